	.target	sm_103a

	.elftype	@"ET_EXEC"


//--------------------- .note.nv.tkinfo           --------------------------
	.section	.note.nv.tkinfo,"",@"SHT_NOTE"
	.sectionflags	@"SHF_NOTE_NV_TKINFO"
	.tkinfo
        /*0018*/ 	.word	0x00000002
        /*0030*/ 	.string	""
        /*0030*/ 	.string	"ptxas"
        /*0030*/ 	.string	"Cuda compilation tools, release 13.0, V13.0.88"
        /*0030*/ 	.string	"Build cuda_13.0.r13.0/compiler.36424714_0"
        /*0030*/ 	.string	"-arch sm_103a -m 64 "



//--------------------- .note.nv.cuinfo           --------------------------
	.section	.note.nv.cuinfo,"",@"SHT_NOTE"
	.sectionflags	@"SHF_NOTE_NV_CUINFO"
        /*0018*/ 	.short	0x0002
        /*001a*/ 	.short	0x0067
        /*001c*/ 	.short	0x0082
	.zero		2


//--------------------- .nv.info                  --------------------------
	.section	.nv.info,"",@"SHT_CUDA_INFO"
	.align	4


	//----- nvinfo : EIATTR_REGCOUNT
	.align		4
        /*0000*/ 	.byte	0x04, 0x2f
        /*0002*/ 	.short	(.L_1 - .L_0)
	.align		4
.L_0:
        /*0004*/ 	.word	index@(_ZN10layer_norm13ln_fwd_kernelINS_13Kernel_traitsIffffjLj768ELj1ELj4ELj1ELj16ENS_18Kernel_traits_baseILj768EffffjLj128EEEEEEEvNS_9FwdParamsE)
        /*0008*/ 	.word	0x0000005e


	//----- nvinfo : EIATTR_FRAME_SIZE
	.align		4
.L_1:
        /*000c*/ 	.byte	0x04, 0x11
        /*000e*/ 	.short	(.L_3 - .L_2)
	.align		4
.L_2:
        /*0010*/ 	.word	index@(_ZN10layer_norm13ln_fwd_kernelINS_13Kernel_traitsIffffjLj768ELj1ELj4ELj1ELj16ENS_18Kernel_traits_baseILj768EffffjLj128EEEEEEEvNS_9FwdParamsE)
        /*0014*/ 	.word	0x00000000


	//----- nvinfo : EIATTR_REGCOUNT
	.align		4
.L_3:
        /*0018*/ 	.byte	0x04, 0x2f
        /*001a*/ 	.short	(.L_5 - .L_4)
	.align		4
.L_4:
        /*001c*/ 	.word	index@(_ZN10layer_norm13ln_fwd_kernelINS_13Kernel_traitsI6__halfS2_S2_fjLj768ELj1ELj4ELj1ELj16ENS_18Kernel_traits_baseILj768ES2_S2_S2_fjLj128EEEEEEEvNS_9FwdParamsE)
        /*0020*/ 	.word	0x00000044


	//----- nvinfo : EIATTR_FRAME_SIZE
	.align		4
.L_5:
        /*0024*/ 	.byte	0x04, 0x11
        /*0026*/ 	.short	(.L_7 - .L_6)
	.align		4
.L_6:
        /*0028*/ 	.word	index@(_ZN10layer_norm13ln_fwd_kernelINS_13Kernel_traitsI6__halfS2_S2_fjLj768ELj1ELj4ELj1ELj16ENS_18Kernel_traits_baseILj768ES2_S2_S2_fjLj128EEEEEEEvNS_9FwdParamsE)
        /*002c*/ 	.word	0x00000000


	//----- nvinfo : EIATTR_REGCOUNT
	.align		4
.L_7:
        /*0030*/ 	.byte	0x04, 0x2f
        /*0032*/ 	.short	(.L_9 - .L_8)
	.align		4
.L_8:
        /*0034*/ 	.word	index@(_ZN10layer_norm13ln_fwd_kernelINS_13Kernel_traitsI6__halffS2_fjLj768ELj1ELj4ELj1ELj16ENS_18Kernel_traits_baseILj768ES2_fS2_fjLj128EEEEEEEvNS_9FwdParamsE)
        /*0038*/ 	.word	0x0000004e


	//----- nvinfo : EIATTR_FRAME_SIZE
	.align		4
.L_9:
        /*003c*/ 	.byte	0x04, 0x11
        /*003e*/ 	.short	(.L_11 - .L_10)
	.align		4
.L_10:
        /*0040*/ 	.word	index@(_ZN10layer_norm13ln_fwd_kernelINS_13Kernel_traitsI6__halffS2_fjLj768ELj1ELj4ELj1ELj16ENS_18Kernel_traits_baseILj768ES2_fS2_fjLj128EEEEEEEvNS_9FwdParamsE)
        /*0044*/ 	.word	0x00000000


	//----- nvinfo : EIATTR_REGCOUNT
	.align		4
.L_11:
        /*0048*/ 	.byte	0x04, 0x2f
        /*004a*/ 	.short	(.L_13 - .L_12)
	.align		4
.L_12:
        /*004c*/ 	.word	index@(_ZN10layer_norm13ln_fwd_kernelINS_13Kernel_traitsI13__nv_bfloat16S2_S2_fjLj768ELj1ELj4ELj1ELj16ENS_18Kernel_traits_baseILj768ES2_S2_S2_fjLj128EEEEEEEvNS_9FwdParamsE)
        /*0050*/ 	.word	0x00000044


	//----- nvinfo : EIATTR_FRAME_SIZE
	.align		4
.L_13:
        /*0054*/ 	.byte	0x04, 0x11
        /*0056*/ 	.short	(.L_15 - .L_14)
	.align		4
.L_14:
        /*0058*/ 	.word	index@(_ZN10layer_norm13ln_fwd_kernelINS_13Kernel_traitsI13__nv_bfloat16S2_S2_fjLj768ELj1ELj4ELj1ELj16ENS_18Kernel_traits_baseILj768ES2_S2_S2_fjLj128EEEEEEEvNS_9FwdParamsE)
        /*005c*/ 	.word	0x00000000


	//----- nvinfo : EIATTR_REGCOUNT
	.align		4
.L_15:
        /*0060*/ 	.byte	0x04, 0x2f
        /*0062*/ 	.short	(.L_17 - .L_16)
	.align		4
.L_16:
        /*0064*/ 	.word	index@(_ZN10layer_norm13ln_fwd_kernelINS_13Kernel_traitsI13__nv_bfloat16fS2_fjLj768ELj1ELj4ELj1ELj16ENS_18Kernel_traits_baseILj768ES2_fS2_fjLj128EEEEEEEvNS_9FwdParamsE)
        /*0068*/ 	.word	0x0000004e


	//----- nvinfo : EIATTR_FRAME_SIZE
	.align		4
.L_17:
        /*006c*/ 	.byte	0x04, 0x11
        /*006e*/ 	.short	(.L_19 - .L_18)
	.align		4
.L_18:
        /*0070*/ 	.word	index@(_ZN10layer_norm13ln_fwd_kernelINS_13Kernel_traitsI13__nv_bfloat16fS2_fjLj768ELj1ELj4ELj1ELj16ENS_18Kernel_traits_baseILj768ES2_fS2_fjLj128EEEEEEEvNS_9FwdParamsE)
        /*0074*/ 	.word	0x00000000


	//----- nvinfo : EIATTR_REGCOUNT
	.align		4
.L_19:
        /*0078*/ 	.byte	0x04, 0x2f
        /*007a*/ 	.short	(.L_21 - .L_20)
	.align		4
.L_20:
        /*007c*/ 	.word	index@(_ZN10layer_norm13ln_fwd_kernelINS_13Kernel_traitsIffffjLj1024ELj1ELj4ELj1ELj16ENS_18Kernel_traits_baseILj1024EffffjLj128EEEEEEEvNS_9FwdParamsE)
        /*0080*/ 	.word	0x0000007a


	//----- nvinfo : EIATTR_FRAME_SIZE
	.align		4
.L_21:
        /*0084*/ 	.byte	0x04, 0x11
        /*0086*/ 	.short	(.L_23 - .L_22)
	.align		4
.L_22:
        /*0088*/ 	.word	index@(_ZN10layer_norm13ln_fwd_kernelINS_13Kernel_traitsIffffjLj1024ELj1ELj4ELj1ELj16ENS_18Kernel_traits_baseILj1024EffffjLj128EEEEEEEvNS_9FwdParamsE)
        /*008c*/ 	.word	0x00000000


	//----- nvinfo : EIATTR_REGCOUNT
	.align		4
.L_23:
        /*0090*/ 	.byte	0x04, 0x2f
        /*0092*/ 	.short	(.L_25 - .L_24)
	.align		4
.L_24:
        /*0094*/ 	.word	index@(_ZN10layer_norm13ln_fwd_kernelINS_13Kernel_traitsI6__halfS2_S2_fjLj1024ELj1ELj4ELj1ELj16ENS_18Kernel_traits_baseILj1024ES2_S2_S2_fjLj128EEEEEEEvNS_9FwdParamsE)
        /*0098*/ 	.word	0x00000050


	//----- nvinfo : EIATTR_FRAME_SIZE
	.align		4
.L_25:
        /*009c*/ 	.byte	0x04, 0x11
        /*009e*/ 	.short	(.L_27 - .L_26)
	.align		4
.L_26:
        /*00a0*/ 	.word	index@(_ZN10layer_norm13ln_fwd_kernelINS_13Kernel_traitsI6__halfS2_S2_fjLj1024ELj1ELj4ELj1ELj16ENS_18Kernel_traits_baseILj1024ES2_S2_S2_fjLj128EEEEEEEvNS_9FwdParamsE)
        /*00a4*/ 	.word	0x00000000


	//----- nvinfo : EIATTR_REGCOUNT
	.align		4
.L_27:
        /*00a8*/ 	.byte	0x04, 0x2f
        /*00aa*/ 	.short	(.L_29 - .L_28)
	.align		4
.L_28:
        /*00ac*/ 	.word	index@(_ZN10layer_norm13ln_fwd_kernelINS_13Kernel_traitsI6__halffS2_fjLj1024ELj1ELj4ELj1ELj16ENS_18Kernel_traits_baseILj1024ES2_fS2_fjLj128EEEEEEEvNS_9FwdParamsE)
        /*00b0*/ 	.word	0x0000005e


	//----- nvinfo : EIATTR_FRAME_SIZE
	.align		4
.L_29:
        /*00b4*/ 	.byte	0x04, 0x11
        /*00b6*/ 	.short	(.L_31 - .L_30)
	.align		4
.L_30:
        /*00b8*/ 	.word	index@(_ZN10layer_norm13ln_fwd_kernelINS_13Kernel_traitsI6__halffS2_fjLj1024ELj1ELj4ELj1ELj16ENS_18Kernel_traits_baseILj1024ES2_fS2_fjLj128EEEEEEEvNS_9FwdParamsE)
        /*00bc*/ 	.word	0x00000000


	//----- nvinfo : EIATTR_REGCOUNT
	.align		4
.L_31:
        /*00c0*/ 	.byte	0x04, 0x2f
        /*00c2*/ 	.short	(.L_33 - .L_32)
	.align		4
.L_32:
        /*00c4*/ 	.word	index@(_ZN10layer_norm13ln_fwd_kernelINS_13Kernel_traitsI13__nv_bfloat16S2_S2_fjLj1024ELj1ELj4ELj1ELj16ENS_18Kernel_traits_baseILj1024ES2_S2_S2_fjLj128EEEEEEEvNS_9FwdParamsE)
        /*00c8*/ 	.word	0x00000050


	//----- nvinfo : EIATTR_FRAME_SIZE
	.align		4
.L_33:
        /*00cc*/ 	.byte	0x04, 0x11
        /*00ce*/ 	.short	(.L_35 - .L_34)
	.align		4
.L_34:
        /*00d0*/ 	.word	index@(_ZN10layer_norm13ln_fwd_kernelINS_13Kernel_traitsI13__nv_bfloat16S2_S2_fjLj1024ELj1ELj4ELj1ELj16ENS_18Kernel_traits_baseILj1024ES2_S2_S2_fjLj128EEEEEEEvNS_9FwdParamsE)
        /*00d4*/ 	.word	0x00000000


	//----- nvinfo : EIATTR_REGCOUNT
	.align		4
.L_35:
        /*00d8*/ 	.byte	0x04, 0x2f
        /*00da*/ 	.short	(.L_37 - .L_36)
	.align		4
.L_36:
        /*00dc*/ 	.word	index@(_ZN10layer_norm13ln_fwd_kernelINS_13Kernel_traitsI13__nv_bfloat16fS2_fjLj1024ELj1ELj4ELj1ELj16ENS_18Kernel_traits_baseILj1024ES2_fS2_fjLj128EEEEEEEvNS_9FwdParamsE)
        /*00e0*/ 	.word	0x0000005e


	//----- nvinfo : EIATTR_FRAME_SIZE
	.align		4
.L_37:
        /*00e4*/ 	.byte	0x04, 0x11
        /*00e6*/ 	.short	(.L_39 - .L_38)
	.align		4
.L_38:
        /*00e8*/ 	.word	index@(_ZN10layer_norm13ln_fwd_kernelINS_13Kernel_traitsI13__nv_bfloat16fS2_fjLj1024ELj1ELj4ELj1ELj16ENS_18Kernel_traits_baseILj1024ES2_fS2_fjLj128EEEEEEEvNS_9FwdParamsE)
        /*00ec*/ 	.word	0x00000000


	//----- nvinfo : EIATTR_REGCOUNT
	.align		4
.L_39:
        /*00f0*/ 	.byte	0x04, 0x2f
        /*00f2*/ 	.short	(.L_41 - .L_40)
	.align		4
.L_40:
        /*00f4*/ 	.word	index@(_ZN10layer_norm13ln_fwd_kernelINS_13Kernel_traitsIffffjLj1536ELj1ELj4ELj1ELj16ENS_18Kernel_traits_baseILj1536EffffjLj128EEEEEEEvNS_9FwdParamsE)
        /*00f8*/ 	.word	0x000000a8


	//----- nvinfo : EIATTR_FRAME_SIZE
	.align		4
.L_41:
        /*00fc*/ 	.byte	0x04, 0x11
        /*00fe*/ 	.short	(.L_43 - .L_42)
	.align		4
.L_42:
        /*0100*/ 	.word	index@(_ZN10layer_norm13ln_fwd_kernelINS_13Kernel_traitsIffffjLj1536ELj1ELj4ELj1ELj16ENS_18Kernel_traits_baseILj1536EffffjLj128EEEEEEEvNS_9FwdParamsE)
        /*0104*/ 	.word	0x00000000


	//----- nvinfo : EIATTR_REGCOUNT
	.align		4
.L_43:
        /*0108*/ 	.byte	0x04, 0x2f
        /*010a*/ 	.short	(.L_45 - .L_44)
	.align		4
.L_44:
        /*010c*/ 	.word	index@(_ZN10layer_norm13ln_fwd_kernelINS_13Kernel_traitsI6__halfS2_S2_fjLj1536ELj1ELj4ELj1ELj16ENS_18Kernel_traits_baseILj1536ES2_S2_S2_fjLj128EEEEEEEvNS_9FwdParamsE)
        /*0110*/ 	.word	0x00000076


	//----- nvinfo : EIATTR_FRAME_SIZE
	.align		4
.L_45:
        /*0114*/ 	.byte	0x04, 0x11
        /*0116*/ 	.short	(.L_47 - .L_46)
	.align		4
.L_46:
        /*0118*/ 	.word	index@(_ZN10layer_norm13ln_fwd_kernelINS_13Kernel_traitsI6__halfS2_S2_fjLj1536ELj1ELj4ELj1ELj16ENS_18Kernel_traits_baseILj1536ES2_S2_S2_fjLj128EEEEEEEvNS_9FwdParamsE)
        /*011c*/ 	.word	0x00000000


	//----- nvinfo : EIATTR_REGCOUNT
	.align		4
.L_47:
        /*0120*/ 	.byte	0x04, 0x2f
        /*0122*/ 	.short	(.L_49 - .L_48)
	.align		4
.L_48:
        /*0124*/ 	.word	index@(_ZN10layer_norm13ln_fwd_kernelINS_13Kernel_traitsI6__halffS2_fjLj1536ELj1ELj4ELj1ELj16ENS_18Kernel_traits_baseILj1536ES2_fS2_fjLj128EEEEEEEvNS_9FwdParamsE)
        /*0128*/ 	.word	0x000000a6


	//----- nvinfo : EIATTR_FRAME_SIZE
	.align		4
.L_49:
        /*012c*/ 	.byte	0x04, 0x11
        /*012e*/ 	.short	(.L_51 - .L_50)
	.align		4
.L_50:
        /*0130*/ 	.word	index@(_ZN10layer_norm13ln_fwd_kernelINS_13Kernel_traitsI6__halffS2_fjLj1536ELj1ELj4ELj1ELj16ENS_18Kernel_traits_baseILj1536ES2_fS2_fjLj128EEEEEEEvNS_9FwdParamsE)
        /*0134*/ 	.word	0x00000000


	//----- nvinfo : EIATTR_REGCOUNT
	.align		4
.L_51:
        /*0138*/ 	.byte	0x04, 0x2f
        /*013a*/ 	.short	(.L_53 - .L_52)
	.align		4
.L_52:
        /*013c*/ 	.word	index@(_ZN10layer_norm13ln_fwd_kernelINS_13Kernel_traitsI13__nv_bfloat16S2_S2_fjLj1536ELj1ELj4ELj1ELj16ENS_18Kernel_traits_baseILj1536ES2_S2_S2_fjLj128EEEEEEEvNS_9FwdParamsE)
        /*0140*/ 	.word	0x00000076


	//----- nvinfo : EIATTR_FRAME_SIZE
	.align		4
.L_53:
        /*0144*/ 	.byte	0x04, 0x11
        /*0146*/ 	.short	(.L_55 - .L_54)
	.align		4
.L_54:
        /*0148*/ 	.word	index@(_ZN10layer_norm13ln_fwd_kernelINS_13Kernel_traitsI13__nv_bfloat16S2_S2_fjLj1536ELj1ELj4ELj1ELj16ENS_18Kernel_traits_baseILj1536ES2_S2_S2_fjLj128EEEEEEEvNS_9FwdParamsE)
        /*014c*/ 	.word	0x00000000


	//----- nvinfo : EIATTR_REGCOUNT
	.align		4
.L_55:
        /*0150*/ 	.byte	0x04, 0x2f
        /*0152*/ 	.short	(.L_57 - .L_56)
	.align		4
.L_56:
        /*0154*/ 	.word	index@(_ZN10layer_norm13ln_fwd_kernelINS_13Kernel_traitsI13__nv_bfloat16fS2_fjLj1536ELj1ELj4ELj1ELj16ENS_18Kernel_traits_baseILj1536ES2_fS2_fjLj128EEEEEEEvNS_9FwdParamsE)
        /*0158*/ 	.word	0x000000a6


	//----- nvinfo : EIATTR_FRAME_SIZE
	.align		4
.L_57:
        /*015c*/ 	.byte	0x04, 0x11
        /*015e*/ 	.short	(.L_59 - .L_58)
	.align		4
.L_58:
        /*0160*/ 	.word	index@(_ZN10layer_norm13ln_fwd_kernelINS_13Kernel_traitsI13__nv_bfloat16fS2_fjLj1536ELj1ELj4ELj1ELj16ENS_18Kernel_traits_baseILj1536ES2_fS2_fjLj128EEEEEEEvNS_9FwdParamsE)
        /*0164*/ 	.word	0x00000000


	//----- nvinfo : EIATTR_REGCOUNT
	.align		4
.L_59:
        /*0168*/ 	.byte	0x04, 0x2f
        /*016a*/ 	.short	(.L_61 - .L_60)
	.align		4
.L_60:
        /*016c*/ 	.word	index@(_ZN10layer_norm13ln_fwd_kernelINS_13Kernel_traitsIffffjLj2048ELj1ELj4ELj1ELj16ENS_18Kernel_traits_baseILj2048EffffjLj128EEEEEEEvNS_9FwdParamsE)
        /*0170*/ 	.word	0x000000e6


	//----- nvinfo : EIATTR_FRAME_SIZE
	.align		4
.L_61:
        /*0174*/ 	.byte	0x04, 0x11
        /*0176*/ 	.short	(.L_63 - .L_62)
	.align		4
.L_62:
        /*0178*/ 	.word	index@(_ZN10layer_norm13ln_fwd_kernelINS_13Kernel_traitsIffffjLj2048ELj1ELj4ELj1ELj16ENS_18Kernel_traits_baseILj2048EffffjLj128EEEEEEEvNS_9FwdParamsE)
        /*017c*/ 	.word	0x00000000


	//----- nvinfo : EIATTR_REGCOUNT
	.align		4
.L_63:
        /*0180*/ 	.byte	0x04, 0x2f
        /*0182*/ 	.short	(.L_65 - .L_64)
	.align		4
.L_64:
        /*0184*/ 	.word	index@(_ZN10layer_norm13ln_fwd_kernelINS_13Kernel_traitsI6__halfS2_S2_fjLj2048ELj1ELj4ELj1ELj16ENS_18Kernel_traits_baseILj2048ES2_S2_S2_fjLj128EEEEEEEvNS_9FwdParamsE)
        /*0188*/ 	.word	0x000000a7


	//----- nvinfo : EIATTR_FRAME_SIZE
	.align		4
.L_65:
        /*018c*/ 	.byte	0x04, 0x11
        /*018e*/ 	.short	(.L_67 - .L_66)
	.align		4
.L_66:
        /*0190*/ 	.word	index@(_ZN10layer_norm13ln_fwd_kernelINS_13Kernel_traitsI6__halfS2_S2_fjLj2048ELj1ELj4ELj1ELj16ENS_18Kernel_traits_baseILj2048ES2_S2_S2_fjLj128EEEEEEEvNS_9FwdParamsE)
        /*0194*/ 	.word	0x00000000


	//----- nvinfo : EIATTR_REGCOUNT
	.align		4
.L_67:
        /*0198*/ 	.byte	0x04, 0x2f
        /*019a*/ 	.short	(.L_69 - .L_68)
	.align		4
.L_68:
        /*019c*/ 	.word	index@(_ZN10layer_norm13ln_fwd_kernelINS_13Kernel_traitsI6__halffS2_fjLj2048ELj1ELj4ELj1ELj16ENS_18Kernel_traits_baseILj2048ES2_fS2_fjLj128EEEEEEEvNS_9FwdParamsE)
        /*01a0*/ 	.word	0x000000ff


	//----- nvinfo : EIATTR_FRAME_SIZE
	.align		4
.L_69:
        /*01a4*/ 	.byte	0x04, 0x11
        /*01a6*/ 	.short	(.L_71 - .L_70)
	.align		4
.L_70:
        /*01a8*/ 	.word	index@(_ZN10layer_norm13ln_fwd_kernelINS_13Kernel_traitsI6__halffS2_fjLj2048ELj1ELj4ELj1ELj16ENS_18Kernel_traits_baseILj2048ES2_fS2_fjLj128EEEEEEEvNS_9FwdParamsE)
        /*01ac*/ 	.word	0x00000000


	//----- nvinfo : EIATTR_REGCOUNT
	.align		4
.L_71:
        /*01b0*/ 	.byte	0x04, 0x2f
        /*01b2*/ 	.short	(.L_73 - .L_72)
	.align		4
.L_72:
        /*01b4*/ 	.word	index@(_ZN10layer_norm13ln_fwd_kernelINS_13Kernel_traitsI13__nv_bfloat16S2_S2_fjLj2048ELj1ELj4ELj1ELj16ENS_18Kernel_traits_baseILj2048ES2_S2_S2_fjLj128EEEEEEEvNS_9FwdParamsE)
        /*01b8*/ 	.word	0x000000a7


	//----- nvinfo : EIATTR_FRAME_SIZE
	.align		4
.L_73:
        /*01bc*/ 	.byte	0x04, 0x11
        /*01be*/ 	.short	(.L_75 - .L_74)
	.align		4
.L_74:
        /*01c0*/ 	.word	index@(_ZN10layer_norm13ln_fwd_kernelINS_13Kernel_traitsI13__nv_bfloat16S2_S2_fjLj2048ELj1ELj4ELj1ELj16ENS_18Kernel_traits_baseILj2048ES2_S2_S2_fjLj128EEEEEEEvNS_9FwdParamsE)
        /*01c4*/ 	.word	0x00000000


	//----- nvinfo : EIATTR_REGCOUNT
	.align		4
.L_75:
        /*01c8*/ 	.byte	0x04, 0x2f
        /*01ca*/ 	.short	(.L_77 - .L_76)
	.align		4
.L_76:
        /*01cc*/ 	.word	index@(_ZN10layer_norm13ln_fwd_kernelINS_13Kernel_traitsI13__nv_bfloat16fS2_fjLj2048ELj1ELj4ELj1ELj16ENS_18Kernel_traits_baseILj2048ES2_fS2_fjLj128EEEEEEEvNS_9FwdParamsE)
        /*01d0*/ 	.word	0x000000ff


	//----- nvinfo : EIATTR_FRAME_SIZE
	.align		4
.L_77:
        /*01d4*/ 	.byte	0x04, 0x11
        /*01d6*/ 	.short	(.L_79 - .L_78)
	.align		4
.L_78:
        /*01d8*/ 	.word	index@(_ZN10layer_norm13ln_fwd_kernelINS_13Kernel_traitsI13__nv_bfloat16fS2_fjLj2048ELj1ELj4ELj1ELj16ENS_18Kernel_traits_baseILj2048ES2_fS2_fjLj128EEEEEEEvNS_9FwdParamsE)
        /*01dc*/ 	.word	0x00000000


	//----- nvinfo : EIATTR_REGCOUNT
	.align		4
.L_79:
        /*01e0*/ 	.byte	0x04, 0x2f
        /*01e2*/ 	.short	(.L_81 - .L_80)
	.align		4
.L_80:
        /*01e4*/ 	.word	index@(_ZN10layer_norm13ln_fwd_kernelINS_13Kernel_traitsIffffjLj2304ELj1ELj4ELj1ELj16ENS_18Kernel_traits_baseILj2304EffffjLj128EEEEEEEvNS_9FwdParamsE)
        /*01e8*/ 	.word	0x000000f9


	//----- nvinfo : EIATTR_FRAME_SIZE
	.align		4
.L_81:
        /*01ec*/ 	.byte	0x04, 0x11
        /*01ee*/ 	.short	(.L_83 - .L_82)
	.align		4
.L_82:
        /*01f0*/ 	.word	index@(_ZN10layer_norm13ln_fwd_kernelINS_13Kernel_traitsIffffjLj2304ELj1ELj4ELj1ELj16ENS_18Kernel_traits_baseILj2304EffffjLj128EEEEEEEvNS_9FwdParamsE)
        /*01f4*/ 	.word	0x00000000


	//----- nvinfo : EIATTR_REGCOUNT
	.align		4
.L_83:
        /*01f8*/ 	.byte	0x04, 0x2f
        /*01fa*/ 	.short	(.L_85 - .L_84)
	.align		4
.L_84:
        /*01fc*/ 	.word	index@(_ZN10layer_norm13ln_fwd_kernelINS_13Kernel_traitsI6__halfS2_S2_fjLj2304ELj1ELj4ELj1ELj16ENS_18Kernel_traits_baseILj2304ES2_S2_S2_fjLj128EEEEEEEvNS_9FwdParamsE)
        /*0200*/ 	.word	0x000000ae


	//----- nvinfo : EIATTR_FRAME_SIZE
	.align		4
.L_85:
        /*0204*/ 	.byte	0x04, 0x11
        /*0206*/ 	.short	(.L_87 - .L_86)
	.align		4
.L_86:
        /*0208*/ 	.word	index@(_ZN10layer_norm13ln_fwd_kernelINS_13Kernel_traitsI6__halfS2_S2_fjLj2304ELj1ELj4ELj1ELj16ENS_18Kernel_traits_baseILj2304ES2_S2_S2_fjLj128EEEEEEEvNS_9FwdParamsE)
        /*020c*/ 	.word	0x00000000


	//----- nvinfo : EIATTR_REGCOUNT
	.align		4
.L_87:
        /*0210*/ 	.byte	0x04, 0x2f
        /*0212*/ 	.short	(.L_89 - .L_88)
	.align		4
.L_88:
        /*0214*/ 	.word	index@(_ZN10layer_norm13ln_fwd_kernelINS_13Kernel_traitsI6__halffS2_fjLj2304ELj1ELj4ELj1ELj16ENS_18Kernel_traits_baseILj2304ES2_fS2_fjLj128EEEEEEEvNS_9FwdParamsE)
        /*0218*/ 	.word	0x000000ff


	//----- nvinfo : EIATTR_FRAME_SIZE
	.align		4
.L_89:
        /*021c*/ 	.byte	0x04, 0x11
        /*021e*/ 	.short	(.L_91 - .L_90)
	.align		4
.L_90:
        /*0220*/ 	.word	index@(_ZN10layer_norm13ln_fwd_kernelINS_13Kernel_traitsI6__halffS2_fjLj2304ELj1ELj4ELj1ELj16ENS_18Kernel_traits_baseILj2304ES2_fS2_fjLj128EEEEEEEvNS_9FwdParamsE)
        /*0224*/ 	.word	0x00000000


	//----- nvinfo : EIATTR_REGCOUNT
	.align		4
.L_91:
        /*0228*/ 	.byte	0x04, 0x2f
        /*022a*/ 	.short	(.L_93 - .L_92)
	.align		4
.L_92:
        /*022c*/ 	.word	index@(_ZN10layer_norm13ln_fwd_kernelINS_13Kernel_traitsI13__nv_bfloat16S2_S2_fjLj2304ELj1ELj4ELj1ELj16ENS_18Kernel_traits_baseILj2304ES2_S2_S2_fjLj128EEEEEEEvNS_9FwdParamsE)
        /*0230*/ 	.word	0x000000ae


	//----- nvinfo : EIATTR_FRAME_SIZE
	.align		4
.L_93:
        /*0234*/ 	.byte	0x04, 0x11
        /*0236*/ 	.short	(.L_95 - .L_94)
	.align		4
.L_94:
        /*0238*/ 	.word	index@(_ZN10layer_norm13ln_fwd_kernelINS_13Kernel_traitsI13__nv_bfloat16S2_S2_fjLj2304ELj1ELj4ELj1ELj16ENS_18Kernel_traits_baseILj2304ES2_S2_S2_fjLj128EEEEEEEvNS_9FwdParamsE)
        /*023c*/ 	.word	0x00000000


	//----- nvinfo : EIATTR_REGCOUNT
	.align		4
.L_95:
        /*0240*/ 	.byte	0x04, 0x2f
        /*0242*/ 	.short	(.L_97 - .L_96)
	.align		4
.L_96:
        /*0244*/ 	.word	index@(_ZN10layer_norm13ln_fwd_kernelINS_13Kernel_traitsI13__nv_bfloat16fS2_fjLj2304ELj1ELj4ELj1ELj16ENS_18Kernel_traits_baseILj2304ES2_fS2_fjLj128EEEEEEEvNS_9FwdParamsE)
        /*0248*/ 	.word	0x000000ff


	//----- nvinfo : EIATTR_FRAME_SIZE
	.align		4
.L_97:
        /*024c*/ 	.byte	0x04, 0x11
        /*024e*/ 	.short	(.L_99 - .L_98)
	.align		4
.L_98:
        /*0250*/ 	.word	index@(_ZN10layer_norm13ln_fwd_kernelINS_13Kernel_traitsI13__nv_bfloat16fS2_fjLj2304ELj1ELj4ELj1ELj16ENS_18Kernel_traits_baseILj2304ES2_fS2_fjLj128EEEEEEEvNS_9FwdParamsE)
        /*0254*/ 	.word	0x00000000


	//----- nvinfo : EIATTR_REGCOUNT
	.align		4
.L_99:
        /*0258*/ 	.byte	0x04, 0x2f
        /*025a*/ 	.short	(.L_101 - .L_100)
	.align		4
.L_100:
        /*025c*/ 	.word	index@(_ZN10layer_norm13ln_fwd_kernelINS_13Kernel_traitsIffffjLj3072ELj1ELj1ELj4ELj16ENS_18Kernel_traits_baseILj3072EffffjLj128EEEEEEEvNS_9FwdParamsE)
        /*0260*/ 	.word	0x0000005f


	//----- nvinfo : EIATTR_FRAME_SIZE
	.align		4
.L_101:
        /*0264*/ 	.byte	0x04, 0x11
        /*0266*/ 	.short	(.L_103 - .L_102)
	.align		4
.L_102:
        /*0268*/ 	.word	index@(_ZN10layer_norm13ln_fwd_kernelINS_13Kernel_traitsIffffjLj3072ELj1ELj1ELj4ELj16ENS_18Kernel_traits_baseILj3072EffffjLj128EEEEEEEvNS_9FwdParamsE)
        /*026c*/ 	.word	0x00000000


	//----- nvinfo : EIATTR_REGCOUNT
	.align		4
.L_103:
        /*0270*/ 	.byte	0x04, 0x2f
        /*0272*/ 	.short	(.L_105 - .L_104)
	.align		4
.L_104:
        /*0274*/ 	.word	index@(_ZN10layer_norm13ln_fwd_kernelINS_13Kernel_traitsI6__halfS2_S2_fjLj3072ELj1ELj1ELj4ELj16ENS_18Kernel_traits_baseILj3072ES2_S2_S2_fjLj128EEEEEEEvNS_9FwdParamsE)
        /*0278*/ 	.word	0x00000048


	//----- nvinfo : EIATTR_FRAME_SIZE
	.align		4
.L_105:
        /*027c*/ 	.byte	0x04, 0x11
        /*027e*/ 	.short	(.L_107 - .L_106)
	.align		4
.L_106:
        /*0280*/ 	.word	index@(_ZN10layer_norm13ln_fwd_kernelINS_13Kernel_traitsI6__halfS2_S2_fjLj3072ELj1ELj1ELj4ELj16ENS_18Kernel_traits_baseILj3072ES2_S2_S2_fjLj128EEEEEEEvNS_9FwdParamsE)
        /*0284*/ 	.word	0x00000000


	//----- nvinfo : EIATTR_REGCOUNT
	.align		4
.L_107:
        /*0288*/ 	.byte	0x04, 0x2f
        /*028a*/ 	.short	(.L_109 - .L_108)
	.align		4
.L_108:
        /*028c*/ 	.word	index@(_ZN10layer_norm13ln_fwd_kernelINS_13Kernel_traitsI6__halffS2_fjLj3072ELj1ELj1ELj4ELj16ENS_18Kernel_traits_baseILj3072ES2_fS2_fjLj128EEEEEEEvNS_9FwdParamsE)
        /*0290*/ 	.word	0x00000050


	//----- nvinfo : EIATTR_FRAME_SIZE
	.align		4
.L_109:
        /*0294*/ 	.byte	0x04, 0x11
        /*0296*/ 	.short	(.L_111 - .L_110)
	.align		4
.L_110:
        /*0298*/ 	.word	index@(_ZN10layer_norm13ln_fwd_kernelINS_13Kernel_traitsI6__halffS2_fjLj3072ELj1ELj1ELj4ELj16ENS_18Kernel_traits_baseILj3072ES2_fS2_fjLj128EEEEEEEvNS_9FwdParamsE)
        /*029c*/ 	.word	0x00000000


	//----- nvinfo : EIATTR_REGCOUNT
	.align		4
.L_111:
        /*02a0*/ 	.byte	0x04, 0x2f
        /*02a2*/ 	.short	(.L_113 - .L_112)
	.align		4
.L_112:
        /*02a4*/ 	.word	index@(_ZN10layer_norm13ln_fwd_kernelINS_13Kernel_traitsI13__nv_bfloat16S2_S2_fjLj3072ELj1ELj1ELj4ELj16ENS_18Kernel_traits_baseILj3072ES2_S2_S2_fjLj128EEEEEEEvNS_9FwdParamsE)
        /*02a8*/ 	.word	0x00000048


	//----- nvinfo : EIATTR_FRAME_SIZE
	.align		4
.L_113:
        /*02ac*/ 	.byte	0x04, 0x11
        /*02ae*/ 	.short	(.L_115 - .L_114)
	.align		4
.L_114:
        /*02b0*/ 	.word	index@(_ZN10layer_norm13ln_fwd_kernelINS_13Kernel_traitsI13__nv_bfloat16S2_S2_fjLj3072ELj1ELj1ELj4ELj16ENS_18Kernel_traits_baseILj3072ES2_S2_S2_fjLj128EEEEEEEvNS_9FwdParamsE)
        /*02b4*/ 	.word	0x00000000


	//----- nvinfo : EIATTR_REGCOUNT
	.align		4
.L_115:
        /*02b8*/ 	.byte	0x04, 0x2f
        /*02ba*/ 	.short	(.L_117 - .L_116)
	.align		4
.L_116:
        /*02bc*/ 	.word	index@(_ZN10layer_norm13ln_fwd_kernelINS_13Kernel_traitsI13__nv_bfloat16fS2_fjLj3072ELj1ELj1ELj4ELj16ENS_18Kernel_traits_baseILj3072ES2_fS2_fjLj128EEEEEEEvNS_9FwdParamsE)
        /*02c0*/ 	.word	0x00000050


	//----- nvinfo : EIATTR_FRAME_SIZE
	.align		4
.L_117:
        /*02c4*/ 	.byte	0x04, 0x11
        /*02c6*/ 	.short	(.L_119 - .L_118)
	.align		4
.L_118:
        /*02c8*/ 	.word	index@(_ZN10layer_norm13ln_fwd_kernelINS_13Kernel_traitsI13__nv_bfloat16fS2_fjLj3072ELj1ELj1ELj4ELj16ENS_18Kernel_traits_baseILj3072ES2_fS2_fjLj128EEEEEEEvNS_9FwdParamsE)
        /*02cc*/ 	.word	0x00000000


	//----- nvinfo : EIATTR_REGCOUNT
	.align		4
.L_119:
        /*02d0*/ 	.byte	0x04, 0x2f
        /*02d2*/ 	.short	(.L_121 - .L_120)
	.align		4
.L_120:
        /*02d4*/ 	.word	index@(_ZN10layer_norm13ln_fwd_kernelINS_13Kernel_traitsIffffjLj3840ELj1ELj1ELj4ELj4ENS_18Kernel_traits_baseILj3840EffffjLj128EEEEEEEvNS_9FwdParamsE)
        /*02d8*/ 	.word	0x0000007e


	//----- nvinfo : EIATTR_FRAME_SIZE
	.align		4
.L_121:
        /*02dc*/ 	.byte	0x04, 0x11
        /*02de*/ 	.short	(.L_123 - .L_122)
	.align		4
.L_122:
        /*02e0*/ 	.word	index@(_ZN10layer_norm13ln_fwd_kernelINS_13Kernel_traitsIffffjLj3840ELj1ELj1ELj4ELj4ENS_18Kernel_traits_baseILj3840EffffjLj128EEEEEEEvNS_9FwdParamsE)
        /*02e4*/ 	.word	0x00000000


	//----- nvinfo : EIATTR_REGCOUNT
	.align		4
.L_123:
        /*02e8*/ 	.byte	0x04, 0x2f
        /*02ea*/ 	.short	(.L_125 - .L_124)
	.align		4
.L_124:
        /*02ec*/ 	.word	index@(_ZN10layer_norm13ln_fwd_kernelINS_13Kernel_traitsI6__halfS2_S2_fjLj3840ELj1ELj1ELj4ELj4ENS_18Kernel_traits_baseILj3840ES2_S2_S2_fjLj128EEEEEEEvNS_9FwdParamsE)
        /*02f0*/ 	.word	0x00000060


	//----- nvinfo : EIATTR_FRAME_SIZE
	.align		4
.L_125:
        /*02f4*/ 	.byte	0x04, 0x11
        /*02f6*/ 	.short	(.L_127 - .L_126)
	.align		4
.L_126:
        /*02f8*/ 	.word	index@(_ZN10layer_norm13ln_fwd_kernelINS_13Kernel_traitsI6__halfS2_S2_fjLj3840ELj1ELj1ELj4ELj4ENS_18Kernel_traits_baseILj3840ES2_S2_S2_fjLj128EEEEEEEvNS_9FwdParamsE)
        /*02fc*/ 	.word	0x00000000


	//----- nvinfo : EIATTR_REGCOUNT
	.align		4
.L_127:
        /*0300*/ 	.byte	0x04, 0x2f
        /*0302*/ 	.short	(.L_129 - .L_128)
	.align		4
.L_128:
        /*0304*/ 	.word	index@(_ZN10layer_norm13ln_fwd_kernelINS_13Kernel_traitsI6__halffS2_fjLj3840ELj1ELj1ELj4ELj4ENS_18Kernel_traits_baseILj3840ES2_fS2_fjLj128EEEEEEEvNS_9FwdParamsE)
        /*0308*/ 	.word	0x00000082


	//----- nvinfo : EIATTR_FRAME_SIZE
	.align		4
.L_129:
        /*030c*/ 	.byte	0x04, 0x11
        /*030e*/ 	.short	(.L_131 - .L_130)
	.align		4
.L_130:
        /*0310*/ 	.word	index@(_ZN10layer_norm13ln_fwd_kernelINS_13Kernel_traitsI6__halffS2_fjLj3840ELj1ELj1ELj4ELj4ENS_18Kernel_traits_baseILj3840ES2_fS2_fjLj128EEEEEEEvNS_9FwdParamsE)
        /*0314*/ 	.word	0x00000000


	//----- nvinfo : EIATTR_REGCOUNT
	.align		4
.L_131:
        /*0318*/ 	.byte	0x04, 0x2f
        /*031a*/ 	.short	(.L_133 - .L_132)
	.align		4
.L_132:
        /*031c*/ 	.word	index@(_ZN10layer_norm13ln_fwd_kernelINS_13Kernel_traitsI13__nv_bfloat16S2_S2_fjLj3840ELj1ELj1ELj4ELj4ENS_18Kernel_traits_baseILj3840ES2_S2_S2_fjLj128EEEEEEEvNS_9FwdParamsE)
        /*0320*/ 	.word	0x00000060


	//----- nvinfo : EIATTR_FRAME_SIZE
	.align		4
.L_133:
        /*0324*/ 	.byte	0x04, 0x11
        /*0326*/ 	.short	(.L_135 - .L_134)
	.align		4
.L_134:
        /*0328*/ 	.word	index@(_ZN10layer_norm13ln_fwd_kernelINS_13Kernel_traitsI13__nv_bfloat16S2_S2_fjLj3840ELj1ELj1ELj4ELj4ENS_18Kernel_traits_baseILj3840ES2_S2_S2_fjLj128EEEEEEEvNS_9FwdParamsE)
        /*032c*/ 	.word	0x00000000


	//----- nvinfo : EIATTR_REGCOUNT
	.align		4
.L_135:
        /*0330*/ 	.byte	0x04, 0x2f
        /*0332*/ 	.short	(.L_137 - .L_136)
	.align		4
.L_136:
        /*0334*/ 	.word	index@(_ZN10layer_norm13ln_fwd_kernelINS_13Kernel_traitsI13__nv_bfloat16fS2_fjLj3840ELj1ELj1ELj4ELj4ENS_18Kernel_traits_baseILj3840ES2_fS2_fjLj128EEEEEEEvNS_9FwdParamsE)
        /*0338*/ 	.word	0x00000082


	//----- nvinfo : EIATTR_FRAME_SIZE
	.align		4
.L_137:
        /*033c*/ 	.byte	0x04, 0x11
        /*033e*/ 	.short	(.L_139 - .L_138)
	.align		4
.L_138:
        /*0340*/ 	.word	index@(_ZN10layer_norm13ln_fwd_kernelINS_13Kernel_traitsI13__nv_bfloat16fS2_fjLj3840ELj1ELj1ELj4ELj4ENS_18Kernel_traits_baseILj3840ES2_fS2_fjLj128EEEEEEEvNS_9FwdParamsE)
        /*0344*/ 	.word	0x00000000


	//----- nvinfo : EIATTR_REGCOUNT
	.align		4
.L_139:
        /*0348*/ 	.byte	0x04, 0x2f
        /*034a*/ 	.short	(.L_141 - .L_140)
	.align		4
.L_140:
        /*034c*/ 	.word	index@(_ZN10layer_norm13ln_fwd_kernelINS_13Kernel_traitsIffffjLj4096ELj1ELj1ELj4ELj16ENS_18Kernel_traits_baseILj4096EffffjLj128EEEEEEEvNS_9FwdParamsE)
        /*0350*/ 	.word	0x0000007c


	//----- nvinfo : EIATTR_FRAME_SIZE
	.align		4
.L_141:
        /*0354*/ 	.byte	0x04, 0x11
        /*0356*/ 	.short	(.L_143 - .L_142)
	.align		4
.L_142:
        /*0358*/ 	.word	index@(_ZN10layer_norm13ln_fwd_kernelINS_13Kernel_traitsIffffjLj4096ELj1ELj1ELj4ELj16ENS_18Kernel_traits_baseILj4096EffffjLj128EEEEEEEvNS_9FwdParamsE)
        /*035c*/ 	.word	0x00000000


	//----- nvinfo : EIATTR_REGCOUNT
	.align		4
.L_143:
        /*0360*/ 	.byte	0x04, 0x2f
        /*0362*/ 	.short	(.L_145 - .L_144)
	.align		4
.L_144:
        /*0364*/ 	.word	index@(_ZN10layer_norm13ln_fwd_kernelINS_13Kernel_traitsI6__halfS2_S2_fjLj4096ELj1ELj1ELj4ELj16ENS_18Kernel_traits_baseILj4096ES2_S2_S2_fjLj128EEEEEEEvNS_9FwdParamsE)
        /*0368*/ 	.word	0x00000050


	//----- nvinfo : EIATTR_FRAME_SIZE
	.align		4
.L_145:
        /*036c*/ 	.byte	0x04, 0x11
        /*036e*/ 	.short	(.L_147 - .L_146)
	.align		4
.L_146:
        /*0370*/ 	.word	index@(_ZN10layer_norm13ln_fwd_kernelINS_13Kernel_traitsI6__halfS2_S2_fjLj4096ELj1ELj1ELj4ELj16ENS_18Kernel_traits_baseILj4096ES2_S2_S2_fjLj128EEEEEEEvNS_9FwdParamsE)
        /*0374*/ 	.word	0x00000000


	//----- nvinfo : EIATTR_REGCOUNT
	.align		4
.L_147:
        /*0378*/ 	.byte	0x04, 0x2f
        /*037a*/ 	.short	(.L_149 - .L_148)
	.align		4
.L_148:
        /*037c*/ 	.word	index@(_ZN10layer_norm13ln_fwd_kernelINS_13Kernel_traitsI6__halffS2_fjLj4096ELj1ELj1ELj4ELj16ENS_18Kernel_traits_baseILj4096ES2_fS2_fjLj128EEEEEEEvNS_9FwdParamsE)
        /*0380*/ 	.word	0x0000005e


	//----- nvinfo : EIATTR_FRAME_SIZE
	.align		4
.L_149:
        /*0384*/ 	.byte	0x04, 0x11
        /*0386*/ 	.short	(.L_151 - .L_150)
	.align		4
.L_150:
        /*0388*/ 	.word	index@(_ZN10layer_norm13ln_fwd_kernelINS_13Kernel_traitsI6__halffS2_fjLj4096ELj1ELj1ELj4ELj16ENS_18Kernel_traits_baseILj4096ES2_fS2_fjLj128EEEEEEEvNS_9FwdParamsE)
        /*038c*/ 	.word	0x00000000


	//----- nvinfo : EIATTR_REGCOUNT
	.align		4
.L_151:
        /*0390*/ 	.byte	0x04, 0x2f
        /*0392*/ 	.short	(.L_153 - .L_152)
	.align		4
.L_152:
        /*0394*/ 	.word	index@(_ZN10layer_norm13ln_fwd_kernelINS_13Kernel_traitsI13__nv_bfloat16S2_S2_fjLj4096ELj1ELj1ELj4ELj16ENS_18Kernel_traits_baseILj4096ES2_S2_S2_fjLj128EEEEEEEvNS_9FwdParamsE)
        /*0398*/ 	.word	0x00000050


	//----- nvinfo : EIATTR_FRAME_SIZE
	.align		4
.L_153:
        /*039c*/ 	.byte	0x04, 0x11
        /*039e*/ 	.short	(.L_155 - .L_154)
	.align		4
.L_154:
        /*03a0*/ 	.word	index@(_ZN10layer_norm13ln_fwd_kernelINS_13Kernel_traitsI13__nv_bfloat16S2_S2_fjLj4096ELj1ELj1ELj4ELj16ENS_18Kernel_traits_baseILj4096ES2_S2_S2_fjLj128EEEEEEEvNS_9FwdParamsE)
        /*03a4*/ 	.word	0x00000000


	//----- nvinfo : EIATTR_REGCOUNT
	.align		4
.L_155:
        /*03a8*/ 	.byte	0x04, 0x2f
        /*03aa*/ 	.short	(.L_157 - .L_156)
	.align		4
.L_156:
        /*03ac*/ 	.word	index@(_ZN10layer_norm13ln_fwd_kernelINS_13Kernel_traitsI13__nv_bfloat16fS2_fjLj4096ELj1ELj1ELj4ELj16ENS_18Kernel_traits_baseILj4096ES2_fS2_fjLj128EEEEEEEvNS_9FwdParamsE)
        /*03b0*/ 	.word	0x0000005e


	//----- nvinfo : EIATTR_FRAME_SIZE
	.align		4
.L_157:
        /*03b4*/ 	.byte	0x04, 0x11
        /*03b6*/ 	.short	(.L_159 - .L_158)
	.align		4
.L_158:
        /*03b8*/ 	.word	index@(_ZN10layer_norm13ln_fwd_kernelINS_13Kernel_traitsI13__nv_bfloat16fS2_fjLj4096ELj1ELj1ELj4ELj16ENS_18Kernel_traits_baseILj4096ES2_fS2_fjLj128EEEEEEEvNS_9FwdParamsE)
        /*03bc*/ 	.word	0x00000000


	//----- nvinfo : EIATTR_REGCOUNT
	.align		4
.L_159:
        /*03c0*/ 	.byte	0x04, 0x2f
        /*03c2*/ 	.short	(.L_161 - .L_160)
	.align		4
.L_160:
        /*03c4*/ 	.word	index@(_ZN10layer_norm13ln_fwd_kernelINS_13Kernel_traitsIffffjLj5120ELj1ELj1ELj4ELj16ENS_18Kernel_traits_baseILj5120EffffjLj128EEEEEEEvNS_9FwdParamsE)
        /*03c8*/ 	.word	0x000000a6


	//----- nvinfo : EIATTR_FRAME_SIZE
	.align		4
.L_161:
        /*03cc*/ 	.byte	0x04, 0x11
        /*03ce*/ 	.short	(.L_163 - .L_162)
	.align		4
.L_162:
        /*03d0*/ 	.word	index@(_ZN10layer_norm13ln_fwd_kernelINS_13Kernel_traitsIffffjLj5120ELj1ELj1ELj4ELj16ENS_18Kernel_traits_baseILj5120EffffjLj128EEEEEEEvNS_9FwdParamsE)
        /*03d4*/ 	.word	0x00000000


	//----- nvinfo : EIATTR_REGCOUNT
	.align		4
.L_163:
        /*03d8*/ 	.byte	0x04, 0x2f
        /*03da*/ 	.short	(.L_165 - .L_164)
	.align		4
.L_164:
        /*03dc*/ 	.word	index@(_ZN10layer_norm13ln_fwd_kernelINS_13Kernel_traitsI6__halfS2_S2_fjLj5120ELj1ELj1ELj4ELj16ENS_18Kernel_traits_baseILj5120ES2_S2_S2_fjLj128EEEEEEEvNS_9FwdParamsE)
        /*03e0*/ 	.word	0x00000060


	//----- nvinfo : EIATTR_FRAME_SIZE
	.align		4
.L_165:
        /*03e4*/ 	.byte	0x04, 0x11
        /*03e6*/ 	.short	(.L_167 - .L_166)
	.align		4
.L_166:
        /*03e8*/ 	.word	index@(_ZN10layer_norm13ln_fwd_kernelINS_13Kernel_traitsI6__halfS2_S2_fjLj5120ELj1ELj1ELj4ELj16ENS_18Kernel_traits_baseILj5120ES2_S2_S2_fjLj128EEEEEEEvNS_9FwdParamsE)
        /*03ec*/ 	.word	0x00000000


	//----- nvinfo : EIATTR_REGCOUNT
	.align		4
.L_167:
        /*03f0*/ 	.byte	0x04, 0x2f
        /*03f2*/ 	.short	(.L_169 - .L_168)
	.align		4
.L_168:
        /*03f4*/ 	.word	index@(_ZN10layer_norm13ln_fwd_kernelINS_13Kernel_traitsI6__halffS2_fjLj5120ELj1ELj1ELj4ELj16ENS_18Kernel_traits_baseILj5120ES2_fS2_fjLj128EEEEEEEvNS_9FwdParamsE)
        /*03f8*/ 	.word	0x0000007c


	//----- nvinfo : EIATTR_FRAME_SIZE
	.align		4
.L_169:
        /*03fc*/ 	.byte	0x04, 0x11
        /*03fe*/ 	.short	(.L_171 - .L_170)
	.align		4
.L_170:
        /*0400*/ 	.word	index@(_ZN10layer_norm13ln_fwd_kernelINS_13Kernel_traitsI6__halffS2_fjLj5120ELj1ELj1ELj4ELj16ENS_18Kernel_traits_baseILj5120ES2_fS2_fjLj128EEEEEEEvNS_9FwdParamsE)
        /*0404*/ 	.word	0x00000000


	//----- nvinfo : EIATTR_REGCOUNT
	.align		4
.L_171:
        /*0408*/ 	.byte	0x04, 0x2f
        /*040a*/ 	.short	(.L_173 - .L_172)
	.align		4
.L_172:
        /*040c*/ 	.word	index@(_ZN10layer_norm13ln_fwd_kernelINS_13Kernel_traitsI13__nv_bfloat16S2_S2_fjLj5120ELj1ELj1ELj4ELj16ENS_18Kernel_traits_baseILj5120ES2_S2_S2_fjLj128EEEEEEEvNS_9FwdParamsE)
        /*0410*/ 	.word	0x00000060


	//----- nvinfo : EIATTR_FRAME_SIZE
	.align		4
.L_173:
        /*0414*/ 	.byte	0x04, 0x11
        /*0416*/ 	.short	(.L_175 - .L_174)
	.align		4
.L_174:
        /*0418*/ 	.word	index@(_ZN10layer_norm13ln_fwd_kernelINS_13Kernel_traitsI13__nv_bfloat16S2_S2_fjLj5120ELj1ELj1ELj4ELj16ENS_18Kernel_traits_baseILj5120ES2_S2_S2_fjLj128EEEEEEEvNS_9FwdParamsE)
        /*041c*/ 	.word	0x00000000


	//----- nvinfo : EIATTR_REGCOUNT
	.align		4
.L_175:
        /*0420*/ 	.byte	0x04, 0x2f
        /*0422*/ 	.short	(.L_177 - .L_176)
	.align		4
.L_176:
        /*0424*/ 	.word	index@(_ZN10layer_norm13ln_fwd_kernelINS_13Kernel_traitsI13__nv_bfloat16fS2_fjLj5120ELj1ELj1ELj4ELj16ENS_18Kernel_traits_baseILj5120ES2_fS2_fjLj128EEEEEEEvNS_9FwdParamsE)
        /*0428*/ 	.word	0x0000007c


	//----- nvinfo : EIATTR_FRAME_SIZE
	.align		4
.L_177:
        /*042c*/ 	.byte	0x04, 0x11
        /*042e*/ 	.short	(.L_179 - .L_178)
	.align		4
.L_178:
        /*0430*/ 	.word	index@(_ZN10layer_norm13ln_fwd_kernelINS_13Kernel_traitsI13__nv_bfloat16fS2_fjLj5120ELj1ELj1ELj4ELj16ENS_18Kernel_traits_baseILj5120ES2_fS2_fjLj128EEEEEEEvNS_9FwdParamsE)
        /*0434*/ 	.word	0x00000000


	//----- nvinfo : EIATTR_REGCOUNT
	.align		4
.L_179:
        /*0438*/ 	.byte	0x04, 0x2f
        /*043a*/ 	.short	(.L_181 - .L_180)
	.align		4
.L_180:
        /*043c*/ 	.word	index@(_ZN10layer_norm13ln_fwd_kernelINS_13Kernel_traitsIffffjLj6144ELj1ELj1ELj4ELj16ENS_18Kernel_traits_baseILj6144EffffjLj128EEEEEEEvNS_9FwdParamsE)
        /*0440*/ 	.word	0x000000a8


	//----- nvinfo : EIATTR_FRAME_SIZE
	.align		4
.L_181:
        /*0444*/ 	.byte	0x04, 0x11
        /*0446*/ 	.short	(.L_183 - .L_182)
	.align		4
.L_182:
        /*0448*/ 	.word	index@(_ZN10layer_norm13ln_fwd_kernelINS_13Kernel_traitsIffffjLj6144ELj1ELj1ELj4ELj16ENS_18Kernel_traits_baseILj6144EffffjLj128EEEEEEEvNS_9FwdParamsE)
        /*044c*/ 	.word	0x00000000


	//----- nvinfo : EIATTR_REGCOUNT
	.align		4
.L_183:
        /*0450*/ 	.byte	0x04, 0x2f
        /*0452*/ 	.short	(.L_185 - .L_184)
	.align		4
.L_184:
        /*0454*/ 	.word	index@(_ZN10layer_norm13ln_fwd_kernelINS_13Kernel_traitsI6__halfS2_S2_fjLj6144ELj1ELj1ELj4ELj16ENS_18Kernel_traits_baseILj6144ES2_S2_S2_fjLj128EEEEEEEvNS_9FwdParamsE)
        /*0458*/ 	.word	0x00000080


	//----- nvinfo : EIATTR_FRAME_SIZE
	.align		4
.L_185:
        /*045c*/ 	.byte	0x04, 0x11
        /*045e*/ 	.short	(.L_187 - .L_186)
	.align		4
.L_186:
        /*0460*/ 	.word	index@(_ZN10layer_norm13ln_fwd_kernelINS_13Kernel_traitsI6__halfS2_S2_fjLj6144ELj1ELj1ELj4ELj16ENS_18Kernel_traits_baseILj6144ES2_S2_S2_fjLj128EEEEEEEvNS_9FwdParamsE)
        /*0464*/ 	.word	0x00000000


	//----- nvinfo : EIATTR_REGCOUNT
	.align		4
.L_187:
        /*0468*/ 	.byte	0x04, 0x2f
        /*046a*/ 	.short	(.L_189 - .L_188)
	.align		4
.L_188:
        /*046c*/ 	.word	index@(_ZN10layer_norm13ln_fwd_kernelINS_13Kernel_traitsI6__halffS2_fjLj6144ELj1ELj1ELj4ELj16ENS_18Kernel_traits_baseILj6144ES2_fS2_fjLj128EEEEEEEvNS_9FwdParamsE)
        /*0470*/ 	.word	0x000000a8


	//----- nvinfo : EIATTR_FRAME_SIZE
	.align		4
.L_189:
        /*0474*/ 	.byte	0x04, 0x11
        /*0476*/ 	.short	(.L_191 - .L_190)
	.align		4
.L_190:
        /*0478*/ 	.word	index@(_ZN10layer_norm13ln_fwd_kernelINS_13Kernel_traitsI6__halffS2_fjLj6144ELj1ELj1ELj4ELj16ENS_18Kernel_traits_baseILj6144ES2_fS2_fjLj128EEEEEEEvNS_9FwdParamsE)
        /*047c*/ 	.word	0x00000000


	//----- nvinfo : EIATTR_REGCOUNT
	.align		4
.L_191:
        /*0480*/ 	.byte	0x04, 0x2f
        /*0482*/ 	.short	(.L_193 - .L_192)
	.align		4
.L_192:
        /*0484*/ 	.word	index@(_ZN10layer_norm13ln_fwd_kernelINS_13Kernel_traitsI13__nv_bfloat16S2_S2_fjLj6144ELj1ELj1ELj4ELj16ENS_18Kernel_traits_baseILj6144ES2_S2_S2_fjLj128EEEEEEEvNS_9FwdParamsE)
        /*0488*/ 	.word	0x00000080


	//----- nvinfo : EIATTR_FRAME_SIZE
	.align		4
.L_193:
        /*048c*/ 	.byte	0x04, 0x11
        /*048e*/ 	.short	(.L_195 - .L_194)
	.align		4
.L_194:
        /*0490*/ 	.word	index@(_ZN10layer_norm13ln_fwd_kernelINS_13Kernel_traitsI13__nv_bfloat16S2_S2_fjLj6144ELj1ELj1ELj4ELj16ENS_18Kernel_traits_baseILj6144ES2_S2_S2_fjLj128EEEEEEEvNS_9FwdParamsE)
        /*0494*/ 	.word	0x00000000


	//----- nvinfo : EIATTR_REGCOUNT
	.align		4
.L_195:
        /*0498*/ 	.byte	0x04, 0x2f
        /*049a*/ 	.short	(.L_197 - .L_196)
	.align		4
.L_196:
        /*049c*/ 	.word	index@(_ZN10layer_norm13ln_fwd_kernelINS_13Kernel_traitsI13__nv_bfloat16fS2_fjLj6144ELj1ELj1ELj4ELj16ENS_18Kernel_traits_baseILj6144ES2_fS2_fjLj128EEEEEEEvNS_9FwdParamsE)
        /*04a0*/ 	.word	0x000000a8


	//----- nvinfo : EIATTR_FRAME_SIZE
	.align		4
.L_197:
        /*04a4*/ 	.byte	0x04, 0x11
        /*04a6*/ 	.short	(.L_199 - .L_198)
	.align		4
.L_198:
        /*04a8*/ 	.word	index@(_ZN10layer_norm13ln_fwd_kernelINS_13Kernel_traitsI13__nv_bfloat16fS2_fjLj6144ELj1ELj1ELj4ELj16ENS_18Kernel_traits_baseILj6144ES2_fS2_fjLj128EEEEEEEvNS_9FwdParamsE)
        /*04ac*/ 	.word	0x00000000


	//----- nvinfo : EIATTR_REGCOUNT
	.align		4
.L_199:
        /*04b0*/ 	.byte	0x04, 0x2f
        /*04b2*/ 	.short	(.L_201 - .L_200)
	.align		4
.L_200:
        /*04b4*/ 	.word	index@(_ZN10layer_norm13ln_fwd_kernelINS_13Kernel_traitsIffffjLj8192ELj1ELj1ELj4ELj16ENS_18Kernel_traits_baseILj8192EffffjLj128EEEEEEEvNS_9FwdParamsE)
        /*04b8*/ 	.word	0x000000e3


	//----- nvinfo : EIATTR_FRAME_SIZE
	.align		4
.L_201:
        /*04bc*/ 	.byte	0x04, 0x11
        /*04be*/ 	.short	(.L_203 - .L_202)
	.align		4
.L_202:
        /*04c0*/ 	.word	index@(_ZN10layer_norm13ln_fwd_kernelINS_13Kernel_traitsIffffjLj8192ELj1ELj1ELj4ELj16ENS_18Kernel_traits_baseILj8192EffffjLj128EEEEEEEvNS_9FwdParamsE)
        /*04c4*/ 	.word	0x00000000


	//----- nvinfo : EIATTR_REGCOUNT
	.align		4
.L_203:
        /*04c8*/ 	.byte	0x04, 0x2f
        /*04ca*/ 	.short	(.L_205 - .L_204)
	.align		4
.L_204:
        /*04cc*/ 	.word	index@(_ZN10layer_norm13ln_fwd_kernelINS_13Kernel_traitsI6__halfS2_S2_fjLj8192ELj1ELj1ELj4ELj16ENS_18Kernel_traits_baseILj8192ES2_S2_S2_fjLj128EEEEEEEvNS_9FwdParamsE)
        /*04d0*/ 	.word	0x000000a8


	//----- nvinfo : EIATTR_FRAME_SIZE
	.align		4
.L_205:
        /*04d4*/ 	.byte	0x04, 0x11
        /*04d6*/ 	.short	(.L_207 - .L_206)
	.align		4
.L_206:
        /*04d8*/ 	.word	index@(_ZN10layer_norm13ln_fwd_kernelINS_13Kernel_traitsI6__halfS2_S2_fjLj8192ELj1ELj1ELj4ELj16ENS_18Kernel_traits_baseILj8192ES2_S2_S2_fjLj128EEEEEEEvNS_9FwdParamsE)
        /*04dc*/ 	.word	0x00000000


	//----- nvinfo : EIATTR_REGCOUNT
	.align		4
.L_207:
        /*04e0*/ 	.byte	0x04, 0x2f
        /*04e2*/ 	.short	(.L_209 - .L_208)
	.align		4
.L_208:
        /*04e4*/ 	.word	index@(_ZN10layer_norm13ln_fwd_kernelINS_13Kernel_traitsI6__halffS2_fjLj8192ELj1ELj1ELj4ELj16ENS_18Kernel_traits_baseILj8192ES2_fS2_fjLj128EEEEEEEvNS_9FwdParamsE)
        /*04e8*/ 	.word	0x000000fe


	//----- nvinfo : EIATTR_FRAME_SIZE
	.align		4
.L_209:
        /*04ec*/ 	.byte	0x04, 0x11
        /*04ee*/ 	.short	(.L_211 - .L_210)
	.align		4
.L_210:
        /*04f0*/ 	.word	index@(_ZN10layer_norm13ln_fwd_kernelINS_13Kernel_traitsI6__halffS2_fjLj8192ELj1ELj1ELj4ELj16ENS_18Kernel_traits_baseILj8192ES2_fS2_fjLj128EEEEEEEvNS_9FwdParamsE)
        /*04f4*/ 	.word	0x00000000


	//----- nvinfo : EIATTR_REGCOUNT
	.align		4
.L_211:
        /*04f8*/ 	.byte	0x04, 0x2f
        /*04fa*/ 	.short	(.L_213 - .L_212)
	.align		4
.L_212:
        /*04fc*/ 	.word	index@(_ZN10layer_norm13ln_fwd_kernelINS_13Kernel_traitsI13__nv_bfloat16S2_S2_fjLj8192ELj1ELj1ELj4ELj16ENS_18Kernel_traits_baseILj8192ES2_S2_S2_fjLj128EEEEEEEvNS_9FwdParamsE)
        /*0500*/ 	.word	0x000000a8


	//----- nvinfo : EIATTR_FRAME_SIZE
	.align		4
.L_213:
        /*0504*/ 	.byte	0x04, 0x11
        /*0506*/ 	.short	(.L_215 - .L_214)
	.align		4
.L_214:
        /*0508*/ 	.word	index@(_ZN10layer_norm13ln_fwd_kernelINS_13Kernel_traitsI13__nv_bfloat16S2_S2_fjLj8192ELj1ELj1ELj4ELj16ENS_18Kernel_traits_baseILj8192ES2_S2_S2_fjLj128EEEEEEEvNS_9FwdParamsE)
        /*050c*/ 	.word	0x00000000


	//----- nvinfo : EIATTR_REGCOUNT
	.align		4
.L_215:
        /*0510*/ 	.byte	0x04, 0x2f
        /*0512*/ 	.short	(.L_217 - .L_216)
	.align		4
.L_216:
        /*0514*/ 	.word	index@(_ZN10layer_norm13ln_fwd_kernelINS_13Kernel_traitsI13__nv_bfloat16fS2_fjLj8192ELj1ELj1ELj4ELj16ENS_18Kernel_traits_baseILj8192ES2_fS2_fjLj128EEEEEEEvNS_9FwdParamsE)
        /*0518*/ 	.word	0x000000fe


	//----- nvinfo : EIATTR_FRAME_SIZE
	.align		4
.L_217:
        /*051c*/ 	.byte	0x04, 0x11
        /*051e*/ 	.short	(.L_219 - .L_218)
	.align		4
.L_218:
        /*0520*/ 	.word	index@(_ZN10layer_norm13ln_fwd_kernelINS_13Kernel_traitsI13__nv_bfloat16fS2_fjLj8192ELj1ELj1ELj4ELj16ENS_18Kernel_traits_baseILj8192ES2_fS2_fjLj128EEEEEEEvNS_9FwdParamsE)
        /*0524*/ 	.word	0x00000000


	//----- nvinfo : EIATTR_REGCOUNT
	.align		4
.L_219:
        /*0528*/ 	.byte	0x04, 0x2f
        /*052a*/ 	.short	(.L_221 - .L_220)
	.align		4
.L_220:
        /*052c*/ 	.word	index@(_ZN10layer_norm13ln_fwd_kernelINS_13Kernel_traitsIffffjLj10240ELj2ELj1ELj4ELj16ENS_18Kernel_traits_baseILj10240EffffjLj128EEEEEEEvNS_9FwdParamsE)
        /*0530*/ 	.word	0x000000a8


	//----- nvinfo : EIATTR_FRAME_SIZE
	.align		4
.L_221:
        /*0534*/ 	.byte	0x04, 0x11
        /*0536*/ 	.short	(.L_223 - .L_222)
	.align		4
.L_222:
        /*0538*/ 	.word	index@(_ZN10layer_norm13ln_fwd_kernelINS_13Kernel_traitsIffffjLj10240ELj2ELj1ELj4ELj16ENS_18Kernel_traits_baseILj10240EffffjLj128EEEEEEEvNS_9FwdParamsE)
        /*053c*/ 	.word	0x00000000


	//----- nvinfo : EIATTR_REGCOUNT
	.align		4
.L_223:
        /*0540*/ 	.byte	0x04, 0x2f
        /*0542*/ 	.short	(.L_225 - .L_224)
	.align		4
.L_224:
        /*0544*/ 	.word	index@(_ZN10layer_norm13ln_fwd_kernelINS_13Kernel_traitsI6__halfS2_S2_fjLj10240ELj1ELj1ELj4ELj16ENS_18Kernel_traits_baseILj10240ES2_S2_S2_fjLj128EEEEEEEvNS_9FwdParamsE)
        /*0548*/ 	.word	0x000000fe


	//----- nvinfo : EIATTR_FRAME_SIZE
	.align		4
.L_225:
        /*054c*/ 	.byte	0x04, 0x11
        /*054e*/ 	.short	(.L_227 - .L_226)
	.align		4
.L_226:
        /*0550*/ 	.word	index@(_ZN10layer_norm13ln_fwd_kernelINS_13Kernel_traitsI6__halfS2_S2_fjLj10240ELj1ELj1ELj4ELj16ENS_18Kernel_traits_baseILj10240ES2_S2_S2_fjLj128EEEEEEEvNS_9FwdParamsE)
        /*0554*/ 	.word	0x00000000


	//----- nvinfo : EIATTR_REGCOUNT
	.align		4
.L_227:
        /*0558*/ 	.byte	0x04, 0x2f
        /*055a*/ 	.short	(.L_229 - .L_228)
	.align		4
.L_228:
        /*055c*/ 	.word	index@(_ZN10layer_norm13ln_fwd_kernelINS_13Kernel_traitsI6__halffS2_fjLj10240ELj1ELj1ELj4ELj16ENS_18Kernel_traits_baseILj10240ES2_fS2_fjLj128EEEEEEEvNS_9FwdParamsE)
        /*0560*/ 	.word	0x000000ff


	//----- nvinfo : EIATTR_FRAME_SIZE
	.align		4
.L_229:
        /*0564*/ 	.byte	0x04, 0x11
        /*0566*/ 	.short	(.L_231 - .L_230)
	.align		4
.L_230:
        /*0568*/ 	.word	index@(_ZN10layer_norm13ln_fwd_kernelINS_13Kernel_traitsI6__halffS2_fjLj10240ELj1ELj1ELj4ELj16ENS_18Kernel_traits_baseILj10240ES2_fS2_fjLj128EEEEEEEvNS_9FwdParamsE)
        /*056c*/ 	.word	0x00000000


	//----- nvinfo : EIATTR_REGCOUNT
	.align		4
.L_231:
        /*0570*/ 	.byte	0x04, 0x2f
        /*0572*/ 	.short	(.L_233 - .L_232)
	.align		4
.L_232:
        /*0574*/ 	.word	index@(_ZN10layer_norm13ln_fwd_kernelINS_13Kernel_traitsI13__nv_bfloat16S2_S2_fjLj10240ELj1ELj1ELj4ELj16ENS_18Kernel_traits_baseILj10240ES2_S2_S2_fjLj128EEEEEEEvNS_9FwdParamsE)
        /*0578*/ 	.word	0x000000fe


	//----- nvinfo : EIATTR_FRAME_SIZE
	.align		4
.L_233:
        /*057c*/ 	.byte	0x04, 0x11
        /*057e*/ 	.short	(.L_235 - .L_234)
	.align		4
.L_234:
        /*0580*/ 	.word	index@(_ZN10layer_norm13ln_fwd_kernelINS_13Kernel_traitsI13__nv_bfloat16S2_S2_fjLj10240ELj1ELj1ELj4ELj16ENS_18Kernel_traits_baseILj10240ES2_S2_S2_fjLj128EEEEEEEvNS_9FwdParamsE)
        /*0584*/ 	.word	0x00000000


	//----- nvinfo : EIATTR_REGCOUNT
	.align		4
.L_235:
        /*0588*/ 	.byte	0x04, 0x2f
        /*058a*/ 	.short	(.L_237 - .L_236)
	.align		4
.L_236:
        /*058c*/ 	.word	index@(_ZN10layer_norm13ln_fwd_kernelINS_13Kernel_traitsI13__nv_bfloat16fS2_fjLj10240ELj1ELj1ELj4ELj16ENS_18Kernel_traits_baseILj10240ES2_fS2_fjLj128EEEEEEEvNS_9FwdParamsE)
        /*0590*/ 	.word	0x000000ff


	//----- nvinfo : EIATTR_FRAME_SIZE
	.align		4
.L_237:
        /*0594*/ 	.byte	0x04, 0x11
        /*0596*/ 	.short	(.L_239 - .L_238)
	.align		4
.L_238:
        /*0598*/ 	.word	index@(_ZN10layer_norm13ln_fwd_kernelINS_13Kernel_traitsI13__nv_bfloat16fS2_fjLj10240ELj1ELj1ELj4ELj16ENS_18Kernel_traits_baseILj10240ES2_fS2_fjLj128EEEEEEEvNS_9FwdParamsE)
        /*059c*/ 	.word	0x00000000


	//----- nvinfo : EIATTR_REGCOUNT
	.align		4
.L_239:
        /*05a0*/ 	.byte	0x04, 0x2f
        /*05a2*/ 	.short	(.L_241 - .L_240)
	.align		4
.L_240:
        /*05a4*/ 	.word	index@(_ZN10layer_norm13ln_fwd_kernelINS_13Kernel_traitsIffffjLj12288ELj2ELj1ELj4ELj16ENS_18Kernel_traits_baseILj12288EffffjLj128EEEEEEEvNS_9FwdParamsE)
        /*05a8*/ 	.word	0x000000a8


	//----- nvinfo : EIATTR_FRAME_SIZE
	.align		4
.L_241:
        /*05ac*/ 	.byte	0x04, 0x11
        /*05ae*/ 	.short	(.L_243 - .L_242)
	.align		4
.L_242:
        /*05b0*/ 	.word	index@(_ZN10layer_norm13ln_fwd_kernelINS_13Kernel_traitsIffffjLj12288ELj2ELj1ELj4ELj16ENS_18Kernel_traits_baseILj12288EffffjLj128EEEEEEEvNS_9FwdParamsE)
        /*05b4*/ 	.word	0x00000000


	//----- nvinfo : EIATTR_REGCOUNT
	.align		4
.L_243:
        /*05b8*/ 	.byte	0x04, 0x2f
        /*05ba*/ 	.short	(.L_245 - .L_244)
	.align		4
.L_244:
        /*05bc*/ 	.word	index@(_ZN10layer_norm13ln_fwd_kernelINS_13Kernel_traitsI6__halfS2_S2_fjLj12288ELj2ELj1ELj4ELj16ENS_18Kernel_traits_baseILj12288ES2_S2_S2_fjLj128EEEEEEEvNS_9FwdParamsE)
        /*05c0*/ 	.word	0x00000077


	//----- nvinfo : EIATTR_FRAME_SIZE
	.align		4
.L_245:
        /*05c4*/ 	.byte	0x04, 0x11
        /*05c6*/ 	.short	(.L_247 - .L_246)
	.align		4
.L_246:
        /*05c8*/ 	.word	index@(_ZN10layer_norm13ln_fwd_kernelINS_13Kernel_traitsI6__halfS2_S2_fjLj12288ELj2ELj1ELj4ELj16ENS_18Kernel_traits_baseILj12288ES2_S2_S2_fjLj128EEEEEEEvNS_9FwdParamsE)
        /*05cc*/ 	.word	0x00000000


	//----- nvinfo : EIATTR_REGCOUNT
	.align		4
.L_247:
        /*05d0*/ 	.byte	0x04, 0x2f
        /*05d2*/ 	.short	(.L_249 - .L_248)
	.align		4
.L_248:
        /*05d4*/ 	.word	index@(_ZN10layer_norm13ln_fwd_kernelINS_13Kernel_traitsI6__halffS2_fjLj12288ELj2ELj1ELj4ELj16ENS_18Kernel_traits_baseILj12288ES2_fS2_fjLj128EEEEEEEvNS_9FwdParamsE)
        /*05d8*/ 	.word	0x000000a7


	//----- nvinfo : EIATTR_FRAME_SIZE
	.align		4
.L_249:
        /*05dc*/ 	.byte	0x04, 0x11
        /*05de*/ 	.short	(.L_251 - .L_250)
	.align		4
.L_250:
        /*05e0*/ 	.word	index@(_ZN10layer_norm13ln_fwd_kernelINS_13Kernel_traitsI6__halffS2_fjLj12288ELj2ELj1ELj4ELj16ENS_18Kernel_traits_baseILj12288ES2_fS2_fjLj128EEEEEEEvNS_9FwdParamsE)
        /*05e4*/ 	.word	0x00000000


	//----- nvinfo : EIATTR_REGCOUNT
	.align		4
.L_251:
        /*05e8*/ 	.byte	0x04, 0x2f
        /*05ea*/ 	.short	(.L_253 - .L_252)
	.align		4
.L_252:
        /*05ec*/ 	.word	index@(_ZN10layer_norm13ln_fwd_kernelINS_13Kernel_traitsI13__nv_bfloat16S2_S2_fjLj12288ELj2ELj1ELj4ELj16ENS_18Kernel_traits_baseILj12288ES2_S2_S2_fjLj128EEEEEEEvNS_9FwdParamsE)
        /*05f0*/ 	.word	0x00000077


	//----- nvinfo : EIATTR_FRAME_SIZE
	.align		4
.L_253:
        /*05f4*/ 	.byte	0x04, 0x11
        /*05f6*/ 	.short	(.L_255 - .L_254)
	.align		4
.L_254:
        /*05f8*/ 	.word	index@(_ZN10layer_norm13ln_fwd_kernelINS_13Kernel_traitsI13__nv_bfloat16S2_S2_fjLj12288ELj2ELj1ELj4ELj16ENS_18Kernel_traits_baseILj12288ES2_S2_S2_fjLj128EEEEEEEvNS_9FwdParamsE)
        /*05fc*/ 	.word	0x00000000


	//----- nvinfo : EIATTR_REGCOUNT
	.align		4
.L_255:
        /*0600*/ 	.byte	0x04, 0x2f
        /*0602*/ 	.short	(.L_257 - .L_256)
	.align		4
.L_256:
        /*0604*/ 	.word	index@(_ZN10layer_norm13ln_fwd_kernelINS_13Kernel_traitsI13__nv_bfloat16fS2_fjLj12288ELj2ELj1ELj4ELj16ENS_18Kernel_traits_baseILj12288ES2_fS2_fjLj128EEEEEEEvNS_9FwdParamsE)
        /*0608*/ 	.word	0x000000a7


	//----- nvinfo : EIATTR_FRAME_SIZE
	.align		4
.L_257:
        /*060c*/ 	.byte	0x04, 0x11
        /*060e*/ 	.short	(.L_259 - .L_258)
	.align		4
.L_258:
        /*0610*/ 	.word	index@(_ZN10layer_norm13ln_fwd_kernelINS_13Kernel_traitsI13__nv_bfloat16fS2_fjLj12288ELj2ELj1ELj4ELj16ENS_18Kernel_traits_baseILj12288ES2_fS2_fjLj128EEEEEEEvNS_9FwdParamsE)
        /*0614*/ 	.word	0x00000000


	//----- nvinfo : EIATTR_REGCOUNT
	.align		4
.L_259:
        /*0618*/ 	.byte	0x04, 0x2f
        /*061a*/ 	.short	(.L_261 - .L_260)
	.align		4
.L_260:
        /*061c*/ 	.word	index@(_ZN10layer_norm13ln_fwd_kernelINS_13Kernel_traitsIffffjLj12800ELj2ELj1ELj4ELj4ENS_18Kernel_traits_baseILj12800EffffjLj128EEEEEEEvNS_9FwdParamsE)
        /*0620*/ 	.word	0x000000f4


	//----- nvinfo : EIATTR_FRAME_SIZE
	.align		4
.L_261:
        /*0624*/ 	.byte	0x04, 0x11
        /*0626*/ 	.short	(.L_263 - .L_262)
	.align		4
.L_262:
        /*0628*/ 	.word	index@(_ZN10layer_norm13ln_fwd_kernelINS_13Kernel_traitsIffffjLj12800ELj2ELj1ELj4ELj4ENS_18Kernel_traits_baseILj12800EffffjLj128EEEEEEEvNS_9FwdParamsE)
        /*062c*/ 	.word	0x00000000


	//----- nvinfo : EIATTR_REGCOUNT
	.align		4
.L_263:
        /*0630*/ 	.byte	0x04, 0x2f
        /*0632*/ 	.short	(.L_265 - .L_264)
	.align		4
.L_264:
        /*0634*/ 	.word	index@(_ZN10layer_norm13ln_fwd_kernelINS_13Kernel_traitsI6__halfS2_S2_fjLj12800ELj2ELj1ELj4ELj4ENS_18Kernel_traits_baseILj12800ES2_S2_S2_fjLj128EEEEEEEvNS_9FwdParamsE)
        /*0638*/ 	.word	0x000000a8


	//----- nvinfo : EIATTR_FRAME_SIZE
	.align		4
.L_265:
        /*063c*/ 	.byte	0x04, 0x11
        /*063e*/ 	.short	(.L_267 - .L_266)
	.align		4
.L_266:
        /*0640*/ 	.word	index@(_ZN10layer_norm13ln_fwd_kernelINS_13Kernel_traitsI6__halfS2_S2_fjLj12800ELj2ELj1ELj4ELj4ENS_18Kernel_traits_baseILj12800ES2_S2_S2_fjLj128EEEEEEEvNS_9FwdParamsE)
        /*0644*/ 	.word	0x00000000


	//----- nvinfo : EIATTR_REGCOUNT
	.align		4
.L_267:
        /*0648*/ 	.byte	0x04, 0x2f
        /*064a*/ 	.short	(.L_269 - .L_268)
	.align		4
.L_268:
        /*064c*/ 	.word	index@(_ZN10layer_norm13ln_fwd_kernelINS_13Kernel_traitsI6__halffS2_fjLj12800ELj2ELj1ELj4ELj4ENS_18Kernel_traits_baseILj12800ES2_fS2_fjLj128EEEEEEEvNS_9FwdParamsE)
        /*0650*/ 	.word	0x000000ff


	//----- nvinfo : EIATTR_FRAME_SIZE
	.align		4
.L_269:
        /*0654*/ 	.byte	0x04, 0x11
        /*0656*/ 	.short	(.L_271 - .L_270)
	.align		4
.L_270:
        /*0658*/ 	.word	index@(_ZN10layer_norm13ln_fwd_kernelINS_13Kernel_traitsI6__halffS2_fjLj12800ELj2ELj1ELj4ELj4ENS_18Kernel_traits_baseILj12800ES2_fS2_fjLj128EEEEEEEvNS_9FwdParamsE)
        /*065c*/ 	.word	0x00000000


	//----- nvinfo : EIATTR_REGCOUNT
	.align		4
.L_271:
        /*0660*/ 	.byte	0x04, 0x2f
        /*0662*/ 	.short	(.L_273 - .L_272)
	.align		4
.L_272:
        /*0664*/ 	.word	index@(_ZN10layer_norm13ln_fwd_kernelINS_13Kernel_traitsI13__nv_bfloat16S2_S2_fjLj12800ELj2ELj1ELj4ELj4ENS_18Kernel_traits_baseILj12800ES2_S2_S2_fjLj128EEEEEEEvNS_9FwdParamsE)
        /*0668*/ 	.word	0x000000a8


	//----- nvinfo : EIATTR_FRAME_SIZE
	.align		4
.L_273:
        /*066c*/ 	.byte	0x04, 0x11
        /*066e*/ 	.short	(.L_275 - .L_274)
	.align		4
.L_274:
        /*0670*/ 	.word	index@(_ZN10layer_norm13ln_fwd_kernelINS_13Kernel_traitsI13__nv_bfloat16S2_S2_fjLj12800ELj2ELj1ELj4ELj4ENS_18Kernel_traits_baseILj12800ES2_S2_S2_fjLj128EEEEEEEvNS_9FwdParamsE)
        /*0674*/ 	.word	0x00000000


	//----- nvinfo : EIATTR_REGCOUNT
	.align		4
.L_275:
        /*0678*/ 	.byte	0x04, 0x2f
        /*067a*/ 	.short	(.L_277 - .L_276)
	.align		4
.L_276:
        /*067c*/ 	.word	index@(_ZN10layer_norm13ln_fwd_kernelINS_13Kernel_traitsI13__nv_bfloat16fS2_fjLj12800ELj2ELj1ELj4ELj4ENS_18Kernel_traits_baseILj12800ES2_fS2_fjLj128EEEEEEEvNS_9FwdParamsE)
        /*0680*/ 	.word	0x000000ff


	//----- nvinfo : EIATTR_FRAME_SIZE
	.align		4
.L_277:
        /*0684*/ 	.byte	0x04, 0x11
        /*0686*/ 	.short	(.L_279 - .L_278)
	.align		4
.L_278:
        /*0688*/ 	.word	index@(_ZN10layer_norm13ln_fwd_kernelINS_13Kernel_traitsI13__nv_bfloat16fS2_fjLj12800ELj2ELj1ELj4ELj4ENS_18Kernel_traits_baseILj12800ES2_fS2_fjLj128EEEEEEEvNS_9FwdParamsE)
        /*068c*/ 	.word	0x00000000


	//----- nvinfo : EIATTR_REGCOUNT
	.align		4
.L_279:
        /*0690*/ 	.byte	0x04, 0x2f
        /*0692*/ 	.short	(.L_281 - .L_280)
	.align		4
.L_280:
        /*0694*/ 	.word	index@(_ZN10layer_norm13ln_fwd_kernelINS_13Kernel_traitsIffffjLj14336ELj2ELj1ELj4ELj16ENS_18Kernel_traits_baseILj14336EffffjLj128EEEEEEEvNS_9FwdParamsE)
        /*0698*/ 	.word	0x000000ff


	//----- nvinfo : EIATTR_FRAME_SIZE
	.align		4
.L_281:
        /*069c*/ 	.byte	0x04, 0x11
        /*069e*/ 	.short	(.L_283 - .L_282)
	.align		4
.L_282:
        /*06a0*/ 	.word	index@(_ZN10layer_norm13ln_fwd_kernelINS_13Kernel_traitsIffffjLj14336ELj2ELj1ELj4ELj16ENS_18Kernel_traits_baseILj14336EffffjLj128EEEEEEEvNS_9FwdParamsE)
        /*06a4*/ 	.word	0x00000000


	//----- nvinfo : EIATTR_REGCOUNT
	.align		4
.L_283:
        /*06a8*/ 	.byte	0x04, 0x2f
        /*06aa*/ 	.short	(.L_285 - .L_284)
	.align		4
.L_284:
        /*06ac*/ 	.word	index@(_ZN10layer_norm13ln_fwd_kernelINS_13Kernel_traitsI6__halfS2_S2_fjLj14336ELj2ELj1ELj4ELj16ENS_18Kernel_traits_baseILj14336ES2_S2_S2_fjLj128EEEEEEEvNS_9FwdParamsE)
        /*06b0*/ 	.word	0x000000a8


	//----- nvinfo : EIATTR_FRAME_SIZE
	.align		4
.L_285:
        /*06b4*/ 	.byte	0x04, 0x11
        /*06b6*/ 	.short	(.L_287 - .L_286)
	.align		4
.L_286:
        /*06b8*/ 	.word	index@(_ZN10layer_norm13ln_fwd_kernelINS_13Kernel_traitsI6__halfS2_S2_fjLj14336ELj2ELj1ELj4ELj16ENS_18Kernel_traits_baseILj14336ES2_S2_S2_fjLj128EEEEEEEvNS_9FwdParamsE)
        /*06bc*/ 	.word	0x00000000


	//----- nvinfo : EIATTR_REGCOUNT
	.align		4
.L_287:
        /*06c0*/ 	.byte	0x04, 0x2f
        /*06c2*/ 	.short	(.L_289 - .L_288)
	.align		4
.L_288:
        /*06c4*/ 	.word	index@(_ZN10layer_norm13ln_fwd_kernelINS_13Kernel_traitsI6__halffS2_fjLj14336ELj2ELj1ELj4ELj16ENS_18Kernel_traits_baseILj14336ES2_fS2_fjLj128EEEEEEEvNS_9FwdParamsE)
        /*06c8*/ 	.word	0x000000a2


	//----- nvinfo : EIATTR_FRAME_SIZE
	.align		4
.L_289:
        /*06cc*/ 	.byte	0x04, 0x11
        /*06ce*/ 	.short	(.L_291 - .L_290)
	.align		4
.L_290:
        /*06d0*/ 	.word	index@(_ZN10layer_norm13ln_fwd_kernelINS_13Kernel_traitsI6__halffS2_fjLj14336ELj2ELj1ELj4ELj16ENS_18Kernel_traits_baseILj14336ES2_fS2_fjLj128EEEEEEEvNS_9FwdParamsE)
        /*06d4*/ 	.word	0x00000000


	//----- nvinfo : EIATTR_REGCOUNT
	.align		4
.L_291:
        /*06d8*/ 	.byte	0x04, 0x2f
        /*06da*/ 	.short	(.L_293 - .L_292)
	.align		4
.L_292:
        /*06dc*/ 	.word	index@(_ZN10layer_norm13ln_fwd_kernelINS_13Kernel_traitsI13__nv_bfloat16S2_S2_fjLj14336ELj2ELj1ELj4ELj16ENS_18Kernel_traits_baseILj14336ES2_S2_S2_fjLj128EEEEEEEvNS_9FwdParamsE)
        /*06e0*/ 	.word	0x000000a8


	//----- nvinfo : EIATTR_FRAME_SIZE
	.align		4
.L_293:
        /*06e4*/ 	.byte	0x04, 0x11
        /*06e6*/ 	.short	(.L_295 - .L_294)
	.align		4
.L_294:
        /*06e8*/ 	.word	index@(_ZN10layer_norm13ln_fwd_kernelINS_13Kernel_traitsI13__nv_bfloat16S2_S2_fjLj14336ELj2ELj1ELj4ELj16ENS_18Kernel_traits_baseILj14336ES2_S2_S2_fjLj128EEEEEEEvNS_9FwdParamsE)
        /*06ec*/ 	.word	0x00000000


	//----- nvinfo : EIATTR_REGCOUNT
	.align		4
.L_295:
        /*06f0*/ 	.byte	0x04, 0x2f
        /*06f2*/ 	.short	(.L_297 - .L_296)
	.align		4
.L_296:
        /*06f4*/ 	.word	index@(_ZN10layer_norm13ln_fwd_kernelINS_13Kernel_traitsI13__nv_bfloat16fS2_fjLj14336ELj2ELj1ELj4ELj8ENS_18Kernel_traits_baseILj14336ES2_fS2_fjLj128EEEEEEEvNS_9FwdParamsE)
        /*06f8*/ 	.word	0x000000a6


	//----- nvinfo : EIATTR_FRAME_SIZE
	.align		4
.L_297:
        /*06fc*/ 	.byte	0x04, 0x11
        /*06fe*/ 	.short	(.L_299 - .L_298)
	.align		4
.L_298:
        /*0700*/ 	.word	index@(_ZN10layer_norm13ln_fwd_kernelINS_13Kernel_traitsI13__nv_bfloat16fS2_fjLj14336ELj2ELj1ELj4ELj8ENS_18Kernel_traits_baseILj14336ES2_fS2_fjLj128EEEEEEEvNS_9FwdParamsE)
        /*0704*/ 	.word	0x00000000


	//----- nvinfo : EIATTR_REGCOUNT
	.align		4
.L_299:
        /*0708*/ 	.byte	0x04, 0x2f
        /*070a*/ 	.short	(.L_301 - .L_300)
	.align		4
.L_300:
        /*070c*/ 	.word	index@(_ZN10layer_norm13ln_fwd_kernelINS_13Kernel_traitsIffffjLj15360ELj2ELj1ELj4ELj8ENS_18Kernel_traits_baseILj15360EffffjLj128EEEEEEEvNS_9FwdParamsE)
        /*0710*/ 	.word	0x000000ee


	//----- nvinfo : EIATTR_FRAME_SIZE
	.align		4
.L_301:
        /*0714*/ 	.byte	0x04, 0x11
        /*0716*/ 	.short	(.L_303 - .L_302)
	.align		4
.L_302:
        /*0718*/ 	.word	index@(_ZN10layer_norm13ln_fwd_kernelINS_13Kernel_traitsIffffjLj15360ELj2ELj1ELj4ELj8ENS_18Kernel_traits_baseILj15360EffffjLj128EEEEEEEvNS_9FwdParamsE)
        /*071c*/ 	.word	0x00000000


	//----- nvinfo : EIATTR_REGCOUNT
	.align		4
.L_303:
        /*0720*/ 	.byte	0x04, 0x2f
        /*0722*/ 	.short	(.L_305 - .L_304)
	.align		4
.L_304:
        /*0724*/ 	.word	index@(_ZN10layer_norm13ln_fwd_kernelINS_13Kernel_traitsI6__halfS2_S2_fjLj15360ELj2ELj1ELj4ELj8ENS_18Kernel_traits_baseILj15360ES2_S2_S2_fjLj128EEEEEEEvNS_9FwdParamsE)
        /*0728*/ 	.word	0x000000da


	//----- nvinfo : EIATTR_FRAME_SIZE
	.align		4
.L_305:
        /*072c*/ 	.byte	0x04, 0x11
        /*072e*/ 	.short	(.L_307 - .L_306)
	.align		4
.L_306:
        /*0730*/ 	.word	index@(_ZN10layer_norm13ln_fwd_kernelINS_13Kernel_traitsI6__halfS2_S2_fjLj15360ELj2ELj1ELj4ELj8ENS_18Kernel_traits_baseILj15360ES2_S2_S2_fjLj128EEEEEEEvNS_9FwdParamsE)
        /*0734*/ 	.word	0x00000000


	//----- nvinfo : EIATTR_REGCOUNT
	.align		4
.L_307:
        /*0738*/ 	.byte	0x04, 0x2f
        /*073a*/ 	.short	(.L_309 - .L_308)
	.align		4
.L_308:
        /*073c*/ 	.word	index@(_ZN10layer_norm13ln_fwd_kernelINS_13Kernel_traitsI6__halffS2_fjLj15360ELj2ELj1ELj4ELj8ENS_18Kernel_traits_baseILj15360ES2_fS2_fjLj128EEEEEEEvNS_9FwdParamsE)
        /*0740*/ 	.word	0x000000a6


	//----- nvinfo : EIATTR_FRAME_SIZE
	.align		4
.L_309:
        /*0744*/ 	.byte	0x04, 0x11
        /*0746*/ 	.short	(.L_311 - .L_310)
	.align		4
.L_310:
        /*0748*/ 	.word	index@(_ZN10layer_norm13ln_fwd_kernelINS_13Kernel_traitsI6__halffS2_fjLj15360ELj2ELj1ELj4ELj8ENS_18Kernel_traits_baseILj15360ES2_fS2_fjLj128EEEEEEEvNS_9FwdParamsE)
        /*074c*/ 	.word	0x00000000


	//----- nvinfo : EIATTR_REGCOUNT
	.align		4
.L_311:
        /*0750*/ 	.byte	0x04, 0x2f
        /*0752*/ 	.short	(.L_313 - .L_312)
	.align		4
.L_312:
        /*0754*/ 	.word	index@(_ZN10layer_norm13ln_fwd_kernelINS_13Kernel_traitsI13__nv_bfloat16S2_S2_fjLj15360ELj2ELj1ELj4ELj8ENS_18Kernel_traits_baseILj15360ES2_S2_S2_fjLj128EEEEEEEvNS_9FwdParamsE)
        /*0758*/ 	.word	0x000000d8


	//----- nvinfo : EIATTR_FRAME_SIZE
	.align		4
.L_313:
        /*075c*/ 	.byte	0x04, 0x11
        /*075e*/ 	.short	(.L_315 - .L_314)
	.align		4
.L_314:
        /*0760*/ 	.word	index@(_ZN10layer_norm13ln_fwd_kernelINS_13Kernel_traitsI13__nv_bfloat16S2_S2_fjLj15360ELj2ELj1ELj4ELj8ENS_18Kernel_traits_baseILj15360ES2_S2_S2_fjLj128EEEEEEEvNS_9FwdParamsE)
        /*0764*/ 	.word	0x00000000


	//----- nvinfo : EIATTR_REGCOUNT
	.align		4
.L_315:
        /*0768*/ 	.byte	0x04, 0x2f
        /*076a*/ 	.short	(.L_317 - .L_316)
	.align		4
.L_316:
        /*076c*/ 	.word	index@(_ZN10layer_norm13ln_fwd_kernelINS_13Kernel_traitsI13__nv_bfloat16fS2_fjLj15360ELj2ELj1ELj4ELj8ENS_18Kernel_traits_baseILj15360ES2_fS2_fjLj128EEEEEEEvNS_9FwdParamsE)
        /*0770*/ 	.word	0x000000a6


	//----- nvinfo : EIATTR_FRAME_SIZE
	.align		4
.L_317:
        /*0774*/ 	.byte	0x04, 0x11
        /*0776*/ 	.short	(.L_319 - .L_318)
	.align		4
.L_318:
        /*0778*/ 	.word	index@(_ZN10layer_norm13ln_fwd_kernelINS_13Kernel_traitsI13__nv_bfloat16fS2_fjLj15360ELj2ELj1ELj4ELj8ENS_18Kernel_traits_baseILj15360ES2_fS2_fjLj128EEEEEEEvNS_9FwdParamsE)
        /*077c*/ 	.word	0x00000000


	//----- nvinfo : EIATTR_REGCOUNT
	.align		4
.L_319:
        /*0780*/ 	.byte	0x04, 0x2f
        /*0782*/ 	.short	(.L_321 - .L_320)
	.align		4
.L_320:
        /*0784*/ 	.word	index@(_ZN10layer_norm13ln_fwd_kernelINS_13Kernel_traitsIffffjLj16384ELj2ELj1ELj4ELj16ENS_18Kernel_traits_baseILj16384EffffjLj128EEEEEEEvNS_9FwdParamsE)
        /*0788*/ 	.word	0x000000eb


	//----- nvinfo : EIATTR_FRAME_SIZE
	.align		4
.L_321:
        /*078c*/ 	.byte	0x04, 0x11
        /*078e*/ 	.short	(.L_323 - .L_322)
	.align		4
.L_322:
        /*0790*/ 	.word	index@(_ZN10layer_norm13ln_fwd_kernelINS_13Kernel_traitsIffffjLj16384ELj2ELj1ELj4ELj16ENS_18Kernel_traits_baseILj16384EffffjLj128EEEEEEEvNS_9FwdParamsE)
        /*0794*/ 	.word	0x00000000


	//----- nvinfo : EIATTR_REGCOUNT
	.align		4
.L_323:
        /*0798*/ 	.byte	0x04, 0x2f
        /*079a*/ 	.short	(.L_325 - .L_324)
	.align		4
.L_324:
        /*079c*/ 	.word	index@(_ZN10layer_norm13ln_fwd_kernelINS_13Kernel_traitsI6__halfS2_S2_fjLj16384ELj2ELj1ELj4ELj16ENS_18Kernel_traits_baseILj16384ES2_S2_S2_fjLj128EEEEEEEvNS_9FwdParamsE)
        /*07a0*/ 	.word	0x000000a8


	//----- nvinfo : EIATTR_FRAME_SIZE
	.align		4
.L_325:
        /*07a4*/ 	.byte	0x04, 0x11
        /*07a6*/ 	.short	(.L_327 - .L_326)
	.align		4
.L_326:
        /*07a8*/ 	.word	index@(_ZN10layer_norm13ln_fwd_kernelINS_13Kernel_traitsI6__halfS2_S2_fjLj16384ELj2ELj1ELj4ELj16ENS_18Kernel_traits_baseILj16384ES2_S2_S2_fjLj128EEEEEEEvNS_9FwdParamsE)
        /*07ac*/ 	.word	0x00000000


	//----- nvinfo : EIATTR_REGCOUNT
	.align		4
.L_327:
        /*07b0*/ 	.byte	0x04, 0x2f
        /*07b2*/ 	.short	(.L_329 - .L_328)
	.align		4
.L_328:
        /*07b4*/ 	.word	index@(_ZN10layer_norm13ln_fwd_kernelINS_13Kernel_traitsI6__halffS2_fjLj16384ELj2ELj1ELj4ELj16ENS_18Kernel_traits_baseILj16384ES2_fS2_fjLj128EEEEEEEvNS_9FwdParamsE)
        /*07b8*/ 	.word	0x000000fe


	//----- nvinfo : EIATTR_FRAME_SIZE
	.align		4
.L_329:
        /*07bc*/ 	.byte	0x04, 0x11
        /*07be*/ 	.short	(.L_331 - .L_330)
	.align		4
.L_330:
        /*07c0*/ 	.word	index@(_ZN10layer_norm13ln_fwd_kernelINS_13Kernel_traitsI6__halffS2_fjLj16384ELj2ELj1ELj4ELj16ENS_18Kernel_traits_baseILj16384ES2_fS2_fjLj128EEEEEEEvNS_9FwdParamsE)
        /*07c4*/ 	.word	0x00000000


	//----- nvinfo : EIATTR_REGCOUNT
	.align		4
.L_331:
        /*07c8*/ 	.byte	0x04, 0x2f
        /*07ca*/ 	.short	(.L_333 - .L_332)
	.align		4
.L_332:
        /*07cc*/ 	.word	index@(_ZN10layer_norm13ln_fwd_kernelINS_13Kernel_traitsI13__nv_bfloat16S2_S2_fjLj16384ELj2ELj1ELj4ELj16ENS_18Kernel_traits_baseILj16384ES2_S2_S2_fjLj128EEEEEEEvNS_9FwdParamsE)
        /*07d0*/ 	.word	0x000000a8


	//----- nvinfo : EIATTR_FRAME_SIZE
	.align		4
.L_333:
        /*07d4*/ 	.byte	0x04, 0x11
        /*07d6*/ 	.short	(.L_335 - .L_334)
	.align		4
.L_334:
        /*07d8*/ 	.word	index@(_ZN10layer_norm13ln_fwd_kernelINS_13Kernel_traitsI13__nv_bfloat16S2_S2_fjLj16384ELj2ELj1ELj4ELj16ENS_18Kernel_traits_baseILj16384ES2_S2_S2_fjLj128EEEEEEEvNS_9FwdParamsE)
        /*07dc*/ 	.word	0x00000000


	//----- nvinfo : EIATTR_REGCOUNT
	.align		4
.L_335:
        /*07e0*/ 	.byte	0x04, 0x2f
        /*07e2*/ 	.short	(.L_337 - .L_336)
	.align		4
.L_336:
        /*07e4*/ 	.word	index@(_ZN10layer_norm13ln_fwd_kernelINS_13Kernel_traitsI13__nv_bfloat16fS2_fjLj16384ELj2ELj1ELj4ELj16ENS_18Kernel_traits_baseILj16384ES2_fS2_fjLj128EEEEEEEvNS_9FwdParamsE)
        /*07e8*/ 	.word	0x000000fe


	//----- nvinfo : EIATTR_FRAME_SIZE
	.align		4
.L_337:
        /*07ec*/ 	.byte	0x04, 0x11
        /*07ee*/ 	.short	(.L_339 - .L_338)
	.align		4
.L_338:
        /*07f0*/ 	.word	index@(_ZN10layer_norm13ln_fwd_kernelINS_13Kernel_traitsI13__nv_bfloat16fS2_fjLj16384ELj2ELj1ELj4ELj16ENS_18Kernel_traits_baseILj16384ES2_fS2_fjLj128EEEEEEEvNS_9FwdParamsE)
        /*07f4*/ 	.word	0x00000000


	//----- nvinfo : EIATTR_REGCOUNT
	.align		4
.L_339:
        /*07f8*/ 	.byte	0x04, 0x2f
        /*07fa*/ 	.short	(.L_341 - .L_340)
	.align		4
.L_340:
        /*07fc*/ 	.word	index@(_ZN10layer_norm13ln_fwd_kernelINS_13Kernel_traitsIffffjLj18432ELj4ELj1ELj4ELj16ENS_18Kernel_traits_baseILj18432EffffjLj128EEEEEEEvNS_9FwdParamsE)
        /*0800*/ 	.word	0x00000080


	//----- nvinfo : EIATTR_FRAME_SIZE
	.align		4
.L_341:
        /*0804*/ 	.byte	0x04, 0x11
        /*0806*/ 	.short	(.L_343 - .L_342)
	.align		4
.L_342:
        /*0808*/ 	.word	index@(_ZN10layer_norm13ln_fwd_kernelINS_13Kernel_traitsIffffjLj18432ELj4ELj1ELj4ELj16ENS_18Kernel_traits_baseILj18432EffffjLj128EEEEEEEvNS_9FwdParamsE)
        /*080c*/ 	.word	0x00000000


	//----- nvinfo : EIATTR_REGCOUNT
	.align		4
.L_343:
        /*0810*/ 	.byte	0x04, 0x2f
        /*0812*/ 	.short	(.L_345 - .L_344)
	.align		4
.L_344:
        /*0814*/ 	.word	index@(_ZN10layer_norm13ln_fwd_kernelINS_13Kernel_traitsI6__halfS2_S2_fjLj18432ELj2ELj1ELj4ELj16ENS_18Kernel_traits_baseILj18432ES2_S2_S2_fjLj128EEEEEEEvNS_9FwdParamsE)
        /*0818*/ 	.word	0x000000a8


	//----- nvinfo : EIATTR_FRAME_SIZE
	.align		4
.L_345:
        /*081c*/ 	.byte	0x04, 0x11
        /*081e*/ 	.short	(.L_347 - .L_346)
	.align		4
.L_346:
        /*0820*/ 	.word	index@(_ZN10layer_norm13ln_fwd_kernelINS_13Kernel_traitsI6__halfS2_S2_fjLj18432ELj2ELj1ELj4ELj16ENS_18Kernel_traits_baseILj18432ES2_S2_S2_fjLj128EEEEEEEvNS_9FwdParamsE)
        /*0824*/ 	.word	0x00000000


	//----- nvinfo : EIATTR_REGCOUNT
	.align		4
.L_347:
        /*0828*/ 	.byte	0x04, 0x2f
        /*082a*/ 	.short	(.L_349 - .L_348)
	.align		4
.L_348:
        /*082c*/ 	.word	index@(_ZN10layer_norm13ln_fwd_kernelINS_13Kernel_traitsI6__halffS2_fjLj18432ELj2ELj1ELj4ELj16ENS_18Kernel_traits_baseILj18432ES2_fS2_fjLj128EEEEEEEvNS_9FwdParamsE)
        /*0830*/ 	.word	0x000000ff


	//----- nvinfo : EIATTR_FRAME_SIZE
	.align		4
.L_349:
        /*0834*/ 	.byte	0x04, 0x11
        /*0836*/ 	.short	(.L_351 - .L_350)
	.align		4
.L_350:
        /*0838*/ 	.word	index@(_ZN10layer_norm13ln_fwd_kernelINS_13Kernel_traitsI6__halffS2_fjLj18432ELj2ELj1ELj4ELj16ENS_18Kernel_traits_baseILj18432ES2_fS2_fjLj128EEEEEEEvNS_9FwdParamsE)
        /*083c*/ 	.word	0x00000000


	//----- nvinfo : EIATTR_REGCOUNT
	.align		4
.L_351:
        /*0840*/ 	.byte	0x04, 0x2f
        /*0842*/ 	.short	(.L_353 - .L_352)
	.align		4
.L_352:
        /*0844*/ 	.word	index@(_ZN10layer_norm13ln_fwd_kernelINS_13Kernel_traitsI13__nv_bfloat16S2_S2_fjLj18432ELj2ELj1ELj4ELj16ENS_18Kernel_traits_baseILj18432ES2_S2_S2_fjLj128EEEEEEEvNS_9FwdParamsE)
        /*0848*/ 	.word	0x000000a8


	//----- nvinfo : EIATTR_FRAME_SIZE
	.align		4
.L_353:
        /*084c*/ 	.byte	0x04, 0x11
        /*084e*/ 	.short	(.L_355 - .L_354)
	.align		4
.L_354:
        /*0850*/ 	.word	index@(_ZN10layer_norm13ln_fwd_kernelINS_13Kernel_traitsI13__nv_bfloat16S2_S2_fjLj18432ELj2ELj1ELj4ELj16ENS_18Kernel_traits_baseILj18432ES2_S2_S2_fjLj128EEEEEEEvNS_9FwdParamsE)
        /*0854*/ 	.word	0x00000000


	//----- nvinfo : EIATTR_REGCOUNT
	.align		4
.L_355:
        /*0858*/ 	.byte	0x04, 0x2f
        /*085a*/ 	.short	(.L_357 - .L_356)
	.align		4
.L_356:
        /*085c*/ 	.word	index@(_ZN10layer_norm13ln_fwd_kernelINS_13Kernel_traitsI13__nv_bfloat16fS2_fjLj18432ELj4ELj1ELj4ELj16ENS_18Kernel_traits_baseILj18432ES2_fS2_fjLj128EEEEEEEvNS_9FwdParamsE)
        /*0860*/ 	.word	0x0000007c


	//----- nvinfo : EIATTR_FRAME_SIZE
	.align		4
.L_357:
        /*0864*/ 	.byte	0x04, 0x11
        /*0866*/ 	.short	(.L_359 - .L_358)
	.align		4
.L_358:
        /*0868*/ 	.word	index@(_ZN10layer_norm13ln_fwd_kernelINS_13Kernel_traitsI13__nv_bfloat16fS2_fjLj18432ELj4ELj1ELj4ELj16ENS_18Kernel_traits_baseILj18432ES2_fS2_fjLj128EEEEEEEvNS_9FwdParamsE)
        /*086c*/ 	.word	0x00000000


	//----- nvinfo : EIATTR_REGCOUNT
	.align		4
.L_359:
        /*0870*/ 	.byte	0x04, 0x2f
        /*0872*/ 	.short	(.L_361 - .L_360)
	.align		4
.L_360:
        /*0874*/ 	.word	index@(_ZN10layer_norm13ln_fwd_kernelINS_13Kernel_traitsIffffjLj20480ELj2ELj1ELj4ELj16ENS_18Kernel_traits_baseILj20480EffffjLj128EEEEEEEvNS_9FwdParamsE)
        /*0878*/ 	.word	0x000000ff


	//----- nvinfo : EIATTR_FRAME_SIZE
	.align		4
.L_361:
        /*087c*/ 	.byte	0x04, 0x11
        /*087e*/ 	.short	(.L_363 - .L_362)
	.align		4
.L_362:
        /*0880*/ 	.word	index@(_ZN10layer_norm13ln_fwd_kernelINS_13Kernel_traitsIffffjLj20480ELj2ELj1ELj4ELj16ENS_18Kernel_traits_baseILj20480EffffjLj128EEEEEEEvNS_9FwdParamsE)
        /*0884*/ 	.word	0x00000050


	//----- nvinfo : EIATTR_REGCOUNT
	.align		4
.L_363:
        /*0888*/ 	.byte	0x04, 0x2f
        /*088a*/ 	.short	(.L_365 - .L_364)
	.align		4
.L_364:
        /*088c*/ 	.word	index@(_ZN10layer_norm13ln_fwd_kernelINS_13Kernel_traitsI6__halfS2_S2_fjLj20480ELj2ELj1ELj4ELj16ENS_18Kernel_traits_baseILj20480ES2_S2_S2_fjLj128EEEEEEEvNS_9FwdParamsE)
        /*0890*/ 	.word	0x000000fe


	//----- nvinfo : EIATTR_FRAME_SIZE
	.align		4
.L_365:
        /*0894*/ 	.byte	0x04, 0x11
        /*0896*/ 	.short	(.L_367 - .L_366)
	.align		4
.L_366:
        /*0898*/ 	.word	index@(_ZN10layer_norm13ln_fwd_kernelINS_13Kernel_traitsI6__halfS2_S2_fjLj20480ELj2ELj1ELj4ELj16ENS_18Kernel_traits_baseILj20480ES2_S2_S2_fjLj128EEEEEEEvNS_9FwdParamsE)
        /*089c*/ 	.word	0x00000000


	//----- nvinfo : EIATTR_REGCOUNT
	.align		4
.L_367:
        /*08a0*/ 	.byte	0x04, 0x2f
        /*08a2*/ 	.short	(.L_369 - .L_368)
	.align		4
.L_368:
        /*08a4*/ 	.word	index@(_ZN10layer_norm13ln_fwd_kernelINS_13Kernel_traitsI6__halffS2_fjLj20480ELj2ELj1ELj4ELj16ENS_18Kernel_traits_baseILj20480ES2_fS2_fjLj128EEEEEEEvNS_9FwdParamsE)
        /*08a8*/ 	.word	0x000000ff


	//----- nvinfo : EIATTR_FRAME_SIZE
	.align		4
.L_369:
        /*08ac*/ 	.byte	0x04, 0x11
        /*08ae*/ 	.short	(.L_371 - .L_370)
	.align		4
.L_370:
        /*08b0*/ 	.word	index@(_ZN10layer_norm13ln_fwd_kernelINS_13Kernel_traitsI6__halffS2_fjLj20480ELj2ELj1ELj4ELj16ENS_18Kernel_traits_baseILj20480ES2_fS2_fjLj128EEEEEEEvNS_9FwdParamsE)
        /*08b4*/ 	.word	0x00000000


	//----- nvinfo : EIATTR_REGCOUNT
	.align		4
.L_371:
        /*08b8*/ 	.byte	0x04, 0x2f
        /*08ba*/ 	.short	(.L_373 - .L_372)
	.align		4
.L_372:
        /*08bc*/ 	.word	index@(_ZN10layer_norm13ln_fwd_kernelINS_13Kernel_traitsI13__nv_bfloat16S2_S2_fjLj20480ELj2ELj1ELj4ELj16ENS_18Kernel_traits_baseILj20480ES2_S2_S2_fjLj128EEEEEEEvNS_9FwdParamsE)
        /*08c0*/ 	.word	0x000000fe


	//----- nvinfo : EIATTR_FRAME_SIZE
	.align		4
.L_373:
        /*08c4*/ 	.byte	0x04, 0x11
        /*08c6*/ 	.short	(.L_375 - .L_374)
	.align		4
.L_374:
        /*08c8*/ 	.word	index@(_ZN10layer_norm13ln_fwd_kernelINS_13Kernel_traitsI13__nv_bfloat16S2_S2_fjLj20480ELj2ELj1ELj4ELj16ENS_18Kernel_traits_baseILj20480ES2_S2_S2_fjLj128EEEEEEEvNS_9FwdParamsE)
        /*08cc*/ 	.word	0x00000000


	//----- nvinfo : EIATTR_REGCOUNT
	.align		4
.L_375:
        /*08d0*/ 	.byte	0x04, 0x2f
        /*08d2*/ 	.short	(.L_377 - .L_376)
	.align		4
.L_376:
        /*08d4*/ 	.word	index@(_ZN10layer_norm13ln_fwd_kernelINS_13Kernel_traitsI13__nv_bfloat16fS2_fjLj20480ELj2ELj1ELj4ELj16ENS_18Kernel_traits_baseILj20480ES2_fS2_fjLj128EEEEEEEvNS_9FwdParamsE)
        /*08d8*/ 	.word	0x000000ff


	//----- nvinfo : EIATTR_FRAME_SIZE
	.align		4
.L_377:
        /*08dc*/ 	.byte	0x04, 0x11
        /*08de*/ 	.short	(.L_379 - .L_378)
	.align		4
.L_378:
        /*08e0*/ 	.word	index@(_ZN10layer_norm13ln_fwd_kernelINS_13Kernel_traitsI13__nv_bfloat16fS2_fjLj20480ELj2ELj1ELj4ELj16ENS_18Kernel_traits_baseILj20480ES2_fS2_fjLj128EEEEEEEvNS_9FwdParamsE)
        /*08e4*/ 	.word	0x00000000


	//----- nvinfo : EIATTR_REGCOUNT
	.align		4
.L_379:
        /*08e8*/ 	.byte	0x04, 0x2f
        /*08ea*/ 	.short	(.L_381 - .L_380)
	.align		4
.L_380:
        /*08ec*/ 	.word	index@(_ZN10layer_norm13ln_fwd_kernelINS_13Kernel_traitsIffffjLj24576ELj4ELj1ELj4ELj16ENS_18Kernel_traits_baseILj24576EffffjLj128EEEEEEEvNS_9FwdParamsE)
        /*08f0*/ 	.word	0x000000a8


	//----- nvinfo : EIATTR_FRAME_SIZE
	.align		4
.L_381:
        /*08f4*/ 	.byte	0x04, 0x11
        /*08f6*/ 	.short	(.L_383 - .L_382)
	.align		4
.L_382:
        /*08f8*/ 	.word	index@(_ZN10layer_norm13ln_fwd_kernelINS_13Kernel_traitsIffffjLj24576ELj4ELj1ELj4ELj16ENS_18Kernel_traits_baseILj24576EffffjLj128EEEEEEEvNS_9FwdParamsE)
        /*08fc*/ 	.word	0x00000000


	//----- nvinfo : EIATTR_REGCOUNT
	.align		4
.L_383:
        /*0900*/ 	.byte	0x04, 0x2f
        /*0902*/ 	.short	(.L_385 - .L_384)
	.align		4
.L_384:
        /*0904*/ 	.word	index@(_ZN10layer_norm13ln_fwd_kernelINS_13Kernel_traitsI6__halfS2_S2_fjLj24576ELj2ELj1ELj4ELj16ENS_18Kernel_traits_baseILj24576ES2_S2_S2_fjLj128EEEEEEEvNS_9FwdParamsE)
        /*0908*/ 	.word	0x000000dd


	//----- nvinfo : EIATTR_FRAME_SIZE
	.align		4
.L_385:
        /*090c*/ 	.byte	0x04, 0x11
        /*090e*/ 	.short	(.L_387 - .L_386)
	.align		4
.L_386:
        /*0910*/ 	.word	index@(_ZN10layer_norm13ln_fwd_kernelINS_13Kernel_traitsI6__halfS2_S2_fjLj24576ELj2ELj1ELj4ELj16ENS_18Kernel_traits_baseILj24576ES2_S2_S2_fjLj128EEEEEEEvNS_9FwdParamsE)
        /*0914*/ 	.word	0x00000000


	//----- nvinfo : EIATTR_REGCOUNT
	.align		4
.L_387:
        /*0918*/ 	.byte	0x04, 0x2f
        /*091a*/ 	.short	(.L_389 - .L_388)
	.align		4
.L_388:
        /*091c*/ 	.word	index@(_ZN10layer_norm13ln_fwd_kernelINS_13Kernel_traitsI6__halffS2_fjLj24576ELj2ELj1ELj4ELj16ENS_18Kernel_traits_baseILj24576ES2_fS2_fjLj128EEEEEEEvNS_9FwdParamsE)
        /*0920*/ 	.word	0x000000ff


	//----- nvinfo : EIATTR_FRAME_SIZE
	.align		4
.L_389:
        /*0924*/ 	.byte	0x04, 0x11
        /*0926*/ 	.short	(.L_391 - .L_390)
	.align		4
.L_390:
        /*0928*/ 	.word	index@(_ZN10layer_norm13ln_fwd_kernelINS_13Kernel_traitsI6__halffS2_fjLj24576ELj2ELj1ELj4ELj16ENS_18Kernel_traits_baseILj24576ES2_fS2_fjLj128EEEEEEEvNS_9FwdParamsE)
        /*092c*/ 	.word	0x00000000


	//----- nvinfo : EIATTR_REGCOUNT
	.align		4
.L_391:
        /*0930*/ 	.byte	0x04, 0x2f
        /*0932*/ 	.short	(.L_393 - .L_392)
	.align		4
.L_392:
        /*0934*/ 	.word	index@(_ZN10layer_norm13ln_fwd_kernelINS_13Kernel_traitsI13__nv_bfloat16S2_S2_fjLj24576ELj2ELj1ELj4ELj16ENS_18Kernel_traits_baseILj24576ES2_S2_S2_fjLj128EEEEEEEvNS_9FwdParamsE)
        /*0938*/ 	.word	0x000000fe


	//----- nvinfo : EIATTR_FRAME_SIZE
	.align		4
.L_393:
        /*093c*/ 	.byte	0x04, 0x11
        /*093e*/ 	.short	(.L_395 - .L_394)
	.align		4
.L_394:
        /*0940*/ 	.word	index@(_ZN10layer_norm13ln_fwd_kernelINS_13Kernel_traitsI13__nv_bfloat16S2_S2_fjLj24576ELj2ELj1ELj4ELj16ENS_18Kernel_traits_baseILj24576ES2_S2_S2_fjLj128EEEEEEEvNS_9FwdParamsE)
        /*0944*/ 	.word	0x00000000


	//----- nvinfo : EIATTR_REGCOUNT
	.align		4
.L_395:
        /*0948*/ 	.byte	0x04, 0x2f
        /*094a*/ 	.short	(.L_397 - .L_396)
	.align		4
.L_396:
        /*094c*/ 	.word	index@(_ZN10layer_norm13ln_fwd_kernelINS_13Kernel_traitsI13__nv_bfloat16fS2_fjLj24576ELj2ELj1ELj4ELj16ENS_18Kernel_traits_baseILj24576ES2_fS2_fjLj128EEEEEEEvNS_9FwdParamsE)
        /*0950*/ 	.word	0x000000ff


	//----- nvinfo : EIATTR_FRAME_SIZE
	.align		4
.L_397:
        /*0954*/ 	.byte	0x04, 0x11
        /*0956*/ 	.short	(.L_399 - .L_398)
	.align		4
.L_398:
        /*0958*/ 	.word	index@(_ZN10layer_norm13ln_fwd_kernelINS_13Kernel_traitsI13__nv_bfloat16fS2_fjLj24576ELj2ELj1ELj4ELj16ENS_18Kernel_traits_baseILj24576ES2_fS2_fjLj128EEEEEEEvNS_9FwdParamsE)
        /*095c*/ 	.word	0x00000000


	//----- nvinfo : EIATTR_REGCOUNT
	.align		4
.L_399:
        /*0960*/ 	.byte	0x04, 0x2f
        /*0962*/ 	.short	(.L_401 - .L_400)
	.align		4
.L_400:
        /*0964*/ 	.word	index@(_ZN10layer_norm13ln_fwd_kernelINS_13Kernel_traitsIffffjLj25600ELj4ELj1ELj4ELj4ENS_18Kernel_traits_baseILj25600EffffjLj128EEEEEEEvNS_9FwdParamsE)
        /*0968*/ 	.word	0x000000f4


	//----- nvinfo : EIATTR_FRAME_SIZE
	.align		4
.L_401:
        /*096c*/ 	.byte	0x04, 0x11
        /*096e*/ 	.short	(.L_403 - .L_402)
	.align		4
.L_402:
        /*0970*/ 	.word	index@(_ZN10layer_norm13ln_fwd_kernelINS_13Kernel_traitsIffffjLj25600ELj4ELj1ELj4ELj4ENS_18Kernel_traits_baseILj25600EffffjLj128EEEEEEEvNS_9FwdParamsE)
        /*0974*/ 	.word	0x00000000


	//----- nvinfo : EIATTR_REGCOUNT
	.align		4
.L_403:
        /*0978*/ 	.byte	0x04, 0x2f
        /*097a*/ 	.short	(.L_405 - .L_404)
	.align		4
.L_404:
        /*097c*/ 	.word	index@(_ZN10layer_norm13ln_fwd_kernelINS_13Kernel_traitsI6__halfS2_S2_fjLj25600ELj2ELj1ELj4ELj8ENS_18Kernel_traits_baseILj25600ES2_S2_S2_fjLj128EEEEEEEvNS_9FwdParamsE)
        /*0980*/ 	.word	0x000000ff


	//----- nvinfo : EIATTR_FRAME_SIZE
	.align		4
.L_405:
        /*0984*/ 	.byte	0x04, 0x11
        /*0986*/ 	.short	(.L_407 - .L_406)
	.align		4
.L_406:
        /*0988*/ 	.word	index@(_ZN10layer_norm13ln_fwd_kernelINS_13Kernel_traitsI6__halfS2_S2_fjLj25600ELj2ELj1ELj4ELj8ENS_18Kernel_traits_baseILj25600ES2_S2_S2_fjLj128EEEEEEEvNS_9FwdParamsE)
        /*098c*/ 	.word	0x00000008


	//----- nvinfo : EIATTR_REGCOUNT
	.align		4
.L_407:
        /*0990*/ 	.byte	0x04, 0x2f
        /*0992*/ 	.short	(.L_409 - .L_408)
	.align		4
.L_408:
        /*0994*/ 	.word	index@(_ZN10layer_norm13ln_fwd_kernelINS_13Kernel_traitsI6__halffS2_fjLj25600ELj4ELj1ELj4ELj4ENS_18Kernel_traits_baseILj25600ES2_fS2_fjLj128EEEEEEEvNS_9FwdParamsE)
        /*0998*/ 	.word	0x000000ff


	//----- nvinfo : EIATTR_FRAME_SIZE
	.align		4
.L_409:
        /*099c*/ 	.byte	0x04, 0x11
        /*099e*/ 	.short	(.L_411 - .L_410)
	.align		4
.L_410:
        /*09a0*/ 	.word	index@(_ZN10layer_norm13ln_fwd_kernelINS_13Kernel_traitsI6__halffS2_fjLj25600ELj4ELj1ELj4ELj4ENS_18Kernel_traits_baseILj25600ES2_fS2_fjLj128EEEEEEEvNS_9FwdParamsE)
        /*09a4*/ 	.word	0x00000000


	//----- nvinfo : EIATTR_REGCOUNT
	.align		4
.L_411:
        /*09a8*/ 	.byte	0x04, 0x2f
        /*09aa*/ 	.short	(.L_413 - .L_412)
	.align		4
.L_412:
        /*09ac*/ 	.word	index@(_ZN10layer_norm13ln_fwd_kernelINS_13Kernel_traitsI13__nv_bfloat16S2_S2_fjLj25600ELj2ELj1ELj4ELj8ENS_18Kernel_traits_baseILj25600ES2_S2_S2_fjLj128EEEEEEEvNS_9FwdParamsE)
        /*09b0*/ 	.word	0x000000ff


	//----- nvinfo : EIATTR_FRAME_SIZE
	.align		4
.L_413:
        /*09b4*/ 	.byte	0x04, 0x11
        /*09b6*/ 	.short	(.L_415 - .L_414)
	.align		4
.L_414:
        /*09b8*/ 	.word	index@(_ZN10layer_norm13ln_fwd_kernelINS_13Kernel_traitsI13__nv_bfloat16S2_S2_fjLj25600ELj2ELj1ELj4ELj8ENS_18Kernel_traits_baseILj25600ES2_S2_S2_fjLj128EEEEEEEvNS_9FwdParamsE)
        /*09bc*/ 	.word	0x00000000


	//----- nvinfo : EIATTR_REGCOUNT
	.align		4
.L_415:
        /*09c0*/ 	.byte	0x04, 0x2f
        /*09c2*/ 	.short	(.L_417 - .L_416)
	.align		4
.L_416:
        /*09c4*/ 	.word	index@(_ZN10layer_norm13ln_fwd_kernelINS_13Kernel_traitsI13__nv_bfloat16fS2_fjLj25600ELj4ELj1ELj4ELj4ENS_18Kernel_traits_baseILj25600ES2_fS2_fjLj128EEEEEEEvNS_9FwdParamsE)
        /*09c8*/ 	.word	0x000000ff


	//----- nvinfo : EIATTR_FRAME_SIZE
	.align		4
.L_417:
        /*09cc*/ 	.byte	0x04, 0x11
        /*09ce*/ 	.short	(.L_419 - .L_418)
	.align		4
.L_418:
        /*09d0*/ 	.word	index@(_ZN10layer_norm13ln_fwd_kernelINS_13Kernel_traitsI13__nv_bfloat16fS2_fjLj25600ELj4ELj1ELj4ELj4ENS_18Kernel_traits_baseILj25600ES2_fS2_fjLj128EEEEEEEvNS_9FwdParamsE)
        /*09d4*/ 	.word	0x00000000


	//----- nvinfo : EIATTR_REGCOUNT
	.align		4
.L_419:
        /*09d8*/ 	.byte	0x04, 0x2f
        /*09da*/ 	.short	(.L_421 - .L_420)
	.align		4
.L_420:
        /*09dc*/ 	.word	index@(_ZN10layer_norm13ln_fwd_kernelINS_13Kernel_traitsIffffjLj30720ELj4ELj1ELj4ELj4ENS_18Kernel_traits_baseILj30720EffffjLj128EEEEEEEvNS_9FwdParamsE)
        /*09e0*/ 	.word	0x000000ff


	//----- nvinfo : EIATTR_FRAME_SIZE
	.align		4
.L_421:
        /*09e4*/ 	.byte	0x04, 0x11
        /*09e6*/ 	.short	(.L_423 - .L_422)
	.align		4
.L_422:
        /*09e8*/ 	.word	index@(_ZN10layer_norm13ln_fwd_kernelINS_13Kernel_traitsIffffjLj30720ELj4ELj1ELj4ELj4ENS_18Kernel_traits_baseILj30720EffffjLj128EEEEEEEvNS_9FwdParamsE)
        /*09ec*/ 	.word	0x00000000


	//----- nvinfo : EIATTR_REGCOUNT
	.align		4
.L_423:
        /*09f0*/ 	.byte	0x04, 0x2f
        /*09f2*/ 	.short	(.L_425 - .L_424)
	.align		4
.L_424:
        /*09f4*/ 	.word	index@(_ZN10layer_norm13ln_fwd_kernelINS_13Kernel_traitsI6__halfS2_S2_fjLj30720ELj4ELj1ELj4ELj4ENS_18Kernel_traits_baseILj30720ES2_S2_S2_fjLj128EEEEEEEvNS_9FwdParamsE)
        /*09f8*/ 	.word	0x0000009e


	//----- nvinfo : EIATTR_FRAME_SIZE
	.align		4
.L_425:
        /*09fc*/ 	.byte	0x04, 0x11
        /*09fe*/ 	.short	(.L_427 - .L_426)
	.align		4
.L_426:
        /*0a00*/ 	.word	index@(_ZN10layer_norm13ln_fwd_kernelINS_13Kernel_traitsI6__halfS2_S2_fjLj30720ELj4ELj1ELj4ELj4ENS_18Kernel_traits_baseILj30720ES2_S2_S2_fjLj128EEEEEEEvNS_9FwdParamsE)
        /*0a04*/ 	.word	0x00000000


	//----- nvinfo : EIATTR_REGCOUNT
	.align		4
.L_427:
        /*0a08*/ 	.byte	0x04, 0x2f
        /*0a0a*/ 	.short	(.L_429 - .L_428)
	.align		4
.L_428:
        /*0a0c*/ 	.word	index@(_ZN10layer_norm13ln_fwd_kernelINS_13Kernel_traitsI6__halffS2_fjLj30720ELj4ELj1ELj4ELj4ENS_18Kernel_traits_baseILj30720ES2_fS2_fjLj128EEEEEEEvNS_9FwdParamsE)
        /*0a10*/ 	.word	0x000000ff


	//----- nvinfo : EIATTR_FRAME_SIZE
	.align		4
.L_429:
        /*0a14*/ 	.byte	0x04, 0x11
        /*0a16*/ 	.short	(.L_431 - .L_430)
	.align		4
.L_430:
        /*0a18*/ 	.word	index@(_ZN10layer_norm13ln_fwd_kernelINS_13Kernel_traitsI6__halffS2_fjLj30720ELj4ELj1ELj4ELj4ENS_18Kernel_traits_baseILj30720ES2_fS2_fjLj128EEEEEEEvNS_9FwdParamsE)
        /*0a1c*/ 	.word	0x00000040


	//----- nvinfo : EIATTR_REGCOUNT
	.align		4
.L_431:
        /*0a20*/ 	.byte	0x04, 0x2f
        /*0a22*/ 	.short	(.L_433 - .L_432)
	.align		4
.L_432:
        /*0a24*/ 	.word	index@(_ZN10layer_norm13ln_fwd_kernelINS_13Kernel_traitsI13__nv_bfloat16S2_S2_fjLj30720ELj4ELj1ELj4ELj4ENS_18Kernel_traits_baseILj30720ES2_S2_S2_fjLj128EEEEEEEvNS_9FwdParamsE)
        /*0a28*/ 	.word	0x0000009e


	//----- nvinfo : EIATTR_FRAME_SIZE
	.align		4
.L_433:
        /*0a2c*/ 	.byte	0x04, 0x11
        /*0a2e*/ 	.short	(.L_435 - .L_434)
	.align		4
.L_434:
        /*0a30*/ 	.word	index@(_ZN10layer_norm13ln_fwd_kernelINS_13Kernel_traitsI13__nv_bfloat16S2_S2_fjLj30720ELj4ELj1ELj4ELj4ENS_18Kernel_traits_baseILj30720ES2_S2_S2_fjLj128EEEEEEEvNS_9FwdParamsE)
        /*0a34*/ 	.word	0x00000000


	//----- nvinfo : EIATTR_REGCOUNT
	.align		4
.L_435:
        /*0a38*/ 	.byte	0x04, 0x2f
        /*0a3a*/ 	.short	(.L_437 - .L_436)
	.align		4
.L_436:
        /*0a3c*/ 	.word	index@(_ZN10layer_norm13ln_fwd_kernelINS_13Kernel_traitsI13__nv_bfloat16fS2_fjLj30720ELj4ELj1ELj4ELj4ENS_18Kernel_traits_baseILj30720ES2_fS2_fjLj128EEEEEEEvNS_9FwdParamsE)
        /*0a40*/ 	.word	0x000000ff


	//----- nvinfo : EIATTR_FRAME_SIZE
	.align		4
.L_437:
        /*0a44*/ 	.byte	0x04, 0x11
        /*0a46*/ 	.short	(.L_439 - .L_438)
	.align		4
.L_438:
        /*0a48*/ 	.word	index@(_ZN10layer_norm13ln_fwd_kernelINS_13Kernel_traitsI13__nv_bfloat16fS2_fjLj30720ELj4ELj1ELj4ELj4ENS_18Kernel_traits_baseILj30720ES2_fS2_fjLj128EEEEEEEvNS_9FwdParamsE)
        /*0a4c*/ 	.word	0x00000040


	//----- nvinfo : EIATTR_REGCOUNT
	.align		4
.L_439:
        /*0a50*/ 	.byte	0x04, 0x2f
        /*0a52*/ 	.short	(.L_441 - .L_440)
	.align		4
.L_440:
        /*0a54*/ 	.word	index@(_ZN10layer_norm13ln_fwd_kernelINS_13Kernel_traitsIffffjLj32768ELj4ELj1ELj4ELj16ENS_18Kernel_traits_baseILj32768EffffjLj128EEEEEEEvNS_9FwdParamsE)
        /*0a58*/ 	.word	0x000000eb


	//----- nvinfo : EIATTR_FRAME_SIZE
	.align		4
.L_441:
        /*0a5c*/ 	.byte	0x04, 0x11
        /*0a5e*/ 	.short	(.L_443 - .L_442)
	.align		4
.L_442:
        /*0a60*/ 	.word	index@(_ZN10layer_norm13ln_fwd_kernelINS_13Kernel_traitsIffffjLj32768ELj4ELj1ELj4ELj16ENS_18Kernel_traits_baseILj32768EffffjLj128EEEEEEEvNS_9FwdParamsE)
        /*0a64*/ 	.word	0x00000000


	//----- nvinfo : EIATTR_REGCOUNT
	.align		4
.L_443:
        /*0a68*/ 	.byte	0x04, 0x2f
        /*0a6a*/ 	.short	(.L_445 - .L_444)
	.align		4
.L_444:
        /*0a6c*/ 	.word	index@(_ZN10layer_norm13ln_fwd_kernelINS_13Kernel_traitsI6__halfS2_S2_fjLj32768ELj4ELj1ELj4ELj16ENS_18Kernel_traits_baseILj32768ES2_S2_S2_fjLj128EEEEEEEvNS_9FwdParamsE)
        /*0a70*/ 	.word	0x000000a8


	//----- nvinfo : EIATTR_FRAME_SIZE
	.align		4
.L_445:
        /*0a74*/ 	.byte	0x04, 0x11
        /*0a76*/ 	.short	(.L_447 - .L_446)
	.align		4
.L_446:
        /*0a78*/ 	.word	index@(_ZN10layer_norm13ln_fwd_kernelINS_13Kernel_traitsI6__halfS2_S2_fjLj32768ELj4ELj1ELj4ELj16ENS_18Kernel_traits_baseILj32768ES2_S2_S2_fjLj128EEEEEEEvNS_9FwdParamsE)
        /*0a7c*/ 	.word	0x00000000


	//----- nvinfo : EIATTR_REGCOUNT
	.align		4
.L_447:
        /*0a80*/ 	.byte	0x04, 0x2f
        /*0a82*/ 	.short	(.L_449 - .L_448)
	.align		4
.L_448:
        /*0a84*/ 	.word	index@(_ZN10layer_norm13ln_fwd_kernelINS_13Kernel_traitsI6__halffS2_fjLj32768ELj4ELj1ELj4ELj16ENS_18Kernel_traits_baseILj32768ES2_fS2_fjLj128EEEEEEEvNS_9FwdParamsE)
        /*0a88*/ 	.word	0x000000fe


	//----- nvinfo : EIATTR_FRAME_SIZE
	.align		4
.L_449:
        /*0a8c*/ 	.byte	0x04, 0x11
        /*0a8e*/ 	.short	(.L_451 - .L_450)
	.align		4
.L_450:
        /*0a90*/ 	.word	index@(_ZN10layer_norm13ln_fwd_kernelINS_13Kernel_traitsI6__halffS2_fjLj32768ELj4ELj1ELj4ELj16ENS_18Kernel_traits_baseILj32768ES2_fS2_fjLj128EEEEEEEvNS_9FwdParamsE)
        /*0a94*/ 	.word	0x00000000


	//----- nvinfo : EIATTR_REGCOUNT
	.align		4
.L_451:
        /*0a98*/ 	.byte	0x04, 0x2f
        /*0a9a*/ 	.short	(.L_453 - .L_452)
	.align		4
.L_452:
        /*0a9c*/ 	.word	index@(_ZN10layer_norm13ln_fwd_kernelINS_13Kernel_traitsI13__nv_bfloat16S2_S2_fjLj32768ELj4ELj1ELj4ELj16ENS_18Kernel_traits_baseILj32768ES2_S2_S2_fjLj128EEEEEEEvNS_9FwdParamsE)
        /*0aa0*/ 	.word	0x000000a8


	//----- nvinfo : EIATTR_FRAME_SIZE
	.align		4
.L_453:
        /*0aa4*/ 	.byte	0x04, 0x11
        /*0aa6*/ 	.short	(.L_455 - .L_454)
	.align		4
.L_454:
        /*0aa8*/ 	.word	index@(_ZN10layer_norm13ln_fwd_kernelINS_13Kernel_traitsI13__nv_bfloat16S2_S2_fjLj32768ELj4ELj1ELj4ELj16ENS_18Kernel_traits_baseILj32768ES2_S2_S2_fjLj128EEEEEEEvNS_9FwdParamsE)
        /*0aac*/ 	.word	0x00000000


	//----- nvinfo : EIATTR_REGCOUNT
	.align		4
.L_455:
        /*0ab0*/ 	.byte	0x04, 0x2f
        /*0ab2*/ 	.short	(.L_457 - .L_456)
	.align		4
.L_456:
        /*0ab4*/ 	.word	index@(_ZN10layer_norm13ln_fwd_kernelINS_13Kernel_traitsI13__nv_bfloat16fS2_fjLj32768ELj4ELj1ELj4ELj16ENS_18Kernel_traits_baseILj32768ES2_fS2_fjLj128EEEEEEEvNS_9FwdParamsE)
        /*0ab8*/ 	.word	0x000000fe


	//----- nvinfo : EIATTR_FRAME_SIZE
	.align		4
.L_457:
        /*0abc*/ 	.byte	0x04, 0x11
        /*0abe*/ 	.short	(.L_459 - .L_458)
	.align		4
.L_458:
        /*0ac0*/ 	.word	index@(_ZN10layer_norm13ln_fwd_kernelINS_13Kernel_traitsI13__nv_bfloat16fS2_fjLj32768ELj4ELj1ELj4ELj16ENS_18Kernel_traits_baseILj32768ES2_fS2_fjLj128EEEEEEEvNS_9FwdParamsE)
        /*0ac4*/ 	.word	0x00000000


	//----- nvinfo : EIATTR_REGCOUNT
	.align		4
.L_459:
        /*0ac8*/ 	.byte	0x04, 0x2f
        /*0aca*/ 	.short	(.L_461 - .L_460)
	.align		4
.L_460:
        /*0acc*/ 	.word	index@(_ZN10layer_norm13ln_fwd_kernelINS_13Kernel_traitsIffffjLj40960ELj4ELj1ELj4ELj16ENS_18Kernel_traits_baseILj40960EffffjLj128EEEEEEEvNS_9FwdParamsE)
        /*0ad0*/ 	.word	0x000000ff


	//----- nvinfo : EIATTR_FRAME_SIZE
	.align		4
.L_461:
        /*0ad4*/ 	.byte	0x04, 0x11
        /*0ad6*/ 	.short	(.L_463 - .L_462)
	.align		4
.L_462:
        /*0ad8*/ 	.word	index@(_ZN10layer_norm13ln_fwd_kernelINS_13Kernel_traitsIffffjLj40960ELj4ELj1ELj4ELj16ENS_18Kernel_traits_baseILj40960EffffjLj128EEEEEEEvNS_9FwdParamsE)
        /*0adc*/ 	.word	0x00000050


	//----- nvinfo : EIATTR_REGCOUNT
	.align		4
.L_463:
        /*0ae0*/ 	.byte	0x04, 0x2f
        /*0ae2*/ 	.short	(.L_465 - .L_464)
	.align		4
.L_464:
        /*0ae4*/ 	.word	index@(_ZN10layer_norm13ln_fwd_kernelINS_13Kernel_traitsI6__halfS2_S2_fjLj40960ELj4ELj1ELj4ELj16ENS_18Kernel_traits_baseILj40960ES2_S2_S2_fjLj128EEEEEEEvNS_9FwdParamsE)
        /*0ae8*/ 	.word	0x000000fe


	//----- nvinfo : EIATTR_FRAME_SIZE
	.align		4
.L_465:
        /*0aec*/ 	.byte	0x04, 0x11
        /*0aee*/ 	.short	(.L_467 - .L_466)
	.align		4
.L_466:
        /*0af0*/ 	.word	index@(_ZN10layer_norm13ln_fwd_kernelINS_13Kernel_traitsI6__halfS2_S2_fjLj40960ELj4ELj1ELj4ELj16ENS_18Kernel_traits_baseILj40960ES2_S2_S2_fjLj128EEEEEEEvNS_9FwdParamsE)
        /*0af4*/ 	.word	0x00000000


	//----- nvinfo : EIATTR_REGCOUNT
	.align		4
.L_467:
        /*0af8*/ 	.byte	0x04, 0x2f
        /*0afa*/ 	.short	(.L_469 - .L_468)
	.align		4
.L_468:
        /*0afc*/ 	.word	index@(_ZN10layer_norm13ln_fwd_kernelINS_13Kernel_traitsI6__halffS2_fjLj40960ELj4ELj1ELj4ELj16ENS_18Kernel_traits_baseILj40960ES2_fS2_fjLj128EEEEEEEvNS_9FwdParamsE)
        /*0b00*/ 	.word	0x000000fe


	//----- nvinfo : EIATTR_FRAME_SIZE
	.align		4
.L_469:
        /*0b04*/ 	.byte	0x04, 0x11
        /*0b06*/ 	.short	(.L_471 - .L_470)
	.align		4
.L_470:
        /*0b08*/ 	.word	index@(_ZN10layer_norm13ln_fwd_kernelINS_13Kernel_traitsI6__halffS2_fjLj40960ELj4ELj1ELj4ELj16ENS_18Kernel_traits_baseILj40960ES2_fS2_fjLj128EEEEEEEvNS_9FwdParamsE)
        /*0b0c*/ 	.word	0x00000000


	//----- nvinfo : EIATTR_REGCOUNT
	.align		4
.L_471:
        /*0b10*/ 	.byte	0x04, 0x2f
        /*0b12*/ 	.short	(.L_473 - .L_472)
	.align		4
.L_472:
        /*0b14*/ 	.word	index@(_ZN10layer_norm13ln_fwd_kernelINS_13Kernel_traitsI13__nv_bfloat16S2_S2_fjLj40960ELj4ELj1ELj4ELj16ENS_18Kernel_traits_baseILj40960ES2_S2_S2_fjLj128EEEEEEEvNS_9FwdParamsE)
        /*0b18*/ 	.word	0x000000fe


	//----- nvinfo : EIATTR_FRAME_SIZE
	.align		4
.L_473:
        /*0b1c*/ 	.byte	0x04, 0x11
        /*0b1e*/ 	.short	(.L_475 - .L_474)
	.align		4
.L_474:
        /*0b20*/ 	.word	index@(_ZN10layer_norm13ln_fwd_kernelINS_13Kernel_traitsI13__nv_bfloat16S2_S2_fjLj40960ELj4ELj1ELj4ELj16ENS_18Kernel_traits_baseILj40960ES2_S2_S2_fjLj128EEEEEEEvNS_9FwdParamsE)
        /*0b24*/ 	.word	0x00000000


	//----- nvinfo : EIATTR_REGCOUNT
	.align		4
.L_475:
        /*0b28*/ 	.byte	0x04, 0x2f
        /*0b2a*/ 	.short	(.L_477 - .L_476)
	.align		4
.L_476:
        /*0b2c*/ 	.word	index@(_ZN10layer_norm13ln_fwd_kernelINS_13Kernel_traitsI13__nv_bfloat16fS2_fjLj40960ELj4ELj1ELj4ELj16ENS_18Kernel_traits_baseILj40960ES2_fS2_fjLj128EEEEEEEvNS_9FwdParamsE)
        /*0b30*/ 	.word	0x000000fe


	//----- nvinfo : EIATTR_FRAME_SIZE
	.align		4
.L_477:
        /*0b34*/ 	.byte	0x04, 0x11
        /*0b36*/ 	.short	(.L_479 - .L_478)
	.align		4
.L_478:
        /*0b38*/ 	.word	index@(_ZN10layer_norm13ln_fwd_kernelINS_13Kernel_traitsI13__nv_bfloat16fS2_fjLj40960ELj4ELj1ELj4ELj16ENS_18Kernel_traits_baseILj40960ES2_fS2_fjLj128EEEEEEEvNS_9FwdParamsE)
        /*0b3c*/ 	.word	0x00000000


	//----- nvinfo : EIATTR_REGCOUNT
	.align		4
.L_479:
        /*0b40*/ 	.byte	0x04, 0x2f
        /*0b42*/ 	.short	(.L_481 - .L_480)
	.align		4
.L_480:
        /*0b44*/ 	.word	index@(_ZN10layer_norm13ln_fwd_kernelINS_13Kernel_traitsIffffjLj49152ELj8ELj1ELj4ELj16ENS_18Kernel_traits_baseILj49152EffffjLj128EEEEEEEvNS_9FwdParamsE)
        /*0b48*/ 	.word	0x000000a8


	//----- nvinfo : EIATTR_FRAME_SIZE
	.align		4
.L_481:
        /*0b4c*/ 	.byte	0x04, 0x11
        /*0b4e*/ 	.short	(.L_483 - .L_482)
	.align		4
.L_482:
        /*0b50*/ 	.word	index@(_ZN10layer_norm13ln_fwd_kernelINS_13Kernel_traitsIffffjLj49152ELj8ELj1ELj4ELj16ENS_18Kernel_traits_baseILj49152EffffjLj128EEEEEEEvNS_9FwdParamsE)
        /*0b54*/ 	.word	0x00000000


	//----- nvinfo : EIATTR_REGCOUNT
	.align		4
.L_483:
        /*0b58*/ 	.byte	0x04, 0x2f
        /*0b5a*/ 	.short	(.L_485 - .L_484)
	.align		4
.L_484:
        /*0b5c*/ 	.word	index@(_ZN10layer_norm13ln_fwd_kernelINS_13Kernel_traitsI6__halfS2_S2_fjLj49152ELj4ELj1ELj4ELj16ENS_18Kernel_traits_baseILj49152ES2_S2_S2_fjLj128EEEEEEEvNS_9FwdParamsE)
        /*0b60*/ 	.word	0x000000dd


	//----- nvinfo : EIATTR_FRAME_SIZE
	.align		4
.L_485:
        /*0b64*/ 	.byte	0x04, 0x11
        /*0b66*/ 	.short	(.L_487 - .L_486)
	.align		4
.L_486:
        /*0b68*/ 	.word	index@(_ZN10layer_norm13ln_fwd_kernelINS_13Kernel_traitsI6__halfS2_S2_fjLj49152ELj4ELj1ELj4ELj16ENS_18Kernel_traits_baseILj49152ES2_S2_S2_fjLj128EEEEEEEvNS_9FwdParamsE)
        /*0b6c*/ 	.word	0x00000000


	//----- nvinfo : EIATTR_REGCOUNT
	.align		4
.L_487:
        /*0b70*/ 	.byte	0x04, 0x2f
        /*0b72*/ 	.short	(.L_489 - .L_488)
	.align		4
.L_488:
        /*0b74*/ 	.word	index@(_ZN10layer_norm13ln_fwd_kernelINS_13Kernel_traitsI6__halffS2_fjLj49152ELj4ELj1ELj4ELj16ENS_18Kernel_traits_baseILj49152ES2_fS2_fjLj128EEEEEEEvNS_9FwdParamsE)
        /*0b78*/ 	.word	0x000000ff


	//----- nvinfo : EIATTR_FRAME_SIZE
	.align		4
.L_489:
        /*0b7c*/ 	.byte	0x04, 0x11
        /*0b7e*/ 	.short	(.L_491 - .L_490)
	.align		4
.L_490:
        /*0b80*/ 	.word	index@(_ZN10layer_norm13ln_fwd_kernelINS_13Kernel_traitsI6__halffS2_fjLj49152ELj4ELj1ELj4ELj16ENS_18Kernel_traits_baseILj49152ES2_fS2_fjLj128EEEEEEEvNS_9FwdParamsE)
        /*0b84*/ 	.word	0x00000000


	//----- nvinfo : EIATTR_REGCOUNT
	.align		4
.L_491:
        /*0b88*/ 	.byte	0x04, 0x2f
        /*0b8a*/ 	.short	(.L_493 - .L_492)
	.align		4
.L_492:
        /*0b8c*/ 	.word	index@(_ZN10layer_norm13ln_fwd_kernelINS_13Kernel_traitsI13__nv_bfloat16S2_S2_fjLj49152ELj4ELj1ELj4ELj16ENS_18Kernel_traits_baseILj49152ES2_S2_S2_fjLj128EEEEEEEvNS_9FwdParamsE)
        /*0b90*/ 	.word	0x000000fe


	//----- nvinfo : EIATTR_FRAME_SIZE
	.align		4
.L_493:
        /*0b94*/ 	.byte	0x04, 0x11
        /*0b96*/ 	.short	(.L_495 - .L_494)
	.align		4
.L_494:
        /*0b98*/ 	.word	index@(_ZN10layer_norm13ln_fwd_kernelINS_13Kernel_traitsI13__nv_bfloat16S2_S2_fjLj49152ELj4ELj1ELj4ELj16ENS_18Kernel_traits_baseILj49152ES2_S2_S2_fjLj128EEEEEEEvNS_9FwdParamsE)
        /*0b9c*/ 	.word	0x00000000


	//----- nvinfo : EIATTR_REGCOUNT
	.align		4
.L_495:
        /*0ba0*/ 	.byte	0x04, 0x2f
        /*0ba2*/ 	.short	(.L_497 - .L_496)
	.align		4
.L_496:
        /*0ba4*/ 	.word	index@(_ZN10layer_norm13ln_fwd_kernelINS_13Kernel_traitsI13__nv_bfloat16fS2_fjLj49152ELj4ELj1ELj4ELj16ENS_18Kernel_traits_baseILj49152ES2_fS2_fjLj128EEEEEEEvNS_9FwdParamsE)
        /*0ba8*/ 	.word	0x000000ff


	//----- nvinfo : EIATTR_FRAME_SIZE
	.align		4
.L_497:
        /*0bac*/ 	.byte	0x04, 0x11
        /*0bae*/ 	.short	(.L_499 - .L_498)
	.align		4
.L_498:
        /*0bb0*/ 	.word	index@(_ZN10layer_norm13ln_fwd_kernelINS_13Kernel_traitsI13__nv_bfloat16fS2_fjLj49152ELj4ELj1ELj4ELj16ENS_18Kernel_traits_baseILj49152ES2_fS2_fjLj128EEEEEEEvNS_9FwdParamsE)
        /*0bb4*/ 	.word	0x00000000


	//----- nvinfo : EIATTR_REGCOUNT
	.align		4
.L_499:
        /*0bb8*/ 	.byte	0x04, 0x2f
        /*0bba*/ 	.short	(.L_501 - .L_500)
	.align		4
.L_500:
        /*0bbc*/ 	.word	index@(_ZN10layer_norm13ln_fwd_kernelINS_13Kernel_traitsIffffjLj65536ELj8ELj1ELj4ELj16ENS_18Kernel_traits_baseILj65536EffffjLj128EEEEEEEvNS_9FwdParamsE)
        /*0bc0*/ 	.word	0x000000eb


	//----- nvinfo : EIATTR_FRAME_SIZE
	.align		4
.L_501:
        /*0bc4*/ 	.byte	0x04, 0x11
        /*0bc6*/ 	.short	(.L_503 - .L_502)
	.align		4
.L_502:
        /*0bc8*/ 	.word	index@(_ZN10layer_norm13ln_fwd_kernelINS_13Kernel_traitsIffffjLj65536ELj8ELj1ELj4ELj16ENS_18Kernel_traits_baseILj65536EffffjLj128EEEEEEEvNS_9FwdParamsE)
        /*0bcc*/ 	.word	0x00000000


	//----- nvinfo : EIATTR_REGCOUNT
	.align		4
.L_503:
        /*0bd0*/ 	.byte	0x04, 0x2f
        /*0bd2*/ 	.short	(.L_505 - .L_504)
	.align		4
.L_504:
        /*0bd4*/ 	.word	index@(_ZN10layer_norm13ln_fwd_kernelINS_13Kernel_traitsI6__halfS2_S2_fjLj65536ELj8ELj1ELj4ELj16ENS_18Kernel_traits_baseILj65536ES2_S2_S2_fjLj128EEEEEEEvNS_9FwdParamsE)
        /*0bd8*/ 	.word	0x000000a8


	//----- nvinfo : EIATTR_FRAME_SIZE
	.align		4
.L_505:
        /*0bdc*/ 	.byte	0x04, 0x11
        /*0bde*/ 	.short	(.L_507 - .L_506)
	.align		4
.L_506:
        /*0be0*/ 	.word	index@(_ZN10layer_norm13ln_fwd_kernelINS_13Kernel_traitsI6__halfS2_S2_fjLj65536ELj8ELj1ELj4ELj16ENS_18Kernel_traits_baseILj65536ES2_S2_S2_fjLj128EEEEEEEvNS_9FwdParamsE)
        /*0be4*/ 	.word	0x00000000


	//----- nvinfo : EIATTR_REGCOUNT
	.align		4
.L_507:
        /*0be8*/ 	.byte	0x04, 0x2f
        /*0bea*/ 	.short	(.L_509 - .L_508)
	.align		4
.L_508:
        /*0bec*/ 	.word	index@(_ZN10layer_norm13ln_fwd_kernelINS_13Kernel_traitsI6__halffS2_fjLj65536ELj8ELj1ELj4ELj16ENS_18Kernel_traits_baseILj65536ES2_fS2_fjLj128EEEEEEEvNS_9FwdParamsE)
        /*0bf0*/ 	.word	0x000000fe


	//----- nvinfo : EIATTR_FRAME_SIZE
	.align		4
.L_509:
        /*0bf4*/ 	.byte	0x04, 0x11
        /*0bf6*/ 	.short	(.L_511 - .L_510)
	.align		4
.L_510:
        /*0bf8*/ 	.word	index@(_ZN10layer_norm13ln_fwd_kernelINS_13Kernel_traitsI6__halffS2_fjLj65536ELj8ELj1ELj4ELj16ENS_18Kernel_traits_baseILj65536ES2_fS2_fjLj128EEEEEEEvNS_9FwdParamsE)
        /*0bfc*/ 	.word	0x00000000


	//----- nvinfo : EIATTR_REGCOUNT
	.align		4
.L_511:
        /*0c00*/ 	.byte	0x04, 0x2f
        /*0c02*/ 	.short	(.L_513 - .L_512)
	.align		4
.L_512:
        /*0c04*/ 	.word	index@(_ZN10layer_norm13ln_fwd_kernelINS_13Kernel_traitsI13__nv_bfloat16S2_S2_fjLj65536ELj8ELj1ELj4ELj16ENS_18Kernel_traits_baseILj65536ES2_S2_S2_fjLj128EEEEEEEvNS_9FwdParamsE)
        /*0c08*/ 	.word	0x000000a8


	//----- nvinfo : EIATTR_FRAME_SIZE
	.align		4
.L_513:
        /*0c0c*/ 	.byte	0x04, 0x11
        /*0c0e*/ 	.short	(.L_515 - .L_514)
	.align		4
.L_514:
        /*0c10*/ 	.word	index@(_ZN10layer_norm13ln_fwd_kernelINS_13Kernel_traitsI13__nv_bfloat16S2_S2_fjLj65536ELj8ELj1ELj4ELj16ENS_18Kernel_traits_baseILj65536ES2_S2_S2_fjLj128EEEEEEEvNS_9FwdParamsE)
        /*0c14*/ 	.word	0x00000000


	//----- nvinfo : EIATTR_REGCOUNT
	.align		4
.L_515:
        /*0c18*/ 	.byte	0x04, 0x2f
        /*0c1a*/ 	.short	(.L_517 - .L_516)
	.align		4
.L_516:
        /*0c1c*/ 	.word	index@(_ZN10layer_norm13ln_fwd_kernelINS_13Kernel_traitsI13__nv_bfloat16fS2_fjLj65536ELj8ELj1ELj4ELj16ENS_18Kernel_traits_baseILj65536ES2_fS2_fjLj128EEEEEEEvNS_9FwdParamsE)
        /*0c20*/ 	.word	0x000000fe


	//----- nvinfo : EIATTR_FRAME_SIZE
	.align		4
.L_517:
        /*0c24*/ 	.byte	0x04, 0x11
        /*0c26*/ 	.short	(.L_519 - .L_518)
	.align		4
.L_518:
        /*0c28*/ 	.word	index@(_ZN10layer_norm13ln_fwd_kernelINS_13Kernel_traitsI13__nv_bfloat16fS2_fjLj65536ELj8ELj1ELj4ELj16ENS_18Kernel_traits_baseILj65536ES2_fS2_fjLj128EEEEEEEvNS_9FwdParamsE)
        /*0c2c*/ 	.word	0x00000000


	//----- nvinfo : EIATTR_MIN_STACK_SIZE
	.align		4
.L_519:
        /*0c30*/ 	.byte	0x04, 0x12
        /*0c32*/ 	.short	(.L_521 - .L_520)
	.align		4
.L_520:
        /*0c34*/ 	.word	index@(_ZN10layer_norm13ln_fwd_kernelINS_13Kernel_traitsI13__nv_bfloat16fS2_fjLj65536ELj8ELj1ELj4ELj16ENS_18Kernel_traits_baseILj65536ES2_fS2_fjLj128EEEEEEEvNS_9FwdParamsE)
        /*0c38*/ 	.word	0x00000000


	//----- nvinfo : EIATTR_MIN_STACK_SIZE
	.align		4
.L_521:
        /*0c3c*/ 	.byte	0x04, 0x12
        /*0c3e*/ 	.short	(.L_523 - .L_522)
	.align		4
.L_522:
        /*0c40*/ 	.word	index@(_ZN10layer_norm13ln_fwd_kernelINS_13Kernel_traitsI13__nv_bfloat16S2_S2_fjLj65536ELj8ELj1ELj4ELj16ENS_18Kernel_traits_baseILj65536ES2_S2_S2_fjLj128EEEEEEEvNS_9FwdParamsE)
        /*0c44*/ 	.word	0x00000000


	//----- nvinfo : EIATTR_MIN_STACK_SIZE
	.align		4
.L_523:
        /*0c48*/ 	.byte	0x04, 0x12
        /*0c4a*/ 	.short	(.L_525 - .L_524)
	.align		4
.L_524:
        /*0c4c*/ 	.word	index@(_ZN10layer_norm13ln_fwd_kernelINS_13Kernel_traitsI6__halffS2_fjLj65536ELj8ELj1ELj4ELj16ENS_18Kernel_traits_baseILj65536ES2_fS2_fjLj128EEEEEEEvNS_9FwdParamsE)
        /*0c50*/ 	.word	0x00000000


	//----- nvinfo : EIATTR_MIN_STACK_SIZE
	.align		4
.L_525:
        /*0c54*/ 	.byte	0x04, 0x12
        /*0c56*/ 	.short	(.L_527 - .L_526)
	.align		4
.L_526:
        /*0c58*/ 	.word	index@(_ZN10layer_norm13ln_fwd_kernelINS_13Kernel_traitsI6__halfS2_S2_fjLj65536ELj8ELj1ELj4ELj16ENS_18Kernel_traits_baseILj65536ES2_S2_S2_fjLj128EEEEEEEvNS_9FwdParamsE)
        /*0c5c*/ 	.word	0x00000000


	//----- nvinfo : EIATTR_MIN_STACK_SIZE
	.align		4
.L_527:
        /*0c60*/ 	.byte	0x04, 0x12
        /*0c62*/ 	.short	(.L_529 - .L_528)
	.align		4
.L_528:
        /*0c64*/ 	.word	index@(_ZN10layer_norm13ln_fwd_kernelINS_13Kernel_traitsIffffjLj65536ELj8ELj1ELj4ELj16ENS_18Kernel_traits_baseILj65536EffffjLj128EEEEEEEvNS_9FwdParamsE)
        /*0c68*/ 	.word	0x00000000


	//----- nvinfo : EIATTR_MIN_STACK_SIZE
	.align		4
.L_529:
        /*0c6c*/ 	.byte	0x04, 0x12
        /*0c6e*/ 	.short	(.L_531 - .L_530)
	.align		4
.L_530:
        /*0c70*/ 	.word	index@(_ZN10layer_norm13ln_fwd_kernelINS_13Kernel_traitsI13__nv_bfloat16fS2_fjLj49152ELj4ELj1ELj4ELj16ENS_18Kernel_traits_baseILj49152ES2_fS2_fjLj128EEEEEEEvNS_9FwdParamsE)
        /*0c74*/ 	.word	0x00000000


	//----- nvinfo : EIATTR_MIN_STACK_SIZE
	.align		4
.L_531:
        /*0c78*/ 	.byte	0x04, 0x12
        /*0c7a*/ 	.short	(.L_533 - .L_532)
	.align		4
.L_532:
        /*0c7c*/ 	.word	index@(_ZN10layer_norm13ln_fwd_kernelINS_13Kernel_traitsI13__nv_bfloat16S2_S2_fjLj49152ELj4ELj1ELj4ELj16ENS_18Kernel_traits_baseILj49152ES2_S2_S2_fjLj128EEEEEEEvNS_9FwdParamsE)
        /*0c80*/ 	.word	0x00000000


	//----- nvinfo : EIATTR_MIN_STACK_SIZE
	.align		4
.L_533:
        /*0c84*/ 	.byte	0x04, 0x12
        /*0c86*/ 	.short	(.L_535 - .L_534)
	.align		4
.L_534:
        /*0c88*/ 	.word	index@(_ZN10layer_norm13ln_fwd_kernelINS_13Kernel_traitsI6__halffS2_fjLj49152ELj4ELj1ELj4ELj16ENS_18Kernel_traits_baseILj49152ES2_fS2_fjLj128EEEEEEEvNS_9FwdParamsE)
        /*0c8c*/ 	.word	0x00000000


	//----- nvinfo : EIATTR_MIN_STACK_SIZE
	.align		4
.L_535:
        /*0c90*/ 	.byte	0x04, 0x12
        /*0c92*/ 	.short	(.L_537 - .L_536)
	.align		4
.L_536:
        /*0c94*/ 	.word	index@(_ZN10layer_norm13ln_fwd_kernelINS_13Kernel_traitsI6__halfS2_S2_fjLj49152ELj4ELj1ELj4ELj16ENS_18Kernel_traits_baseILj49152ES2_S2_S2_fjLj128EEEEEEEvNS_9FwdParamsE)
        /*0c98*/ 	.word	0x00000000


	//----- nvinfo : EIATTR_MIN_STACK_SIZE
	.align		4
.L_537:
        /*0c9c*/ 	.byte	0x04, 0x12
        /*0c9e*/ 	.short	(.L_539 - .L_538)
	.align		4
.L_538:
        /*0ca0*/ 	.word	index@(_ZN10layer_norm13ln_fwd_kernelINS_13Kernel_traitsIffffjLj49152ELj8ELj1ELj4ELj16ENS_18Kernel_traits_baseILj49152EffffjLj128EEEEEEEvNS_9FwdParamsE)
        /*0ca4*/ 	.word	0x00000000


	//----- nvinfo : EIATTR_MIN_STACK_SIZE
	.align		4
.L_539:
        /*0ca8*/ 	.byte	0x04, 0x12
        /*0caa*/ 	.short	(.L_541 - .L_540)
	.align		4
.L_540:
        /*0cac*/ 	.word	index@(_ZN10layer_norm13ln_fwd_kernelINS_13Kernel_traitsI13__nv_bfloat16fS2_fjLj40960ELj4ELj1ELj4ELj16ENS_18Kernel_traits_baseILj40960ES2_fS2_fjLj128EEEEEEEvNS_9FwdParamsE)
        /*0cb0*/ 	.word	0x00000000


	//----- nvinfo : EIATTR_MIN_STACK_SIZE
	.align		4
.L_541:
        /*0cb4*/ 	.byte	0x04, 0x12
        /*0cb6*/ 	.short	(.L_543 - .L_542)
	.align		4
.L_542:
        /*0cb8*/ 	.word	index@(_ZN10layer_norm13ln_fwd_kernelINS_13Kernel_traitsI13__nv_bfloat16S2_S2_fjLj40960ELj4ELj1ELj4ELj16ENS_18Kernel_traits_baseILj40960ES2_S2_S2_fjLj128EEEEEEEvNS_9FwdParamsE)
        /*0cbc*/ 	.word	0x00000000


	//----- nvinfo : EIATTR_MIN_STACK_SIZE
	.align		4
.L_543:
        /*0cc0*/ 	.byte	0x04, 0x12
        /*0cc2*/ 	.short	(.L_545 - .L_544)
	.align		4
.L_544:
        /*0cc4*/ 	.word	index@(_ZN10layer_norm13ln_fwd_kernelINS_13Kernel_traitsI6__halffS2_fjLj40960ELj4ELj1ELj4ELj16ENS_18Kernel_traits_baseILj40960ES2_fS2_fjLj128EEEEEEEvNS_9FwdParamsE)
        /*0cc8*/ 	.word	0x00000000


	//----- nvinfo : EIATTR_MIN_STACK_SIZE
	.align		4
.L_545:
        /*0ccc*/ 	.byte	0x04, 0x12
        /*0cce*/ 	.short	(.L_547 - .L_546)
	.align		4
.L_546:
        /*0cd0*/ 	.word	index@(_ZN10layer_norm13ln_fwd_kernelINS_13Kernel_traitsI6__halfS2_S2_fjLj40960ELj4ELj1ELj4ELj16ENS_18Kernel_traits_baseILj40960ES2_S2_S2_fjLj128EEEEEEEvNS_9FwdParamsE)
        /*0cd4*/ 	.word	0x00000000


	//----- nvinfo : EIATTR_MIN_STACK_SIZE
	.align		4
.L_547:
        /*0cd8*/ 	.byte	0x04, 0x12
        /*0cda*/ 	.short	(.L_549 - .L_548)
	.align		4
.L_548:
        /*0cdc*/ 	.word	index@(_ZN10layer_norm13ln_fwd_kernelINS_13Kernel_traitsIffffjLj40960ELj4ELj1ELj4ELj16ENS_18Kernel_traits_baseILj40960EffffjLj128EEEEEEEvNS_9FwdParamsE)
        /*0ce0*/ 	.word	0x00000050


	//----- nvinfo : EIATTR_MIN_STACK_SIZE
	.align		4
.L_549:
        /*0ce4*/ 	.byte	0x04, 0x12
        /*0ce6*/ 	.short	(.L_551 - .L_550)
	.align		4
.L_550:
        /*0ce8*/ 	.word	index@(_ZN10layer_norm13ln_fwd_kernelINS_13Kernel_traitsI13__nv_bfloat16fS2_fjLj32768ELj4ELj1ELj4ELj16ENS_18Kernel_traits_baseILj32768ES2_fS2_fjLj128EEEEEEEvNS_9FwdParamsE)
        /*0cec*/ 	.word	0x00000000


	//----- nvinfo : EIATTR_MIN_STACK_SIZE
	.align		4
.L_551:
        /*0cf0*/ 	.byte	0x04, 0x12
        /*0cf2*/ 	.short	(.L_553 - .L_552)
	.align		4
.L_552:
        /*0cf4*/ 	.word	index@(_ZN10layer_norm13ln_fwd_kernelINS_13Kernel_traitsI13__nv_bfloat16S2_S2_fjLj32768ELj4ELj1ELj4ELj16ENS_18Kernel_traits_baseILj32768ES2_S2_S2_fjLj128EEEEEEEvNS_9FwdParamsE)
        /*0cf8*/ 	.word	0x00000000


	//----- nvinfo : EIATTR_MIN_STACK_SIZE
	.align		4
.L_553:
        /*0cfc*/ 	.byte	0x04, 0x12
        /*0cfe*/ 	.short	(.L_555 - .L_554)
	.align		4
.L_554:
        /*0d00*/ 	.word	index@(_ZN10layer_norm13ln_fwd_kernelINS_13Kernel_traitsI6__halffS2_fjLj32768ELj4ELj1ELj4ELj16ENS_18Kernel_traits_baseILj32768ES2_fS2_fjLj128EEEEEEEvNS_9FwdParamsE)
        /*0d04*/ 	.word	0x00000000


	//----- nvinfo : EIATTR_MIN_STACK_SIZE
	.align		4
.L_555:
        /*0d08*/ 	.byte	0x04, 0x12
        /*0d0a*/ 	.short	(.L_557 - .L_556)
	.align		4
.L_556:
        /*0d0c*/ 	.word	index@(_ZN10layer_norm13ln_fwd_kernelINS_13Kernel_traitsI6__halfS2_S2_fjLj32768ELj4ELj1ELj4ELj16ENS_18Kernel_traits_baseILj32768ES2_S2_S2_fjLj128EEEEEEEvNS_9FwdParamsE)
        /*0d10*/ 	.word	0x00000000


	//----- nvinfo : EIATTR_MIN_STACK_SIZE
	.align		4
.L_557:
        /*0d14*/ 	.byte	0x04, 0x12
        /*0d16*/ 	.short	(.L_559 - .L_558)
	.align		4
.L_558:
        /*0d18*/ 	.word	index@(_ZN10layer_norm13ln_fwd_kernelINS_13Kernel_traitsIffffjLj32768ELj4ELj1ELj4ELj16ENS_18Kernel_traits_baseILj32768EffffjLj128EEEEEEEvNS_9FwdParamsE)
        /*0d1c*/ 	.word	0x00000000


	//----- nvinfo : EIATTR_MIN_STACK_SIZE
	.align		4
.L_559:
        /*0d20*/ 	.byte	0x04, 0x12
        /*0d22*/ 	.short	(.L_561 - .L_560)
	.align		4
.L_560:
        /*0d24*/ 	.word	index@(_ZN10layer_norm13ln_fwd_kernelINS_13Kernel_traitsI13__nv_bfloat16fS2_fjLj30720ELj4ELj1ELj4ELj4ENS_18Kernel_traits_baseILj30720ES2_fS2_fjLj128EEEEEEEvNS_9FwdParamsE)
        /*0d28*/ 	.word	0x00000040


	//----- nvinfo : EIATTR_MIN_STACK_SIZE
	.align		4
.L_561:
        /*0d2c*/ 	.byte	0x04, 0x12
        /*0d2e*/ 	.short	(.L_563 - .L_562)
	.align		4
.L_562:
        /*0d30*/ 	.word	index@(_ZN10layer_norm13ln_fwd_kernelINS_13Kernel_traitsI13__nv_bfloat16S2_S2_fjLj30720ELj4ELj1ELj4ELj4ENS_18Kernel_traits_baseILj30720ES2_S2_S2_fjLj128EEEEEEEvNS_9FwdParamsE)
        /*0d34*/ 	.word	0x00000000


	//----- nvinfo : EIATTR_MIN_STACK_SIZE
	.align		4
.L_563:
        /*0d38*/ 	.byte	0x04, 0x12
        /*0d3a*/ 	.short	(.L_565 - .L_564)
	.align		4
.L_564:
        /*0d3c*/ 	.word	index@(_ZN10layer_norm13ln_fwd_kernelINS_13Kernel_traitsI6__halffS2_fjLj30720ELj4ELj1ELj4ELj4ENS_18Kernel_traits_baseILj30720ES2_fS2_fjLj128EEEEEEEvNS_9FwdParamsE)
        /*0d40*/ 	.word	0x00000040


	//----- nvinfo : EIATTR_MIN_STACK_SIZE
	.align		4
.L_565:
        /*0d44*/ 	.byte	0x04, 0x12
        /*0d46*/ 	.short	(.L_567 - .L_566)
	.align		4
.L_566:
        /*0d48*/ 	.word	index@(_ZN10layer_norm13ln_fwd_kernelINS_13Kernel_traitsI6__halfS2_S2_fjLj30720ELj4ELj1ELj4ELj4ENS_18Kernel_traits_baseILj30720ES2_S2_S2_fjLj128EEEEEEEvNS_9FwdParamsE)
        /*0d4c*/ 	.word	0x00000000


	//----- nvinfo : EIATTR_MIN_STACK_SIZE
	.align		4
.L_567:
        /*0d50*/ 	.byte	0x04, 0x12
        /*0d52*/ 	.short	(.L_569 - .L_568)
	.align		4
.L_568:
        /*0d54*/ 	.word	index@(_ZN10layer_norm13ln_fwd_kernelINS_13Kernel_traitsIffffjLj30720ELj4ELj1ELj4ELj4ENS_18Kernel_traits_baseILj30720EffffjLj128EEEEEEEvNS_9FwdParamsE)
        /*0d58*/ 	.word	0x00000000


	//----- nvinfo : EIATTR_MIN_STACK_SIZE
	.align		4
.L_569:
        /*0d5c*/ 	.byte	0x04, 0x12
        /*0d5e*/ 	.short	(.L_571 - .L_570)
	.align		4
.L_570:
        /*0d60*/ 	.word	index@(_ZN10layer_norm13ln_fwd_kernelINS_13Kernel_traitsI13__nv_bfloat16fS2_fjLj25600ELj4ELj1ELj4ELj4ENS_18Kernel_traits_baseILj25600ES2_fS2_fjLj128EEEEEEEvNS_9FwdParamsE)
        /*0d64*/ 	.word	0x00000000


	//----- nvinfo : EIATTR_MIN_STACK_SIZE
	.align		4
.L_571:
        /*0d68*/ 	.byte	0x04, 0x12
        /*0d6a*/ 	.short	(.L_573 - .L_572)
	.align		4
.L_572:
        /*0d6c*/ 	.word	index@(_ZN10layer_norm13ln_fwd_kernelINS_13Kernel_traitsI13__nv_bfloat16S2_S2_fjLj25600ELj2ELj1ELj4ELj8ENS_18Kernel_traits_baseILj25600ES2_S2_S2_fjLj128EEEEEEEvNS_9FwdParamsE)
        /*0d70*/ 	.word	0x00000000


	//----- nvinfo : EIATTR_MIN_STACK_SIZE
	.align		4
.L_573:
        /*0d74*/ 	.byte	0x04, 0x12
        /*0d76*/ 	.short	(.L_575 - .L_574)
	.align		4
.L_574:
        /*0d78*/ 	.word	index@(_ZN10layer_norm13ln_fwd_kernelINS_13Kernel_traitsI6__halffS2_fjLj25600ELj4ELj1ELj4ELj4ENS_18Kernel_traits_baseILj25600ES2_fS2_fjLj128EEEEEEEvNS_9FwdParamsE)
        /*0d7c*/ 	.word	0x00000000


	//----- nvinfo : EIATTR_MIN_STACK_SIZE
	.align		4
.L_575:
        /*0d80*/ 	.byte	0x04, 0x12
        /*0d82*/ 	.short	(.L_577 - .L_576)
	.align		4
.L_576:
        /*0d84*/ 	.word	index@(_ZN10layer_norm13ln_fwd_kernelINS_13Kernel_traitsI6__halfS2_S2_fjLj25600ELj2ELj1ELj4ELj8ENS_18Kernel_traits_baseILj25600ES2_S2_S2_fjLj128EEEEEEEvNS_9FwdParamsE)
        /*0d88*/ 	.word	0x00000008


	//----- nvinfo : EIATTR_MIN_STACK_SIZE
	.align		4
.L_577:
        /*0d8c*/ 	.byte	0x04, 0x12
        /*0d8e*/ 	.short	(.L_579 - .L_578)
	.align		4
.L_578:
        /*0d90*/ 	.word	index@(_ZN10layer_norm13ln_fwd_kernelINS_13Kernel_traitsIffffjLj25600ELj4ELj1ELj4ELj4ENS_18Kernel_traits_baseILj25600EffffjLj128EEEEEEEvNS_9FwdParamsE)
        /*0d94*/ 	.word	0x00000000


	//----- nvinfo : EIATTR_MIN_STACK_SIZE
	.align		4
.L_579:
        /*0d98*/ 	.byte	0x04, 0x12
        /*0d9a*/ 	.short	(.L_581 - .L_580)
	.align		4
.L_580:
        /*0d9c*/ 	.word	index@(_ZN10layer_norm13ln_fwd_kernelINS_13Kernel_traitsI13__nv_bfloat16fS2_fjLj24576ELj2ELj1ELj4ELj16ENS_18Kernel_traits_baseILj24576ES2_fS2_fjLj128EEEEEEEvNS_9FwdParamsE)
        /*0da0*/ 	.word	0x00000000


	//----- nvinfo : EIATTR_MIN_STACK_SIZE
	.align		4
.L_581:
        /*0da4*/ 	.byte	0x04, 0x12
        /*0da6*/ 	.short	(.L_583 - .L_582)
	.align		4
.L_582:
        /*0da8*/ 	.word	index@(_ZN10layer_norm13ln_fwd_kernelINS_13Kernel_traitsI13__nv_bfloat16S2_S2_fjLj24576ELj2ELj1ELj4ELj16ENS_18Kernel_traits_baseILj24576ES2_S2_S2_fjLj128EEEEEEEvNS_9FwdParamsE)
        /*0dac*/ 	.word	0x00000000


	//----- nvinfo : EIATTR_MIN_STACK_SIZE
	.align		4
.L_583:
        /*0db0*/ 	.byte	0x04, 0x12
        /*0db2*/ 	.short	(.L_585 - .L_584)
	.align		4
.L_584:
        /*0db4*/ 	.word	index@(_ZN10layer_norm13ln_fwd_kernelINS_13Kernel_traitsI6__halffS2_fjLj24576ELj2ELj1ELj4ELj16ENS_18Kernel_traits_baseILj24576ES2_fS2_fjLj128EEEEEEEvNS_9FwdParamsE)
        /*0db8*/ 	.word	0x00000000


	//----- nvinfo : EIATTR_MIN_STACK_SIZE
	.align		4
.L_585:
        /*0dbc*/ 	.byte	0x04, 0x12
        /*0dbe*/ 	.short	(.L_587 - .L_586)
	.align		4
.L_586:
        /*0dc0*/ 	.word	index@(_ZN10layer_norm13ln_fwd_kernelINS_13Kernel_traitsI6__halfS2_S2_fjLj24576ELj2ELj1ELj4ELj16ENS_18Kernel_traits_baseILj24576ES2_S2_S2_fjLj128EEEEEEEvNS_9FwdParamsE)
        /*0dc4*/ 	.word	0x00000000


	//----- nvinfo : EIATTR_MIN_STACK_SIZE
	.align		4
.L_587:
        /*0dc8*/ 	.byte	0x04, 0x12
        /*0dca*/ 	.short	(.L_589 - .L_588)
	.align		4
.L_588:
        /*0dcc*/ 	.word	index@(_ZN10layer_norm13ln_fwd_kernelINS_13Kernel_traitsIffffjLj24576ELj4ELj1ELj4ELj16ENS_18Kernel_traits_baseILj24576EffffjLj128EEEEEEEvNS_9FwdParamsE)
        /*0dd0*/ 	.word	0x00000000


	//----- nvinfo : EIATTR_MIN_STACK_SIZE
	.align		4
.L_589:
        /*0dd4*/ 	.byte	0x04, 0x12
        /*0dd6*/ 	.short	(.L_591 - .L_590)
	.align		4
.L_590:
        /*0dd8*/ 	.word	index@(_ZN10layer_norm13ln_fwd_kernelINS_13Kernel_traitsI13__nv_bfloat16fS2_fjLj20480ELj2ELj1ELj4ELj16ENS_18Kernel_traits_baseILj20480ES2_fS2_fjLj128EEEEEEEvNS_9FwdParamsE)
        /*0ddc*/ 	.word	0x00000000


	//----- nvinfo : EIATTR_MIN_STACK_SIZE
	.align		4
.L_591:
        /*0de0*/ 	.byte	0x04, 0x12
        /*0de2*/ 	.short	(.L_593 - .L_592)
	.align		4
.L_592:
        /*0de4*/ 	.word	index@(_ZN10layer_norm13ln_fwd_kernelINS_13Kernel_traitsI13__nv_bfloat16S2_S2_fjLj20480ELj2ELj1ELj4ELj16ENS_18Kernel_traits_baseILj20480ES2_S2_S2_fjLj128EEEEEEEvNS_9FwdParamsE)
        /*0de8*/ 	.word	0x00000000


	//----- nvinfo : EIATTR_MIN_STACK_SIZE
	.align		4
.L_593:
        /*0dec*/ 	.byte	0x04, 0x12
        /*0dee*/ 	.short	(.L_595 - .L_594)
	.align		4
.L_594:
        /*0df0*/ 	.word	index@(_ZN10layer_norm13ln_fwd_kernelINS_13Kernel_traitsI6__halffS2_fjLj20480ELj2ELj1ELj4ELj16ENS_18Kernel_traits_baseILj20480ES2_fS2_fjLj128EEEEEEEvNS_9FwdParamsE)
        /*0df4*/ 	.word	0x00000000


	//----- nvinfo : EIATTR_MIN_STACK_SIZE
	.align		4
.L_595:
        /*0df8*/ 	.byte	0x04, 0x12
        /*0dfa*/ 	.short	(.L_597 - .L_596)
	.align		4
.L_596:
        /*0dfc*/ 	.word	index@(_ZN10layer_norm13ln_fwd_kernelINS_13Kernel_traitsI6__halfS2_S2_fjLj20480ELj2ELj1ELj4ELj16ENS_18Kernel_traits_baseILj20480ES2_S2_S2_fjLj128EEEEEEEvNS_9FwdParamsE)
        /*0e00*/ 	.word	0x00000000


	//----- nvinfo : EIATTR_MIN_STACK_SIZE
	.align		4
.L_597:
        /*0e04*/ 	.byte	0x04, 0x12
        /*0e06*/ 	.short	(.L_599 - .L_598)
	.align		4
.L_598:
        /*0e08*/ 	.word	index@(_ZN10layer_norm13ln_fwd_kernelINS_13Kernel_traitsIffffjLj20480ELj2ELj1ELj4ELj16ENS_18Kernel_traits_baseILj20480EffffjLj128EEEEEEEvNS_9FwdParamsE)
        /*0e0c*/ 	.word	0x00000050


	//----- nvinfo : EIATTR_MIN_STACK_SIZE
	.align		4
.L_599:
        /*0e10*/ 	.byte	0x04, 0x12
        /*0e12*/ 	.short	(.L_601 - .L_600)
	.align		4
.L_600:
        /*0e14*/ 	.word	index@(_ZN10layer_norm13ln_fwd_kernelINS_13Kernel_traitsI13__nv_bfloat16fS2_fjLj18432ELj4ELj1ELj4ELj16ENS_18Kernel_traits_baseILj18432ES2_fS2_fjLj128EEEEEEEvNS_9FwdParamsE)
        /*0e18*/ 	.word	0x00000000


	//----- nvinfo : EIATTR_MIN_STACK_SIZE
	.align		4
.L_601:
        /*0e1c*/ 	.byte	0x04, 0x12
        /*0e1e*/ 	.short	(.L_603 - .L_602)
	.align		4
.L_602:
        /*0e20*/ 	.word	index@(_ZN10layer_norm13ln_fwd_kernelINS_13Kernel_traitsI13__nv_bfloat16S2_S2_fjLj18432ELj2ELj1ELj4ELj16ENS_18Kernel_traits_baseILj18432ES2_S2_S2_fjLj128EEEEEEEvNS_9FwdParamsE)
        /*0e24*/ 	.word	0x00000000


	//----- nvinfo : EIATTR_MIN_STACK_SIZE
	.align		4
.L_603:
        /*0e28*/ 	.byte	0x04, 0x12
        /*0e2a*/ 	.short	(.L_605 - .L_604)
	.align		4
.L_604:
        /*0e2c*/ 	.word	index@(_ZN10layer_norm13ln_fwd_kernelINS_13Kernel_traitsI6__halffS2_fjLj18432ELj2ELj1ELj4ELj16ENS_18Kernel_traits_baseILj18432ES2_fS2_fjLj128EEEEEEEvNS_9FwdParamsE)
        /*0e30*/ 	.word	0x00000000


	//----- nvinfo : EIATTR_MIN_STACK_SIZE
	.align		4
.L_605:
        /*0e34*/ 	.byte	0x04, 0x12
        /*0e36*/ 	.short	(.L_607 - .L_606)
	.align		4
.L_606:
        /*0e38*/ 	.word	index@(_ZN10layer_norm13ln_fwd_kernelINS_13Kernel_traitsI6__halfS2_S2_fjLj18432ELj2ELj1ELj4ELj16ENS_18Kernel_traits_baseILj18432ES2_S2_S2_fjLj128EEEEEEEvNS_9FwdParamsE)
        /*0e3c*/ 	.word	0x00000000


	//----- nvinfo : EIATTR_MIN_STACK_SIZE
	.align		4
.L_607:
        /*0e40*/ 	.byte	0x04, 0x12
        /*0e42*/ 	.short	(.L_609 - .L_608)
	.align		4
.L_608:
        /*0e44*/ 	.word	index@(_ZN10layer_norm13ln_fwd_kernelINS_13Kernel_traitsIffffjLj18432ELj4ELj1ELj4ELj16ENS_18Kernel_traits_baseILj18432EffffjLj128EEEEEEEvNS_9FwdParamsE)
        /*0e48*/ 	.word	0x00000000


	//----- nvinfo : EIATTR_MIN_STACK_SIZE
	.align		4
.L_609:
        /*0e4c*/ 	.byte	0x04, 0x12
        /*0e4e*/ 	.short	(.L_611 - .L_610)
	.align		4
.L_610:
        /*0e50*/ 	.word	index@(_ZN10layer_norm13ln_fwd_kernelINS_13Kernel_traitsI13__nv_bfloat16fS2_fjLj16384ELj2ELj1ELj4ELj16ENS_18Kernel_traits_baseILj16384ES2_fS2_fjLj128EEEEEEEvNS_9FwdParamsE)
        /*0e54*/ 	.word	0x00000000


	//----- nvinfo : EIATTR_MIN_STACK_SIZE
	.align		4
.L_611:
        /*0e58*/ 	.byte	0x04, 0x12
        /*0e5a*/ 	.short	(.L_613 - .L_612)
	.align		4
.L_612:
        /*0e5c*/ 	.word	index@(_ZN10layer_norm13ln_fwd_kernelINS_13Kernel_traitsI13__nv_bfloat16S2_S2_fjLj16384ELj2ELj1ELj4ELj16ENS_18Kernel_traits_baseILj16384ES2_S2_S2_fjLj128EEEEEEEvNS_9FwdParamsE)
        /*0e60*/ 	.word	0x00000000


	//----- nvinfo : EIATTR_MIN_STACK_SIZE
	.align		4
.L_613:
        /*0e64*/ 	.byte	0x04, 0x12
        /*0e66*/ 	.short	(.L_615 - .L_614)
	.align		4
.L_614:
        /*0e68*/ 	.word	index@(_ZN10layer_norm13ln_fwd_kernelINS_13Kernel_traitsI6__halffS2_fjLj16384ELj2ELj1ELj4ELj16ENS_18Kernel_traits_baseILj16384ES2_fS2_fjLj128EEEEEEEvNS_9FwdParamsE)
        /*0e6c*/ 	.word	0x00000000


	//----- nvinfo : EIATTR_MIN_STACK_SIZE
	.align		4
.L_615:
        /*0e70*/ 	.byte	0x04, 0x12
        /*0e72*/ 	.short	(.L_617 - .L_616)
	.align		4
.L_616:
        /*0e74*/ 	.word	index@(_ZN10layer_norm13ln_fwd_kernelINS_13Kernel_traitsI6__halfS2_S2_fjLj16384ELj2ELj1ELj4ELj16ENS_18Kernel_traits_baseILj16384ES2_S2_S2_fjLj128EEEEEEEvNS_9FwdParamsE)
        /*0e78*/ 	.word	0x00000000


	//----- nvinfo : EIATTR_MIN_STACK_SIZE
	.align		4
.L_617:
        /*0e7c*/ 	.byte	0x04, 0x12
        /*0e7e*/ 	.short	(.L_619 - .L_618)
	.align		4
.L_618:
        /*0e80*/ 	.word	index@(_ZN10layer_norm13ln_fwd_kernelINS_13Kernel_traitsIffffjLj16384ELj2ELj1ELj4ELj16ENS_18Kernel_traits_baseILj16384EffffjLj128EEEEEEEvNS_9FwdParamsE)
        /*0e84*/ 	.word	0x00000000


	//----- nvinfo : EIATTR_MIN_STACK_SIZE
	.align		4
.L_619:
        /*0e88*/ 	.byte	0x04, 0x12
        /*0e8a*/ 	.short	(.L_621 - .L_620)
	.align		4
.L_620:
        /*0e8c*/ 	.word	index@(_ZN10layer_norm13ln_fwd_kernelINS_13Kernel_traitsI13__nv_bfloat16fS2_fjLj15360ELj2ELj1ELj4ELj8ENS_18Kernel_traits_baseILj15360ES2_fS2_fjLj128EEEEEEEvNS_9FwdParamsE)
        /*0e90*/ 	.word	0x00000000


	//----- nvinfo : EIATTR_MIN_STACK_SIZE
	.align		4
.L_621:
        /*0e94*/ 	.byte	0x04, 0x12
        /*0e96*/ 	.short	(.L_623 - .L_622)
	.align		4
.L_622:
        /*0e98*/ 	.word	index@(_ZN10layer_norm13ln_fwd_kernelINS_13Kernel_traitsI13__nv_bfloat16S2_S2_fjLj15360ELj2ELj1ELj4ELj8ENS_18Kernel_traits_baseILj15360ES2_S2_S2_fjLj128EEEEEEEvNS_9FwdParamsE)
        /*0e9c*/ 	.word	0x00000000


	//----- nvinfo : EIATTR_MIN_STACK_SIZE
	.align		4
.L_623:
        /*0ea0*/ 	.byte	0x04, 0x12
        /*0ea2*/ 	.short	(.L_625 - .L_624)
	.align		4
.L_624:
        /*0ea4*/ 	.word	index@(_ZN10layer_norm13ln_fwd_kernelINS_13Kernel_traitsI6__halffS2_fjLj15360ELj2ELj1ELj4ELj8ENS_18Kernel_traits_baseILj15360ES2_fS2_fjLj128EEEEEEEvNS_9FwdParamsE)
        /*0ea8*/ 	.word	0x00000000


	//----- nvinfo : EIATTR_MIN_STACK_SIZE
	.align		4
.L_625:
        /*0eac*/ 	.byte	0x04, 0x12
        /*0eae*/ 	.short	(.L_627 - .L_626)
	.align		4
.L_626:
        /*0eb0*/ 	.word	index@(_ZN10layer_norm13ln_fwd_kernelINS_13Kernel_traitsI6__halfS2_S2_fjLj15360ELj2ELj1ELj4ELj8ENS_18Kernel_traits_baseILj15360ES2_S2_S2_fjLj128EEEEEEEvNS_9FwdParamsE)
        /*0eb4*/ 	.word	0x00000000


	//----- nvinfo : EIATTR_MIN_STACK_SIZE
	.align		4
.L_627:
        /*0eb8*/ 	.byte	0x04, 0x12
        /*0eba*/ 	.short	(.L_629 - .L_628)
	.align		4
.L_628:
        /*0ebc*/ 	.word	index@(_ZN10layer_norm13ln_fwd_kernelINS_13Kernel_traitsIffffjLj15360ELj2ELj1ELj4ELj8ENS_18Kernel_traits_baseILj15360EffffjLj128EEEEEEEvNS_9FwdParamsE)
        /*0ec0*/ 	.word	0x00000000


	//----- nvinfo : EIATTR_MIN_STACK_SIZE
	.align		4
.L_629:
        /*0ec4*/ 	.byte	0x04, 0x12
        /*0ec6*/ 	.short	(.L_631 - .L_630)
	.align		4
.L_630:
        /*0ec8*/ 	.word	index@(_ZN10layer_norm13ln_fwd_kernelINS_13Kernel_traitsI13__nv_bfloat16fS2_fjLj14336ELj2ELj1ELj4ELj8ENS_18Kernel_traits_baseILj14336ES2_fS2_fjLj128EEEEEEEvNS_9FwdParamsE)
        /*0ecc*/ 	.word	0x00000000


	//----- nvinfo : EIATTR_MIN_STACK_SIZE
	.align		4
.L_631:
        /*0ed0*/ 	.byte	0x04, 0x12
        /*0ed2*/ 	.short	(.L_633 - .L_632)
	.align		4
.L_632:
        /*0ed4*/ 	.word	index@(_ZN10layer_norm13ln_fwd_kernelINS_13Kernel_traitsI13__nv_bfloat16S2_S2_fjLj14336ELj2ELj1ELj4ELj16ENS_18Kernel_traits_baseILj14336ES2_S2_S2_fjLj128EEEEEEEvNS_9FwdParamsE)
        /*0ed8*/ 	.word	0x00000000


	//----- nvinfo : EIATTR_MIN_STACK_SIZE
	.align		4
.L_633:
        /*0edc*/ 	.byte	0x04, 0x12
        /*0ede*/ 	.short	(.L_635 - .L_634)
	.align		4
.L_634:
        /*0ee0*/ 	.word	index@(_ZN10layer_norm13ln_fwd_kernelINS_13Kernel_traitsI6__halffS2_fjLj14336ELj2ELj1ELj4ELj16ENS_18Kernel_traits_baseILj14336ES2_fS2_fjLj128EEEEEEEvNS_9FwdParamsE)
        /*0ee4*/ 	.word	0x00000000


	//----- nvinfo : EIATTR_MIN_STACK_SIZE
	.align		4
.L_635:
        /*0ee8*/ 	.byte	0x04, 0x12
        /*0eea*/ 	.short	(.L_637 - .L_636)
	.align		4
.L_636:
        /*0eec*/ 	.word	index@(_ZN10layer_norm13ln_fwd_kernelINS_13Kernel_traitsI6__halfS2_S2_fjLj14336ELj2ELj1ELj4ELj16ENS_18Kernel_traits_baseILj14336ES2_S2_S2_fjLj128EEEEEEEvNS_9FwdParamsE)
        /*0ef0*/ 	.word	0x00000000


	//----- nvinfo : EIATTR_MIN_STACK_SIZE
	.align		4
.L_637:
        /*0ef4*/ 	.byte	0x04, 0x12
        /*0ef6*/ 	.short	(.L_639 - .L_638)
	.align		4
.L_638:
        /*0ef8*/ 	.word	index@(_ZN10layer_norm13ln_fwd_kernelINS_13Kernel_traitsIffffjLj14336ELj2ELj1ELj4ELj16ENS_18Kernel_traits_baseILj14336EffffjLj128EEEEEEEvNS_9FwdParamsE)
        /*0efc*/ 	.word	0x00000000


	//----- nvinfo : EIATTR_MIN_STACK_SIZE
	.align		4
.L_639:
        /*0f00*/ 	.byte	0x04, 0x12
        /*0f02*/ 	.short	(.L_641 - .L_640)
	.align		4
.L_640:
        /*0f04*/ 	.word	index@(_ZN10layer_norm13ln_fwd_kernelINS_13Kernel_traitsI13__nv_bfloat16fS2_fjLj12800ELj2ELj1ELj4ELj4ENS_18Kernel_traits_baseILj12800ES2_fS2_fjLj128EEEEEEEvNS_9FwdParamsE)
        /*0f08*/ 	.word	0x00000000


	//----- nvinfo : EIATTR_MIN_STACK_SIZE
	.align		4
.L_641:
        /*0f0c*/ 	.byte	0x04, 0x12
        /*0f0e*/ 	.short	(.L_643 - .L_642)
	.align		4
.L_642:
        /*0f10*/ 	.word	index@(_ZN10layer_norm13ln_fwd_kernelINS_13Kernel_traitsI13__nv_bfloat16S2_S2_fjLj12800ELj2ELj1ELj4ELj4ENS_18Kernel_traits_baseILj12800ES2_S2_S2_fjLj128EEEEEEEvNS_9FwdParamsE)
        /*0f14*/ 	.word	0x00000000


	//----- nvinfo : EIATTR_MIN_STACK_SIZE
	.align		4
.L_643:
        /*0f18*/ 	.byte	0x04, 0x12
        /*0f1a*/ 	.short	(.L_645 - .L_644)
	.align		4
.L_644:
        /*0f1c*/ 	.word	index@(_ZN10layer_norm13ln_fwd_kernelINS_13Kernel_traitsI6__halffS2_fjLj12800ELj2ELj1ELj4ELj4ENS_18Kernel_traits_baseILj12800ES2_fS2_fjLj128EEEEEEEvNS_9FwdParamsE)
        /*0f20*/ 	.word	0x00000000


	//----- nvinfo : EIATTR_MIN_STACK_SIZE
	.align		4
.L_645:
        /*0f24*/ 	.byte	0x04, 0x12
        /*0f26*/ 	.short	(.L_647 - .L_646)
	.align		4
.L_646:
        /*0f28*/ 	.word	index@(_ZN10layer_norm13ln_fwd_kernelINS_13Kernel_traitsI6__halfS2_S2_fjLj12800ELj2ELj1ELj4ELj4ENS_18Kernel_traits_baseILj12800ES2_S2_S2_fjLj128EEEEEEEvNS_9FwdParamsE)
        /*0f2c*/ 	.word	0x00000000


	//----- nvinfo : EIATTR_MIN_STACK_SIZE
	.align		4
.L_647:
        /*0f30*/ 	.byte	0x04, 0x12
        /*0f32*/ 	.short	(.L_649 - .L_648)
	.align		4
.L_648:
        /*0f34*/ 	.word	index@(_ZN10layer_norm13ln_fwd_kernelINS_13Kernel_traitsIffffjLj12800ELj2ELj1ELj4ELj4ENS_18Kernel_traits_baseILj12800EffffjLj128EEEEEEEvNS_9FwdParamsE)
        /*0f38*/ 	.word	0x00000000


	//----- nvinfo : EIATTR_MIN_STACK_SIZE
	.align		4
.L_649:
        /*0f3c*/ 	.byte	0x04, 0x12
        /*0f3e*/ 	.short	(.L_651 - .L_650)
	.align		4
.L_650:
        /*0f40*/ 	.word	index@(_ZN10layer_norm13ln_fwd_kernelINS_13Kernel_traitsI13__nv_bfloat16fS2_fjLj12288ELj2ELj1ELj4ELj16ENS_18Kernel_traits_baseILj12288ES2_fS2_fjLj128EEEEEEEvNS_9FwdParamsE)
        /*0f44*/ 	.word	0x00000000


	//----- nvinfo : EIATTR_MIN_STACK_SIZE
	.align		4
.L_651:
        /*0f48*/ 	.byte	0x04, 0x12
        /*0f4a*/ 	.short	(.L_653 - .L_652)
	.align		4
.L_652:
        /*0f4c*/ 	.word	index@(_ZN10layer_norm13ln_fwd_kernelINS_13Kernel_traitsI13__nv_bfloat16S2_S2_fjLj12288ELj2ELj1ELj4ELj16ENS_18Kernel_traits_baseILj12288ES2_S2_S2_fjLj128EEEEEEEvNS_9FwdParamsE)
        /*0f50*/ 	.word	0x00000000


	//----- nvinfo : EIATTR_MIN_STACK_SIZE
	.align		4
.L_653:
        /*0f54*/ 	.byte	0x04, 0x12
        /*0f56*/ 	.short	(.L_655 - .L_654)
	.align		4
.L_654:
        /*0f58*/ 	.word	index@(_ZN10layer_norm13ln_fwd_kernelINS_13Kernel_traitsI6__halffS2_fjLj12288ELj2ELj1ELj4ELj16ENS_18Kernel_traits_baseILj12288ES2_fS2_fjLj128EEEEEEEvNS_9FwdParamsE)
        /*0f5c*/ 	.word	0x00000000


	//----- nvinfo : EIATTR_MIN_STACK_SIZE
	.align		4
.L_655:
        /*0f60*/ 	.byte	0x04, 0x12
        /*0f62*/ 	.short	(.L_657 - .L_656)
	.align		4
.L_656:
        /*0f64*/ 	.word	index@(_ZN10layer_norm13ln_fwd_kernelINS_13Kernel_traitsI6__halfS2_S2_fjLj12288ELj2ELj1ELj4ELj16ENS_18Kernel_traits_baseILj12288ES2_S2_S2_fjLj128EEEEEEEvNS_9FwdParamsE)
        /*0f68*/ 	.word	0x00000000


	//----- nvinfo : EIATTR_MIN_STACK_SIZE
	.align		4
.L_657:
        /*0f6c*/ 	.byte	0x04, 0x12
        /*0f6e*/ 	.short	(.L_659 - .L_658)
	.align		4
.L_658:
        /*0f70*/ 	.word	index@(_ZN10layer_norm13ln_fwd_kernelINS_13Kernel_traitsIffffjLj12288ELj2ELj1ELj4ELj16ENS_18Kernel_traits_baseILj12288EffffjLj128EEEEEEEvNS_9FwdParamsE)
        /*0f74*/ 	.word	0x00000000


	//----- nvinfo : EIATTR_MIN_STACK_SIZE
	.align		4
.L_659:
        /*0f78*/ 	.byte	0x04, 0x12
        /*0f7a*/ 	.short	(.L_661 - .L_660)
	.align		4
.L_660:
        /*0f7c*/ 	.word	index@(_ZN10layer_norm13ln_fwd_kernelINS_13Kernel_traitsI13__nv_bfloat16fS2_fjLj10240ELj1ELj1ELj4ELj16ENS_18Kernel_traits_baseILj10240ES2_fS2_fjLj128EEEEEEEvNS_9FwdParamsE)
        /*0f80*/ 	.word	0x00000000


	//----- nvinfo : EIATTR_MIN_STACK_SIZE
	.align		4
.L_661:
        /*0f84*/ 	.byte	0x04, 0x12
        /*0f86*/ 	.short	(.L_663 - .L_662)
	.align		4
.L_662:
        /*0f88*/ 	.word	index@(_ZN10layer_norm13ln_fwd_kernelINS_13Kernel_traitsI13__nv_bfloat16S2_S2_fjLj10240ELj1ELj1ELj4ELj16ENS_18Kernel_traits_baseILj10240ES2_S2_S2_fjLj128EEEEEEEvNS_9FwdParamsE)
        /*0f8c*/ 	.word	0x00000000


	//----- nvinfo : EIATTR_MIN_STACK_SIZE
	.align		4
.L_663:
        /*0f90*/ 	.byte	0x04, 0x12
        /*0f92*/ 	.short	(.L_665 - .L_664)
	.align		4
.L_664:
        /*0f94*/ 	.word	index@(_ZN10layer_norm13ln_fwd_kernelINS_13Kernel_traitsI6__halffS2_fjLj10240ELj1ELj1ELj4ELj16ENS_18Kernel_traits_baseILj10240ES2_fS2_fjLj128EEEEEEEvNS_9FwdParamsE)
        /*0f98*/ 	.word	0x00000000


	//----- nvinfo : EIATTR_MIN_STACK_SIZE
	.align		4
.L_665:
        /*0f9c*/ 	.byte	0x04, 0x12
        /*0f9e*/ 	.short	(.L_667 - .L_666)
	.align		4
.L_666:
        /*0fa0*/ 	.word	index@(_ZN10layer_norm13ln_fwd_kernelINS_13Kernel_traitsI6__halfS2_S2_fjLj10240ELj1ELj1ELj4ELj16ENS_18Kernel_traits_baseILj10240ES2_S2_S2_fjLj128EEEEEEEvNS_9FwdParamsE)
        /*0fa4*/ 	.word	0x00000000


	//----- nvinfo : EIATTR_MIN_STACK_SIZE
	.align		4
.L_667:
        /*0fa8*/ 	.byte	0x04, 0x12
        /*0faa*/ 	.short	(.L_669 - .L_668)
	.align		4
.L_668:
        /*0fac*/ 	.word	index@(_ZN10layer_norm13ln_fwd_kernelINS_13Kernel_traitsIffffjLj10240ELj2ELj1ELj4ELj16ENS_18Kernel_traits_baseILj10240EffffjLj128EEEEEEEvNS_9FwdParamsE)
        /*0fb0*/ 	.word	0x00000000


	//----- nvinfo : EIATTR_MIN_STACK_SIZE
	.align		4
.L_669:
        /*0fb4*/ 	.byte	0x04, 0x12
        /*0fb6*/ 	.short	(.L_671 - .L_670)
	.align		4
.L_670:
        /*0fb8*/ 	.word	index@(_ZN10layer_norm13ln_fwd_kernelINS_13Kernel_traitsI13__nv_bfloat16fS2_fjLj8192ELj1ELj1ELj4ELj16ENS_18Kernel_traits_baseILj8192ES2_fS2_fjLj128EEEEEEEvNS_9FwdParamsE)
        /*0fbc*/ 	.word	0x00000000


	//----- nvinfo : EIATTR_MIN_STACK_SIZE
	.align		4
.L_671:
        /*0fc0*/ 	.byte	0x04, 0x12
        /*0fc2*/ 	.short	(.L_673 - .L_672)
	.align		4
.L_672:
        /*0fc4*/ 	.word	index@(_ZN10layer_norm13ln_fwd_kernelINS_13Kernel_traitsI13__nv_bfloat16S2_S2_fjLj8192ELj1ELj1ELj4ELj16ENS_18Kernel_traits_baseILj8192ES2_S2_S2_fjLj128EEEEEEEvNS_9FwdParamsE)
        /*0fc8*/ 	.word	0x00000000


	//----- nvinfo : EIATTR_MIN_STACK_SIZE
	.align		4
.L_673:
        /*0fcc*/ 	.byte	0x04, 0x12
        /*0fce*/ 	.short	(.L_675 - .L_674)
	.align		4
.L_674:
        /*0fd0*/ 	.word	index@(_ZN10layer_norm13ln_fwd_kernelINS_13Kernel_traitsI6__halffS2_fjLj8192ELj1ELj1ELj4ELj16ENS_18Kernel_traits_baseILj8192ES2_fS2_fjLj128EEEEEEEvNS_9FwdParamsE)
        /*0fd4*/ 	.word	0x00000000


	//----- nvinfo : EIATTR_MIN_STACK_SIZE
	.align		4
.L_675:
        /*0fd8*/ 	.byte	0x04, 0x12
        /*0fda*/ 	.short	(.L_677 - .L_676)
	.align		4
.L_676:
        /*0fdc*/ 	.word	index@(_ZN10layer_norm13ln_fwd_kernelINS_13Kernel_traitsI6__halfS2_S2_fjLj8192ELj1ELj1ELj4ELj16ENS_18Kernel_traits_baseILj8192ES2_S2_S2_fjLj128EEEEEEEvNS_9FwdParamsE)
        /*0fe0*/ 	.word	0x00000000


	//----- nvinfo : EIATTR_MIN_STACK_SIZE
	.align		4
.L_677:
        /*0fe4*/ 	.byte	0x04, 0x12
        /*0fe6*/ 	.short	(.L_679 - .L_678)
	.align		4
.L_678:
        /*0fe8*/ 	.word	index@(_ZN10layer_norm13ln_fwd_kernelINS_13Kernel_traitsIffffjLj8192ELj1ELj1ELj4ELj16ENS_18Kernel_traits_baseILj8192EffffjLj128EEEEEEEvNS_9FwdParamsE)
        /*0fec*/ 	.word	0x00000000


	//----- nvinfo : EIATTR_MIN_STACK_SIZE
	.align		4
.L_679:
        /*0ff0*/ 	.byte	0x04, 0x12
        /*0ff2*/ 	.short	(.L_681 - .L_680)
	.align		4
.L_680:
        /*0ff4*/ 	.word	index@(_ZN10layer_norm13ln_fwd_kernelINS_13Kernel_traitsI13__nv_bfloat16fS2_fjLj6144ELj1ELj1ELj4ELj16ENS_18Kernel_traits_baseILj6144ES2_fS2_fjLj128EEEEEEEvNS_9FwdParamsE)
        /*0ff8*/ 	.word	0x00000000


	//----- nvinfo : EIATTR_MIN_STACK_SIZE
	.align		4
.L_681:
        /*0ffc*/ 	.byte	0x04, 0x12
        /*0ffe*/ 	.short	(.L_683 - .L_682)
	.align		4
.L_682:
        /*1000*/ 	.word	index@(_ZN10layer_norm13ln_fwd_kernelINS_13Kernel_traitsI13__nv_bfloat16S2_S2_fjLj6144ELj1ELj1ELj4ELj16ENS_18Kernel_traits_baseILj6144ES2_S2_S2_fjLj128EEEEEEEvNS_9FwdParamsE)
        /*1004*/ 	.word	0x00000000


	//----- nvinfo : EIATTR_MIN_STACK_SIZE
	.align		4
.L_683:
        /*1008*/ 	.byte	0x04, 0x12
        /*100a*/ 	.short	(.L_685 - .L_684)
	.align		4
.L_684:
        /*100c*/ 	.word	index@(_ZN10layer_norm13ln_fwd_kernelINS_13Kernel_traitsI6__halffS2_fjLj6144ELj1ELj1ELj4ELj16ENS_18Kernel_traits_baseILj6144ES2_fS2_fjLj128EEEEEEEvNS_9FwdParamsE)
        /*1010*/ 	.word	0x00000000


	//----- nvinfo : EIATTR_MIN_STACK_SIZE
	.align		4
.L_685:
        /*1014*/ 	.byte	0x04, 0x12
        /*1016*/ 	.short	(.L_687 - .L_686)
	.align		4
.L_686:
        /*1018*/ 	.word	index@(_ZN10layer_norm13ln_fwd_kernelINS_13Kernel_traitsI6__halfS2_S2_fjLj6144ELj1ELj1ELj4ELj16ENS_18Kernel_traits_baseILj6144ES2_S2_S2_fjLj128EEEEEEEvNS_9FwdParamsE)
        /*101c*/ 	.word	0x00000000


	//----- nvinfo : EIATTR_MIN_STACK_SIZE
	.align		4
.L_687:
        /*1020*/ 	.byte	0x04, 0x12
        /*1022*/ 	.short	(.L_689 - .L_688)
	.align		4
.L_688:
        /*1024*/ 	.word	index@(_ZN10layer_norm13ln_fwd_kernelINS_13Kernel_traitsIffffjLj6144ELj1ELj1ELj4ELj16ENS_18Kernel_traits_baseILj6144EffffjLj128EEEEEEEvNS_9FwdParamsE)
        /*1028*/ 	.word	0x00000000


	//----- nvinfo : EIATTR_MIN_STACK_SIZE
	.align		4
.L_689:
        /*102c*/ 	.byte	0x04, 0x12
        /*102e*/ 	.short	(.L_691 - .L_690)
	.align		4
.L_690:
        /*1030*/ 	.word	index@(_ZN10layer_norm13ln_fwd_kernelINS_13Kernel_traitsI13__nv_bfloat16fS2_fjLj5120ELj1ELj1ELj4ELj16ENS_18Kernel_traits_baseILj5120ES2_fS2_fjLj128EEEEEEEvNS_9FwdParamsE)
        /*1034*/ 	.word	0x00000000


	//----- nvinfo : EIATTR_MIN_STACK_SIZE
	.align		4
.L_691:
        /*1038*/ 	.byte	0x04, 0x12
        /*103a*/ 	.short	(.L_693 - .L_692)
	.align		4
.L_692:
        /*103c*/ 	.word	index@(_ZN10layer_norm13ln_fwd_kernelINS_13Kernel_traitsI13__nv_bfloat16S2_S2_fjLj5120ELj1ELj1ELj4ELj16ENS_18Kernel_traits_baseILj5120ES2_S2_S2_fjLj128EEEEEEEvNS_9FwdParamsE)
        /*1040*/ 	.word	0x00000000


	//----- nvinfo : EIATTR_MIN_STACK_SIZE
	.align		4
.L_693:
        /*1044*/ 	.byte	0x04, 0x12
        /*1046*/ 	.short	(.L_695 - .L_694)
	.align		4
.L_694:
        /*1048*/ 	.word	index@(_ZN10layer_norm13ln_fwd_kernelINS_13Kernel_traitsI6__halffS2_fjLj5120ELj1ELj1ELj4ELj16ENS_18Kernel_traits_baseILj5120ES2_fS2_fjLj128EEEEEEEvNS_9FwdParamsE)
        /*104c*/ 	.word	0x00000000


	//----- nvinfo : EIATTR_MIN_STACK_SIZE
	.align		4
.L_695:
        /*1050*/ 	.byte	0x04, 0x12
        /*1052*/ 	.short	(.L_697 - .L_696)
	.align		4
.L_696:
        /*1054*/ 	.word	index@(_ZN10layer_norm13ln_fwd_kernelINS_13Kernel_traitsI6__halfS2_S2_fjLj5120ELj1ELj1ELj4ELj16ENS_18Kernel_traits_baseILj5120ES2_S2_S2_fjLj128EEEEEEEvNS_9FwdParamsE)
        /*1058*/ 	.word	0x00000000


	//----- nvinfo : EIATTR_MIN_STACK_SIZE
	.align		4
.L_697:
        /*105c*/ 	.byte	0x04, 0x12
        /*105e*/ 	.short	(.L_699 - .L_698)
	.align		4
.L_698:
        /*1060*/ 	.word	index@(_ZN10layer_norm13ln_fwd_kernelINS_13Kernel_traitsIffffjLj5120ELj1ELj1ELj4ELj16ENS_18Kernel_traits_baseILj5120EffffjLj128EEEEEEEvNS_9FwdParamsE)
        /*1064*/ 	.word	0x00000000


	//----- nvinfo : EIATTR_MIN_STACK_SIZE
	.align		4
.L_699:
        /*1068*/ 	.byte	0x04, 0x12
        /*106a*/ 	.short	(.L_701 - .L_700)
	.align		4
.L_700:
        /*106c*/ 	.word	index@(_ZN10layer_norm13ln_fwd_kernelINS_13Kernel_traitsI13__nv_bfloat16fS2_fjLj4096ELj1ELj1ELj4ELj16ENS_18Kernel_traits_baseILj4096ES2_fS2_fjLj128EEEEEEEvNS_9FwdParamsE)
        /*1070*/ 	.word	0x00000000


	//----- nvinfo : EIATTR_MIN_STACK_SIZE
	.align		4
.L_701:
        /*1074*/ 	.byte	0x04, 0x12
        /*1076*/ 	.short	(.L_703 - .L_702)
	.align		4
.L_702:
        /*1078*/ 	.word	index@(_ZN10layer_norm13ln_fwd_kernelINS_13Kernel_traitsI13__nv_bfloat16S2_S2_fjLj4096ELj1ELj1ELj4ELj16ENS_18Kernel_traits_baseILj4096ES2_S2_S2_fjLj128EEEEEEEvNS_9FwdParamsE)
        /*107c*/ 	.word	0x00000000


	//----- nvinfo : EIATTR_MIN_STACK_SIZE
	.align		4
.L_703:
        /*1080*/ 	.byte	0x04, 0x12
        /*1082*/ 	.short	(.L_705 - .L_704)
	.align		4
.L_704:
        /*1084*/ 	.word	index@(_ZN10layer_norm13ln_fwd_kernelINS_13Kernel_traitsI6__halffS2_fjLj4096ELj1ELj1ELj4ELj16ENS_18Kernel_traits_baseILj4096ES2_fS2_fjLj128EEEEEEEvNS_9FwdParamsE)
        /*1088*/ 	.word	0x00000000


	//----- nvinfo : EIATTR_MIN_STACK_SIZE
	.align		4
.L_705:
        /*108c*/ 	.byte	0x04, 0x12
        /*108e*/ 	.short	(.L_707 - .L_706)
	.align		4
.L_706:
        /*1090*/ 	.word	index@(_ZN10layer_norm13ln_fwd_kernelINS_13Kernel_traitsI6__halfS2_S2_fjLj4096ELj1ELj1ELj4ELj16ENS_18Kernel_traits_baseILj4096ES2_S2_S2_fjLj128EEEEEEEvNS_9FwdParamsE)
        /*1094*/ 	.word	0x00000000


	//----- nvinfo : EIATTR_MIN_STACK_SIZE
	.align		4
.L_707:
        /*1098*/ 	.byte	0x04, 0x12
        /*109a*/ 	.short	(.L_709 - .L_708)
	.align		4
.L_708:
        /*109c*/ 	.word	index@(_ZN10layer_norm13ln_fwd_kernelINS_13Kernel_traitsIffffjLj4096ELj1ELj1ELj4ELj16ENS_18Kernel_traits_baseILj4096EffffjLj128EEEEEEEvNS_9FwdParamsE)
        /*10a0*/ 	.word	0x00000000


	//----- nvinfo : EIATTR_MIN_STACK_SIZE
	.align		4
.L_709:
        /*10a4*/ 	.byte	0x04, 0x12
        /*10a6*/ 	.short	(.L_711 - .L_710)
	.align		4
.L_710:
        /*10a8*/ 	.word	index@(_ZN10layer_norm13ln_fwd_kernelINS_13Kernel_traitsI13__nv_bfloat16fS2_fjLj3840ELj1ELj1ELj4ELj4ENS_18Kernel_traits_baseILj3840ES2_fS2_fjLj128EEEEEEEvNS_9FwdParamsE)
        /*10ac*/ 	.word	0x00000000


	//----- nvinfo : EIATTR_MIN_STACK_SIZE
	.align		4
.L_711:
        /*10b0*/ 	.byte	0x04, 0x12
        /*10b2*/ 	.short	(.L_713 - .L_712)
	.align		4
.L_712:
        /*10b4*/ 	.word	index@(_ZN10layer_norm13ln_fwd_kernelINS_13Kernel_traitsI13__nv_bfloat16S2_S2_fjLj3840ELj1ELj1ELj4ELj4ENS_18Kernel_traits_baseILj3840ES2_S2_S2_fjLj128EEEEEEEvNS_9FwdParamsE)
        /*10b8*/ 	.word	0x00000000


	//----- nvinfo : EIATTR_MIN_STACK_SIZE
	.align		4
.L_713:
        /*10bc*/ 	.byte	0x04, 0x12
        /*10be*/ 	.short	(.L_715 - .L_714)
	.align		4
.L_714:
        /*10c0*/ 	.word	index@(_ZN10layer_norm13ln_fwd_kernelINS_13Kernel_traitsI6__halffS2_fjLj3840ELj1ELj1ELj4ELj4ENS_18Kernel_traits_baseILj3840ES2_fS2_fjLj128EEEEEEEvNS_9FwdParamsE)
        /*10c4*/ 	.word	0x00000000


	//----- nvinfo : EIATTR_MIN_STACK_SIZE
	.align		4
.L_715:
        /*10c8*/ 	.byte	0x04, 0x12
        /*10ca*/ 	.short	(.L_717 - .L_716)
	.align		4
.L_716:
        /*10cc*/ 	.word	index@(_ZN10layer_norm13ln_fwd_kernelINS_13Kernel_traitsI6__halfS2_S2_fjLj3840ELj1ELj1ELj4ELj4ENS_18Kernel_traits_baseILj3840ES2_S2_S2_fjLj128EEEEEEEvNS_9FwdParamsE)
        /*10d0*/ 	.word	0x00000000


	//----- nvinfo : EIATTR_MIN_STACK_SIZE
	.align		4
.L_717:
        /*10d4*/ 	.byte	0x04, 0x12
        /*10d6*/ 	.short	(.L_719 - .L_718)
	.align		4
.L_718:
        /*10d8*/ 	.word	index@(_ZN10layer_norm13ln_fwd_kernelINS_13Kernel_traitsIffffjLj3840ELj1ELj1ELj4ELj4ENS_18Kernel_traits_baseILj3840EffffjLj128EEEEEEEvNS_9FwdParamsE)
        /*10dc*/ 	.word	0x00000000


	//----- nvinfo : EIATTR_MIN_STACK_SIZE
	.align		4
.L_719:
        /*10e0*/ 	.byte	0x04, 0x12
        /*10e2*/ 	.short	(.L_721 - .L_720)
	.align		4
.L_720:
        /*10e4*/ 	.word	index@(_ZN10layer_norm13ln_fwd_kernelINS_13Kernel_traitsI13__nv_bfloat16fS2_fjLj3072ELj1ELj1ELj4ELj16ENS_18Kernel_traits_baseILj3072ES2_fS2_fjLj128EEEEEEEvNS_9FwdParamsE)
        /*10e8*/ 	.word	0x00000000


	//----- nvinfo : EIATTR_MIN_STACK_SIZE
	.align		4
.L_721:
        /*10ec*/ 	.byte	0x04, 0x12
        /*10ee*/ 	.short	(.L_723 - .L_722)
	.align		4
.L_722:
        /*10f0*/ 	.word	index@(_ZN10layer_norm13ln_fwd_kernelINS_13Kernel_traitsI13__nv_bfloat16S2_S2_fjLj3072ELj1ELj1ELj4ELj16ENS_18Kernel_traits_baseILj3072ES2_S2_S2_fjLj128EEEEEEEvNS_9FwdParamsE)
        /*10f4*/ 	.word	0x00000000


	//----- nvinfo : EIATTR_MIN_STACK_SIZE
	.align		4
.L_723:
        /*10f8*/ 	.byte	0x04, 0x12
        /*10fa*/ 	.short	(.L_725 - .L_724)
	.align		4
.L_724:
        /*10fc*/ 	.word	index@(_ZN10layer_norm13ln_fwd_kernelINS_13Kernel_traitsI6__halffS2_fjLj3072ELj1ELj1ELj4ELj16ENS_18Kernel_traits_baseILj3072ES2_fS2_fjLj128EEEEEEEvNS_9FwdParamsE)
        /*1100*/ 	.word	0x00000000


	//----- nvinfo : EIATTR_MIN_STACK_SIZE
	.align		4
.L_725:
        /*1104*/ 	.byte	0x04, 0x12
        /*1106*/ 	.short	(.L_727 - .L_726)
	.align		4
.L_726:
        /*1108*/ 	.word	index@(_ZN10layer_norm13ln_fwd_kernelINS_13Kernel_traitsI6__halfS2_S2_fjLj3072ELj1ELj1ELj4ELj16ENS_18Kernel_traits_baseILj3072ES2_S2_S2_fjLj128EEEEEEEvNS_9FwdParamsE)
        /*110c*/ 	.word	0x00000000


	//----- nvinfo : EIATTR_MIN_STACK_SIZE
	.align		4
.L_727:
        /*1110*/ 	.byte	0x04, 0x12
        /*1112*/ 	.short	(.L_729 - .L_728)
	.align		4
.L_728:
        /*1114*/ 	.word	index@(_ZN10layer_norm13ln_fwd_kernelINS_13Kernel_traitsIffffjLj3072ELj1ELj1ELj4ELj16ENS_18Kernel_traits_baseILj3072EffffjLj128EEEEEEEvNS_9FwdParamsE)
        /*1118*/ 	.word	0x00000000


	//----- nvinfo : EIATTR_MIN_STACK_SIZE
	.align		4
.L_729:
        /*111c*/ 	.byte	0x04, 0x12
        /*111e*/ 	.short	(.L_731 - .L_730)
	.align		4
.L_730:
        /*1120*/ 	.word	index@(_ZN10layer_norm13ln_fwd_kernelINS_13Kernel_traitsI13__nv_bfloat16fS2_fjLj2304ELj1ELj4ELj1ELj16ENS_18Kernel_traits_baseILj2304ES2_fS2_fjLj128EEEEEEEvNS_9FwdParamsE)
        /*1124*/ 	.word	0x00000000


	//----- nvinfo : EIATTR_MIN_STACK_SIZE
	.align		4
.L_731:
        /*1128*/ 	.byte	0x04, 0x12
        /*112a*/ 	.short	(.L_733 - .L_732)
	.align		4
.L_732:
        /*112c*/ 	.word	index@(_ZN10layer_norm13ln_fwd_kernelINS_13Kernel_traitsI13__nv_bfloat16S2_S2_fjLj2304ELj1ELj4ELj1ELj16ENS_18Kernel_traits_baseILj2304ES2_S2_S2_fjLj128EEEEEEEvNS_9FwdParamsE)
        /*1130*/ 	.word	0x00000000


	//----- nvinfo : EIATTR_MIN_STACK_SIZE
	.align		4
.L_733:
        /*1134*/ 	.byte	0x04, 0x12
        /*1136*/ 	.short	(.L_735 - .L_734)
	.align		4
.L_734:
        /*1138*/ 	.word	index@(_ZN10layer_norm13ln_fwd_kernelINS_13Kernel_traitsI6__halffS2_fjLj2304ELj1ELj4ELj1ELj16ENS_18Kernel_traits_baseILj2304ES2_fS2_fjLj128EEEEEEEvNS_9FwdParamsE)
        /*113c*/ 	.word	0x00000000


	//----- nvinfo : EIATTR_MIN_STACK_SIZE
	.align		4
.L_735:
        /*1140*/ 	.byte	0x04, 0x12
        /*1142*/ 	.short	(.L_737 - .L_736)
	.align		4
.L_736:
        /*1144*/ 	.word	index@(_ZN10layer_norm13ln_fwd_kernelINS_13Kernel_traitsI6__halfS2_S2_fjLj2304ELj1ELj4ELj1ELj16ENS_18Kernel_traits_baseILj2304ES2_S2_S2_fjLj128EEEEEEEvNS_9FwdParamsE)
        /*1148*/ 	.word	0x00000000


	//----- nvinfo : EIATTR_MIN_STACK_SIZE
	.align		4
.L_737:
        /*114c*/ 	.byte	0x04, 0x12
        /*114e*/ 	.short	(.L_739 - .L_738)
	.align		4
.L_738:
        /*1150*/ 	.word	index@(_ZN10layer_norm13ln_fwd_kernelINS_13Kernel_traitsIffffjLj2304ELj1ELj4ELj1ELj16ENS_18Kernel_traits_baseILj2304EffffjLj128EEEEEEEvNS_9FwdParamsE)
        /*1154*/ 	.word	0x00000000


	//----- nvinfo : EIATTR_MIN_STACK_SIZE
	.align		4
.L_739:
        /*1158*/ 	.byte	0x04, 0x12
        /*115a*/ 	.short	(.L_741 - .L_740)
	.align		4
.L_740:
        /*115c*/ 	.word	index@(_ZN10layer_norm13ln_fwd_kernelINS_13Kernel_traitsI13__nv_bfloat16fS2_fjLj2048ELj1ELj4ELj1ELj16ENS_18Kernel_traits_baseILj2048ES2_fS2_fjLj128EEEEEEEvNS_9FwdParamsE)
        /*1160*/ 	.word	0x00000000


	//----- nvinfo : EIATTR_MIN_STACK_SIZE
	.align		4
.L_741:
        /*1164*/ 	.byte	0x04, 0x12
        /*1166*/ 	.short	(.L_743 - .L_742)
	.align		4
.L_742:
        /*1168*/ 	.word	index@(_ZN10layer_norm13ln_fwd_kernelINS_13Kernel_traitsI13__nv_bfloat16S2_S2_fjLj2048ELj1ELj4ELj1ELj16ENS_18Kernel_traits_baseILj2048ES2_S2_S2_fjLj128EEEEEEEvNS_9FwdParamsE)
        /*116c*/ 	.word	0x00000000


	//----- nvinfo : EIATTR_MIN_STACK_SIZE
	.align		4
.L_743:
        /*1170*/ 	.byte	0x04, 0x12
        /*1172*/ 	.short	(.L_745 - .L_744)
	.align		4
.L_744:
        /*1174*/ 	.word	index@(_ZN10layer_norm13ln_fwd_kernelINS_13Kernel_traitsI6__halffS2_fjLj2048ELj1ELj4ELj1ELj16ENS_18Kernel_traits_baseILj2048ES2_fS2_fjLj128EEEEEEEvNS_9FwdParamsE)
        /*1178*/ 	.word	0x00000000


	//----- nvinfo : EIATTR_MIN_STACK_SIZE
	.align		4
.L_745:
        /*117c*/ 	.byte	0x04, 0x12
        /*117e*/ 	.short	(.L_747 - .L_746)
	.align		4
.L_746:
        /*1180*/ 	.word	index@(_ZN10layer_norm13ln_fwd_kernelINS_13Kernel_traitsI6__halfS2_S2_fjLj2048ELj1ELj4ELj1ELj16ENS_18Kernel_traits_baseILj2048ES2_S2_S2_fjLj128EEEEEEEvNS_9FwdParamsE)
        /*1184*/ 	.word	0x00000000


	//----- nvinfo : EIATTR_MIN_STACK_SIZE
	.align		4
.L_747:
        /*1188*/ 	.byte	0x04, 0x12
        /*118a*/ 	.short	(.L_749 - .L_748)
	.align		4
.L_748:
        /*118c*/ 	.word	index@(_ZN10layer_norm13ln_fwd_kernelINS_13Kernel_traitsIffffjLj2048ELj1ELj4ELj1ELj16ENS_18Kernel_traits_baseILj2048EffffjLj128EEEEEEEvNS_9FwdParamsE)
        /*1190*/ 	.word	0x00000000


	//----- nvinfo : EIATTR_MIN_STACK_SIZE
	.align		4
.L_749:
        /*1194*/ 	.byte	0x04, 0x12
        /*1196*/ 	.short	(.L_751 - .L_750)
	.align		4
.L_750:
        /*1198*/ 	.word	index@(_ZN10layer_norm13ln_fwd_kernelINS_13Kernel_traitsI13__nv_bfloat16fS2_fjLj1536ELj1ELj4ELj1ELj16ENS_18Kernel_traits_baseILj1536ES2_fS2_fjLj128EEEEEEEvNS_9FwdParamsE)
        /*119c*/ 	.word	0x00000000


	//----- nvinfo : EIATTR_MIN_STACK_SIZE
	.align		4
.L_751:
        /*11a0*/ 	.byte	0x04, 0x12
        /*11a2*/ 	.short	(.L_753 - .L_752)
	.align		4
.L_752:
        /*11a4*/ 	.word	index@(_ZN10layer_norm13ln_fwd_kernelINS_13Kernel_traitsI13__nv_bfloat16S2_S2_fjLj1536ELj1ELj4ELj1ELj16ENS_18Kernel_traits_baseILj1536ES2_S2_S2_fjLj128EEEEEEEvNS_9FwdParamsE)
        /*11a8*/ 	.word	0x00000000


	//----- nvinfo : EIATTR_MIN_STACK_SIZE
	.align		4
.L_753:
        /*11ac*/ 	.byte	0x04, 0x12
        /*11ae*/ 	.short	(.L_755 - .L_754)
	.align		4
.L_754:
        /*11b0*/ 	.word	index@(_ZN10layer_norm13ln_fwd_kernelINS_13Kernel_traitsI6__halffS2_fjLj1536ELj1ELj4ELj1ELj16ENS_18Kernel_traits_baseILj1536ES2_fS2_fjLj128EEEEEEEvNS_9FwdParamsE)
        /*11b4*/ 	.word	0x00000000


	//----- nvinfo : EIATTR_MIN_STACK_SIZE
	.align		4
.L_755:
        /*11b8*/ 	.byte	0x04, 0x12
        /*11ba*/ 	.short	(.L_757 - .L_756)
	.align		4
.L_756:
        /*11bc*/ 	.word	index@(_ZN10layer_norm13ln_fwd_kernelINS_13Kernel_traitsI6__halfS2_S2_fjLj1536ELj1ELj4ELj1ELj16ENS_18Kernel_traits_baseILj1536ES2_S2_S2_fjLj128EEEEEEEvNS_9FwdParamsE)
        /*11c0*/ 	.word	0x00000000


	//----- nvinfo : EIATTR_MIN_STACK_SIZE
	.align		4
.L_757:
        /*11c4*/ 	.byte	0x04, 0x12
        /*11c6*/ 	.short	(.L_759 - .L_758)
	.align		4
.L_758:
        /*11c8*/ 	.word	index@(_ZN10layer_norm13ln_fwd_kernelINS_13Kernel_traitsIffffjLj1536ELj1ELj4ELj1ELj16ENS_18Kernel_traits_baseILj1536EffffjLj128EEEEEEEvNS_9FwdParamsE)
        /*11cc*/ 	.word	0x00000000


	//----- nvinfo : EIATTR_MIN_STACK_SIZE
	.align		4
.L_759:
        /*11d0*/ 	.byte	0x04, 0x12
        /*11d2*/ 	.short	(.L_761 - .L_760)
	.align		4
.L_760:
        /*11d4*/ 	.word	index@(_ZN10layer_norm13ln_fwd_kernelINS_13Kernel_traitsI13__nv_bfloat16fS2_fjLj1024ELj1ELj4ELj1ELj16ENS_18Kernel_traits_baseILj1024ES2_fS2_fjLj128EEEEEEEvNS_9FwdParamsE)
        /*11d8*/ 	.word	0x00000000


	//----- nvinfo : EIATTR_MIN_STACK_SIZE
	.align		4
.L_761:
        /*11dc*/ 	.byte	0x04, 0x12
        /*11de*/ 	.short	(.L_763 - .L_762)
	.align		4
.L_762:
        /*11e0*/ 	.word	index@(_ZN10layer_norm13ln_fwd_kernelINS_13Kernel_traitsI13__nv_bfloat16S2_S2_fjLj1024ELj1ELj4ELj1ELj16ENS_18Kernel_traits_baseILj1024ES2_S2_S2_fjLj128EEEEEEEvNS_9FwdParamsE)
        /*11e4*/ 	.word	0x00000000


	//----- nvinfo : EIATTR_MIN_STACK_SIZE
	.align		4
.L_763:
        /*11e8*/ 	.byte	0x04, 0x12
        /*11ea*/ 	.short	(.L_765 - .L_764)
	.align		4
.L_764:
        /*11ec*/ 	.word	index@(_ZN10layer_norm13ln_fwd_kernelINS_13Kernel_traitsI6__halffS2_fjLj1024ELj1ELj4ELj1ELj16ENS_18Kernel_traits_baseILj1024ES2_fS2_fjLj128EEEEEEEvNS_9FwdParamsE)
        /*11f0*/ 	.word	0x00000000


	//----- nvinfo : EIATTR_MIN_STACK_SIZE
	.align		4
.L_765:
        /*11f4*/ 	.byte	0x04, 0x12
        /*11f6*/ 	.short	(.L_767 - .L_766)
	.align		4
.L_766:
        /*11f8*/ 	.word	index@(_ZN10layer_norm13ln_fwd_kernelINS_13Kernel_traitsI6__halfS2_S2_fjLj1024ELj1ELj4ELj1ELj16ENS_18Kernel_traits_baseILj1024ES2_S2_S2_fjLj128EEEEEEEvNS_9FwdParamsE)
        /*11fc*/ 	.word	0x00000000


	//----- nvinfo : EIATTR_MIN_STACK_SIZE
	.align		4
.L_767:
        /*1200*/ 	.byte	0x04, 0x12
        /*1202*/ 	.short	(.L_769 - .L_768)
	.align		4
.L_768:
        /*1204*/ 	.word	index@(_ZN10layer_norm13ln_fwd_kernelINS_13Kernel_traitsIffffjLj1024ELj1ELj4ELj1ELj16ENS_18Kernel_traits_baseILj1024EffffjLj128EEEEEEEvNS_9FwdParamsE)
        /*1208*/ 	.word	0x00000000


	//----- nvinfo : EIATTR_MIN_STACK_SIZE
	.align		4
.L_769:
        /*120c*/ 	.byte	0x04, 0x12
        /*120e*/ 	.short	(.L_771 - .L_770)
	.align		4
.L_770:
        /*1210*/ 	.word	index@(_ZN10layer_norm13ln_fwd_kernelINS_13Kernel_traitsI13__nv_bfloat16fS2_fjLj768ELj1ELj4ELj1ELj16ENS_18Kernel_traits_baseILj768ES2_fS2_fjLj128EEEEEEEvNS_9FwdParamsE)
        /*1214*/ 	.word	0x00000000


	//----- nvinfo : EIATTR_MIN_STACK_SIZE
	.align		4
.L_771:
        /*1218*/ 	.byte	0x04, 0x12
        /*121a*/ 	.short	(.L_773 - .L_772)
	.align		4
.L_772:
        /*121c*/ 	.word	index@(_ZN10layer_norm13ln_fwd_kernelINS_13Kernel_traitsI13__nv_bfloat16S2_S2_fjLj768ELj1ELj4ELj1ELj16ENS_18Kernel_traits_baseILj768ES2_S2_S2_fjLj128EEEEEEEvNS_9FwdParamsE)
        /*1220*/ 	.word	0x00000000


	//----- nvinfo : EIATTR_MIN_STACK_SIZE
	.align		4
.L_773:
        /*1224*/ 	.byte	0x04, 0x12
        /*1226*/ 	.short	(.L_775 - .L_774)
	.align		4
.L_774:
        /*1228*/ 	.word	index@(_ZN10layer_norm13ln_fwd_kernelINS_13Kernel_traitsI6__halffS2_fjLj768ELj1ELj4ELj1ELj16ENS_18Kernel_traits_baseILj768ES2_fS2_fjLj128EEEEEEEvNS_9FwdParamsE)
        /*122c*/ 	.word	0x00000000


	//----- nvinfo : EIATTR_MIN_STACK_SIZE
	.align		4
.L_775:
        /*1230*/ 	.byte	0x04, 0x12
        /*1232*/ 	.short	(.L_777 - .L_776)
	.align		4
.L_776:
        /*1234*/ 	.word	index@(_ZN10layer_norm13ln_fwd_kernelINS_13Kernel_traitsI6__halfS2_S2_fjLj768ELj1ELj4ELj1ELj16ENS_18Kernel_traits_baseILj768ES2_S2_S2_fjLj128EEEEEEEvNS_9FwdParamsE)
        /*1238*/ 	.word	0x00000000


	//----- nvinfo : EIATTR_MIN_STACK_SIZE
	.align		4
.L_777:
        /*123c*/ 	.byte	0x04, 0x12
        /*123e*/ 	.short	(.L_779 - .L_778)
	.align		4
.L_778:
        /*1240*/ 	.word	index@(_ZN10layer_norm13ln_fwd_kernelINS_13Kernel_traitsIffffjLj768ELj1ELj4ELj1ELj16ENS_18Kernel_traits_baseILj768EffffjLj128EEEEEEEvNS_9FwdParamsE)
        /*1244*/ 	.word	0x00000000
.L_779:


//--------------------- .nv.compat                --------------------------
	.section	.nv.compat,"",@"SHT_CUDA_COMPAT_INFO"
	.align	4
        /*0000*/ 	.byte	0x02, 0x09, 0x01, 0x00, 0x02, 0x02, 0x01, 0x00, 0x02, 0x05, 0x05, 0x00, 0x03, 0x07, 0x01, 0x01
        /*0010*/ 	.byte	0x02, 0x03, 0x00, 0x00, 0x02, 0x06, 0x01, 0x00, 0x04, 0x0b, 0x08, 0x00, 0x00, 0x00, 0x00, 0x00
        /*0020*/ 	.byte	0x00, 0x00, 0x00, 0x00


//--------------------- .nv.info._ZN10layer_norm13ln_fwd_kernelINS_13Kernel_traitsI13__nv_bfloat16fS2_fjLj65536ELj8ELj1ELj4ELj16ENS_18Kernel_traits_baseILj65536ES2_fS2_fjLj128EEEEEEEvNS_9FwdParamsE --------------------------
	.section	.nv.info._ZN10layer_norm13ln_fwd_kernelINS_13Kernel_traitsI13__nv_bfloat16fS2_fjLj65536ELj8ELj1ELj4ELj16ENS_18Kernel_traits_baseILj65536ES2_fS2_fjLj128EEEEEEEvNS_9FwdParamsE,"",@"SHT_CUDA_INFO"
	.sectionflags	@""
	.align	4


	//----- nvinfo : EIATTR_CUDA_API_VERSION
	.align		4
        /*0000*/ 	.byte	0x04, 0x37
        /*0002*/ 	.short	(.L_781 - .L_780)
.L_780:
        /*0004*/ 	.word	0x00000082


	//----- nvinfo : EIATTR_KPARAM_INFO
	.align		4
.L_781:
        /*0008*/ 	.byte	0x04, 0x17
        /*000a*/ 	.short	(.L_783 - .L_782)
.L_782:
        /*000c*/ 	.word	0x00000000
        /*0010*/ 	.short	0x0000
        /*0012*/ 	.short	0x0000
        /*0014*/ 	.byte	0x00, 0xf0, 0x61, 0x01


	//----- nvinfo : EIATTR_SPARSE_MMA_MASK
	.align		4
.L_783:
        /*0018*/ 	.byte	0x03, 0x50
        /*001a*/ 	.short	0x0000


	//----- nvinfo : EIATTR_MAXREG_COUNT
	.align		4
        /*001c*/ 	.byte	0x03, 0x1b
        /*001e*/ 	.short	0x00ff


	//----- nvinfo : EIATTR_NUM_BARRIERS
	.align		4
        /*0020*/ 	.byte	0x02, 0x4c
        /*0022*/ 	.byte	0x01
	.zero		1


	//----- nvinfo : EIATTR_MERCURY_ISA_VERSION
	.align		4
        /*0024*/ 	.byte	0x03, 0x5f
        /*0026*/ 	.short	0x0101


	//----- nvinfo : EIATTR_COOP_GROUP_MASK_REGIDS
	.align		4
        /*0028*/ 	.byte	0x04, 0x29
        /*002a*/ 	.short	(.L_785 - .L_784)


	//   ....[0]....
.L_784:
        /*002c*/ 	.word	0xffffffff


	//   ....[1]....
        /*0030*/ 	.word	0xffffffff


	//   ....[2]....
        /*0034*/ 	.word	0xffffffff


	//   ....[3]....
        /*0038*/ 	.word	0xffffffff


	//   ....[4]....
        /*003c*/ 	.word	0xffffffff


	//   ....[5]....
        /*0040*/ 	.word	0xffffffff


	//   ....[6]....
        /*0044*/ 	.word	0xffffffff


	//   ....[7]....
        /*0048*/ 	.word	0xffffffff


	//   ....[8]....
        /*004c*/ 	.word	0xffffffff


	//   ....[9]....
        /*0050*/ 	.word	0xffffffff


	//   ....[10]....
        /*0054*/ 	.word	0xffffffff


	//   ....[11]....
        /*0058*/ 	.word	0xffffffff


	//   ....[12]....
        /*005c*/ 	.word	0xffffffff


	//   ....[13]....
        /*0060*/ 	.word	0xffffffff


	//   ....[14]....
        /*0064*/ 	.word	0xffffffff


	//   ....[15]....
        /*0068*/ 	.word	0xffffffff


	//   ....[16]....
        /*006c*/ 	.word	0xffffffff


	//   ....[17]....
        /*0070*/ 	.word	0xffffffff


	//   ....[18]....
        /*0074*/ 	.word	0xffffffff


	//   ....[19]....
        /*0078*/ 	.word	0xffffffff


	//   ....[20]....
        /*007c*/ 	.word	0xffffffff


	//   ....[21]....
        /*0080*/ 	.word	0xffffffff


	//   ....[22]....
        /*0084*/ 	.word	0xffffffff


	//   ....[23]....
        /*0088*/ 	.word	0xffffffff


	//   ....[24]....
        /*008c*/ 	.word	0xffffffff


	//   ....[25]....
        /*0090*/ 	.word	0xffffffff


	//   ....[26]....
        /*0094*/ 	.word	0xffffffff


	//   ....[27]....
        /*0098*/ 	.word	0xffffffff


	//   ....[28]....
        /*009c*/ 	.word	0xffffffff


	//----- nvinfo : EIATTR_COOP_GROUP_INSTR_OFFSETS
	.align		4
.L_785:
        /*00a0*/ 	.byte	0x04, 0x28
        /*00a2*/ 	.short	(.L_787 - .L_786)


	//   ....[0]....
.L_786:
        /*00a4*/ 	.word	0x00001100


	//   ....[1]....
        /*00a8*/ 	.word	0x00001120


	//   ....[2]....
        /*00ac*/ 	.word	0x00001140


	//   ....[3]....
        /*00b0*/ 	.word	0x00001160


	//   ....[4]....
        /*00b4*/ 	.word	0x00001180


	//   ....[5]....
        /*00b8*/ 	.word	0x000019b0


	//   ....[6]....
        /*00bc*/ 	.word	0x000019d0


	//   ....[7]....
        /*00c0*/ 	.word	0x000019f0


	//   ....[8]....
        /*00c4*/ 	.word	0x00001a10


	//   ....[9]....
        /*00c8*/ 	.word	0x00001a30


	//   ....[10]....
        /*00cc*/ 	.word	0x00001be0


	//   ....[11]....
        /*00d0*/ 	.word	0x00001c10


	//   ....[12]....
        /*00d4*/ 	.word	0x00001c20


	//   ....[13]....
        /*00d8*/ 	.word	0x00001c70


	//   ....[14]....
        /*00dc*/ 	.word	0x00001d00


	//   ....[15]....
        /*00e0*/ 	.word	0x00001d10


	//   ....[16]....
        /*00e4*/ 	.word	0x00001de0


	//   ....[17]....
        /*00e8*/ 	.word	0x00001df0


	//   ....[18]....
        /*00ec*/ 	.word	0x000021d0


	//   ....[19]....
        /*00f0*/ 	.word	0x000022e0


	//   ....[20]....
        /*00f4*/ 	.word	0x000023f0


	//   ....[21]....
        /*00f8*/ 	.word	0x00002440


	//   ....[22]....
        /*00fc*/ 	.word	0x00002450


	//   ....[23]....
        /*0100*/ 	.word	0x000024d0


	//   ....[24]....
        /*0104*/ 	.word	0x00002510


	//   ....[25]....
        /*0108*/ 	.word	0x000025a0


	//   ....[26]....
        /*010c*/ 	.word	0x000025d0


	//   ....[27]....
        /*0110*/ 	.word	0x00002660


	//   ....[28]....
        /*0114*/ 	.word	0x00002680


	//----- nvinfo : EIATTR_VRC_CTA_INIT_COUNT
	.align		4
.L_787:
        /*0118*/ 	.byte	0x02, 0x4a
	.zero		1
	.zero		1


	//----- nvinfo : EIATTR_EXIT_INSTR_OFFSETS
	.align		4
        /*011c*/ 	.byte	0x04, 0x1c
        /*011e*/ 	.short	(.L_789 - .L_788)


	//   ....[0]....
.L_788:
        /*0120*/ 	.word	0x00000060


	//   ....[1]....
        /*0124*/ 	.word	0x00004140


	//----- nvinfo : EIATTR_MAX_THREADS
	.align		4
.L_789:
        /*0128*/ 	.byte	0x04, 0x05
        /*012a*/ 	.short	(.L_791 - .L_790)
.L_790:
        /*012c*/ 	.word	0x00000080
        /*0130*/ 	.word	0x00000001
        /*0134*/ 	.word	0x00000001


	//----- nvinfo : EIATTR_CRS_STACK_SIZE
	.align		4
.L_791:
        /*0138*/ 	.byte	0x04, 0x1e
        /*013a*/ 	.short	(.L_793 - .L_792)
.L_792:
        /*013c*/ 	.word	0x00000000


	//----- nvinfo : EIATTR_CBANK_PARAM_SIZE
	.align		4
.L_793:
        /*0140*/ 	.byte	0x03, 0x19
        /*0142*/ 	.short	0x0058


	//----- nvinfo : EIATTR_PARAM_CBANK
	.align		4
        /*0144*/ 	.byte	0x04, 0x0a
        /*0146*/ 	.short	(.L_795 - .L_794)
	.align		4
.L_794:
        /*0148*/ 	.word	index@(.nv.constant0._ZN10layer_norm13ln_fwd_kernelINS_13Kernel_traitsI13__nv_bfloat16fS2_fjLj65536ELj8ELj1ELj4ELj16ENS_18Kernel_traits_baseILj65536ES2_fS2_fjLj128EEEEEEEvNS_9FwdParamsE)
        /*014c*/ 	.short	0x0380
        /*014e*/ 	.short	0x0058


	//----- nvinfo : EIATTR_SW_WAR
	.align		4
.L_795:
        /*0150*/ 	.byte	0x04, 0x36
        /*0152*/ 	.short	(.L_797 - .L_796)
.L_796:
        /*0154*/ 	.word	0x00000008
.L_797:


//--------------------- .nv.info._ZN10layer_norm13ln_fwd_kernelINS_13Kernel_traitsI13__nv_bfloat16S2_S2_fjLj65536ELj8ELj1ELj4ELj16ENS_18Kernel_traits_baseILj65536ES2_S2_S2_fjLj128EEEEEEEvNS_9FwdParamsE --------------------------
	.section	.nv.info._ZN10layer_norm13ln_fwd_kernelINS_13Kernel_traitsI13__nv_bfloat16S2_S2_fjLj65536ELj8ELj1ELj4ELj16ENS_18Kernel_traits_baseILj65536ES2_S2_S2_fjLj128EEEEEEEvNS_9FwdParamsE,"",@"SHT_CUDA_INFO"
	.sectionflags	@""
	.align	4


	//----- nvinfo : EIATTR_CUDA_API_VERSION
	.align		4
        /*0000*/ 	.byte	0x04, 0x37
        /*0002*/ 	.short	(.L_799 - .L_798)
.L_798:
        /*0004*/ 	.word	0x00000082


	//----- nvinfo : EIATTR_KPARAM_INFO
	.align		4
.L_799:
        /*0008*/ 	.byte	0x04, 0x17
        /*000a*/ 	.short	(.L_801 - .L_800)
.L_800:
        /*000c*/ 	.word	0x00000000
        /*0010*/ 	.short	0x0000
        /*0012*/ 	.short	0x0000
        /*0014*/ 	.byte	0x00, 0xf0, 0x61, 0x01


	//----- nvinfo : EIATTR_SPARSE_MMA_MASK
	.align		4
.L_801:
        /*0018*/ 	.byte	0x03, 0x50
        /*001a*/ 	.short	0x0000


	//----- nvinfo : EIATTR_MAXREG_COUNT
	.align		4
        /*001c*/ 	.byte	0x03, 0x1b
        /*001e*/ 	.short	0x00ff


	//----- nvinfo : EIATTR_NUM_BARRIERS
	.align		4
        /*0020*/ 	.byte	0x02, 0x4c
        /*0022*/ 	.byte	0x01
	.zero		1


	//----- nvinfo : EIATTR_MERCURY_ISA_VERSION
	.align		4
        /*0024*/ 	.byte	0x03, 0x5f
        /*0026*/ 	.short	0x0101


	//----- nvinfo : EIATTR_COOP_GROUP_MASK_REGIDS
	.align		4
        /*0028*/ 	.byte	0x04, 0x29
        /*002a*/ 	.short	(.L_803 - .L_802)


	//   ....[0]....
.L_802:
        /*002c*/ 	.word	0xffffffff


	//   ....[1]....
        /*0030*/ 	.word	0xffffffff


	//   ....[2]....
        /*0034*/ 	.word	0xffffffff


	//   ....[3]....
        /*0038*/ 	.word	0xffffffff


	//   ....[4]....
        /*003c*/ 	.word	0xffffffff


	//   ....[5]....
        /*0040*/ 	.word	0xffffffff


	//   ....[6]....
        /*0044*/ 	.word	0xffffffff


	//   ....[7]....
        /*0048*/ 	.word	0xffffffff


	//   ....[8]....
        /*004c*/ 	.word	0xffffffff


	//   ....[9]....
        /*0050*/ 	.word	0xffffffff


	//   ....[10]....
        /*0054*/ 	.word	0xffffffff


	//   ....[11]....
        /*0058*/ 	.word	0xffffffff


	//   ....[12]....
        /*005c*/ 	.word	0xffffffff


	//   ....[13]....
        /*0060*/ 	.word	0xffffffff


	//   ....[14]....
        /*0064*/ 	.word	0xffffffff


	//   ....[15]....
        /*0068*/ 	.word	0xffffffff


	//   ....[16]....
        /*006c*/ 	.word	0xffffffff


	//   ....[17]....
        /*0070*/ 	.word	0xffffffff


	//   ....[18]....
        /*0074*/ 	.word	0xffffffff


	//   ....[19]....
        /*0078*/ 	.word	0xffffffff


	//   ....[20]....
        /*007c*/ 	.word	0xffffffff


	//   ....[21]....
        /*0080*/ 	.word	0xffffffff


	//   ....[22]....
        /*0084*/ 	.word	0xffffffff


	//   ....[23]....
        /*0088*/ 	.word	0xffffffff


	//   ....[24]....
        /*008c*/ 	.word	0xffffffff


	//   ....[25]....
        /*0090*/ 	.word	0xffffffff


	//   ....[26]....
        /*0094*/ 	.word	0xffffffff


	//   ....[27]....
        /*0098*/ 	.word	0xffffffff


	//   ....[28]....
        /*009c*/ 	.word	0xffffffff


	//----- nvinfo : EIATTR_COOP_GROUP_INSTR_OFFSETS
	.align		4
.L_803:
        /*00a0*/ 	.byte	0x04, 0x28
        /*00a2*/ 	.short	(.L_805 - .L_804)


	//   ....[0]....
.L_804:
        /*00a4*/ 	.word	0x00000d70


	//   ....[1]....
        /*00a8*/ 	.word	0x00000d90


	//   ....[2]....
        /*00ac*/ 	.word	0x00000db0


	//   ....[3]....
        /*00b0*/ 	.word	0x00000dd0


	//   ....[4]....
        /*00b4*/ 	.word	0x00000df0


	//   ....[5]....
        /*00b8*/ 	.word	0x00001620


	//   ....[6]....
        /*00bc*/ 	.word	0x00001640


	//   ....[7]....
        /*00c0*/ 	.word	0x00001660


	//   ....[8]....
        /*00c4*/ 	.word	0x00001690


	//   ....[9]....
        /*00c8*/ 	.word	0x000016c0


	//   ....[10]....
        /*00cc*/ 	.word	0x00001870


	//   ....[11]....
        /*00d0*/ 	.word	0x000018a0


	//   ....[12]....
        /*00d4*/ 	.word	0x000018b0


	//   ....[13]....
        /*00d8*/ 	.word	0x00001900


	//   ....[14]....
        /*00dc*/ 	.word	0x00001990


	//   ....[15]....
        /*00e0*/ 	.word	0x000019a0


	//   ....[16]....
        /*00e4*/ 	.word	0x00001a50


	//   ....[17]....
        /*00e8*/ 	.word	0x00001a80


	//   ....[18]....
        /*00ec*/ 	.word	0x00001e60


	//   ....[19]....
        /*00f0*/ 	.word	0x00001ea0


	//   ....[20]....
        /*00f4*/ 	.word	0x00001eb0


	//   ....[21]....
        /*00f8*/ 	.word	0x00001ec0


	//   ....[22]....
        /*00fc*/ 	.word	0x00001f50


	//   ....[23]....
        /*0100*/ 	.word	0x00001f90


	//   ....[24]....
        /*0104*/ 	.word	0x00001fe0


	//   ....[25]....
        /*0108*/ 	.word	0x00002020


	//   ....[26]....
        /*010c*/ 	.word	0x00002050


	//   ....[27]....
        /*0110*/ 	.word	0x00002130


	//   ....[28]....
        /*0114*/ 	.word	0x00002140


	//----- nvinfo : EIATTR_VRC_CTA_INIT_COUNT
	.align		4
.L_805:
        /*0118*/ 	.byte	0x02, 0x4a
	.zero		1
	.zero		1


	//----- nvinfo : EIATTR_EXIT_INSTR_OFFSETS
	.align		4
        /*011c*/ 	.byte	0x04, 0x1c
        /*011e*/ 	.short	(.L_807 - .L_806)


	//   ....[0]....
.L_806:
        /*0120*/ 	.word	0x00000060


	//   ....[1]....
        /*0124*/ 	.word	0x00003290


	//----- nvinfo : EIATTR_MAX_THREADS
	.align		4
.L_807:
        /*0128*/ 	.byte	0x04, 0x05
        /*012a*/ 	.short	(.L_809 - .L_808)
.L_808:
        /*012c*/ 	.word	0x00000080
        /*0130*/ 	.word	0x00000001
        /*0134*/ 	.word	0x00000001


	//----- nvinfo : EIATTR_CRS_STACK_SIZE
	.align		4
.L_809:
        /*0138*/ 	.byte	0x04, 0x1e
        /*013a*/ 	.short	(.L_811 - .L_810)
.L_810:
        /*013c*/ 	.word	0x00000000


	//----- nvinfo : EIATTR_CBANK_PARAM_SIZE
	.align		4
.L_811:
        /*0140*/ 	.byte	0x03, 0x19
        /*0142*/ 	.short	0x0058


	//----- nvinfo : EIATTR_PARAM_CBANK
	.align		4
        /*0144*/ 	.byte	0x04, 0x0a
        /*0146*/ 	.short	(.L_813 - .L_812)
	.align		4
.L_812:
        /*0148*/ 	.word	index@(.nv.constant0._ZN10layer_norm13ln_fwd_kernelINS_13Kernel_traitsI13__nv_bfloat16S2_S2_fjLj65536ELj8ELj1ELj4ELj16ENS_18Kernel_traits_baseILj65536ES2_S2_S2_fjLj128EEEEEEEvNS_9FwdParamsE)
        /*014c*/ 	.short	0x0380
        /*014e*/ 	.short	0x0058


	//----- nvinfo : EIATTR_SW_WAR
	.align		4
.L_813:
        /*0150*/ 	.byte	0x04, 0x36
        /*0152*/ 	.short	(.L_815 - .L_814)
.L_814:
        /*0154*/ 	.word	0x00000008
.L_815:


//--------------------- .nv.info._ZN10layer_norm13ln_fwd_kernelINS_13Kernel_traitsI6__halffS2_fjLj65536ELj8ELj1ELj4ELj16ENS_18Kernel_traits_baseILj65536ES2_fS2_fjLj128EEEEEEEvNS_9FwdParamsE --------------------------
	.section	.nv.info._ZN10layer_norm13ln_fwd_kernelINS_13Kernel_traitsI6__halffS2_fjLj65536ELj8ELj1ELj4ELj16ENS_18Kernel_traits_baseILj65536ES2_fS2_fjLj128EEEEEEEvNS_9FwdParamsE,"",@"SHT_CUDA_INFO"
	.sectionflags	@""
	.align	4


	//----- nvinfo : EIATTR_CUDA_API_VERSION
	.align		4
        /*0000*/ 	.byte	0x04, 0x37
        /*0002*/ 	.short	(.L_817 - .L_816)
.L_816:
        /*0004*/ 	.word	0x00000082


	//----- nvinfo : EIATTR_KPARAM_INFO
	.align		4
.L_817:
        /*0008*/ 	.byte	0x04, 0x17
        /*000a*/ 	.short	(.L_819 - .L_818)
.L_818:
        /*000c*/ 	.word	0x00000000
        /*0010*/ 	.short	0x0000
        /*0012*/ 	.short	0x0000
        /*0014*/ 	.byte	0x00, 0xf0, 0x61, 0x01


	//----- nvinfo : EIATTR_SPARSE_MMA_MASK
	.align		4
.L_819:
        /*0018*/ 	.byte	0x03, 0x50
        /*001a*/ 	.short	0x0000


	//----- nvinfo : EIATTR_MAXREG_COUNT
	.align		4
        /*001c*/ 	.byte	0x03, 0x1b
        /*001e*/ 	.short	0x00ff


	//----- nvinfo : EIATTR_NUM_BARRIERS
	.align		4
        /*0020*/ 	.byte	0x02, 0x4c
        /*0022*/ 	.byte	0x01
	.zero		1


	//----- nvinfo : EIATTR_MERCURY_ISA_VERSION
	.align		4
        /*0024*/ 	.byte	0x03, 0x5f
        /*0026*/ 	.short	0x0101


	//----- nvinfo : EIATTR_COOP_GROUP_MASK_REGIDS
	.align		4
        /*0028*/ 	.byte	0x04, 0x29
        /*002a*/ 	.short	(.L_821 - .L_820)


	//   ....[0]....
.L_820:
        /*002c*/ 	.word	0xffffffff


	//   ....[1]....
        /*0030*/ 	.word	0xffffffff


	//   ....[2]....
        /*0034*/ 	.word	0xffffffff


	//   ....[3]....
        /*0038*/ 	.word	0xffffffff


	//   ....[4]....
        /*003c*/ 	.word	0xffffffff


	//   ....[5]....
        /*0040*/ 	.word	0xffffffff


	//   ....[6]....
        /*0044*/ 	.word	0xffffffff


	//   ....[7]....
        /*0048*/ 	.word	0xffffffff


	//   ....[8]....
        /*004c*/ 	.word	0xffffffff


	//   ....[9]....
        /*0050*/ 	.word	0xffffffff


	//   ....[10]....
        /*0054*/ 	.word	0xffffffff


	//   ....[11]....
        /*0058*/ 	.word	0xffffffff


	//   ....[12]....
        /*005c*/ 	.word	0xffffffff


	//   ....[13]....
        /*0060*/ 	.word	0xffffffff


	//   ....[14]....
        /*0064*/ 	.word	0xffffffff


	//   ....[15]....
        /*0068*/ 	.word	0xffffffff


	//   ....[16]....
        /*006c*/ 	.word	0xffffffff


	//   ....[17]....
        /*0070*/ 	.word	0xffffffff


	//   ....[18]....
        /*0074*/ 	.word	0xffffffff


	//   ....[19]....
        /*0078*/ 	.word	0xffffffff


	//   ....[20]....
        /*007c*/ 	.word	0xffffffff


	//   ....[21]....
        /*0080*/ 	.word	0xffffffff


	//   ....[22]....
        /*0084*/ 	.word	0xffffffff


	//   ....[23]....
        /*0088*/ 	.word	0xffffffff


	//   ....[24]....
        /*008c*/ 	.word	0xffffffff


	//   ....[25]....
        /*0090*/ 	.word	0xffffffff


	//   ....[26]....
        /*0094*/ 	.word	0xffffffff


	//   ....[27]....
        /*0098*/ 	.word	0xffffffff


	//   ....[28]....
        /*009c*/ 	.word	0xffffffff


	//----- nvinfo : EIATTR_COOP_GROUP_INSTR_OFFSETS
	.align		4
.L_821:
        /*00a0*/ 	.byte	0x04, 0x28
        /*00a2*/ 	.short	(.L_823 - .L_822)


	//   ....[0]....
.L_822:
        /*00a4*/ 	.word	0x00001100


	//   ....[1]....
        /*00a8*/ 	.word	0x00001120


	//   ....[2]....
        /*00ac*/ 	.word	0x00001140


	//   ....[3]....
        /*00b0*/ 	.word	0x00001160


	//   ....[4]....
        /*00b4*/ 	.word	0x00001180


	//   ....[5]....
        /*00b8*/ 	.word	0x000019b0


	//   ....[6]....
        /*00bc*/ 	.word	0x000019d0


	//   ....[7]....
        /*00c0*/ 	.word	0x000019f0


	//   ....[8]....
        /*00c4*/ 	.word	0x00001a10


	//   ....[9]....
        /*00c8*/ 	.word	0x00001a30


	//   ....[10]....
        /*00cc*/ 	.word	0x00001be0


	//   ....[11]....
        /*00d0*/ 	.word	0x00001c10


	//   ....[12]....
        /*00d4*/ 	.word	0x00001c20


	//   ....[13]....
        /*00d8*/ 	.word	0x00001c70


	//   ....[14]....
        /*00dc*/ 	.word	0x00001d00


	//   ....[15]....
        /*00e0*/ 	.word	0x00001d10


	//   ....[16]....
        /*00e4*/ 	.word	0x00001de0


	//   ....[17]....
        /*00e8*/ 	.word	0x00001df0


	//   ....[18]....
        /*00ec*/ 	.word	0x000021d0


	//   ....[19]....
        /*00f0*/ 	.word	0x000022e0


	//   ....[20]....
        /*00f4*/ 	.word	0x000023f0


	//   ....[21]....
        /*00f8*/ 	.word	0x00002440


	//   ....[22]....
        /*00fc*/ 	.word	0x00002450


	//   ....[23]....
        /*0100*/ 	.word	0x000024d0


	//   ....[24]....
        /*0104*/ 	.word	0x00002510


	//   ....[25]....
        /*0108*/ 	.word	0x000025a0


	//   ....[26]....
        /*010c*/ 	.word	0x000025d0


	//   ....[27]....
        /*0110*/ 	.word	0x00002660


	//   ....[28]....
        /*0114*/ 	.word	0x00002680


	//----- nvinfo : EIATTR_VRC_CTA_INIT_COUNT
	.align		4
.L_823:
        /*0118*/ 	.byte	0x02, 0x4a
	.zero		1
	.zero		1


	//----- nvinfo : EIATTR_EXIT_INSTR_OFFSETS
	.align		4
        /*011c*/ 	.byte	0x04, 0x1c
        /*011e*/ 	.short	(.L_825 - .L_824)


	//   ....[0]....
.L_824:
        /*0120*/ 	.word	0x00000060


	//   ....[1]....
        /*0124*/ 	.word	0x00004140


	//----- nvinfo : EIATTR_MAX_THREADS
	.align		4
.L_825:
        /*0128*/ 	.byte	0x04, 0x05
        /*012a*/ 	.short	(.L_827 - .L_826)
.L_826:
        /*012c*/ 	.word	0x00000080
        /*0130*/ 	.word	0x00000001
        /*0134*/ 	.word	0x00000001


	//----- nvinfo : EIATTR_CRS_STACK_SIZE
	.align		4
.L_827:
        /*0138*/ 	.byte	0x04, 0x1e
        /*013a*/ 	.short	(.L_829 - .L_828)
.L_828:
        /*013c*/ 	.word	0x00000000


	//----- nvinfo : EIATTR_CBANK_PARAM_SIZE
	.align		4
.L_829:
        /*0140*/ 	.byte	0x03, 0x19
        /*0142*/ 	.short	0x0058


	//----- nvinfo : EIATTR_PARAM_CBANK
	.align		4
        /*0144*/ 	.byte	0x04, 0x0a
        /*0146*/ 	.short	(.L_831 - .L_830)
	.align		4
.L_830:
        /*0148*/ 	.word	index@(.nv.constant0._ZN10layer_norm13ln_fwd_kernelINS_13Kernel_traitsI6__halffS2_fjLj65536ELj8ELj1ELj4ELj16ENS_18Kernel_traits_baseILj65536ES2_fS2_fjLj128EEEEEEEvNS_9FwdParamsE)
        /*014c*/ 	.short	0x0380
        /*014e*/ 	.short	0x0058


	//----- nvinfo : EIATTR_SW_WAR
	.align		4
.L_831:
        /*0150*/ 	.byte	0x04, 0x36
        /*0152*/ 	.short	(.L_833 - .L_832)
.L_832:
        /*0154*/ 	.word	0x00000008
.L_833:


//--------------------- .nv.info._ZN10layer_norm13ln_fwd_kernelINS_13Kernel_traitsI6__halfS2_S2_fjLj65536ELj8ELj1ELj4ELj16ENS_18Kernel_traits_baseILj65536ES2_S2_S2_fjLj128EEEEEEEvNS_9FwdParamsE --------------------------
	.section	.nv.info._ZN10layer_norm13ln_fwd_kernelINS_13Kernel_traitsI6__halfS2_S2_fjLj65536ELj8ELj1ELj4ELj16ENS_18Kernel_traits_baseILj65536ES2_S2_S2_fjLj128EEEEEEEvNS_9FwdParamsE,"",@"SHT_CUDA_INFO"
	.sectionflags	@""
	.align	4


	//----- nvinfo : EIATTR_CUDA_API_VERSION
	.align		4
        /*0000*/ 	.byte	0x04, 0x37
        /*0002*/ 	.short	(.L_835 - .L_834)
.L_834:
        /*0004*/ 	.word	0x00000082


	//----- nvinfo : EIATTR_KPARAM_INFO
	.align		4
.L_835:
        /*0008*/ 	.byte	0x04, 0x17
        /*000a*/ 	.short	(.L_837 - .L_836)
.L_836:
        /*000c*/ 	.word	0x00000000
        /*0010*/ 	.short	0x0000
        /*0012*/ 	.short	0x0000
        /*0014*/ 	.byte	0x00, 0xf0, 0x61, 0x01


	//----- nvinfo : EIATTR_SPARSE_MMA_MASK
	.align		4
.L_837:
        /*0018*/ 	.byte	0x03, 0x50
        /*001a*/ 	.short	0x0000


	//----- nvinfo : EIATTR_MAXREG_COUNT
	.align		4
        /*001c*/ 	.byte	0x03, 0x1b
        /*001e*/ 	.short	0x00ff


	//----- nvinfo : EIATTR_NUM_BARRIERS
	.align		4
        /*0020*/ 	.byte	0x02, 0x4c
        /*0022*/ 	.byte	0x01
	.zero		1


	//----- nvinfo : EIATTR_MERCURY_ISA_VERSION
	.align		4
        /*0024*/ 	.byte	0x03, 0x5f
        /*0026*/ 	.short	0x0101


	//----- nvinfo : EIATTR_COOP_GROUP_MASK_REGIDS
	.align		4
        /*0028*/ 	.byte	0x04, 0x29
        /*002a*/ 	.short	(.L_839 - .L_838)


	//   ....[0]....
.L_838:
        /*002c*/ 	.word	0xffffffff


	//   ....[1]....
        /*0030*/ 	.word	0xffffffff


	//   ....[2]....
        /*0034*/ 	.word	0xffffffff


	//   ....[3]....
        /*0038*/ 	.word	0xffffffff


	//   ....[4]....
        /*003c*/ 	.word	0xffffffff


	//   ....[5]....
        /*0040*/ 	.word	0xffffffff


	//   ....[6]....
        /*0044*/ 	.word	0xffffffff


	//   ....[7]....
        /*0048*/ 	.word	0xffffffff


	//   ....[8]....
        /*004c*/ 	.word	0xffffffff


	//   ....[9]....
        /*0050*/ 	.word	0xffffffff


	//   ....[10]....
        /*0054*/ 	.word	0xffffffff


	//   ....[11]....
        /*0058*/ 	.word	0xffffffff


	//   ....[12]....
        /*005c*/ 	.word	0xffffffff


	//   ....[13]....
        /*0060*/ 	.word	0xffffffff


	//   ....[14]....
        /*0064*/ 	.word	0xffffffff


	//   ....[15]....
        /*0068*/ 	.word	0xffffffff


	//   ....[16]....
        /*006c*/ 	.word	0xffffffff


	//   ....[17]....
        /*0070*/ 	.word	0xffffffff


	//   ....[18]....
        /*0074*/ 	.word	0xffffffff


	//   ....[19]....
        /*0078*/ 	.word	0xffffffff


	//   ....[20]....
        /*007c*/ 	.word	0xffffffff


	//   ....[21]....
        /*0080*/ 	.word	0xffffffff


	//   ....[22]....
        /*0084*/ 	.word	0xffffffff


	//   ....[23]....
        /*0088*/ 	.word	0xffffffff


	//   ....[24]....
        /*008c*/ 	.word	0xffffffff


	//   ....[25]....
        /*0090*/ 	.word	0xffffffff


	//   ....[26]....
        /*0094*/ 	.word	0xffffffff


	//   ....[27]....
        /*0098*/ 	.word	0xffffffff


	//   ....[28]....
        /*009c*/ 	.word	0xffffffff


	//----- nvinfo : EIATTR_COOP_GROUP_INSTR_OFFSETS
	.align		4
.L_839:
        /*00a0*/ 	.byte	0x04, 0x28
        /*00a2*/ 	.short	(.L_841 - .L_840)


	//   ....[0]....
.L_840:
        /*00a4*/ 	.word	0x00000b70


	//   ....[1]....
        /*00a8*/ 	.word	0x00000b90


	//   ....[2]....
        /*00ac*/ 	.word	0x00000bb0


	//   ....[3]....
        /*00b0*/ 	.word	0x00000bd0


	//   ....[4]....
        /*00b4*/ 	.word	0x00000bf0


	//   ....[5]....
        /*00b8*/ 	.word	0x00001420


	//   ....[6]....
        /*00bc*/ 	.word	0x00001440


	//   ....[7]....
        /*00c0*/ 	.word	0x00001460


	//   ....[8]....
        /*00c4*/ 	.word	0x00001490


	//   ....[9]....
        /*00c8*/ 	.word	0x000014c0


	//   ....[10]....
        /*00cc*/ 	.word	0x00001670


	//   ....[11]....
        /*00d0*/ 	.word	0x000016a0


	//   ....[12]....
        /*00d4*/ 	.word	0x000016b0


	//   ....[13]....
        /*00d8*/ 	.word	0x00001700


	//   ....[14]....
        /*00dc*/ 	.word	0x00001790


	//   ....[15]....
        /*00e0*/ 	.word	0x000017a0


	//   ....[16]....
        /*00e4*/ 	.word	0x00001850


	//   ....[17]....
        /*00e8*/ 	.word	0x00001880


	//   ....[18]....
        /*00ec*/ 	.word	0x00001c60


	//   ....[19]....
        /*00f0*/ 	.word	0x00001ca0


	//   ....[20]....
        /*00f4*/ 	.word	0x00001cb0


	//   ....[21]....
        /*00f8*/ 	.word	0x00001cc0


	//   ....[22]....
        /*00fc*/ 	.word	0x00001d50


	//   ....[23]....
        /*0100*/ 	.word	0x00001d90


	//   ....[24]....
        /*0104*/ 	.word	0x00001de0


	//   ....[25]....
        /*0108*/ 	.word	0x00001e20


	//   ....[26]....
        /*010c*/ 	.word	0x00001e50


	//   ....[27]....
        /*0110*/ 	.word	0x00001f30


	//   ....[28]....
        /*0114*/ 	.word	0x00001f40


	//----- nvinfo : EIATTR_VRC_CTA_INIT_COUNT
	.align		4
.L_841:
        /*0118*/ 	.byte	0x02, 0x4a
	.zero		1
	.zero		1


	//----- nvinfo : EIATTR_EXIT_INSTR_OFFSETS
	.align		4
        /*011c*/ 	.byte	0x04, 0x1c
        /*011e*/ 	.short	(.L_843 - .L_842)


	//   ....[0]....
.L_842:
        /*0120*/ 	.word	0x00000060


	//   ....[1]....
        /*0124*/ 	.word	0x00003090


	//----- nvinfo : EIATTR_MAX_THREADS
	.align		4
.L_843:
        /*0128*/ 	.byte	0x04, 0x05
        /*012a*/ 	.short	(.L_845 - .L_844)
.L_844:
        /*012c*/ 	.word	0x00000080
        /*0130*/ 	.word	0x00000001
        /*0134*/ 	.word	0x00000001


	//----- nvinfo : EIATTR_CRS_STACK_SIZE
	.align		4
.L_845:
        /*0138*/ 	.byte	0x04, 0x1e
        /*013a*/ 	.short	(.L_847 - .L_846)
.L_846:
        /*013c*/ 	.word	0x00000000


	//----- nvinfo : EIATTR_CBANK_PARAM_SIZE
	.align		4
.L_847:
        /*0140*/ 	.byte	0x03, 0x19
        /*0142*/ 	.short	0x0058


	//----- nvinfo : EIATTR_PARAM_CBANK
	.align		4
        /*0144*/ 	.byte	0x04, 0x0a
        /*0146*/ 	.short	(.L_849 - .L_848)
	.align		4
.L_848:
        /*0148*/ 	.word	index@(.nv.constant0._ZN10layer_norm13ln_fwd_kernelINS_13Kernel_traitsI6__halfS2_S2_fjLj65536ELj8ELj1ELj4ELj16ENS_18Kernel_traits_baseILj65536ES2_S2_S2_fjLj128EEEEEEEvNS_9FwdParamsE)
        /*014c*/ 	.short	0x0380
        /*014e*/ 	.short	0x0058


	//----- nvinfo : EIATTR_SW_WAR
	.align		4
.L_849:
        /*0150*/ 	.byte	0x04, 0x36
        /*0152*/ 	.short	(.L_851 - .L_850)
.L_850:
        /*0154*/ 	.word	0x00000008
.L_851:


//--------------------- .nv.info._ZN10layer_norm13ln_fwd_kernelINS_13Kernel_traitsIffffjLj65536ELj8ELj1ELj4ELj16ENS_18Kernel_traits_baseILj65536EffffjLj128EEEEEEEvNS_9FwdParamsE --------------------------
	.section	.nv.info._ZN10layer_norm13ln_fwd_kernelINS_13Kernel_traitsIffffjLj65536ELj8ELj1ELj4ELj16ENS_18Kernel_traits_baseILj65536EffffjLj128EEEEEEEvNS_9FwdParamsE,"",@"SHT_CUDA_INFO"
	.sectionflags	@""
	.align	4


	//----- nvinfo : EIATTR_CUDA_API_VERSION
	.align		4
        /*0000*/ 	.byte	0x04, 0x37
        /*0002*/ 	.short	(.L_853 - .L_852)
.L_852:
        /*0004*/ 	.word	0x00000082


	//----- nvinfo : EIATTR_KPARAM_INFO
	.align		4
.L_853:
        /*0008*/ 	.byte	0x04, 0x17
        /*000a*/ 	.short	(.L_855 - .L_854)
.L_854:
        /*000c*/ 	.word	0x00000000
        /*0010*/ 	.short	0x0000
        /*0012*/ 	.short	0x0000
        /*0014*/ 	.byte	0x00, 0xf0, 0x61, 0x01


	//----- nvinfo : EIATTR_SPARSE_MMA_MASK
	.align		4
.L_855:
        /*0018*/ 	.byte	0x03, 0x50
        /*001a*/ 	.short	0x0000


	//----- nvinfo : EIATTR_MAXREG_COUNT
	.align		4
        /*001c*/ 	.byte	0x03, 0x1b
        /*001e*/ 	.short	0x00ff


	//----- nvinfo : EIATTR_NUM_BARRIERS
	.align		4
        /*0020*/ 	.byte	0x02, 0x4c
        /*0022*/ 	.byte	0x01
	.zero		1


	//----- nvinfo : EIATTR_MERCURY_ISA_VERSION
	.align		4
        /*0024*/ 	.byte	0x03, 0x5f
        /*0026*/ 	.short	0x0101


	//----- nvinfo : EIATTR_COOP_GROUP_MASK_REGIDS
	.align		4
        /*0028*/ 	.byte	0x04, 0x29
        /*002a*/ 	.short	(.L_857 - .L_856)


	//   ....[0]....
.L_856:
        /*002c*/ 	.word	0xffffffff


	//   ....[1]....
        /*0030*/ 	.word	0xffffffff


	//   ....[2]....
        /*0034*/ 	.word	0xffffffff


	//   ....[3]....
        /*0038*/ 	.word	0xffffffff


	//   ....[4]....
        /*003c*/ 	.word	0xffffffff


	//   ....[5]....
        /*0040*/ 	.word	0xffffffff


	//   ....[6]....
        /*0044*/ 	.word	0xffffffff


	//   ....[7]....
        /*0048*/ 	.word	0xffffffff


	//   ....[8]....
        /*004c*/ 	.word	0xffffffff


	//   ....[9]....
        /*0050*/ 	.word	0xffffffff


	//   ....[10]....
        /*0054*/ 	.word	0xffffffff


	//   ....[11]....
        /*0058*/ 	.word	0xffffffff


	//   ....[12]....
        /*005c*/ 	.word	0xffffffff


	//   ....[13]....
        /*0060*/ 	.word	0xffffffff


	//   ....[14]....
        /*0064*/ 	.word	0xffffffff


	//   ....[15]....
        /*0068*/ 	.word	0xffffffff


	//   ....[16]....
        /*006c*/ 	.word	0xffffffff


	//   ....[17]....
        /*0070*/ 	.word	0xffffffff


	//   ....[18]....
        /*0074*/ 	.word	0xffffffff


	//   ....[19]....
        /*0078*/ 	.word	0xffffffff


	//   ....[20]....
        /*007c*/ 	.word	0xffffffff


	//   ....[21]....
        /*0080*/ 	.word	0xffffffff


	//   ....[22]....
        /*0084*/ 	.word	0xffffffff


	//   ....[23]....
        /*0088*/ 	.word	0xffffffff


	//   ....[24]....
        /*008c*/ 	.word	0xffffffff


	//   ....[25]....
        /*0090*/ 	.word	0xffffffff


	//   ....[26]....
        /*0094*/ 	.word	0xffffffff


	//   ....[27]....
        /*0098*/ 	.word	0xffffffff


	//   ....[28]....
        /*009c*/ 	.word	0xffffffff


	//----- nvinfo : EIATTR_COOP_GROUP_INSTR_OFFSETS
	.align		4
.L_857:
        /*00a0*/ 	.byte	0x04, 0x28
        /*00a2*/ 	.short	(.L_859 - .L_858)


	//   ....[0]....
.L_858:
        /*00a4*/ 	.word	0x00000900


	//   ....[1]....
        /*00a8*/ 	.word	0x00000920


	//   ....[2]....
        /*00ac*/ 	.word	0x00000940


	//   ....[3]....
        /*00b0*/ 	.word	0x00000960


	//   ....[4]....
        /*00b4*/ 	.word	0x00000980


	//   ....[5]....
        /*00b8*/ 	.word	0x000011c0


	//   ....[6]....
        /*00bc*/ 	.word	0x000011e0


	//   ....[7]....
        /*00c0*/ 	.word	0x00001200


	//   ....[8]....
        /*00c4*/ 	.word	0x00001220


	//   ....[9]....
        /*00c8*/ 	.word	0x00001240


	//   ....[10]....
        /*00cc*/ 	.word	0x000013f0


	//   ....[11]....
        /*00d0*/ 	.word	0x00001420


	//   ....[12]....
        /*00d4*/ 	.word	0x00001430


	//   ....[13]....
        /*00d8*/ 	.word	0x00001480


	//   ....[14]....
        /*00dc*/ 	.word	0x00001510


	//   ....[15]....
        /*00e0*/ 	.word	0x00001520


	//   ....[16]....
        /*00e4*/ 	.word	0x000015f0


	//   ....[17]....
        /*00e8*/ 	.word	0x00001600


	//   ....[18]....
        /*00ec*/ 	.word	0x000019e0


	//   ....[19]....
        /*00f0*/ 	.word	0x00001a20


	//   ....[20]....
        /*00f4*/ 	.word	0x00001a50


	//   ....[21]....
        /*00f8*/ 	.word	0x00001a60


	//   ....[22]....
        /*00fc*/ 	.word	0x00001a70


	//   ....[23]....
        /*0100*/ 	.word	0x00001b00


	//   ....[24]....
        /*0104*/ 	.word	0x00001b40


	//   ....[25]....
        /*0108*/ 	.word	0x00001bc0


	//   ....[26]....
        /*010c*/ 	.word	0x00001bf0


	//   ....[27]....
        /*0110*/ 	.word	0x00001c80


	//   ....[28]....
        /*0114*/ 	.word	0x00001ca0


	//----- nvinfo : EIATTR_VRC_CTA_INIT_COUNT
	.align		4
.L_859:
        /*0118*/ 	.byte	0x02, 0x4a
	.zero		1
	.zero		1


	//----- nvinfo : EIATTR_EXIT_INSTR_OFFSETS
	.align		4
        /*011c*/ 	.byte	0x04, 0x1c
        /*011e*/ 	.short	(.L_861 - .L_860)


	//   ....[0]....
.L_860:
        /*0120*/ 	.word	0x00000060


	//   ....[1]....
        /*0124*/ 	.word	0x00002a90


	//----- nvinfo : EIATTR_MAX_THREADS
	.align		4
.L_861:
        /*0128*/ 	.byte	0x04, 0x05
        /*012a*/ 	.short	(.L_863 - .L_862)
.L_862:
        /*012c*/ 	.word	0x00000080
        /*0130*/ 	.word	0x00000001
        /*0134*/ 	.word	0x00000001


	//----- nvinfo : EIATTR_CRS_STACK_SIZE
	.align		4
.L_863:
        /*0138*/ 	.byte	0x04, 0x1e
        /*013a*/ 	.short	(.L_865 - .L_864)
.L_864:
        /*013c*/ 	.word	0x00000000


	//----- nvinfo : EIATTR_CBANK_PARAM_SIZE
	.align		4
.L_865:
        /*0140*/ 	.byte	0x03, 0x19
        /*0142*/ 	.short	0x0058


	//----- nvinfo : EIATTR_PARAM_CBANK
	.align		4
        /*0144*/ 	.byte	0x04, 0x0a
        /*0146*/ 	.short	(.L_867 - .L_866)
	.align		4
.L_866:
        /*0148*/ 	.word	index@(.nv.constant0._ZN10layer_norm13ln_fwd_kernelINS_13Kernel_traitsIffffjLj65536ELj8ELj1ELj4ELj16ENS_18Kernel_traits_baseILj65536EffffjLj128EEEEEEEvNS_9FwdParamsE)
        /*014c*/ 	.short	0x0380
        /*014e*/ 	.short	0x0058


	//----- nvinfo : EIATTR_SW_WAR
	.align		4
.L_867:
        /*0150*/ 	.byte	0x04, 0x36
        /*0152*/ 	.short	(.L_869 - .L_868)
.L_868:
        /*0154*/ 	.word	0x00000008
.L_869:


//--------------------- .nv.info._ZN10layer_norm13ln_fwd_kernelINS_13Kernel_traitsI13__nv_bfloat16fS2_fjLj49152ELj4ELj1ELj4ELj16ENS_18Kernel_traits_baseILj49152ES2_fS2_fjLj128EEEEEEEvNS_9FwdParamsE --------------------------
	.section	.nv.info._ZN10layer_norm13ln_fwd_kernelINS_13Kernel_traitsI13__nv_bfloat16fS2_fjLj49152ELj4ELj1ELj4ELj16ENS_18Kernel_traits_baseILj49152ES2_fS2_fjLj128EEEEEEEvNS_9FwdParamsE,"",@"SHT_CUDA_INFO"
	.sectionflags	@""
	.align	4


	//----- nvinfo : EIATTR_CUDA_API_VERSION
	.align		4
        /*0000*/ 	.byte	0x04, 0x37
        /*0002*/ 	.short	(.L_871 - .L_870)
.L_870:
        /*0004*/ 	.word	0x00000082


	//----- nvinfo : EIATTR_KPARAM_INFO
	.align		4
.L_871:
        /*0008*/ 	.byte	0x04, 0x17
        /*000a*/ 	.short	(.L_873 - .L_872)
.L_872:
        /*000c*/ 	.word	0x00000000
        /*0010*/ 	.short	0x0000
        /*0012*/ 	.short	0x0000
        /*0014*/ 	.byte	0x00, 0xf0, 0x61, 0x01


	//----- nvinfo : EIATTR_SPARSE_MMA_MASK
	.align		4
.L_873:
        /*0018*/ 	.byte	0x03, 0x50
        /*001a*/ 	.short	0x0000


	//----- nvinfo : EIATTR_MAXREG_COUNT
	.align		4
        /*001c*/ 	.byte	0x03, 0x1b
        /*001e*/ 	.short	0x00ff


	//----- nvinfo : EIATTR_NUM_BARRIERS
	.align		4
        /*0020*/ 	.byte	0x02, 0x4c
        /*0022*/ 	.byte	0x01
	.zero		1


	//----- nvinfo : EIATTR_MERCURY_ISA_VERSION
	.align		4
        /*0024*/ 	.byte	0x03, 0x5f
        /*0026*/ 	.short	0x0101


	//----- nvinfo : EIATTR_COOP_GROUP_MASK_REGIDS
	.align		4
        /*0028*/ 	.byte	0x04, 0x29
        /*002a*/ 	.short	(.L_875 - .L_874)


	//   ....[0]....
.L_874:
        /*002c*/ 	.word	0xffffffff


	//   ....[1]....
        /*0030*/ 	.word	0xffffffff


	//   ....[2]....
        /*0034*/ 	.word	0xffffffff


	//   ....[3]....
        /*0038*/ 	.word	0xffffffff


	//   ....[4]....
        /*003c*/ 	.word	0xffffffff


	//   ....[5]....
        /*0040*/ 	.word	0xffffffff


	//   ....[6]....
        /*0044*/ 	.word	0xffffffff


	//   ....[7]....
        /*0048*/ 	.word	0xffffffff


	//   ....[8]....
        /*004c*/ 	.word	0xffffffff


	//   ....[9]....
        /*0050*/ 	.word	0xffffffff


	//   ....[10]....
        /*0054*/ 	.word	0xffffffff


	//   ....[11]....
        /*0058*/ 	.word	0xffffffff


	//   ....[12]....
        /*005c*/ 	.word	0xffffffff


	//   ....[13]....
        /*0060*/ 	.word	0xffffffff


	//   ....[14]....
        /*0064*/ 	.word	0xffffffff


	//   ....[15]....
        /*0068*/ 	.word	0xffffffff


	//   ....[16]....
        /*006c*/ 	.word	0xffffffff


	//   ....[17]....
        /*0070*/ 	.word	0xffffffff


	//   ....[18]....
        /*0074*/ 	.word	0xffffffff


	//   ....[19]....
        /*0078*/ 	.word	0xffffffff


	//   ....[20]....
        /*007c*/ 	.word	0xffffffff


	//   ....[21]....
        /*0080*/ 	.word	0xffffffff


	//   ....[22]....
        /*0084*/ 	.word	0xffffffff


	//   ....[23]....
        /*0088*/ 	.word	0xffffffff


	//   ....[24]....
        /*008c*/ 	.word	0xffffffff


	//   ....[25]....
        /*0090*/ 	.word	0xffffffff


	//----- nvinfo : EIATTR_COOP_GROUP_INSTR_OFFSETS
	.align		4
.L_875:
        /*0094*/ 	.byte	0x04, 0x28
        /*0096*/ 	.short	(.L_877 - .L_876)


	//   ....[0]....
.L_876:
        /*0098*/ 	.word	0x00001590


	//   ....[1]....
        /*009c*/ 	.word	0x000015b0


	//   ....[2]....
        /*00a0*/ 	.word	0x000015d0


	//   ....[3]....
        /*00a4*/ 	.word	0x000015f0


	//   ....[4]....
        /*00a8*/ 	.word	0x00001610


	//   ....[5]....
        /*00ac*/ 	.word	0x00002240


	//   ....[6]....
        /*00b0*/ 	.word	0x00002260


	//   ....[7]....
        /*00b4*/ 	.word	0x00002280


	//   ....[8]....
        /*00b8*/ 	.word	0x000022a0


	//   ....[9]....
        /*00bc*/ 	.word	0x000022e0


	//   ....[10]....
        /*00c0*/ 	.word	0x000024d0


	//   ....[11]....
        /*00c4*/ 	.word	0x00002500


	//   ....[12]....
        /*00c8*/ 	.word	0x00002510


	//   ....[13]....
        /*00cc*/ 	.word	0x00002590


	//   ....[14]....
        /*00d0*/ 	.word	0x000025f0


	//   ....[15]....
        /*00d4*/ 	.word	0x00002600


	//   ....[16]....
        /*00d8*/ 	.word	0x000026c0


	//   ....[17]....
        /*00dc*/ 	.word	0x000026d0


	//   ....[18]....
        /*00e0*/ 	.word	0x00002ad0


	//   ....[19]....
        /*00e4*/ 	.word	0x00002ae0


	//   ....[20]....
        /*00e8*/ 	.word	0x00002b60


	//   ....[21]....
        /*00ec*/ 	.word	0x00002bb0


	//   ....[22]....
        /*00f0*/ 	.word	0x00002bc0


	//   ....[23]....
        /*00f4*/ 	.word	0x00002c10


	//   ....[24]....
        /*00f8*/ 	.word	0x00002ca0


	//   ....[25]....
        /*00fc*/ 	.word	0x00002cb0


	//----- nvinfo : EIATTR_VRC_CTA_INIT_COUNT
	.align		4
.L_877:
        /*0100*/ 	.byte	0x02, 0x4a
	.zero		1
	.zero		1


	//----- nvinfo : EIATTR_EXIT_INSTR_OFFSETS
	.align		4
        /*0104*/ 	.byte	0x04, 0x1c
        /*0106*/ 	.short	(.L_879 - .L_878)


	//   ....[0]....
.L_878:
        /*0108*/ 	.word	0x00000060


	//   ....[1]....
        /*010c*/ 	.word	0x00005980


	//----- nvinfo : EIATTR_MAX_THREADS
	.align		4
.L_879:
        /*0110*/ 	.byte	0x04, 0x05
        /*0112*/ 	.short	(.L_881 - .L_880)
.L_880:
        /*0114*/ 	.word	0x00000080
        /*0118*/ 	.word	0x00000001
        /*011c*/ 	.word	0x00000001


	//----- nvinfo : EIATTR_CRS_STACK_SIZE
	.align		4
.L_881:
        /*0120*/ 	.byte	0x04, 0x1e
        /*0122*/ 	.short	(.L_883 - .L_882)
.L_882:
        /*0124*/ 	.word	0x00000000


	//----- nvinfo : EIATTR_CBANK_PARAM_SIZE
	.align		4
.L_883:
        /*0128*/ 	.byte	0x03, 0x19
        /*012a*/ 	.short	0x0058


	//----- nvinfo : EIATTR_PARAM_CBANK
	.align		4
        /*012c*/ 	.byte	0x04, 0x0a
        /*012e*/ 	.short	(.L_885 - .L_884)
	.align		4
.L_884:
        /*0130*/ 	.word	index@(.nv.constant0._ZN10layer_norm13ln_fwd_kernelINS_13Kernel_traitsI13__nv_bfloat16fS2_fjLj49152ELj4ELj1ELj4ELj16ENS_18Kernel_traits_baseILj49152ES2_fS2_fjLj128EEEEEEEvNS_9FwdParamsE)
        /*0134*/ 	.short	0x0380
        /*0136*/ 	.short	0x0058


	//----- nvinfo : EIATTR_SW_WAR
	.align		4
.L_885:
        /*0138*/ 	.byte	0x04, 0x36
        /*013a*/ 	.short	(.L_887 - .L_886)
.L_886:
        /*013c*/ 	.word	0x00000008
.L_887:


//--------------------- .nv.info._ZN10layer_norm13ln_fwd_kernelINS_13Kernel_traitsI13__nv_bfloat16S2_S2_fjLj49152ELj4ELj1ELj4ELj16ENS_18Kernel_traits_baseILj49152ES2_S2_S2_fjLj128EEEEEEEvNS_9FwdParamsE --------------------------
	.section	.nv.info._ZN10layer_norm13ln_fwd_kernelINS_13Kernel_traitsI13__nv_bfloat16S2_S2_fjLj49152ELj4ELj1ELj4ELj16ENS_18Kernel_traits_baseILj49152ES2_S2_S2_fjLj128EEEEEEEvNS_9FwdParamsE,"",@"SHT_CUDA_INFO"
	.sectionflags	@""
	.align	4


	//----- nvinfo : EIATTR_CUDA_API_VERSION
	.align		4
        /*0000*/ 	.byte	0x04, 0x37
        /*0002*/ 	.short	(.L_889 - .L_888)
.L_888:
        /*0004*/ 	.word	0x00000082


	//----- nvinfo : EIATTR_KPARAM_INFO
	.align		4
.L_889:
        /*0008*/ 	.byte	0x04, 0x17
        /*000a*/ 	.short	(.L_891 - .L_890)
.L_890:
        /*000c*/ 	.word	0x00000000
        /*0010*/ 	.short	0x0000
        /*0012*/ 	.short	0x0000
        /*0014*/ 	.byte	0x00, 0xf0, 0x61, 0x01


	//----- nvinfo : EIATTR_SPARSE_MMA_MASK
	.align		4
.L_891:
        /*0018*/ 	.byte	0x03, 0x50
        /*001a*/ 	.short	0x0000


	//----- nvinfo : EIATTR_MAXREG_COUNT
	.align		4
        /*001c*/ 	.byte	0x03, 0x1b
        /*001e*/ 	.short	0x00ff


	//----- nvinfo : EIATTR_NUM_BARRIERS
	.align		4
        /*0020*/ 	.byte	0x02, 0x4c
        /*0022*/ 	.byte	0x01
	.zero		1


	//----- nvinfo : EIATTR_MERCURY_ISA_VERSION
	.align		4
        /*0024*/ 	.byte	0x03, 0x5f
        /*0026*/ 	.short	0x0101


	//----- nvinfo : EIATTR_COOP_GROUP_MASK_REGIDS
	.align		4
        /*0028*/ 	.byte	0x04, 0x29
        /*002a*/ 	.short	(.L_893 - .L_892)


	//   ....[0]....
.L_892:
        /*002c*/ 	.word	0xffffffff


	//   ....[1]....
        /*0030*/ 	.word	0xffffffff


	//   ....[2]....
        /*0034*/ 	.word	0xffffffff


	//   ....[3]....
        /*0038*/ 	.word	0xffffffff


	//   ....[4]....
        /*003c*/ 	.word	0xffffffff


	//   ....[5]....
        /*0040*/ 	.word	0xffffffff


	//   ....[6]....
        /*0044*/ 	.word	0xffffffff


	//   ....[7]....
        /*0048*/ 	.word	0xffffffff


	//   ....[8]....
        /*004c*/ 	.word	0xffffffff


	//   ....[9]....
        /*0050*/ 	.word	0xffffffff


	//   ....[10]....
        /*0054*/ 	.word	0xffffffff


	//   ....[11]....
        /*0058*/ 	.word	0xffffffff


	//   ....[12]....
        /*005c*/ 	.word	0xffffffff


	//   ....[13]....
        /*0060*/ 	.word	0xffffffff


	//   ....[14]....
        /*0064*/ 	.word	0xffffffff


	//   ....[15]....
        /*0068*/ 	.word	0xffffffff


	//   ....[16]....
        /*006c*/ 	.word	0xffffffff


	//   ....[17]....
        /*0070*/ 	.word	0xffffffff


	//   ....[18]....
        /*0074*/ 	.word	0xffffffff


	//   ....[19]....
        /*0078*/ 	.word	0xffffffff


	//   ....[20]....
        /*007c*/ 	.word	0xffffffff


	//   ....[21]....
        /*0080*/ 	.word	0xffffffff


	//   ....[22]....
        /*0084*/ 	.word	0xffffffff


	//   ....[23]....
        /*0088*/ 	.word	0xffffffff


	//   ....[24]....
        /*008c*/ 	.word	0xffffffff


	//   ....[25]....
        /*0090*/ 	.word	0xffffffff


	//----- nvinfo : EIATTR_COOP_GROUP_INSTR_OFFSETS
	.align		4
.L_893:
        /*0094*/ 	.byte	0x04, 0x28
        /*0096*/ 	.short	(.L_895 - .L_894)


	//   ....[0]....
.L_894:
        /*0098*/ 	.word	0x000013f0


	//   ....[1]....
        /*009c*/ 	.word	0x00001410


	//   ....[2]....
        /*00a0*/ 	.word	0x00001430


	//   ....[3]....
        /*00a4*/ 	.word	0x00001450


	//   ....[4]....
        /*00a8*/ 	.word	0x00001470


	//   ....[5]....
        /*00ac*/ 	.word	0x000020a0


	//   ....[6]....
        /*00b0*/ 	.word	0x000020c0


	//   ....[7]....
        /*00b4*/ 	.word	0x000020e0


	//   ....[8]....
        /*00b8*/ 	.word	0x00002110


	//   ....[9]....
        /*00bc*/ 	.word	0x00002140


	//   ....[10]....
        /*00c0*/ 	.word	0x00002330


	//   ....[11]....
        /*00c4*/ 	.word	0x00002350


	//   ....[12]....
        /*00c8*/ 	.word	0x00002360


	//   ....[13]....
        /*00cc*/ 	.word	0x000023b0


	//   ....[14]....
        /*00d0*/ 	.word	0x00002440


	//   ....[15]....
        /*00d4*/ 	.word	0x00002450


	//   ....[16]....
        /*00d8*/ 	.word	0x00002510


	//   ....[17]....
        /*00dc*/ 	.word	0x00002530


	//   ....[18]....
        /*00e0*/ 	.word	0x00002910


	//   ....[19]....
        /*00e4*/ 	.word	0x00002950


	//   ....[20]....
        /*00e8*/ 	.word	0x00002960


	//   ....[21]....
        /*00ec*/ 	.word	0x00002970


	//   ....[22]....
        /*00f0*/ 	.word	0x00002a00


	//   ....[23]....
        /*00f4*/ 	.word	0x00002a40


	//   ....[24]....
        /*00f8*/ 	.word	0x00002ae0


	//   ....[25]....
        /*00fc*/ 	.word	0x00002b10


	//----- nvinfo : EIATTR_VRC_CTA_INIT_COUNT
	.align		4
.L_895:
        /*0100*/ 	.byte	0x02, 0x4a
	.zero		1
	.zero		1


	//----- nvinfo : EIATTR_EXIT_INSTR_OFFSETS
	.align		4
        /*0104*/ 	.byte	0x04, 0x1c
        /*0106*/ 	.short	(.L_897 - .L_896)


	//   ....[0]....
.L_896:
        /*0108*/ 	.word	0x00000060


	//   ....[1]....
        /*010c*/ 	.word	0x00004520


	//----- nvinfo : EIATTR_MAX_THREADS
	.align		4
.L_897:
        /*0110*/ 	.byte	0x04, 0x05
        /*0112*/ 	.short	(.L_899 - .L_898)
.L_898:
        /*0114*/ 	.word	0x00000080
        /*0118*/ 	.word	0x00000001
        /*011c*/ 	.word	0x00000001


	//----- nvinfo : EIATTR_CRS_STACK_SIZE
	.align		4
.L_899:
        /*0120*/ 	.byte	0x04, 0x1e
        /*0122*/ 	.short	(.L_901 - .L_900)
.L_900:
        /*0124*/ 	.word	0x00000000


	//----- nvinfo : EIATTR_CBANK_PARAM_SIZE
	.align		4
.L_901:
        /*0128*/ 	.byte	0x03, 0x19
        /*012a*/ 	.short	0x0058


	//----- nvinfo : EIATTR_PARAM_CBANK
	.align		4
        /*012c*/ 	.byte	0x04, 0x0a
        /*012e*/ 	.short	(.L_903 - .L_902)
	.align		4
.L_902:
        /*0130*/ 	.word	index@(.nv.constant0._ZN10layer_norm13ln_fwd_kernelINS_13Kernel_traitsI13__nv_bfloat16S2_S2_fjLj49152ELj4ELj1ELj4ELj16ENS_18Kernel_traits_baseILj49152ES2_S2_S2_fjLj128EEEEEEEvNS_9FwdParamsE)
        /*0134*/ 	.short	0x0380
        /*0136*/ 	.short	0x0058


	//----- nvinfo : EIATTR_SW_WAR
	.align		4
.L_903:
        /*0138*/ 	.byte	0x04, 0x36
        /*013a*/ 	.short	(.L_905 - .L_904)
.L_904:
        /*013c*/ 	.word	0x00000008
.L_905:


//--------------------- .nv.info._ZN10layer_norm13ln_fwd_kernelINS_13Kernel_traitsI6__halffS2_fjLj49152ELj4ELj1ELj4ELj16ENS_18Kernel_traits_baseILj49152ES2_fS2_fjLj128EEEEEEEvNS_9FwdParamsE --------------------------
	.section	.nv.info._ZN10layer_norm13ln_fwd_kernelINS_13Kernel_traitsI6__halffS2_fjLj49152ELj4ELj1ELj4ELj16ENS_18Kernel_traits_baseILj49152ES2_fS2_fjLj128EEEEEEEvNS_9FwdParamsE,"",@"SHT_CUDA_INFO"
	.sectionflags	@""
	.align	4


	//----- nvinfo : EIATTR_CUDA_API_VERSION
	.align		4
        /*0000*/ 	.byte	0x04, 0x37
        /*0002*/ 	.short	(.L_907 - .L_906)
.L_906:
        /*0004*/ 	.word	0x00000082


	//----- nvinfo : EIATTR_KPARAM_INFO
	.align		4
.L_907:
        /*0008*/ 	.byte	0x04, 0x17
        /*000a*/ 	.short	(.L_909 - .L_908)
.L_908:
        /*000c*/ 	.word	0x00000000
        /*0010*/ 	.short	0x0000
        /*0012*/ 	.short	0x0000
        /*0014*/ 	.byte	0x00, 0xf0, 0x61, 0x01


	//----- nvinfo : EIATTR_SPARSE_MMA_MASK
	.align		4
.L_909:
        /*0018*/ 	.byte	0x03, 0x50
        /*001a*/ 	.short	0x0000


	//----- nvinfo : EIATTR_MAXREG_COUNT
	.align		4
        /*001c*/ 	.byte	0x03, 0x1b
        /*001e*/ 	.short	0x00ff


	//----- nvinfo : EIATTR_NUM_BARRIERS
	.align		4
        /*0020*/ 	.byte	0x02, 0x4c
        /*0022*/ 	.byte	0x01
	.zero		1


	//----- nvinfo : EIATTR_MERCURY_ISA_VERSION
	.align		4
        /*0024*/ 	.byte	0x03, 0x5f
        /*0026*/ 	.short	0x0101


	//----- nvinfo : EIATTR_COOP_GROUP_MASK_REGIDS
	.align		4
        /*0028*/ 	.byte	0x04, 0x29
        /*002a*/ 	.short	(.L_911 - .L_910)


	//   ....[0]....
.L_910:
        /*002c*/ 	.word	0xffffffff


	//   ....[1]....
        /*0030*/ 	.word	0xffffffff


	//   ....[2]....
        /*0034*/ 	.word	0xffffffff


	//   ....[3]....
        /*0038*/ 	.word	0xffffffff


	//   ....[4]....
        /*003c*/ 	.word	0xffffffff


	//   ....[5]....
        /*0040*/ 	.word	0xffffffff


	//   ....[6]....
        /*0044*/ 	.word	0xffffffff


	//   ....[7]....
        /*0048*/ 	.word	0xffffffff


	//   ....[8]....
        /*004c*/ 	.word	0xffffffff


	//   ....[9]....
        /*0050*/ 	.word	0xffffffff


	//   ....[10]....
        /*0054*/ 	.word	0xffffffff


	//   ....[11]....
        /*0058*/ 	.word	0xffffffff


	//   ....[12]....
        /*005c*/ 	.word	0xffffffff


	//   ....[13]....
        /*0060*/ 	.word	0xffffffff


	//   ....[14]....
        /*0064*/ 	.word	0xffffffff


	//   ....[15]....
        /*0068*/ 	.word	0xffffffff


	//   ....[16]....
        /*006c*/ 	.word	0xffffffff


	//   ....[17]....
        /*0070*/ 	.word	0xffffffff


	//   ....[18]....
        /*0074*/ 	.word	0xffffffff


	//   ....[19]....
        /*0078*/ 	.word	0xffffffff


	//   ....[20]....
        /*007c*/ 	.word	0xffffffff


	//   ....[21]....
        /*0080*/ 	.word	0xffffffff


	//   ....[22]....
        /*0084*/ 	.word	0xffffffff


	//   ....[23]....
        /*0088*/ 	.word	0xffffffff


	//   ....[24]....
        /*008c*/ 	.word	0xffffffff


	//   ....[25]....
        /*0090*/ 	.word	0xffffffff


	//----- nvinfo : EIATTR_COOP_GROUP_INSTR_OFFSETS
	.align		4
.L_911:
        /*0094*/ 	.byte	0x04, 0x28
        /*0096*/ 	.short	(.L_913 - .L_912)


	//   ....[0]....
.L_912:
        /*0098*/ 	.word	0x00001590


	//   ....[1]....
        /*009c*/ 	.word	0x000015b0


	//   ....[2]....
        /*00a0*/ 	.word	0x000015d0


	//   ....[3]....
        /*00a4*/ 	.word	0x000015f0


	//   ....[4]....
        /*00a8*/ 	.word	0x00001610


	//   ....[5]....
        /*00ac*/ 	.word	0x00002240


	//   ....[6]....
        /*00b0*/ 	.word	0x00002260


	//   ....[7]....
        /*00b4*/ 	.word	0x00002280


	//   ....[8]....
        /*00b8*/ 	.word	0x000022a0


	//   ....[9]....
        /*00bc*/ 	.word	0x000022e0


	//   ....[10]....
        /*00c0*/ 	.word	0x000024d0


	//   ....[11]....
        /*00c4*/ 	.word	0x00002500


	//   ....[12]....
        /*00c8*/ 	.word	0x00002510


	//   ....[13]....
        /*00cc*/ 	.word	0x00002590


	//   ....[14]....
        /*00d0*/ 	.word	0x000025f0


	//   ....[15]....
        /*00d4*/ 	.word	0x00002600


	//   ....[16]....
        /*00d8*/ 	.word	0x000026c0


	//   ....[17]....
        /*00dc*/ 	.word	0x000026d0


	//   ....[18]....
        /*00e0*/ 	.word	0x00002ad0


	//   ....[19]....
        /*00e4*/ 	.word	0x00002ae0


	//   ....[20]....
        /*00e8*/ 	.word	0x00002b60


	//   ....[21]....
        /*00ec*/ 	.word	0x00002bb0


	//   ....[22]....
        /*00f0*/ 	.word	0x00002bc0


	//   ....[23]....
        /*00f4*/ 	.word	0x00002c10


	//   ....[24]....
        /*00f8*/ 	.word	0x00002ca0


	//   ....[25]....
        /*00fc*/ 	.word	0x00002cb0


	//----- nvinfo : EIATTR_VRC_CTA_INIT_COUNT
	.align		4
.L_913:
        /*0100*/ 	.byte	0x02, 0x4a
	.zero		1
	.zero		1


	//----- nvinfo : EIATTR_EXIT_INSTR_OFFSETS
	.align		4
        /*0104*/ 	.byte	0x04, 0x1c
        /*0106*/ 	.short	(.L_915 - .L_914)


	//   ....[0]....
.L_914:
        /*0108*/ 	.word	0x00000060


	//   ....[1]....
        /*010c*/ 	.word	0x00005980


	//----- nvinfo : EIATTR_MAX_THREADS
	.align		4
.L_915:
        /*0110*/ 	.byte	0x04, 0x05
        /*0112*/ 	.short	(.L_917 - .L_916)
.L_916:
        /*0114*/ 	.word	0x00000080
        /*0118*/ 	.word	0x00000001
        /*011c*/ 	.word	0x00000001


	//----- nvinfo : EIATTR_CRS_STACK_SIZE
	.align		4
.L_917:
        /*0120*/ 	.byte	0x04, 0x1e
        /*0122*/ 	.short	(.L_919 - .L_918)
.L_918:
        /*0124*/ 	.word	0x00000000


	//----- nvinfo : EIATTR_CBANK_PARAM_SIZE
	.align		4
.L_919:
        /*0128*/ 	.byte	0x03, 0x19
        /*012a*/ 	.short	0x0058


	//----- nvinfo : EIATTR_PARAM_CBANK
	.align		4
        /*012c*/ 	.byte	0x04, 0x0a
        /*012e*/ 	.short	(.L_921 - .L_920)
	.align		4
.L_920:
        /*0130*/ 	.word	index@(.nv.constant0._ZN10layer_norm13ln_fwd_kernelINS_13Kernel_traitsI6__halffS2_fjLj49152ELj4ELj1ELj4ELj16ENS_18Kernel_traits_baseILj49152ES2_fS2_fjLj128EEEEEEEvNS_9FwdParamsE)
        /*0134*/ 	.short	0x0380
        /*0136*/ 	.short	0x0058


	//----- nvinfo : EIATTR_SW_WAR
	.align		4
.L_921:
        /*0138*/ 	.byte	0x04, 0x36
        /*013a*/ 	.short	(.L_923 - .L_922)
.L_922:
        /*013c*/ 	.word	0x00000008
.L_923:


//--------------------- .nv.info._ZN10layer_norm13ln_fwd_kernelINS_13Kernel_traitsI6__halfS2_S2_fjLj49152ELj4ELj1ELj4ELj16ENS_18Kernel_traits_baseILj49152ES2_S2_S2_fjLj128EEEEEEEvNS_9FwdParamsE --------------------------
	.section	.nv.info._ZN10layer_norm13ln_fwd_kernelINS_13Kernel_traitsI6__halfS2_S2_fjLj49152ELj4ELj1ELj4ELj16ENS_18Kernel_traits_baseILj49152ES2_S2_S2_fjLj128EEEEEEEvNS_9FwdParamsE,"",@"SHT_CUDA_INFO"
	.sectionflags	@""
	.align	4


	//----- nvinfo : EIATTR_CUDA_API_VERSION
	.align		4
        /*0000*/ 	.byte	0x04, 0x37
        /*0002*/ 	.short	(.L_925 - .L_924)
.L_924:
        /*0004*/ 	.word	0x00000082


	//----- nvinfo : EIATTR_KPARAM_INFO
	.align		4
.L_925:
        /*0008*/ 	.byte	0x04, 0x17
        /*000a*/ 	.short	(.L_927 - .L_926)
.L_926:
        /*000c*/ 	.word	0x00000000
        /*0010*/ 	.short	0x0000
        /*0012*/ 	.short	0x0000
        /*0014*/ 	.byte	0x00, 0xf0, 0x61, 0x01


	//----- nvinfo : EIATTR_SPARSE_MMA_MASK
	.align		4
.L_927:
        /*0018*/ 	.byte	0x03, 0x50
        /*001a*/ 	.short	0x0000


	//----- nvinfo : EIATTR_MAXREG_COUNT
	.align		4
        /*001c*/ 	.byte	0x03, 0x1b
        /*001e*/ 	.short	0x00ff


	//----- nvinfo : EIATTR_NUM_BARRIERS
	.align		4
        /*0020*/ 	.byte	0x02, 0x4c
        /*0022*/ 	.byte	0x01
	.zero		1


	//----- nvinfo : EIATTR_MERCURY_ISA_VERSION
	.align		4
        /*0024*/ 	.byte	0x03, 0x5f
        /*0026*/ 	.short	0x0101


	//----- nvinfo : EIATTR_COOP_GROUP_MASK_REGIDS
	.align		4
        /*0028*/ 	.byte	0x04, 0x29
        /*002a*/ 	.short	(.L_929 - .L_928)


	//   ....[0]....
.L_928:
        /*002c*/ 	.word	0xffffffff


	//   ....[1]....
        /*0030*/ 	.word	0xffffffff


	//   ....[2]....
        /*0034*/ 	.word	0xffffffff


	//   ....[3]....
        /*0038*/ 	.word	0xffffffff


	//   ....[4]....
        /*003c*/ 	.word	0xffffffff


	//   ....[5]....
        /*0040*/ 	.word	0xffffffff


	//   ....[6]....
        /*0044*/ 	.word	0xffffffff


	//   ....[7]....
        /*0048*/ 	.word	0xffffffff


	//   ....[8]....
        /*004c*/ 	.word	0xffffffff


	//   ....[9]....
        /*0050*/ 	.word	0xffffffff


	//   ....[10]....
        /*0054*/ 	.word	0xffffffff


	//   ....[11]....
        /*0058*/ 	.word	0xffffffff


	//   ....[12]....
        /*005c*/ 	.word	0xffffffff


	//   ....[13]....
        /*0060*/ 	.word	0xffffffff


	//   ....[14]....
        /*0064*/ 	.word	0xffffffff


	//   ....[15]....
        /*0068*/ 	.word	0xffffffff


	//   ....[16]....
        /*006c*/ 	.word	0xffffffff


	//   ....[17]....
        /*0070*/ 	.word	0xffffffff


	//   ....[18]....
        /*0074*/ 	.word	0xffffffff


	//   ....[19]....
        /*0078*/ 	.word	0xffffffff


	//   ....[20]....
        /*007c*/ 	.word	0xffffffff


	//   ....[21]....
        /*0080*/ 	.word	0xffffffff


	//   ....[22]....
        /*0084*/ 	.word	0xffffffff


	//   ....[23]....
        /*0088*/ 	.word	0xffffffff


	//   ....[24]....
        /*008c*/ 	.word	0xffffffff


	//   ....[25]....
        /*0090*/ 	.word	0xffffffff


	//----- nvinfo : EIATTR_COOP_GROUP_INSTR_OFFSETS
	.align		4
.L_929:
        /*0094*/ 	.byte	0x04, 0x28
        /*0096*/ 	.short	(.L_931 - .L_930)


	//   ....[0]....
.L_930:
        /*0098*/ 	.word	0x000010f0


	//   ....[1]....
        /*009c*/ 	.word	0x00001110


	//   ....[2]....
        /*00a0*/ 	.word	0x00001130


	//   ....[3]....
        /*00a4*/ 	.word	0x00001150


	//   ....[4]....
        /*00a8*/ 	.word	0x00001170


	//   ....[5]....
        /*00ac*/ 	.word	0x00001da0


	//   ....[6]....
        /*00b0*/ 	.word	0x00001dc0


	//   ....[7]....
        /*00b4*/ 	.word	0x00001de0


	//   ....[8]....
        /*00b8*/ 	.word	0x00001e10


	//   ....[9]....
        /*00bc*/ 	.word	0x00001e40


	//   ....[10]....
        /*00c0*/ 	.word	0x00002030


	//   ....[11]....
        /*00c4*/ 	.word	0x00002050


	//   ....[12]....
        /*00c8*/ 	.word	0x00002060


	//   ....[13]....
        /*00cc*/ 	.word	0x000020b0


	//   ....[14]....
        /*00d0*/ 	.word	0x00002140


	//   ....[15]....
        /*00d4*/ 	.word	0x00002150


	//   ....[16]....
        /*00d8*/ 	.word	0x00002220


	//   ....[17]....
        /*00dc*/ 	.word	0x00002230


	//   ....[18]....
        /*00e0*/ 	.word	0x00002610


	//   ....[19]....
        /*00e4*/ 	.word	0x00002650


	//   ....[20]....
        /*00e8*/ 	.word	0x00002660


	//   ....[21]....
        /*00ec*/ 	.word	0x00002670


	//   ....[22]....
        /*00f0*/ 	.word	0x00002700


	//   ....[23]....
        /*00f4*/ 	.word	0x00002740


	//   ....[24]....
        /*00f8*/ 	.word	0x00002800


	//   ....[25]....
        /*00fc*/ 	.word	0x00002810


	//----- nvinfo : EIATTR_VRC_CTA_INIT_COUNT
	.align		4
.L_931:
        /*0100*/ 	.byte	0x02, 0x4a
	.zero		1
	.zero		1


	//----- nvinfo : EIATTR_EXIT_INSTR_OFFSETS
	.align		4
        /*0104*/ 	.byte	0x04, 0x1c
        /*0106*/ 	.short	(.L_933 - .L_932)


	//   ....[0]....
.L_932:
        /*0108*/ 	.word	0x00000060


	//   ....[1]....
        /*010c*/ 	.word	0x00004220


	//----- nvinfo : EIATTR_MAX_THREADS
	.align		4
.L_933:
        /*0110*/ 	.byte	0x04, 0x05
        /*0112*/ 	.short	(.L_935 - .L_934)
.L_934:
        /*0114*/ 	.word	0x00000080
        /*0118*/ 	.word	0x00000001
        /*011c*/ 	.word	0x00000001


	//----- nvinfo : EIATTR_CRS_STACK_SIZE
	.align		4
.L_935:
        /*0120*/ 	.byte	0x04, 0x1e
        /*0122*/ 	.short	(.L_937 - .L_936)
.L_936:
        /*0124*/ 	.word	0x00000000


	//----- nvinfo : EIATTR_CBANK_PARAM_SIZE
	.align		4
.L_937:
        /*0128*/ 	.byte	0x03, 0x19
        /*012a*/ 	.short	0x0058


	//----- nvinfo : EIATTR_PARAM_CBANK
	.align		4
        /*012c*/ 	.byte	0x04, 0x0a
        /*012e*/ 	.short	(.L_939 - .L_938)
	.align		4
.L_938:
        /*0130*/ 	.word	index@(.nv.constant0._ZN10layer_norm13ln_fwd_kernelINS_13Kernel_traitsI6__halfS2_S2_fjLj49152ELj4ELj1ELj4ELj16ENS_18Kernel_traits_baseILj49152ES2_S2_S2_fjLj128EEEEEEEvNS_9FwdParamsE)
        /*0134*/ 	.short	0x0380
        /*0136*/ 	.short	0x0058


	//----- nvinfo : EIATTR_SW_WAR
	.align		4
.L_939:
        /*0138*/ 	.byte	0x04, 0x36
        /*013a*/ 	.short	(.L_941 - .L_940)
.L_940:
        /*013c*/ 	.word	0x00000008
.L_941:


//--------------------- .nv.info._ZN10layer_norm13ln_fwd_kernelINS_13Kernel_traitsIffffjLj49152ELj8ELj1ELj4ELj16ENS_18Kernel_traits_baseILj49152EffffjLj128EEEEEEEvNS_9FwdParamsE --------------------------
	.section	.nv.info._ZN10layer_norm13ln_fwd_kernelINS_13Kernel_traitsIffffjLj49152ELj8ELj1ELj4ELj16ENS_18Kernel_traits_baseILj49152EffffjLj128EEEEEEEvNS_9FwdParamsE,"",@"SHT_CUDA_INFO"
	.sectionflags	@""
	.align	4


	//----- nvinfo : EIATTR_CUDA_API_VERSION
	.align		4
        /*0000*/ 	.byte	0x04, 0x37
        /*0002*/ 	.short	(.L_943 - .L_942)
.L_942:
        /*0004*/ 	.word	0x00000082


	//----- nvinfo : EIATTR_KPARAM_INFO
	.align		4
.L_943:
        /*0008*/ 	.byte	0x04, 0x17
        /*000a*/ 	.short	(.L_945 - .L_944)
.L_944:
        /*000c*/ 	.word	0x00000000
        /*0010*/ 	.short	0x0000
        /*0012*/ 	.short	0x0000
        /*0014*/ 	.byte	0x00, 0xf0, 0x61, 0x01


	//----- nvinfo : EIATTR_SPARSE_MMA_MASK
	.align		4
.L_945:
        /*0018*/ 	.byte	0x03, 0x50
        /*001a*/ 	.short	0x0000


	//----- nvinfo : EIATTR_MAXREG_COUNT
	.align		4
        /*001c*/ 	.byte	0x03, 0x1b
        /*001e*/ 	.short	0x00ff


	//----- nvinfo : EIATTR_NUM_BARRIERS
	.align		4
        /*0020*/ 	.byte	0x02, 0x4c
        /*0022*/ 	.byte	0x01
	.zero		1


	//----- nvinfo : EIATTR_MERCURY_ISA_VERSION
	.align		4
        /*0024*/ 	.byte	0x03, 0x5f
        /*0026*/ 	.short	0x0101


	//----- nvinfo : EIATTR_COOP_GROUP_MASK_REGIDS
	.align		4
        /*0028*/ 	.byte	0x04, 0x29
        /*002a*/ 	.short	(.L_947 - .L_946)


	//   ....[0]....
.L_946:
        /*002c*/ 	.word	0xffffffff


	//   ....[1]....
        /*0030*/ 	.word	0xffffffff


	//   ....[2]....
        /*0034*/ 	.word	0xffffffff


	//   ....[3]....
        /*0038*/ 	.word	0xffffffff


	//   ....[4]....
        /*003c*/ 	.word	0xffffffff


	//   ....[5]....
        /*0040*/ 	.word	0xffffffff


	//   ....[6]....
        /*0044*/ 	.word	0xffffffff


	//   ....[7]....
        /*0048*/ 	.word	0xffffffff


	//   ....[8]....
        /*004c*/ 	.word	0xffffffff


	//   ....[9]....
        /*0050*/ 	.word	0xffffffff


	//   ....[10]....
        /*0054*/ 	.word	0xffffffff


	//   ....[11]....
        /*0058*/ 	.word	0xffffffff


	//   ....[12]....
        /*005c*/ 	.word	0xffffffff


	//   ....[13]....
        /*0060*/ 	.word	0xffffffff


	//   ....[14]....
        /*0064*/ 	.word	0xffffffff


	//   ....[15]....
        /*0068*/ 	.word	0xffffffff


	//   ....[16]....
        /*006c*/ 	.word	0xffffffff


	//   ....[17]....
        /*0070*/ 	.word	0xffffffff


	//   ....[18]....
        /*0074*/ 	.word	0xffffffff


	//   ....[19]....
        /*0078*/ 	.word	0xffffffff


	//   ....[20]....
        /*007c*/ 	.word	0xffffffff


	//   ....[21]....
        /*0080*/ 	.word	0xffffffff


	//   ....[22]....
        /*0084*/ 	.word	0xffffffff


	//   ....[23]....
        /*0088*/ 	.word	0xffffffff


	//   ....[24]....
        /*008c*/ 	.word	0xffffffff


	//   ....[25]....
        /*0090*/ 	.word	0xffffffff


	//   ....[26]....
        /*0094*/ 	.word	0xffffffff


	//   ....[27]....
        /*0098*/ 	.word	0xffffffff


	//   ....[28]....
        /*009c*/ 	.word	0xffffffff


	//----- nvinfo : EIATTR_COOP_GROUP_INSTR_OFFSETS
	.align		4
.L_947:
        /*00a0*/ 	.byte	0x04, 0x28
        /*00a2*/ 	.short	(.L_949 - .L_948)


	//   ....[0]....
.L_948:
        /*00a4*/ 	.word	0x00000840


	//   ....[1]....
        /*00a8*/ 	.word	0x00000860


	//   ....[2]....
        /*00ac*/ 	.word	0x00000880


	//   ....[3]....
        /*00b0*/ 	.word	0x000008a0


	//   ....[4]....
        /*00b4*/ 	.word	0x000008c0


	//   ....[5]....
        /*00b8*/ 	.word	0x00000ef0


	//   ....[6]....
        /*00bc*/ 	.word	0x00000f20


	//   ....[7]....
        /*00c0*/ 	.word	0x00000f50


	//   ....[8]....
        /*00c4*/ 	.word	0x00000f70


	//   ....[9]....
        /*00c8*/ 	.word	0x00000f90


	//   ....[10]....
        /*00cc*/ 	.word	0x000010c0


	//   ....[11]....
        /*00d0*/ 	.word	0x000010e0


	//   ....[12]....
        /*00d4*/ 	.word	0x00001130


	//   ....[13]....
        /*00d8*/ 	.word	0x00001180


	//   ....[14]....
        /*00dc*/ 	.word	0x000011b0


	//   ....[15]....
        /*00e0*/ 	.word	0x000011e0


	//   ....[16]....
        /*00e4*/ 	.word	0x00001290


	//   ....[17]....
        /*00e8*/ 	.word	0x000012b0


	//   ....[18]....
        /*00ec*/ 	.word	0x00001660


	//   ....[19]....
        /*00f0*/ 	.word	0x00001690


	//   ....[20]....
        /*00f4*/ 	.word	0x00001700


	//   ....[21]....
        /*00f8*/ 	.word	0x00001720


	//   ....[22]....
        /*00fc*/ 	.word	0x00001760


	//   ....[23]....
        /*0100*/ 	.word	0x000017d0


	//   ....[24]....
        /*0104*/ 	.word	0x00001800


	//   ....[25]....
        /*0108*/ 	.word	0x00001830


	//   ....[26]....
        /*010c*/ 	.word	0x00001860


	//   ....[27]....
        /*0110*/ 	.word	0x00001930


	//   ....[28]....
        /*0114*/ 	.word	0x00001940


	//----- nvinfo : EIATTR_VRC_CTA_INIT_COUNT
	.align		4
.L_949:
        /*0118*/ 	.byte	0x02, 0x4a
	.zero		1
	.zero		1


	//----- nvinfo : EIATTR_EXIT_INSTR_OFFSETS
	.align		4
        /*011c*/ 	.byte	0x04, 0x1c
        /*011e*/ 	.short	(.L_951 - .L_950)


	//   ....[0]....
.L_950:
        /*0120*/ 	.word	0x00000060


	//   ....[1]....
        /*0124*/ 	.word	0x000024c0


	//----- nvinfo : EIATTR_MAX_THREADS
	.align		4
.L_951:
        /*0128*/ 	.byte	0x04, 0x05
        /*012a*/ 	.short	(.L_953 - .L_952)
.L_952:
        /*012c*/ 	.word	0x00000080
        /*0130*/ 	.word	0x00000001
        /*0134*/ 	.word	0x00000001


	//----- nvinfo : EIATTR_CRS_STACK_SIZE
	.align		4
.L_953:
        /*0138*/ 	.byte	0x04, 0x1e
        /*013a*/ 	.short	(.L_955 - .L_954)
.L_954:
        /*013c*/ 	.word	0x00000000


	//----- nvinfo : EIATTR_CBANK_PARAM_SIZE
	.align		4
.L_955:
        /*0140*/ 	.byte	0x03, 0x19
        /*0142*/ 	.short	0x0058


	//----- nvinfo : EIATTR_PARAM_CBANK
	.align		4
        /*0144*/ 	.byte	0x04, 0x0a
        /*0146*/ 	.short	(.L_957 - .L_956)
	.align		4
.L_956:
        /*0148*/ 	.word	index@(.nv.constant0._ZN10layer_norm13ln_fwd_kernelINS_13Kernel_traitsIffffjLj49152ELj8ELj1ELj4ELj16ENS_18Kernel_traits_baseILj49152EffffjLj128EEEEEEEvNS_9FwdParamsE)
        /*014c*/ 	.short	0x0380
        /*014e*/ 	.short	0x0058


	//----- nvinfo : EIATTR_SW_WAR
	.align		4
.L_957:
        /*0150*/ 	.byte	0x04, 0x36
        /*0152*/ 	.short	(.L_959 - .L_958)
.L_958:
        /*0154*/ 	.word	0x00000008
.L_959:


//--------------------- .nv.info._ZN10layer_norm13ln_fwd_kernelINS_13Kernel_traitsI13__nv_bfloat16fS2_fjLj40960ELj4ELj1ELj4ELj16ENS_18Kernel_traits_baseILj40960ES2_fS2_fjLj128EEEEEEEvNS_9FwdParamsE --------------------------
	.section	.nv.info._ZN10layer_norm13ln_fwd_kernelINS_13Kernel_traitsI13__nv_bfloat16fS2_fjLj40960ELj4ELj1ELj4ELj16ENS_18Kernel_traits_baseILj40960ES2_fS2_fjLj128EEEEEEEvNS_9FwdParamsE,"",@"SHT_CUDA_INFO"
	.sectionflags	@""
	.align	4


	//----- nvinfo : EIATTR_CUDA_API_VERSION
	.align		4
        /*0000*/ 	.byte	0x04, 0x37
        /*0002*/ 	.short	(.L_961 - .L_960)
.L_960:
        /*0004*/ 	.word	0x00000082


	//----- nvinfo : EIATTR_KPARAM_INFO
	.align		4
.L_961:
        /*0008*/ 	.byte	0x04, 0x17
        /*000a*/ 	.short	(.L_963 - .L_962)
.L_962:
        /*000c*/ 	.word	0x00000000
        /*0010*/ 	.short	0x0000
        /*0012*/ 	.short	0x0000
        /*0014*/ 	.byte	0x00, 0xf0, 0x61, 0x01


	//----- nvinfo : EIATTR_SPARSE_MMA_MASK
	.align		4
.L_963:
        /*0018*/ 	.byte	0x03, 0x50
        /*001a*/ 	.short	0x0000


	//----- nvinfo : EIATTR_MAXREG_COUNT
	.align		4
        /*001c*/ 	.byte	0x03, 0x1b
        /*001e*/ 	.short	0x00ff


	//----- nvinfo : EIATTR_NUM_BARRIERS
	.align		4
        /*0020*/ 	.byte	0x02, 0x4c
        /*0022*/ 	.byte	0x01
	.zero		1


	//----- nvinfo : EIATTR_MERCURY_ISA_VERSION
	.align		4
        /*0024*/ 	.byte	0x03, 0x5f
        /*0026*/ 	.short	0x0101


	//----- nvinfo : EIATTR_COOP_GROUP_MASK_REGIDS
	.align		4
        /*0028*/ 	.byte	0x04, 0x29
        /*002a*/ 	.short	(.L_965 - .L_964)


	//   ....[0]....
.L_964:
        /*002c*/ 	.word	0xffffffff


	//   ....[1]....
        /*0030*/ 	.word	0xffffffff


	//   ....[2]....
        /*0034*/ 	.word	0xffffffff


	//   ....[3]....
        /*0038*/ 	.word	0xffffffff


	//   ....[4]....
        /*003c*/ 	.word	0xffffffff


	//   ....[5]....
        /*0040*/ 	.word	0xffffffff


	//   ....[6]....
        /*0044*/ 	.word	0xffffffff


	//   ....[7]....
        /*0048*/ 	.word	0xffffffff


	//   ....[8]....
        /*004c*/ 	.word	0xffffffff


	//   ....[9]....
        /*0050*/ 	.word	0xffffffff


	//   ....[10]....
        /*0054*/ 	.word	0xffffffff


	//   ....[11]....
        /*0058*/ 	.word	0xffffffff


	//   ....[12]....
        /*005c*/ 	.word	0xffffffff


	//   ....[13]....
        /*0060*/ 	.word	0xffffffff


	//   ....[14]....
        /*0064*/ 	.word	0xffffffff


	//   ....[15]....
        /*0068*/ 	.word	0xffffffff


	//   ....[16]....
        /*006c*/ 	.word	0xffffffff


	//   ....[17]....
        /*0070*/ 	.word	0xffffffff


	//   ....[18]....
        /*0074*/ 	.word	0xffffffff


	//   ....[19]....
        /*0078*/ 	.word	0xffffffff


	//   ....[20]....
        /*007c*/ 	.word	0xffffffff


	//   ....[21]....
        /*0080*/ 	.word	0xffffffff


	//   ....[22]....
        /*0084*/ 	.word	0xffffffff


	//   ....[23]....
        /*0088*/ 	.word	0xffffffff


	//   ....[24]....
        /*008c*/ 	.word	0xffffffff


	//   ....[25]....
        /*0090*/ 	.word	0xffffffff


	//----- nvinfo : EIATTR_COOP_GROUP_INSTR_OFFSETS
	.align		4
.L_965:
        /*0094*/ 	.byte	0x04, 0x28
        /*0096*/ 	.short	(.L_967 - .L_966)


	//   ....[0]....
.L_966:
        /*0098*/ 	.word	0x000013c0


	//   ....[1]....
        /*009c*/ 	.word	0x000013e0


	//   ....[2]....
        /*00a0*/ 	.word	0x00001400


	//   ....[3]....
        /*00a4*/ 	.word	0x00001420


	//   ....[4]....
        /*00a8*/ 	.word	0x00001440


	//   ....[5]....
        /*00ac*/ 	.word	0x00001e70


	//   ....[6]....
        /*00b0*/ 	.word	0x00001e90


	//   ....[7]....
        /*00b4*/ 	.word	0x00001eb0


	//   ....[8]....
        /*00b8*/ 	.word	0x00001ee0


	//   ....[9]....
        /*00bc*/ 	.word	0x00001f10


	//   ....[10]....
        /*00c0*/ 	.word	0x00002100


	//   ....[11]....
        /*00c4*/ 	.word	0x00002120


	//   ....[12]....
        /*00c8*/ 	.word	0x00002130


	//   ....[13]....
        /*00cc*/ 	.word	0x00002180


	//   ....[14]....
        /*00d0*/ 	.word	0x000021e0


	//   ....[15]....
        /*00d4*/ 	.word	0x00002230


	//   ....[16]....
        /*00d8*/ 	.word	0x000022f0


	//   ....[17]....
        /*00dc*/ 	.word	0x00002300


	//   ....[18]....
        /*00e0*/ 	.word	0x000026e0


	//   ....[19]....
        /*00e4*/ 	.word	0x000027f0


	//   ....[20]....
        /*00e8*/ 	.word	0x00002900


	//   ....[21]....
        /*00ec*/ 	.word	0x00002970


	//   ....[22]....
        /*00f0*/ 	.word	0x00002990


	//   ....[23]....
        /*00f4*/ 	.word	0x000029f0


	//   ....[24]....
        /*00f8*/ 	.word	0x00002a70


	//   ....[25]....
        /*00fc*/ 	.word	0x00002ab0


	//----- nvinfo : EIATTR_VRC_CTA_INIT_COUNT
	.align		4
.L_967:
        /*0100*/ 	.byte	0x02, 0x4a
	.zero		1
	.zero		1


	//----- nvinfo : EIATTR_EXIT_INSTR_OFFSETS
	.align		4
        /*0104*/ 	.byte	0x04, 0x1c
        /*0106*/ 	.short	(.L_969 - .L_968)


	//   ....[0]....
.L_968:
        /*0108*/ 	.word	0x00000060


	//   ....[1]....
        /*010c*/ 	.word	0x00004e10


	//----- nvinfo : EIATTR_MAX_THREADS
	.align		4
.L_969:
        /*0110*/ 	.byte	0x04, 0x05
        /*0112*/ 	.short	(.L_971 - .L_970)
.L_970:
        /*0114*/ 	.word	0x00000080
        /*0118*/ 	.word	0x00000001
        /*011c*/ 	.word	0x00000001


	//----- nvinfo : EIATTR_CRS_STACK_SIZE
	.align		4
.L_971:
        /*0120*/ 	.byte	0x04, 0x1e
        /*0122*/ 	.short	(.L_973 - .L_972)
.L_972:
        /*0124*/ 	.word	0x00000000


	//----- nvinfo : EIATTR_CBANK_PARAM_SIZE
	.align		4
.L_973:
        /*0128*/ 	.byte	0x03, 0x19
        /*012a*/ 	.short	0x0058


	//----- nvinfo : EIATTR_PARAM_CBANK
	.align		4
        /*012c*/ 	.byte	0x04, 0x0a
        /*012e*/ 	.short	(.L_975 - .L_974)
	.align		4
.L_974:
        /*0130*/ 	.word	index@(.nv.constant0._ZN10layer_norm13ln_fwd_kernelINS_13Kernel_traitsI13__nv_bfloat16fS2_fjLj40960ELj4ELj1ELj4ELj16ENS_18Kernel_traits_baseILj40960ES2_fS2_fjLj128EEEEEEEvNS_9FwdParamsE)
        /*0134*/ 	.short	0x0380
        /*0136*/ 	.short	0x0058


	//----- nvinfo : EIATTR_SW_WAR
	.align		4
.L_975:
        /*0138*/ 	.byte	0x04, 0x36
        /*013a*/ 	.short	(.L_977 - .L_976)
.L_976:
        /*013c*/ 	.word	0x00000008
.L_977:


//--------------------- .nv.info._ZN10layer_norm13ln_fwd_kernelINS_13Kernel_traitsI13__nv_bfloat16S2_S2_fjLj40960ELj4ELj1ELj4ELj16ENS_18Kernel_traits_baseILj40960ES2_S2_S2_fjLj128EEEEEEEvNS_9FwdParamsE --------------------------
	.section	.nv.info._ZN10layer_norm13ln_fwd_kernelINS_13Kernel_traitsI13__nv_bfloat16S2_S2_fjLj40960ELj4ELj1ELj4ELj16ENS_18Kernel_traits_baseILj40960ES2_S2_S2_fjLj128EEEEEEEvNS_9FwdParamsE,"",@"SHT_CUDA_INFO"
	.sectionflags	@""
	.align	4


	//----- nvinfo : EIATTR_CUDA_API_VERSION
	.align		4
        /*0000*/ 	.byte	0x04, 0x37
        /*0002*/ 	.short	(.L_979 - .L_978)
.L_978:
        /*0004*/ 	.word	0x00000082


	//----- nvinfo : EIATTR_KPARAM_INFO
	.align		4
.L_979:
        /*0008*/ 	.byte	0x04, 0x17
        /*000a*/ 	.short	(.L_981 - .L_980)
.L_980:
        /*000c*/ 	.word	0x00000000
        /*0010*/ 	.short	0x0000
        /*0012*/ 	.short	0x0000
        /*0014*/ 	.byte	0x00, 0xf0, 0x61, 0x01


	//----- nvinfo : EIATTR_SPARSE_MMA_MASK
	.align		4
.L_981:
        /*0018*/ 	.byte	0x03, 0x50
        /*001a*/ 	.short	0x0000


	//----- nvinfo : EIATTR_MAXREG_COUNT
	.align		4
        /*001c*/ 	.byte	0x03, 0x1b
        /*001e*/ 	.short	0x00ff


	//----- nvinfo : EIATTR_NUM_BARRIERS
	.align		4
        /*0020*/ 	.byte	0x02, 0x4c
        /*0022*/ 	.byte	0x01
	.zero		1


	//----- nvinfo : EIATTR_MERCURY_ISA_VERSION
	.align		4
        /*0024*/ 	.byte	0x03, 0x5f
        /*0026*/ 	.short	0x0101


	//----- nvinfo : EIATTR_COOP_GROUP_MASK_REGIDS
	.align		4
        /*0028*/ 	.byte	0x04, 0x29
        /*002a*/ 	.short	(.L_983 - .L_982)


	//   ....[0]....
.L_982:
        /*002c*/ 	.word	0xffffffff


	//   ....[1]....
        /*0030*/ 	.word	0xffffffff


	//   ....[2]....
        /*0034*/ 	.word	0xffffffff


	//   ....[3]....
        /*0038*/ 	.word	0xffffffff


	//   ....[4]....
        /*003c*/ 	.word	0xffffffff


	//   ....[5]....
        /*0040*/ 	.word	0xffffffff


	//   ....[6]....
        /*0044*/ 	.word	0xffffffff


	//   ....[7]....
        /*0048*/ 	.word	0xffffffff


	//   ....[8]....
        /*004c*/ 	.word	0xffffffff


	//   ....[9]....
        /*0050*/ 	.word	0xffffffff


	//   ....[10]....
        /*0054*/ 	.word	0xffffffff


	//   ....[11]....
        /*0058*/ 	.word	0xffffffff


	//   ....[12]....
        /*005c*/ 	.word	0xffffffff


	//   ....[13]....
        /*0060*/ 	.word	0xffffffff


	//   ....[14]....
        /*0064*/ 	.word	0xffffffff


	//   ....[15]....
        /*0068*/ 	.word	0xffffffff


	//   ....[16]....
        /*006c*/ 	.word	0xffffffff


	//   ....[17]....
        /*0070*/ 	.word	0xffffffff


	//   ....[18]....
        /*0074*/ 	.word	0xffffffff


	//   ....[19]....
        /*0078*/ 	.word	0xffffffff


	//   ....[20]....
        /*007c*/ 	.word	0xffffffff


	//   ....[21]....
        /*0080*/ 	.word	0xffffffff


	//   ....[22]....
        /*0084*/ 	.word	0xffffffff


	//   ....[23]....
        /*0088*/ 	.word	0xffffffff


	//   ....[24]....
        /*008c*/ 	.word	0xffffffff


	//   ....[25]....
        /*0090*/ 	.word	0xffffffff


	//----- nvinfo : EIATTR_COOP_GROUP_INSTR_OFFSETS
	.align		4
.L_983:
        /*0094*/ 	.byte	0x04, 0x28
        /*0096*/ 	.short	(.L_985 - .L_984)


	//   ....[0]....
.L_984:
        /*0098*/ 	.word	0x00001160


	//   ....[1]....
        /*009c*/ 	.word	0x00001180


	//   ....[2]....
        /*00a0*/ 	.word	0x000011a0


	//   ....[3]....
        /*00a4*/ 	.word	0x000011c0


	//   ....[4]....
        /*00a8*/ 	.word	0x000011e0


	//   ....[5]....
        /*00ac*/ 	.word	0x00001c10


	//   ....[6]....
        /*00b0*/ 	.word	0x00001c30


	//   ....[7]....
        /*00b4*/ 	.word	0x00001c50


	//   ....[8]....
        /*00b8*/ 	.word	0x00001c70


	//   ....[9]....
        /*00bc*/ 	.word	0x00001c90


	//   ....[10]....
        /*00c0*/ 	.word	0x00001e30


	//   ....[11]....
        /*00c4*/ 	.word	0x00001e50


	//   ....[12]....
        /*00c8*/ 	.word	0x00001e60


	//   ....[13]....
        /*00cc*/ 	.word	0x00001eb0


	//   ....[14]....
        /*00d0*/ 	.word	0x00001f40


	//   ....[15]....
        /*00d4*/ 	.word	0x00001f50


	//   ....[16]....
        /*00d8*/ 	.word	0x00002010


	//   ....[17]....
        /*00dc*/ 	.word	0x00002030


	//   ....[18]....
        /*00e0*/ 	.word	0x00002420


	//   ....[19]....
        /*00e4*/ 	.word	0x00002460


	//   ....[20]....
        /*00e8*/ 	.word	0x00002470


	//   ....[21]....
        /*00ec*/ 	.word	0x00002480


	//   ....[22]....
        /*00f0*/ 	.word	0x00002510


	//   ....[23]....
        /*00f4*/ 	.word	0x00002550


	//   ....[24]....
        /*00f8*/ 	.word	0x000025e0


	//   ....[25]....
        /*00fc*/ 	.word	0x00002610


	//----- nvinfo : EIATTR_VRC_CTA_INIT_COUNT
	.align		4
.L_985:
        /*0100*/ 	.byte	0x02, 0x4a
	.zero		1
	.zero		1


	//----- nvinfo : EIATTR_EXIT_INSTR_OFFSETS
	.align		4
        /*0104*/ 	.byte	0x04, 0x1c
        /*0106*/ 	.short	(.L_987 - .L_986)


	//   ....[0]....
.L_986:
        /*0108*/ 	.word	0x00000060


	//   ....[1]....
        /*010c*/ 	.word	0x00003c00


	//----- nvinfo : EIATTR_MAX_THREADS
	.align		4
.L_987:
        /*0110*/ 	.byte	0x04, 0x05
        /*0112*/ 	.short	(.L_989 - .L_988)
.L_988:
        /*0114*/ 	.word	0x00000080
        /*0118*/ 	.word	0x00000001
        /*011c*/ 	.word	0x00000001


	//----- nvinfo : EIATTR_CRS_STACK_SIZE
	.align		4
.L_989:
        /*0120*/ 	.byte	0x04, 0x1e
        /*0122*/ 	.short	(.L_991 - .L_990)
.L_990:
        /*0124*/ 	.word	0x00000000


	//----- nvinfo : EIATTR_CBANK_PARAM_SIZE
	.align		4
.L_991:
        /*0128*/ 	.byte	0x03, 0x19
        /*012a*/ 	.short	0x0058


	//----- nvinfo : EIATTR_PARAM_CBANK
	.align		4
        /*012c*/ 	.byte	0x04, 0x0a
        /*012e*/ 	.short	(.L_993 - .L_992)
	.align		4
.L_992:
        /*0130*/ 	.word	index@(.nv.constant0._ZN10layer_norm13ln_fwd_kernelINS_13Kernel_traitsI13__nv_bfloat16S2_S2_fjLj40960ELj4ELj1ELj4ELj16ENS_18Kernel_traits_baseILj40960ES2_S2_S2_fjLj128EEEEEEEvNS_9FwdParamsE)
        /*0134*/ 	.short	0x0380
        /*0136*/ 	.short	0x0058


	//----- nvinfo : EIATTR_SW_WAR
	.align		4
.L_993:
        /*0138*/ 	.byte	0x04, 0x36
        /*013a*/ 	.short	(.L_995 - .L_994)
.L_994:
        /*013c*/ 	.word	0x00000008
.L_995:


//--------------------- .nv.info._ZN10layer_norm13ln_fwd_kernelINS_13Kernel_traitsI6__halffS2_fjLj40960ELj4ELj1ELj4ELj16ENS_18Kernel_traits_baseILj40960ES2_fS2_fjLj128EEEEEEEvNS_9FwdParamsE --------------------------
	.section	.nv.info._ZN10layer_norm13ln_fwd_kernelINS_13Kernel_traitsI6__halffS2_fjLj40960ELj4ELj1ELj4ELj16ENS_18Kernel_traits_baseILj40960ES2_fS2_fjLj128EEEEEEEvNS_9FwdParamsE,"",@"SHT_CUDA_INFO"
	.sectionflags	@""
	.align	4


	//----- nvinfo : EIATTR_CUDA_API_VERSION
	.align		4
        /*0000*/ 	.byte	0x04, 0x37
        /*0002*/ 	.short	(.L_997 - .L_996)
.L_996:
        /*0004*/ 	.word	0x00000082


	//----- nvinfo : EIATTR_KPARAM_INFO
	.align		4
.L_997:
        /*0008*/ 	.byte	0x04, 0x17
        /*000a*/ 	.short	(.L_999 - .L_998)
.L_998:
        /*000c*/ 	.word	0x00000000
        /*0010*/ 	.short	0x0000
        /*0012*/ 	.short	0x0000
        /*0014*/ 	.byte	0x00, 0xf0, 0x61, 0x01


	//----- nvinfo : EIATTR_SPARSE_MMA_MASK
	.align		4
.L_999:
        /*0018*/ 	.byte	0x03, 0x50
        /*001a*/ 	.short	0x0000


	//----- nvinfo : EIATTR_MAXREG_COUNT
	.align		4
        /*001c*/ 	.byte	0x03, 0x1b
        /*001e*/ 	.short	0x00ff


	//----- nvinfo : EIATTR_NUM_BARRIERS
	.align		4
        /*0020*/ 	.byte	0x02, 0x4c
        /*0022*/ 	.byte	0x01
	.zero		1


	//----- nvinfo : EIATTR_MERCURY_ISA_VERSION
	.align		4
        /*0024*/ 	.byte	0x03, 0x5f
        /*0026*/ 	.short	0x0101


	//----- nvinfo : EIATTR_COOP_GROUP_MASK_REGIDS
	.align		4
        /*0028*/ 	.byte	0x04, 0x29
        /*002a*/ 	.short	(.L_1001 - .L_1000)


	//   ....[0]....
.L_1000:
        /*002c*/ 	.word	0xffffffff


	//   ....[1]....
        /*0030*/ 	.word	0xffffffff


	//   ....[2]....
        /*0034*/ 	.word	0xffffffff


	//   ....[3]....
        /*0038*/ 	.word	0xffffffff


	//   ....[4]....
        /*003c*/ 	.word	0xffffffff


	//   ....[5]....
        /*0040*/ 	.word	0xffffffff


	//   ....[6]....
        /*0044*/ 	.word	0xffffffff


	//   ....[7]....
        /*0048*/ 	.word	0xffffffff


	//   ....[8]....
        /*004c*/ 	.word	0xffffffff


	//   ....[9]....
        /*0050*/ 	.word	0xffffffff


	//   ....[10]....
        /*0054*/ 	.word	0xffffffff


	//   ....[11]....
        /*0058*/ 	.word	0xffffffff


	//   ....[12]....
        /*005c*/ 	.word	0xffffffff


	//   ....[13]....
        /*0060*/ 	.word	0xffffffff


	//   ....[14]....
        /*0064*/ 	.word	0xffffffff


	//   ....[15]....
        /*0068*/ 	.word	0xffffffff


	//   ....[16]....
        /*006c*/ 	.word	0xffffffff


	//   ....[17]....
        /*0070*/ 	.word	0xffffffff


	//   ....[18]....
        /*0074*/ 	.word	0xffffffff


	//   ....[19]....
        /*0078*/ 	.word	0xffffffff


	//   ....[20]....
        /*007c*/ 	.word	0xffffffff


	//   ....[21]....
        /*0080*/ 	.word	0xffffffff


	//   ....[22]....
        /*0084*/ 	.word	0xffffffff


	//   ....[23]....
        /*0088*/ 	.word	0xffffffff


	//   ....[24]....
        /*008c*/ 	.word	0xffffffff


	//   ....[25]....
        /*0090*/ 	.word	0xffffffff


	//----- nvinfo : EIATTR_COOP_GROUP_INSTR_OFFSETS
	.align		4
.L_1001:
        /*0094*/ 	.byte	0x04, 0x28
        /*0096*/ 	.short	(.L_1003 - .L_1002)


	//   ....[0]....
.L_1002:
        /*0098*/ 	.word	0x000013c0


	//   ....[1]....
        /*009c*/ 	.word	0x000013e0


	//   ....[2]....
        /*00a0*/ 	.word	0x00001400


	//   ....[3]....
        /*00a4*/ 	.word	0x00001420


	//   ....[4]....
        /*00a8*/ 	.word	0x00001440


	//   ....[5]....
        /*00ac*/ 	.word	0x00001e70


	//   ....[6]....
        /*00b0*/ 	.word	0x00001e90


	//   ....[7]....
        /*00b4*/ 	.word	0x00001eb0


	//   ....[8]....
        /*00b8*/ 	.word	0x00001ee0


	//   ....[9]....
        /*00bc*/ 	.word	0x00001f10


	//   ....[10]....
        /*00c0*/ 	.word	0x00002100


	//   ....[11]....
        /*00c4*/ 	.word	0x00002120


	//   ....[12]....
        /*00c8*/ 	.word	0x00002130


	//   ....[13]....
        /*00cc*/ 	.word	0x00002180


	//   ....[14]....
        /*00d0*/ 	.word	0x000021e0


	//   ....[15]....
        /*00d4*/ 	.word	0x00002230


	//   ....[16]....
        /*00d8*/ 	.word	0x000022f0


	//   ....[17]....
        /*00dc*/ 	.word	0x00002300


	//   ....[18]....
        /*00e0*/ 	.word	0x000026e0


	//   ....[19]....
        /*00e4*/ 	.word	0x000027f0


	//   ....[20]....
        /*00e8*/ 	.word	0x00002900


	//   ....[21]....
        /*00ec*/ 	.word	0x00002970


	//   ....[22]....
        /*00f0*/ 	.word	0x00002990


	//   ....[23]....
        /*00f4*/ 	.word	0x000029f0


	//   ....[24]....
        /*00f8*/ 	.word	0x00002a70


	//   ....[25]....
        /*00fc*/ 	.word	0x00002ab0


	//----- nvinfo : EIATTR_VRC_CTA_INIT_COUNT
	.align		4
.L_1003:
        /*0100*/ 	.byte	0x02, 0x4a
	.zero		1
	.zero		1


	//----- nvinfo : EIATTR_EXIT_INSTR_OFFSETS
	.align		4
        /*0104*/ 	.byte	0x04, 0x1c
        /*0106*/ 	.short	(.L_1005 - .L_1004)


	//   ....[0]....
.L_1004:
        /*0108*/ 	.word	0x00000060


	//   ....[1]....
        /*010c*/ 	.word	0x00004e10


	//----- nvinfo : EIATTR_MAX_THREADS
	.align		4
.L_1005:
        /*0110*/ 	.byte	0x04, 0x05
        /*0112*/ 	.short	(.L_1007 - .L_1006)
.L_1006:
        /*0114*/ 	.word	0x00000080
        /*0118*/ 	.word	0x00000001
        /*011c*/ 	.word	0x00000001


	//----- nvinfo : EIATTR_CRS_STACK_SIZE
	.align		4
.L_1007:
        /*0120*/ 	.byte	0x04, 0x1e
        /*0122*/ 	.short	(.L_1009 - .L_1008)
.L_1008:
        /*0124*/ 	.word	0x00000000


	//----- nvinfo : EIATTR_CBANK_PARAM_SIZE
	.align		4
.L_1009:
        /*0128*/ 	.byte	0x03, 0x19
        /*012a*/ 	.short	0x0058


	//----- nvinfo : EIATTR_PARAM_CBANK
	.align		4
        /*012c*/ 	.byte	0x04, 0x0a
        /*012e*/ 	.short	(.L_1011 - .L_1010)
	.align		4
.L_1010:
        /*0130*/ 	.word	index@(.nv.constant0._ZN10layer_norm13ln_fwd_kernelINS_13Kernel_traitsI6__halffS2_fjLj40960ELj4ELj1ELj4ELj16ENS_18Kernel_traits_baseILj40960ES2_fS2_fjLj128EEEEEEEvNS_9FwdParamsE)
        /*0134*/ 	.short	0x0380
        /*0136*/ 	.short	0x0058


	//----- nvinfo : EIATTR_SW_WAR
	.align		4
.L_1011:
        /*0138*/ 	.byte	0x04, 0x36
        /*013a*/ 	.short	(.L_1013 - .L_1012)
.L_1012:
        /*013c*/ 	.word	0x00000008
.L_1013:


//--------------------- .nv.info._ZN10layer_norm13ln_fwd_kernelINS_13Kernel_traitsI6__halfS2_S2_fjLj40960ELj4ELj1ELj4ELj16ENS_18Kernel_traits_baseILj40960ES2_S2_S2_fjLj128EEEEEEEvNS_9FwdParamsE --------------------------
	.section	.nv.info._ZN10layer_norm13ln_fwd_kernelINS_13Kernel_traitsI6__halfS2_S2_fjLj40960ELj4ELj1ELj4ELj16ENS_18Kernel_traits_baseILj40960ES2_S2_S2_fjLj128EEEEEEEvNS_9FwdParamsE,"",@"SHT_CUDA_INFO"
	.sectionflags	@""
	.align	4


	//----- nvinfo : EIATTR_CUDA_API_VERSION
	.align		4
        /*0000*/ 	.byte	0x04, 0x37
        /*0002*/ 	.short	(.L_1015 - .L_1014)
.L_1014:
        /*0004*/ 	.word	0x00000082


	//----- nvinfo : EIATTR_KPARAM_INFO
	.align		4
.L_1015:
        /*0008*/ 	.byte	0x04, 0x17
        /*000a*/ 	.short	(.L_1017 - .L_1016)
.L_1016:
        /*000c*/ 	.word	0x00000000
        /*0010*/ 	.short	0x0000
        /*0012*/ 	.short	0x0000
        /*0014*/ 	.byte	0x00, 0xf0, 0x61, 0x01


	//----- nvinfo : EIATTR_SPARSE_MMA_MASK
	.align		4
.L_1017:
        /*0018*/ 	.byte	0x03, 0x50
        /*001a*/ 	.short	0x0000


	//----- nvinfo : EIATTR_MAXREG_COUNT
	.align		4
        /*001c*/ 	.byte	0x03, 0x1b
        /*001e*/ 	.short	0x00ff


	//----- nvinfo : EIATTR_NUM_BARRIERS
	.align		4
        /*0020*/ 	.byte	0x02, 0x4c
        /*0022*/ 	.byte	0x01
	.zero		1


	//----- nvinfo : EIATTR_MERCURY_ISA_VERSION
	.align		4
        /*0024*/ 	.byte	0x03, 0x5f
        /*0026*/ 	.short	0x0101


	//----- nvinfo : EIATTR_COOP_GROUP_MASK_REGIDS
	.align		4
        /*0028*/ 	.byte	0x04, 0x29
        /*002a*/ 	.short	(.L_1019 - .L_1018)


	//   ....[0]....
.L_1018:
        /*002c*/ 	.word	0xffffffff


	//   ....[1]....
        /*0030*/ 	.word	0xffffffff


	//   ....[2]....
        /*0034*/ 	.word	0xffffffff


	//   ....[3]....
        /*0038*/ 	.word	0xffffffff


	//   ....[4]....
        /*003c*/ 	.word	0xffffffff


	//   ....[5]....
        /*0040*/ 	.word	0xffffffff


	//   ....[6]....
        /*0044*/ 	.word	0xffffffff


	//   ....[7]....
        /*0048*/ 	.word	0xffffffff


	//   ....[8]....
        /*004c*/ 	.word	0xffffffff


	//   ....[9]....
        /*0050*/ 	.word	0xffffffff


	//   ....[10]....
        /*0054*/ 	.word	0xffffffff


	//   ....[11]....
        /*0058*/ 	.word	0xffffffff


	//   ....[12]....
        /*005c*/ 	.word	0xffffffff


	//   ....[13]....
        /*0060*/ 	.word	0xffffffff


	//   ....[14]....
        /*0064*/ 	.word	0xffffffff


	//   ....[15]....
        /*0068*/ 	.word	0xffffffff


	//   ....[16]....
        /*006c*/ 	.word	0xffffffff


	//   ....[17]....
        /*0070*/ 	.word	0xffffffff


	//   ....[18]....
        /*0074*/ 	.word	0xffffffff


	//   ....[19]....
        /*0078*/ 	.word	0xffffffff


	//   ....[20]....
        /*007c*/ 	.word	0xffffffff


	//   ....[21]....
        /*0080*/ 	.word	0xffffffff


	//   ....[22]....
        /*0084*/ 	.word	0xffffffff


	//   ....[23]....
        /*0088*/ 	.word	0xffffffff


	//   ....[24]....
        /*008c*/ 	.word	0xffffffff


	//   ....[25]....
        /*0090*/ 	.word	0xffffffff


	//----- nvinfo : EIATTR_COOP_GROUP_INSTR_OFFSETS
	.align		4
.L_1019:
        /*0094*/ 	.byte	0x04, 0x28
        /*0096*/ 	.short	(.L_1021 - .L_1020)


	//   ....[0]....
.L_1020:
        /*0098*/ 	.word	0x00000ee0


	//   ....[1]....
        /*009c*/ 	.word	0x00000f00


	//   ....[2]....
        /*00a0*/ 	.word	0x00000f20


	//   ....[3]....
        /*00a4*/ 	.word	0x00000f40


	//   ....[4]....
        /*00a8*/ 	.word	0x00000f60


	//   ....[5]....
        /*00ac*/ 	.word	0x00001990


	//   ....[6]....
        /*00b0*/ 	.word	0x000019b0


	//   ....[7]....
        /*00b4*/ 	.word	0x000019d0


	//   ....[8]....
        /*00b8*/ 	.word	0x000019f0


	//   ....[9]....
        /*00bc*/ 	.word	0x00001a10


	//   ....[10]....
        /*00c0*/ 	.word	0x00001bb0


	//   ....[11]....
        /*00c4*/ 	.word	0x00001bd0


	//   ....[12]....
        /*00c8*/ 	.word	0x00001be0


	//   ....[13]....
        /*00cc*/ 	.word	0x00001c30


	//   ....[14]....
        /*00d0*/ 	.word	0x00001cc0


	//   ....[15]....
        /*00d4*/ 	.word	0x00001cd0


	//   ....[16]....
        /*00d8*/ 	.word	0x00001d90


	//   ....[17]....
        /*00dc*/ 	.word	0x00001db0


	//   ....[18]....
        /*00e0*/ 	.word	0x000021a0


	//   ....[19]....
        /*00e4*/ 	.word	0x000021e0


	//   ....[20]....
        /*00e8*/ 	.word	0x000021f0


	//   ....[21]....
        /*00ec*/ 	.word	0x00002200


	//   ....[22]....
        /*00f0*/ 	.word	0x00002290


	//   ....[23]....
        /*00f4*/ 	.word	0x000022d0


	//   ....[24]....
        /*00f8*/ 	.word	0x00002360


	//   ....[25]....
        /*00fc*/ 	.word	0x00002390


	//----- nvinfo : EIATTR_VRC_CTA_INIT_COUNT
	.align		4
.L_1021:
        /*0100*/ 	.byte	0x02, 0x4a
	.zero		1
	.zero		1


	//----- nvinfo : EIATTR_EXIT_INSTR_OFFSETS
	.align		4
        /*0104*/ 	.byte	0x04, 0x1c
        /*0106*/ 	.short	(.L_1023 - .L_1022)


	//   ....[0]....
.L_1022:
        /*0108*/ 	.word	0x00000060


	//   ....[1]....
        /*010c*/ 	.word	0x00003980


	//----- nvinfo : EIATTR_MAX_THREADS
	.align		4
.L_1023:
        /*0110*/ 	.byte	0x04, 0x05
        /*0112*/ 	.short	(.L_1025 - .L_1024)
.L_1024:
        /*0114*/ 	.word	0x00000080
        /*0118*/ 	.word	0x00000001
        /*011c*/ 	.word	0x00000001


	//----- nvinfo : EIATTR_CRS_STACK_SIZE
	.align		4
.L_1025:
        /*0120*/ 	.byte	0x04, 0x1e
        /*0122*/ 	.short	(.L_1027 - .L_1026)
.L_1026:
        /*0124*/ 	.word	0x00000000


	//----- nvinfo : EIATTR_CBANK_PARAM_SIZE
	.align		4
.L_1027:
        /*0128*/ 	.byte	0x03, 0x19
        /*012a*/ 	.short	0x0058


	//----- nvinfo : EIATTR_PARAM_CBANK
	.align		4
        /*012c*/ 	.byte	0x04, 0x0a
        /*012e*/ 	.short	(.L_1029 - .L_1028)
	.align		4
.L_1028:
        /*0130*/ 	.word	index@(.nv.constant0._ZN10layer_norm13ln_fwd_kernelINS_13Kernel_traitsI6__halfS2_S2_fjLj40960ELj4ELj1ELj4ELj16ENS_18Kernel_traits_baseILj40960ES2_S2_S2_fjLj128EEEEEEEvNS_9FwdParamsE)
        /*0134*/ 	.short	0x0380
        /*0136*/ 	.short	0x0058


	//----- nvinfo : EIATTR_SW_WAR
	.align		4
.L_1029:
        /*0138*/ 	.byte	0x04, 0x36
        /*013a*/ 	.short	(.L_1031 - .L_1030)
.L_1030:
        /*013c*/ 	.word	0x00000008
.L_1031:


//--------------------- .nv.info._ZN10layer_norm13ln_fwd_kernelINS_13Kernel_traitsIffffjLj40960ELj4ELj1ELj4ELj16ENS_18Kernel_traits_baseILj40960EffffjLj128EEEEEEEvNS_9FwdParamsE --------------------------
	.section	.nv.info._ZN10layer_norm13ln_fwd_kernelINS_13Kernel_traitsIffffjLj40960ELj4ELj1ELj4ELj16ENS_18Kernel_traits_baseILj40960EffffjLj128EEEEEEEvNS_9FwdParamsE,"",@"SHT_CUDA_INFO"
	.sectionflags	@""
	.align	4


	//----- nvinfo : EIATTR_CUDA_API_VERSION
	.align		4
        /*0000*/ 	.byte	0x04, 0x37
        /*0002*/ 	.short	(.L_1033 - .L_1032)
.L_1032:
        /*0004*/ 	.word	0x00000082


	//----- nvinfo : EIATTR_KPARAM_INFO
	.align		4
.L_1033:
        /*0008*/ 	.byte	0x04, 0x17
        /*000a*/ 	.short	(.L_1035 - .L_1034)
.L_1034:
        /*000c*/ 	.word	0x00000000
        /*0010*/ 	.short	0x0000
        /*0012*/ 	.short	0x0000
        /*0014*/ 	.byte	0x00, 0xf0, 0x61, 0x01


	//----- nvinfo : EIATTR_SPARSE_MMA_MASK
	.align		4
.L_1035:
        /*0018*/ 	.byte	0x03, 0x50
        /*001a*/ 	.short	0x0000


	//----- nvinfo : EIATTR_MAXREG_COUNT
	.align		4
        /*001c*/ 	.byte	0x03, 0x1b
        /*001e*/ 	.short	0x00ff


	//----- nvinfo : EIATTR_NUM_BARRIERS
	.align		4
        /*0020*/ 	.byte	0x02, 0x4c
        /*0022*/ 	.byte	0x01
	.zero		1


	//----- nvinfo : EIATTR_ANNOTATIONS
	.align		4
        /*0024*/ 	.byte	0x04, 0x55
        /*0026*/ 	.short	(.L_1037 - .L_1036)


	//   ....[0]....
.L_1036:
        /*0028*/ 	.word	0x00000001
        /*002c*/ 	.byte	0x60, 0x03, 0x00, 0x00, 0x01, 0x00, 0x00, 0x00, 0x70, 0x03, 0x00, 0x00, 0x01, 0x00, 0x00, 0x00
        /* <DEDUP_REMOVED lines=17> */
        /*014c*/ 	.byte	0xb0, 0x25, 0x00, 0x00, 0x01, 0x00, 0x00, 0x00, 0xf0, 0x2d, 0x00, 0x00


	//----- nvinfo : EIATTR_MERCURY_ISA_VERSION
	.align		4
.L_1037:
        /*0158*/ 	.byte	0x03, 0x5f
        /*015a*/ 	.short	0x0101


	//----- nvinfo : EIATTR_COOP_GROUP_MASK_REGIDS
	.align		4
        /*015c*/ 	.byte	0x04, 0x29
        /*015e*/ 	.short	(.L_1039 - .L_1038)


	//   ....[0]....
.L_1038:
        /*0160*/ 	.word	0xffffffff


	//   ....[1]....
        /*0164*/ 	.word	0xffffffff


	//   ....[2]....
        /*0168*/ 	.word	0xffffffff


	//   ....[3]....
        /*016c*/ 	.word	0xffffffff


	//   ....[4]....
        /*0170*/ 	.word	0xffffffff


	//   ....[5]....
        /*0174*/ 	.word	0xffffffff


	//   ....[6]....
        /*0178*/ 	.word	0xffffffff


	//   ....[7]....
        /*017c*/ 	.word	0xffffffff


	//   ....[8]....
        /*0180*/ 	.word	0xffffffff


	//   ....[9]....
        /*0184*/ 	.word	0xffffffff


	//   ....[10]....
        /*0188*/ 	.word	0xffffffff


	//   ....[11]....
        /*018c*/ 	.word	0xffffffff


	//   ....[12]....
        /*0190*/ 	.word	0xffffffff


	//   ....[13]....
        /*0194*/ 	.word	0xffffffff


	//   ....[14]....
        /*0198*/ 	.word	0xffffffff


	//   ....[15]....
        /*019c*/ 	.word	0xffffffff


	//   ....[16]....
        /*01a0*/ 	.word	0xffffffff


	//   ....[17]....
        /*01a4*/ 	.word	0xffffffff


	//   ....[18]....
        /*01a8*/ 	.word	0xffffffff


	//   ....[19]....
        /*01ac*/ 	.word	0xffffffff


	//   ....[20]....
        /*01b0*/ 	.word	0xffffffff


	//   ....[21]....
        /*01b4*/ 	.word	0xffffffff


	//   ....[22]....
        /*01b8*/ 	.word	0xffffffff


	//   ....[23]....
        /*01bc*/ 	.word	0xffffffff


	//   ....[24]....
        /*01c0*/ 	.word	0xffffffff


	//   ....[25]....
        /*01c4*/ 	.word	0xffffffff


	//----- nvinfo : EIATTR_COOP_GROUP_INSTR_OFFSETS
	.align		4
.L_1039:
        /*01c8*/ 	.byte	0x04, 0x28
        /*01ca*/ 	.short	(.L_1041 - .L_1040)


	//   ....[0]....
.L_1040:
        /*01cc*/ 	.word	0x00000d10


	//   ....[1]....
        /*01d0*/ 	.word	0x00000d30


	//   ....[2]....
        /*01d4*/ 	.word	0x00000d50


	//   ....[3]....
        /*01d8*/ 	.word	0x00000d70


	//   ....[4]....
        /*01dc*/ 	.word	0x00000d90


	//   ....[5]....
        /*01e0*/ 	.word	0x000017c0


	//   ....[6]....
        /*01e4*/ 	.word	0x000017e0


	//   ....[7]....
        /*01e8*/ 	.word	0x00001800


	//   ....[8]....
        /*01ec*/ 	.word	0x00001820


	//   ....[9]....
        /*01f0*/ 	.word	0x00001860


	//   ....[10]....
        /*01f4*/ 	.word	0x00001a50


	//   ....[11]....
        /*01f8*/ 	.word	0x00001a60


	//   ....[12]....
        /*01fc*/ 	.word	0x00001a90


	//   ....[13]....
        /*0200*/ 	.word	0x00001b30


	//   ....[14]....
        /*0204*/ 	.word	0x00001b70


	//   ....[15]....
        /*0208*/ 	.word	0x00001b80


	//   ....[16]....
        /*020c*/ 	.word	0x00001c90


	//   ....[17]....
        /*0210*/ 	.word	0x00001ca0


	//   ....[18]....
        /*0214*/ 	.word	0x000021a0


	//   ....[19]....
        /*0218*/ 	.word	0x000021b0


	//   ....[20]....
        /*021c*/ 	.word	0x00002230


	//   ....[21]....
        /*0220*/ 	.word	0x00002280


	//   ....[22]....
        /*0224*/ 	.word	0x00002290


	//   ....[23]....
        /*0228*/ 	.word	0x00002310


	//   ....[24]....
        /*022c*/ 	.word	0x00002380


	//   ....[25]....
        /*0230*/ 	.word	0x00002390


	//----- nvinfo : EIATTR_VRC_CTA_INIT_COUNT
	.align		4
.L_1041:
        /*0234*/ 	.byte	0x02, 0x4a
	.zero		1
	.zero		1


	//----- nvinfo : EIATTR_EXIT_INSTR_OFFSETS
	.align		4
        /*0238*/ 	.byte	0x04, 0x1c
        /*023a*/ 	.short	(.L_1043 - .L_1042)


	//   ....[0]....
.L_1042:
        /*023c*/ 	.word	0x00000070


	//   ....[1]....
        /*0240*/ 	.word	0x000037a0


	//----- nvinfo : EIATTR_MAX_THREADS
	.align		4
.L_1043:
        /*0244*/ 	.byte	0x04, 0x05
        /*0246*/ 	.short	(.L_1045 - .L_1044)
.L_1044:
        /*0248*/ 	.word	0x00000080
        /*024c*/ 	.word	0x00000001
        /*0250*/ 	.word	0x00000001


	//----- nvinfo : EIATTR_CRS_STACK_SIZE
	.align		4
.L_1045:
        /*0254*/ 	.byte	0x04, 0x1e
        /*0256*/ 	.short	(.L_1047 - .L_1046)
.L_1046:
        /*0258*/ 	.word	0x00000000


	//----- nvinfo : EIATTR_CBANK_PARAM_SIZE
	.align		4
.L_1047:
        /*025c*/ 	.byte	0x03, 0x19
        /*025e*/ 	.short	0x0058


	//----- nvinfo : EIATTR_PARAM_CBANK
	.align		4
        /*0260*/ 	.byte	0x04, 0x0a
        /*0262*/ 	.short	(.L_1049 - .L_1048)
	.align		4
.L_1048:
        /*0264*/ 	.word	index@(.nv.constant0._ZN10layer_norm13ln_fwd_kernelINS_13Kernel_traitsIffffjLj40960ELj4ELj1ELj4ELj16ENS_18Kernel_traits_baseILj40960EffffjLj128EEEEEEEvNS_9FwdParamsE)
        /*0268*/ 	.short	0x0380
        /*026a*/ 	.short	0x0058


	//----- nvinfo : EIATTR_SW_WAR
	.align		4
.L_1049:
        /*026c*/ 	.byte	0x04, 0x36
        /*026e*/ 	.short	(.L_1051 - .L_1050)
.L_1050:
        /*0270*/ 	.word	0x00000008
.L_1051:


//--------------------- .nv.info._ZN10layer_norm13ln_fwd_kernelINS_13Kernel_traitsI13__nv_bfloat16fS2_fjLj32768ELj4ELj1ELj4ELj16ENS_18Kernel_traits_baseILj32768ES2_fS2_fjLj128EEEEEEEvNS_9FwdParamsE --------------------------
	.section	.nv.info._ZN10layer_norm13ln_fwd_kernelINS_13Kernel_traitsI13__nv_bfloat16fS2_fjLj32768ELj4ELj1ELj4ELj16ENS_18Kernel_traits_baseILj32768ES2_fS2_fjLj128EEEEEEEvNS_9FwdParamsE,"",@"SHT_CUDA_INFO"
	.sectionflags	@""
	.align	4


	//----- nvinfo : EIATTR_CUDA_API_VERSION
	.align		4
        /*0000*/ 	.byte	0x04, 0x37
        /*0002*/ 	.short	(.L_1053 - .L_1052)
.L_1052:
        /*0004*/ 	.word	0x00000082


	//----- nvinfo : EIATTR_KPARAM_INFO
	.align		4
.L_1053:
        /*0008*/ 	.byte	0x04, 0x17
        /*000a*/ 	.short	(.L_1055 - .L_1054)
.L_1054:
        /*000c*/ 	.word	0x00000000
        /*0010*/ 	.short	0x0000
        /*0012*/ 	.short	0x0000
        /*0014*/ 	.byte	0x00, 0xf0, 0x61, 0x01


	//----- nvinfo : EIATTR_SPARSE_MMA_MASK
	.align		4
.L_1055:
        /*0018*/ 	.byte	0x03, 0x50
        /*001a*/ 	.short	0x0000


	//----- nvinfo : EIATTR_MAXREG_COUNT
	.align		4
        /*001c*/ 	.byte	0x03, 0x1b
        /*001e*/ 	.short	0x00ff


	//----- nvinfo : EIATTR_NUM_BARRIERS
	.align		4
        /*0020*/ 	.byte	0x02, 0x4c
        /*0022*/ 	.byte	0x01
	.zero		1


	//----- nvinfo : EIATTR_MERCURY_ISA_VERSION
	.align		4
        /*0024*/ 	.byte	0x03, 0x5f
        /*0026*/ 	.short	0x0101


	//----- nvinfo : EIATTR_COOP_GROUP_MASK_REGIDS
	.align		4
        /*0028*/ 	.byte	0x04, 0x29
        /*002a*/ 	.short	(.L_1057 - .L_1056)


	//   ....[0]....
.L_1056:
        /*002c*/ 	.word	0xffffffff


	//   ....[1]....
        /*0030*/ 	.word	0xffffffff


	//   ....[2]....
        /*0034*/ 	.word	0xffffffff


	//   ....[3]....
        /*0038*/ 	.word	0xffffffff


	//   ....[4]....
        /*003c*/ 	.word	0xffffffff


	//   ....[5]....
        /*0040*/ 	.word	0xffffffff


	//   ....[6]....
        /*0044*/ 	.word	0xffffffff


	//   ....[7]....
        /*0048*/ 	.word	0xffffffff


	//   ....[8]....
        /*004c*/ 	.word	0xffffffff


	//   ....[9]....
        /*0050*/ 	.word	0xffffffff


	//   ....[10]....
        /*0054*/ 	.word	0xffffffff


	//   ....[11]....
        /*0058*/ 	.word	0xffffffff


	//   ....[12]....
        /*005c*/ 	.word	0xffffffff


	//   ....[13]....
        /*0060*/ 	.word	0xffffffff


	//   ....[14]....
        /*0064*/ 	.word	0xffffffff


	//   ....[15]....
        /*0068*/ 	.word	0xffffffff


	//   ....[16]....
        /*006c*/ 	.word	0xffffffff


	//   ....[17]....
        /*0070*/ 	.word	0xffffffff


	//   ....[18]....
        /*0074*/ 	.word	0xffffffff


	//   ....[19]....
        /*0078*/ 	.word	0xffffffff


	//   ....[20]....
        /*007c*/ 	.word	0xffffffff


	//   ....[21]....
        /*0080*/ 	.word	0xffffffff


	//   ....[22]....
        /*0084*/ 	.word	0xffffffff


	//   ....[23]....
        /*0088*/ 	.word	0xffffffff


	//   ....[24]....
        /*008c*/ 	.word	0xffffffff


	//   ....[25]....
        /*0090*/ 	.word	0xffffffff


	//----- nvinfo : EIATTR_COOP_GROUP_INSTR_OFFSETS
	.align		4
.L_1057:
        /*0094*/ 	.byte	0x04, 0x28
        /*0096*/ 	.short	(.L_1059 - .L_1058)


	//   ....[0]....
.L_1058:
        /*0098*/ 	.word	0x000010e0


	//   ....[1]....
        /*009c*/ 	.word	0x00001100


	//   ....[2]....
        /*00a0*/ 	.word	0x00001120


	//   ....[3]....
        /*00a4*/ 	.word	0x00001140


	//   ....[4]....
        /*00a8*/ 	.word	0x00001160


	//   ....[5]....
        /*00ac*/ 	.word	0x00001990


	//   ....[6]....
        /*00b0*/ 	.word	0x000019c0


	//   ....[7]....
        /*00b4*/ 	.word	0x000019f0


	//   ....[8]....
        /*00b8*/ 	.word	0x00001a10


	//   ....[9]....
        /*00bc*/ 	.word	0x00001a30


	//   ....[10]....
        /*00c0*/ 	.word	0x00001be0


	//   ....[11]....
        /*00c4*/ 	.word	0x00001c00


	//   ....[12]....
        /*00c8*/ 	.word	0x00001c10


	//   ....[13]....
        /*00cc*/ 	.word	0x00001c60


	//   ....[14]....
        /*00d0*/ 	.word	0x00001cf0


	//   ....[15]....
        /*00d4*/ 	.word	0x00001d00


	//   ....[16]....
        /*00d8*/ 	.word	0x00001dd0


	//   ....[17]....
        /*00dc*/ 	.word	0x00001de0


	//   ....[18]....
        /*00e0*/ 	.word	0x000021c0


	//   ....[19]....
        /*00e4*/ 	.word	0x000022d0


	//   ....[20]....
        /*00e8*/ 	.word	0x00002420


	//   ....[21]....
        /*00ec*/ 	.word	0x00002430


	//   ....[22]....
        /*00f0*/ 	.word	0x000024b0


	//   ....[23]....
        /*00f4*/ 	.word	0x000024e0


	//   ....[24]....
        /*00f8*/ 	.word	0x00002570


	//   ....[25]....
        /*00fc*/ 	.word	0x00002590


	//----- nvinfo : EIATTR_VRC_CTA_INIT_COUNT
	.align		4
.L_1059:
        /*0100*/ 	.byte	0x02, 0x4a
	.zero		1
	.zero		1


	//----- nvinfo : EIATTR_EXIT_INSTR_OFFSETS
	.align		4
        /*0104*/ 	.byte	0x04, 0x1c
        /*0106*/ 	.short	(.L_1061 - .L_1060)


	//   ....[0]....
.L_1060:
        /*0108*/ 	.word	0x00000060


	//   ....[1]....
        /*010c*/ 	.word	0x00004050


	//----- nvinfo : EIATTR_MAX_THREADS
	.align		4
.L_1061:
        /*0110*/ 	.byte	0x04, 0x05
        /*0112*/ 	.short	(.L_1063 - .L_1062)
.L_1062:
        /*0114*/ 	.word	0x00000080
        /*0118*/ 	.word	0x00000001
        /*011c*/ 	.word	0x00000001


	//----- nvinfo : EIATTR_CRS_STACK_SIZE
	.align		4
.L_1063:
        /*0120*/ 	.byte	0x04, 0x1e
        /*0122*/ 	.short	(.L_1065 - .L_1064)
.L_1064:
        /*0124*/ 	.word	0x00000000


	//----- nvinfo : EIATTR_CBANK_PARAM_SIZE
	.align		4
.L_1065:
        /*0128*/ 	.byte	0x03, 0x19
        /*012a*/ 	.short	0x0058


	//----- nvinfo : EIATTR_PARAM_CBANK
	.align		4
        /*012c*/ 	.byte	0x04, 0x0a
        /*012e*/ 	.short	(.L_1067 - .L_1066)
	.align		4
.L_1066:
        /*0130*/ 	.word	index@(.nv.constant0._ZN10layer_norm13ln_fwd_kernelINS_13Kernel_traitsI13__nv_bfloat16fS2_fjLj32768ELj4ELj1ELj4ELj16ENS_18Kernel_traits_baseILj32768ES2_fS2_fjLj128EEEEEEEvNS_9FwdParamsE)
        /*0134*/ 	.short	0x0380
        /*0136*/ 	.short	0x0058


	//----- nvinfo : EIATTR_SW_WAR
	.align		4
.L_1067:
        /*0138*/ 	.byte	0x04, 0x36
        /*013a*/ 	.short	(.L_1069 - .L_1068)
.L_1068:
        /*013c*/ 	.word	0x00000008
.L_1069:


//--------------------- .nv.info._ZN10layer_norm13ln_fwd_kernelINS_13Kernel_traitsI13__nv_bfloat16S2_S2_fjLj32768ELj4ELj1ELj4ELj16ENS_18Kernel_traits_baseILj32768ES2_S2_S2_fjLj128EEEEEEEvNS_9FwdParamsE --------------------------
	.section	.nv.info._ZN10layer_norm13ln_fwd_kernelINS_13Kernel_traitsI13__nv_bfloat16S2_S2_fjLj32768ELj4ELj1ELj4ELj16ENS_18Kernel_traits_baseILj32768ES2_S2_S2_fjLj128EEEEEEEvNS_9FwdParamsE,"",@"SHT_CUDA_INFO"
	.sectionflags	@""
	.align	4


	//----- nvinfo : EIATTR_CUDA_API_VERSION
	.align		4
        /*0000*/ 	.byte	0x04, 0x37
        /*0002*/ 	.short	(.L_1071 - .L_1070)
.L_1070:
        /*0004*/ 	.word	0x00000082


	//----- nvinfo : EIATTR_KPARAM_INFO
	.align		4
.L_1071:
        /*0008*/ 	.byte	0x04, 0x17
        /*000a*/ 	.short	(.L_1073 - .L_1072)
.L_1072:
        /*000c*/ 	.word	0x00000000
        /*0010*/ 	.short	0x0000
        /*0012*/ 	.short	0x0000
        /*0014*/ 	.byte	0x00, 0xf0, 0x61, 0x01


	//----- nvinfo : EIATTR_SPARSE_MMA_MASK
	.align		4
.L_1073:
        /*0018*/ 	.byte	0x03, 0x50
        /*001a*/ 	.short	0x0000


	//----- nvinfo : EIATTR_MAXREG_COUNT
	.align		4
        /*001c*/ 	.byte	0x03, 0x1b
        /*001e*/ 	.short	0x00ff


	//----- nvinfo : EIATTR_NUM_BARRIERS
	.align		4
        /*0020*/ 	.byte	0x02, 0x4c
        /*0022*/ 	.byte	0x01
	.zero		1


	//----- nvinfo : EIATTR_MERCURY_ISA_VERSION
	.align		4
        /*0024*/ 	.byte	0x03, 0x5f
        /*0026*/ 	.short	0x0101


	//----- nvinfo : EIATTR_COOP_GROUP_MASK_REGIDS
	.align		4
        /*0028*/ 	.byte	0x04, 0x29
        /*002a*/ 	.short	(.L_1075 - .L_1074)


	//   ....[0]....
.L_1074:
        /*002c*/ 	.word	0xffffffff


	//   ....[1]....
        /*0030*/ 	.word	0xffffffff


	//   ....[2]....
        /*0034*/ 	.word	0xffffffff


	//   ....[3]....
        /*0038*/ 	.word	0xffffffff


	//   ....[4]....
        /*003c*/ 	.word	0xffffffff


	//   ....[5]....
        /*0040*/ 	.word	0xffffffff


	//   ....[6]....
        /*0044*/ 	.word	0xffffffff


	//   ....[7]....
        /*0048*/ 	.word	0xffffffff


	//   ....[8]....
        /*004c*/ 	.word	0xffffffff


	//   ....[9]....
        /*0050*/ 	.word	0xffffffff


	//   ....[10]....
        /*0054*/ 	.word	0xffffffff


	//   ....[11]....
        /*0058*/ 	.word	0xffffffff


	//   ....[12]....
        /*005c*/ 	.word	0xffffffff


	//   ....[13]....
        /*0060*/ 	.word	0xffffffff


	//   ....[14]....
        /*0064*/ 	.word	0xffffffff


	//   ....[15]....
        /*0068*/ 	.word	0xffffffff


	//   ....[16]....
        /*006c*/ 	.word	0xffffffff


	//   ....[17]....
        /*0070*/ 	.word	0xffffffff


	//   ....[18]....
        /*0074*/ 	.word	0xffffffff


	//   ....[19]....
        /*0078*/ 	.word	0xffffffff


	//   ....[20]....
        /*007c*/ 	.word	0xffffffff


	//   ....[21]....
        /*0080*/ 	.word	0xffffffff


	//   ....[22]....
        /*0084*/ 	.word	0xffffffff


	//   ....[23]....
        /*0088*/ 	.word	0xffffffff


	//   ....[24]....
        /*008c*/ 	.word	0xffffffff


	//   ....[25]....
        /*0090*/ 	.word	0xffffffff


	//----- nvinfo : EIATTR_COOP_GROUP_INSTR_OFFSETS
	.align		4
.L_1075:
        /*0094*/ 	.byte	0x04, 0x28
        /*0096*/ 	.short	(.L_1077 - .L_1076)


	//   ....[0]....
.L_1076:
        /*0098*/ 	.word	0x00000d70


	//   ....[1]....
        /*009c*/ 	.word	0x00000d90


	//   ....[2]....
        /*00a0*/ 	.word	0x00000db0


	//   ....[3]....
        /*00a4*/ 	.word	0x00000dd0


	//   ....[4]....
        /*00a8*/ 	.word	0x00000df0


	//   ....[5]....
        /*00ac*/ 	.word	0x00001620


	//   ....[6]....
        /*00b0*/ 	.word	0x00001650


	//   ....[7]....
        /*00b4*/ 	.word	0x00001680


	//   ....[8]....
        /*00b8*/ 	.word	0x000016a0


	//   ....[9]....
        /*00bc*/ 	.word	0x000016c0


	//   ....[10]....
        /*00c0*/ 	.word	0x00001870


	//   ....[11]....
        /*00c4*/ 	.word	0x00001890


	//   ....[12]....
        /*00c8*/ 	.word	0x000018a0


	//   ....[13]....
        /*00cc*/ 	.word	0x000018f0


	//   ....[14]....
        /*00d0*/ 	.word	0x00001980


	//   ....[15]....
        /*00d4*/ 	.word	0x00001990


	//   ....[16]....
        /*00d8*/ 	.word	0x00001a60


	//   ....[17]....
        /*00dc*/ 	.word	0x00001a70


	//   ....[18]....
        /*00e0*/ 	.word	0x00001e50


	//   ....[19]....
        /*00e4*/ 	.word	0x00001e90


	//   ....[20]....
        /*00e8*/ 	.word	0x00001ea0


	//   ....[21]....
        /*00ec*/ 	.word	0x00001eb0


	//   ....[22]....
        /*00f0*/ 	.word	0x00001f40


	//   ....[23]....
        /*00f4*/ 	.word	0x00001f80


	//   ....[24]....
        /*00f8*/ 	.word	0x00002020


	//   ....[25]....
        /*00fc*/ 	.word	0x00002050


	//----- nvinfo : EIATTR_VRC_CTA_INIT_COUNT
	.align		4
.L_1077:
        /*0100*/ 	.byte	0x02, 0x4a
	.zero		1
	.zero		1


	//----- nvinfo : EIATTR_EXIT_INSTR_OFFSETS
	.align		4
        /*0104*/ 	.byte	0x04, 0x1c
        /*0106*/ 	.short	(.L_1079 - .L_1078)


	//   ....[0]....
.L_1078:
        /*0108*/ 	.word	0x00000060


	//   ....[1]....
        /*010c*/ 	.word	0x000031a0


	//----- nvinfo : EIATTR_MAX_THREADS
	.align		4
.L_1079:
        /*0110*/ 	.byte	0x04, 0x05
        /*0112*/ 	.short	(.L_1081 - .L_1080)
.L_1080:
        /*0114*/ 	.word	0x00000080
        /*0118*/ 	.word	0x00000001
        /*011c*/ 	.word	0x00000001


	//----- nvinfo : EIATTR_CRS_STACK_SIZE
	.align		4
.L_1081:
        /*0120*/ 	.byte	0x04, 0x1e
        /*0122*/ 	.short	(.L_1083 - .L_1082)
.L_1082:
        /*0124*/ 	.word	0x00000000


	//----- nvinfo : EIATTR_CBANK_PARAM_SIZE
	.align		4
.L_1083:
        /*0128*/ 	.byte	0x03, 0x19
        /*012a*/ 	.short	0x0058


	//----- nvinfo : EIATTR_PARAM_CBANK
	.align		4
        /*012c*/ 	.byte	0x04, 0x0a
        /*012e*/ 	.short	(.L_1085 - .L_1084)
	.align		4
.L_1084:
        /*0130*/ 	.word	index@(.nv.constant0._ZN10layer_norm13ln_fwd_kernelINS_13Kernel_traitsI13__nv_bfloat16S2_S2_fjLj32768ELj4ELj1ELj4ELj16ENS_18Kernel_traits_baseILj32768ES2_S2_S2_fjLj128EEEEEEEvNS_9FwdParamsE)
        /*0134*/ 	.short	0x0380
        /*0136*/ 	.short	0x0058


	//----- nvinfo : EIATTR_SW_WAR
	.align		4
.L_1085:
        /*0138*/ 	.byte	0x04, 0x36
        /*013a*/ 	.short	(.L_1087 - .L_1086)
.L_1086:
        /*013c*/ 	.word	0x00000008
.L_1087:


//--------------------- .nv.info._ZN10layer_norm13ln_fwd_kernelINS_13Kernel_traitsI6__halffS2_fjLj32768ELj4ELj1ELj4ELj16ENS_18Kernel_traits_baseILj32768ES2_fS2_fjLj128EEEEEEEvNS_9FwdParamsE --------------------------
	.section	.nv.info._ZN10layer_norm13ln_fwd_kernelINS_13Kernel_traitsI6__halffS2_fjLj32768ELj4ELj1ELj4ELj16ENS_18Kernel_traits_baseILj32768ES2_fS2_fjLj128EEEEEEEvNS_9FwdParamsE,"",@"SHT_CUDA_INFO"
	.sectionflags	@""
	.align	4


	//----- nvinfo : EIATTR_CUDA_API_VERSION
	.align		4
        /*0000*/ 	.byte	0x04, 0x37
        /*0002*/ 	.short	(.L_1089 - .L_1088)
.L_1088:
        /*0004*/ 	.word	0x00000082


	//----- nvinfo : EIATTR_KPARAM_INFO
	.align		4
.L_1089:
        /*0008*/ 	.byte	0x04, 0x17
        /*000a*/ 	.short	(.L_1091 - .L_1090)
.L_1090:
        /*000c*/ 	.word	0x00000000
        /*0010*/ 	.short	0x0000
        /*0012*/ 	.short	0x0000
        /*0014*/ 	.byte	0x00, 0xf0, 0x61, 0x01


	//----- nvinfo : EIATTR_SPARSE_MMA_MASK
	.align		4
.L_1091:
        /*0018*/ 	.byte	0x03, 0x50
        /*001a*/ 	.short	0x0000


	//----- nvinfo : EIATTR_MAXREG_COUNT
	.align		4
        /*001c*/ 	.byte	0x03, 0x1b
        /*001e*/ 	.short	0x00ff


	//----- nvinfo : EIATTR_NUM_BARRIERS
	.align		4
        /*0020*/ 	.byte	0x02, 0x4c
        /*0022*/ 	.byte	0x01
	.zero		1


	//----- nvinfo : EIATTR_MERCURY_ISA_VERSION
	.align		4
        /*0024*/ 	.byte	0x03, 0x5f
        /*0026*/ 	.short	0x0101


	//----- nvinfo : EIATTR_COOP_GROUP_MASK_REGIDS
	.align		4
        /*0028*/ 	.byte	0x04, 0x29
        /*002a*/ 	.short	(.L_1093 - .L_1092)


	//   ....[0]....
.L_1092:
        /*002c*/ 	.word	0xffffffff


	//   ....[1]....
        /*0030*/ 	.word	0xffffffff


	//   ....[2]....
        /*0034*/ 	.word	0xffffffff


	//   ....[3]....
        /*0038*/ 	.word	0xffffffff


	//   ....[4]....
        /*003c*/ 	.word	0xffffffff


	//   ....[5]....
        /*0040*/ 	.word	0xffffffff


	//   ....[6]....
        /*0044*/ 	.word	0xffffffff


	//   ....[7]....
        /*0048*/ 	.word	0xffffffff


	//   ....[8]....
        /*004c*/ 	.word	0xffffffff


	//   ....[9]....
        /*0050*/ 	.word	0xffffffff


	//   ....[10]....
        /*0054*/ 	.word	0xffffffff


	//   ....[11]....
        /*0058*/ 	.word	0xffffffff


	//   ....[12]....
        /*005c*/ 	.word	0xffffffff


	//   ....[13]....
        /*0060*/ 	.word	0xffffffff


	//   ....[14]....
        /*0064*/ 	.word	0xffffffff


	//   ....[15]....
        /*0068*/ 	.word	0xffffffff


	//   ....[16]....
        /*006c*/ 	.word	0xffffffff


	//   ....[17]....
        /*0070*/ 	.word	0xffffffff


	//   ....[18]....
        /*0074*/ 	.word	0xffffffff


	//   ....[19]....
        /*0078*/ 	.word	0xffffffff


	//   ....[20]....
        /*007c*/ 	.word	0xffffffff


	//   ....[21]....
        /*0080*/ 	.word	0xffffffff


	//   ....[22]....
        /*0084*/ 	.word	0xffffffff


	//   ....[23]....
        /*0088*/ 	.word	0xffffffff


	//   ....[24]....
        /*008c*/ 	.word	0xffffffff


	//   ....[25]....
        /*0090*/ 	.word	0xffffffff


	//----- nvinfo : EIATTR_COOP_GROUP_INSTR_OFFSETS
	.align		4
.L_1093:
        /*0094*/ 	.byte	0x04, 0x28
        /*0096*/ 	.short	(.L_1095 - .L_1094)


	//   ....[0]....
.L_1094:
        /*0098*/ 	.word	0x000010e0


	//   ....[1]....
        /*009c*/ 	.word	0x00001100


	//   ....[2]....
        /*00a0*/ 	.word	0x00001120


	//   ....[3]....
        /*00a4*/ 	.word	0x00001140


	//   ....[4]....
        /*00a8*/ 	.word	0x00001160


	//   ....[5]....
        /*00ac*/ 	.word	0x00001990


	//   ....[6]....
        /*00b0*/ 	.word	0x000019c0


	//   ....[7]....
        /*00b4*/ 	.word	0x000019f0


	//   ....[8]....
        /*00b8*/ 	.word	0x00001a10


	//   ....[9]....
        /*00bc*/ 	.word	0x00001a30


	//   ....[10]....
        /*00c0*/ 	.word	0x00001be0


	//   ....[11]....
        /*00c4*/ 	.word	0x00001c00


	//   ....[12]....
        /*00c8*/ 	.word	0x00001c10


	//   ....[13]....
        /*00cc*/ 	.word	0x00001c60


	//   ....[14]....
        /*00d0*/ 	.word	0x00001cf0


	//   ....[15]....
        /*00d4*/ 	.word	0x00001d00


	//   ....[16]....
        /*00d8*/ 	.word	0x00001dd0


	//   ....[17]....
        /*00dc*/ 	.word	0x00001de0


	//   ....[18]....
        /*00e0*/ 	.word	0x000021c0


	//   ....[19]....
        /*00e4*/ 	.word	0x000022d0


	//   ....[20]....
        /*00e8*/ 	.word	0x00002420


	//   ....[21]....
        /*00ec*/ 	.word	0x00002430


	//   ....[22]....
        /*00f0*/ 	.word	0x000024b0


	//   ....[23]....
        /*00f4*/ 	.word	0x000024e0


	//   ....[24]....
        /*00f8*/ 	.word	0x00002570


	//   ....[25]....
        /*00fc*/ 	.word	0x00002590


	//----- nvinfo : EIATTR_VRC_CTA_INIT_COUNT
	.align		4
.L_1095:
        /*0100*/ 	.byte	0x02, 0x4a
	.zero		1
	.zero		1


	//----- nvinfo : EIATTR_EXIT_INSTR_OFFSETS
	.align		4
        /*0104*/ 	.byte	0x04, 0x1c
        /*0106*/ 	.short	(.L_1097 - .L_1096)


	//   ....[0]....
.L_1096:
        /*0108*/ 	.word	0x00000060


	//   ....[1]....
        /*010c*/ 	.word	0x00004050


	//----- nvinfo : EIATTR_MAX_THREADS
	.align		4
.L_1097:
        /*0110*/ 	.byte	0x04, 0x05
        /*0112*/ 	.short	(.L_1099 - .L_1098)
.L_1098:
        /*0114*/ 	.word	0x00000080
        /*0118*/ 	.word	0x00000001
        /*011c*/ 	.word	0x00000001


	//----- nvinfo : EIATTR_CRS_STACK_SIZE
	.align		4
.L_1099:
        /*0120*/ 	.byte	0x04, 0x1e
        /*0122*/ 	.short	(.L_1101 - .L_1100)
.L_1100:
        /*0124*/ 	.word	0x00000000


	//----- nvinfo : EIATTR_CBANK_PARAM_SIZE
	.align		4
.L_1101:
        /*0128*/ 	.byte	0x03, 0x19
        /*012a*/ 	.short	0x0058


	//----- nvinfo : EIATTR_PARAM_CBANK
	.align		4
        /*012c*/ 	.byte	0x04, 0x0a
        /*012e*/ 	.short	(.L_1103 - .L_1102)
	.align		4
.L_1102:
        /*0130*/ 	.word	index@(.nv.constant0._ZN10layer_norm13ln_fwd_kernelINS_13Kernel_traitsI6__halffS2_fjLj32768ELj4ELj1ELj4ELj16ENS_18Kernel_traits_baseILj32768ES2_fS2_fjLj128EEEEEEEvNS_9FwdParamsE)
        /*0134*/ 	.short	0x0380
        /*0136*/ 	.short	0x0058


	//----- nvinfo : EIATTR_SW_WAR
	.align		4
.L_1103:
        /*0138*/ 	.byte	0x04, 0x36
        /*013a*/ 	.short	(.L_1105 - .L_1104)
.L_1104:
        /*013c*/ 	.word	0x00000008
.L_1105:


//--------------------- .nv.info._ZN10layer_norm13ln_fwd_kernelINS_13Kernel_traitsI6__halfS2_S2_fjLj32768ELj4ELj1ELj4ELj16ENS_18Kernel_traits_baseILj32768ES2_S2_S2_fjLj128EEEEEEEvNS_9FwdParamsE --------------------------
	.section	.nv.info._ZN10layer_norm13ln_fwd_kernelINS_13Kernel_traitsI6__halfS2_S2_fjLj32768ELj4ELj1ELj4ELj16ENS_18Kernel_traits_baseILj32768ES2_S2_S2_fjLj128EEEEEEEvNS_9FwdParamsE,"",@"SHT_CUDA_INFO"
	.sectionflags	@""
	.align	4


	//----- nvinfo : EIATTR_CUDA_API_VERSION
	.align		4
        /*0000*/ 	.byte	0x04, 0x37
        /*0002*/ 	.short	(.L_1107 - .L_1106)
.L_1106:
        /*0004*/ 	.word	0x00000082


	//----- nvinfo : EIATTR_KPARAM_INFO
	.align		4
.L_1107:
        /*0008*/ 	.byte	0x04, 0x17
        /*000a*/ 	.short	(.L_1109 - .L_1108)
.L_1108:
        /*000c*/ 	.word	0x00000000
        /*0010*/ 	.short	0x0000
        /*0012*/ 	.short	0x0000
        /*0014*/ 	.byte	0x00, 0xf0, 0x61, 0x01


	//----- nvinfo : EIATTR_SPARSE_MMA_MASK
	.align		4
.L_1109:
        /*0018*/ 	.byte	0x03, 0x50
        /*001a*/ 	.short	0x0000


	//----- nvinfo : EIATTR_MAXREG_COUNT
	.align		4
        /*001c*/ 	.byte	0x03, 0x1b
        /*001e*/ 	.short	0x00ff


	//----- nvinfo : EIATTR_NUM_BARRIERS
	.align		4
        /*0020*/ 	.byte	0x02, 0x4c
        /*0022*/ 	.byte	0x01
	.zero		1


	//----- nvinfo : EIATTR_MERCURY_ISA_VERSION
	.align		4
        /*0024*/ 	.byte	0x03, 0x5f
        /*0026*/ 	.short	0x0101


	//----- nvinfo : EIATTR_COOP_GROUP_MASK_REGIDS
	.align		4
        /*0028*/ 	.byte	0x04, 0x29
        /*002a*/ 	.short	(.L_1111 - .L_1110)


	//   ....[0]....
.L_1110:
        /*002c*/ 	.word	0xffffffff


	//   ....[1]....
        /*0030*/ 	.word	0xffffffff


	//   ....[2]....
        /*0034*/ 	.word	0xffffffff


	//   ....[3]....
        /*0038*/ 	.word	0xffffffff


	//   ....[4]....
        /*003c*/ 	.word	0xffffffff


	//   ....[5]....
        /*0040*/ 	.word	0xffffffff


	//   ....[6]....
        /*0044*/ 	.word	0xffffffff


	//   ....[7]....
        /*0048*/ 	.word	0xffffffff


	//   ....[8]....
        /*004c*/ 	.word	0xffffffff


	//   ....[9]....
        /*0050*/ 	.word	0xffffffff


	//   ....[10]....
        /*0054*/ 	.word	0xffffffff


	//   ....[11]....
        /*0058*/ 	.word	0xffffffff


	//   ....[12]....
        /*005c*/ 	.word	0xffffffff


	//   ....[13]....
        /*0060*/ 	.word	0xffffffff


	//   ....[14]....
        /*0064*/ 	.word	0xffffffff


	//   ....[15]....
        /*0068*/ 	.word	0xffffffff


	//   ....[16]....
        /*006c*/ 	.word	0xffffffff


	//   ....[17]....
        /*0070*/ 	.word	0xffffffff


	//   ....[18]....
        /*0074*/ 	.word	0xffffffff


	//   ....[19]....
        /*0078*/ 	.word	0xffffffff


	//   ....[20]....
        /*007c*/ 	.word	0xffffffff


	//   ....[21]....
        /*0080*/ 	.word	0xffffffff


	//   ....[22]....
        /*0084*/ 	.word	0xffffffff


	//   ....[23]....
        /*0088*/ 	.word	0xffffffff


	//   ....[24]....
        /*008c*/ 	.word	0xffffffff


	//   ....[25]....
        /*0090*/ 	.word	0xffffffff


	//----- nvinfo : EIATTR_COOP_GROUP_INSTR_OFFSETS
	.align		4
.L_1111:
        /*0094*/ 	.byte	0x04, 0x28
        /*0096*/ 	.short	(.L_1113 - .L_1112)


	//   ....[0]....
.L_1112:
        /*0098*/ 	.word	0x00000b70


	//   ....[1]....
        /*009c*/ 	.word	0x00000b90


	//   ....[2]....
        /*00a0*/ 	.word	0x00000bb0


	//   ....[3]....
        /*00a4*/ 	.word	0x00000bd0


	//   ....[4]....
        /*00a8*/ 	.word	0x00000bf0


	//   ....[5]....
        /*00ac*/ 	.word	0x00001420


	//   ....[6]....
        /*00b0*/ 	.word	0x00001450


	//   ....[7]....
        /*00b4*/ 	.word	0x00001480


	//   ....[8]....
        /*00b8*/ 	.word	0x000014a0


	//   ....[9]....
        /*00bc*/ 	.word	0x000014c0


	//   ....[10]....
        /*00c0*/ 	.word	0x00001670


	//   ....[11]....
        /*00c4*/ 	.word	0x00001690


	//   ....[12]....
        /*00c8*/ 	.word	0x000016a0


	//   ....[13]....
        /*00cc*/ 	.word	0x000016f0


	//   ....[14]....
        /*00d0*/ 	.word	0x00001780


	//   ....[15]....
        /*00d4*/ 	.word	0x00001790


	//   ....[16]....
        /*00d8*/ 	.word	0x00001860


	//   ....[17]....
        /*00dc*/ 	.word	0x00001870


	//   ....[18]....
        /*00e0*/ 	.word	0x00001c50


	//   ....[19]....
        /*00e4*/ 	.word	0x00001c90


	//   ....[20]....
        /*00e8*/ 	.word	0x00001ca0


	//   ....[21]....
        /*00ec*/ 	.word	0x00001cb0


	//   ....[22]....
        /*00f0*/ 	.word	0x00001d40


	//   ....[23]....
        /*00f4*/ 	.word	0x00001d80


	//   ....[24]....
        /*00f8*/ 	.word	0x00001e20


	//   ....[25]....
        /*00fc*/ 	.word	0x00001e50


	//----- nvinfo : EIATTR_VRC_CTA_INIT_COUNT
	.align		4
.L_1113:
        /*0100*/ 	.byte	0x02, 0x4a
	.zero		1
	.zero		1


	//----- nvinfo : EIATTR_EXIT_INSTR_OFFSETS
	.align		4
        /*0104*/ 	.byte	0x04, 0x1c
        /*0106*/ 	.short	(.L_1115 - .L_1114)


	//   ....[0]....
.L_1114:
        /*0108*/ 	.word	0x00000060


	//   ....[1]....
        /*010c*/ 	.word	0x00002fa0


	//----- nvinfo : EIATTR_MAX_THREADS
	.align		4
.L_1115:
        /*0110*/ 	.byte	0x04, 0x05
        /*0112*/ 	.short	(.L_1117 - .L_1116)
.L_1116:
        /*0114*/ 	.word	0x00000080
        /*0118*/ 	.word	0x00000001
        /*011c*/ 	.word	0x00000001


	//----- nvinfo : EIATTR_CRS_STACK_SIZE
	.align		4
.L_1117:
        /*0120*/ 	.byte	0x04, 0x1e
        /*0122*/ 	.short	(.L_1119 - .L_1118)
.L_1118:
        /*0124*/ 	.word	0x00000000


	//----- nvinfo : EIATTR_CBANK_PARAM_SIZE
	.align		4
.L_1119:
        /*0128*/ 	.byte	0x03, 0x19
        /*012a*/ 	.short	0x0058


	//----- nvinfo : EIATTR_PARAM_CBANK
	.align		4
        /*012c*/ 	.byte	0x04, 0x0a
        /*012e*/ 	.short	(.L_1121 - .L_1120)
	.align		4
.L_1120:
        /*0130*/ 	.word	index@(.nv.constant0._ZN10layer_norm13ln_fwd_kernelINS_13Kernel_traitsI6__halfS2_S2_fjLj32768ELj4ELj1ELj4ELj16ENS_18Kernel_traits_baseILj32768ES2_S2_S2_fjLj128EEEEEEEvNS_9FwdParamsE)
        /*0134*/ 	.short	0x0380
        /*0136*/ 	.short	0x0058


	//----- nvinfo : EIATTR_SW_WAR
	.align		4
.L_1121:
        /*0138*/ 	.byte	0x04, 0x36
        /*013a*/ 	.short	(.L_1123 - .L_1122)
.L_1122:
        /*013c*/ 	.word	0x00000008
.L_1123:


//--------------------- .nv.info._ZN10layer_norm13ln_fwd_kernelINS_13Kernel_traitsIffffjLj32768ELj4ELj1ELj4ELj16ENS_18Kernel_traits_baseILj32768EffffjLj128EEEEEEEvNS_9FwdParamsE --------------------------
	.section	.nv.info._ZN10layer_norm13ln_fwd_kernelINS_13Kernel_traitsIffffjLj32768ELj4ELj1ELj4ELj16ENS_18Kernel_traits_baseILj32768EffffjLj128EEEEEEEvNS_9FwdParamsE,"",@"SHT_CUDA_INFO"
	.sectionflags	@""
	.align	4


	//----- nvinfo : EIATTR_CUDA_API_VERSION
	.align		4
        /*0000*/ 	.byte	0x04, 0x37
        /*0002*/ 	.short	(.L_1125 - .L_1124)
.L_1124:
        /*0004*/ 	.word	0x00000082


	//----- nvinfo : EIATTR_KPARAM_INFO
	.align		4
.L_1125:
        /*0008*/ 	.byte	0x04, 0x17
        /*000a*/ 	.short	(.L_1127 - .L_1126)
.L_1126:
        /*000c*/ 	.word	0x00000000
        /*0010*/ 	.short	0x0000
        /*0012*/ 	.short	0x0000
        /*0014*/ 	.byte	0x00, 0xf0, 0x61, 0x01


	//----- nvinfo : EIATTR_SPARSE_MMA_MASK
	.align		4
.L_1127:
        /*0018*/ 	.byte	0x03, 0x50
        /*001a*/ 	.short	0x0000


	//----- nvinfo : EIATTR_MAXREG_COUNT
	.align		4
        /*001c*/ 	.byte	0x03, 0x1b
        /*001e*/ 	.short	0x00ff


	//----- nvinfo : EIATTR_NUM_BARRIERS
	.align		4
        /*0020*/ 	.byte	0x02, 0x4c
        /*0022*/ 	.byte	0x01
	.zero		1


	//----- nvinfo : EIATTR_MERCURY_ISA_VERSION
	.align		4
        /*0024*/ 	.byte	0x03, 0x5f
        /*0026*/ 	.short	0x0101


	//----- nvinfo : EIATTR_COOP_GROUP_MASK_REGIDS
	.align		4
        /*0028*/ 	.byte	0x04, 0x29
        /*002a*/ 	.short	(.L_1129 - .L_1128)


	//   ....[0]....
.L_1128:
        /*002c*/ 	.word	0xffffffff


	//   ....[1]....
        /*0030*/ 	.word	0xffffffff


	//   ....[2]....
        /*0034*/ 	.word	0xffffffff


	//   ....[3]....
        /*0038*/ 	.word	0xffffffff


	//   ....[4]....
        /*003c*/ 	.word	0xffffffff


	//   ....[5]....
        /*0040*/ 	.word	0xffffffff


	//   ....[6]....
        /*0044*/ 	.word	0xffffffff


	//   ....[7]....
        /*0048*/ 	.word	0xffffffff


	//   ....[8]....
        /*004c*/ 	.word	0xffffffff


	//   ....[9]....
        /*0050*/ 	.word	0xffffffff


	//   ....[10]....
        /*0054*/ 	.word	0xffffffff


	//   ....[11]....
        /*0058*/ 	.word	0xffffffff


	//   ....[12]....
        /*005c*/ 	.word	0xffffffff


	//   ....[13]....
        /*0060*/ 	.word	0xffffffff


	//   ....[14]....
        /*0064*/ 	.word	0xffffffff


	//   ....[15]....
        /*0068*/ 	.word	0xffffffff


	//   ....[16]....
        /*006c*/ 	.word	0xffffffff


	//   ....[17]....
        /*0070*/ 	.word	0xffffffff


	//   ....[18]....
        /*0074*/ 	.word	0xffffffff


	//   ....[19]....
        /*0078*/ 	.word	0xffffffff


	//   ....[20]....
        /*007c*/ 	.word	0xffffffff


	//   ....[21]....
        /*0080*/ 	.word	0xffffffff


	//   ....[22]....
        /*0084*/ 	.word	0xffffffff


	//   ....[23]....
        /*0088*/ 	.word	0xffffffff


	//   ....[24]....
        /*008c*/ 	.word	0xffffffff


	//   ....[25]....
        /*0090*/ 	.word	0xffffffff


	//----- nvinfo : EIATTR_COOP_GROUP_INSTR_OFFSETS
	.align		4
.L_1129:
        /*0094*/ 	.byte	0x04, 0x28
        /*0096*/ 	.short	(.L_1131 - .L_1130)


	//   ....[0]....
.L_1130:
        /*0098*/ 	.word	0x000008e0


	//   ....[1]....
        /*009c*/ 	.word	0x00000900


	//   ....[2]....
        /*00a0*/ 	.word	0x00000920


	//   ....[3]....
        /*00a4*/ 	.word	0x00000940


	//   ....[4]....
        /*00a8*/ 	.word	0x00000960


	//   ....[5]....
        /*00ac*/ 	.word	0x000011a0


	//   ....[6]....
        /*00b0*/ 	.word	0x000011d0


	//   ....[7]....
        /*00b4*/ 	.word	0x00001200


	//   ....[8]....
        /*00b8*/ 	.word	0x00001220


	//   ....[9]....
        /*00bc*/ 	.word	0x00001240


	//   ....[10]....
        /*00c0*/ 	.word	0x000013f0


	//   ....[11]....
        /*00c4*/ 	.word	0x00001410


	//   ....[12]....
        /*00c8*/ 	.word	0x00001420


	//   ....[13]....
        /*00cc*/ 	.word	0x00001470


	//   ....[14]....
        /*00d0*/ 	.word	0x00001500


	//   ....[15]....
        /*00d4*/ 	.word	0x00001510


	//   ....[16]....
        /*00d8*/ 	.word	0x000015e0


	//   ....[17]....
        /*00dc*/ 	.word	0x000015f0


	//   ....[18]....
        /*00e0*/ 	.word	0x000019d0


	//   ....[19]....
        /*00e4*/ 	.word	0x00001a10


	//   ....[20]....
        /*00e8*/ 	.word	0x00001a40


	//   ....[21]....
        /*00ec*/ 	.word	0x00001a50


	//   ....[22]....
        /*00f0*/ 	.word	0x00001ad0


	//   ....[23]....
        /*00f4*/ 	.word	0x00001b00


	//   ....[24]....
        /*00f8*/ 	.word	0x00001ba0


	//   ....[25]....
        /*00fc*/ 	.word	0x00001bc0


	//----- nvinfo : EIATTR_VRC_CTA_INIT_COUNT
	.align		4
.L_1131:
        /*0100*/ 	.byte	0x02, 0x4a
	.zero		1
	.zero		1


	//----- nvinfo : EIATTR_EXIT_INSTR_OFFSETS
	.align		4
        /*0104*/ 	.byte	0x04, 0x1c
        /*0106*/ 	.short	(.L_1133 - .L_1132)


	//   ....[0]....
.L_1132:
        /*0108*/ 	.word	0x00000060


	//   ....[1]....
        /*010c*/ 	.word	0x000029a0


	//----- nvinfo : EIATTR_MAX_THREADS
	.align		4
.L_1133:
        /*0110*/ 	.byte	0x04, 0x05
        /*0112*/ 	.short	(.L_1135 - .L_1134)
.L_1134:
        /*0114*/ 	.word	0x00000080
        /*0118*/ 	.word	0x00000001
        /*011c*/ 	.word	0x00000001


	//----- nvinfo : EIATTR_CRS_STACK_SIZE
	.align		4
.L_1135:
        /*0120*/ 	.byte	0x04, 0x1e
        /*0122*/ 	.short	(.L_1137 - .L_1136)
.L_1136:
        /*0124*/ 	.word	0x00000000


	//----- nvinfo : EIATTR_CBANK_PARAM_SIZE
	.align		4
.L_1137:
        /*0128*/ 	.byte	0x03, 0x19
        /*012a*/ 	.short	0x0058


	//----- nvinfo : EIATTR_PARAM_CBANK
	.align		4
        /*012c*/ 	.byte	0x04, 0x0a
        /*012e*/ 	.short	(.L_1139 - .L_1138)
	.align		4
.L_1138:
        /*0130*/ 	.word	index@(.nv.constant0._ZN10layer_norm13ln_fwd_kernelINS_13Kernel_traitsIffffjLj32768ELj4ELj1ELj4ELj16ENS_18Kernel_traits_baseILj32768EffffjLj128EEEEEEEvNS_9FwdParamsE)
        /*0134*/ 	.short	0x0380
        /*0136*/ 	.short	0x0058


	//----- nvinfo : EIATTR_SW_WAR
	.align		4
.L_1139:
        /*0138*/ 	.byte	0x04, 0x36
        /*013a*/ 	.short	(.L_1141 - .L_1140)
.L_1140:
        /*013c*/ 	.word	0x00000008
.L_1141:


//--------------------- .nv.info._ZN10layer_norm13ln_fwd_kernelINS_13Kernel_traitsI13__nv_bfloat16fS2_fjLj30720ELj4ELj1ELj4ELj4ENS_18Kernel_traits_baseILj30720ES2_fS2_fjLj128EEEEEEEvNS_9FwdParamsE --------------------------
	.section	.nv.info._ZN10layer_norm13ln_fwd_kernelINS_13Kernel_traitsI13__nv_bfloat16fS2_fjLj30720ELj4ELj1ELj4ELj4ENS_18Kernel_traits_baseILj30720ES2_fS2_fjLj128EEEEEEEvNS_9FwdParamsE,"",@"SHT_CUDA_INFO"
	.sectionflags	@""
	.align	4


	//----- nvinfo : EIATTR_CUDA_API_VERSION
	.align		4
        /*0000*/ 	.byte	0x04, 0x37
        /*0002*/ 	.short	(.L_1143 - .L_1142)
.L_1142:
        /*0004*/ 	.word	0x00000082


	//----- nvinfo : EIATTR_KPARAM_INFO
	.align		4
.L_1143:
        /*0008*/ 	.byte	0x04, 0x17
        /*000a*/ 	.short	(.L_1145 - .L_1144)
.L_1144:
        /*000c*/ 	.word	0x00000000
        /*0010*/ 	.short	0x0000
        /*0012*/ 	.short	0x0000
        /*0014*/ 	.byte	0x00, 0xf0, 0x61, 0x01


	//----- nvinfo : EIATTR_SPARSE_MMA_MASK
	.align		4
.L_1145:
        /*0018*/ 	.byte	0x03, 0x50
        /*001a*/ 	.short	0x0000


	//----- nvinfo : EIATTR_MAXREG_COUNT
	.align		4
        /*001c*/ 	.byte	0x03, 0x1b
        /*001e*/ 	.short	0x00ff


	//----- nvinfo : EIATTR_NUM_BARRIERS
	.align		4
        /*0020*/ 	.byte	0x02, 0x4c
        /*0022*/ 	.byte	0x01
	.zero		1


	//----- nvinfo : EIATTR_ANNOTATIONS
	.align		4
        /*0024*/ 	.byte	0x04, 0x55
        /*0026*/ 	.short	(.L_1147 - .L_1146)


	//   ....[0]....
.L_1146:
        /* <DEDUP_REMOVED lines=16> */


	//----- nvinfo : EIATTR_MERCURY_ISA_VERSION
	.align		4
.L_1147:
        /*0118*/ 	.byte	0x03, 0x5f
        /*011a*/ 	.short	0x0101


	//----- nvinfo : EIATTR_COOP_GROUP_MASK_REGIDS
	.align		4
        /*011c*/ 	.byte	0x04, 0x29
        /*011e*/ 	.short	(.L_1149 - .L_1148)


	//   ....[0]....
.L_1148:
        /*0120*/ 	.word	0xffffffff


	//   ....[1]....
        /*0124*/ 	.word	0xffffffff


	//   ....[2]....
        /*0128*/ 	.word	0xffffffff


	//   ....[3]....
        /*012c*/ 	.word	0xffffffff


	//   ....[4]....
        /*0130*/ 	.word	0xffffffff


	//   ....[5]....
        /*0134*/ 	.word	0xffffffff


	//   ....[6]....
        /*0138*/ 	.word	0xffffffff


	//   ....[7]....
        /*013c*/ 	.word	0xffffffff


	//   ....[8]....
        /*0140*/ 	.word	0xffffffff


	//   ....[9]....
        /*0144*/ 	.word	0xffffffff


	//   ....[10]....
        /*0148*/ 	.word	0xffffffff


	//   ....[11]....
        /*014c*/ 	.word	0xffffffff


	//   ....[12]....
        /*0150*/ 	.word	0xffffffff


	//   ....[13]....
        /*0154*/ 	.word	0xffffffff


	//   ....[14]....
        /*0158*/ 	.word	0xffffffff


	//   ....[15]....
        /*015c*/ 	.word	0xffffffff


	//   ....[16]....
        /*0160*/ 	.word	0xffffffff


	//   ....[17]....
        /*0164*/ 	.word	0xffffffff


	//   ....[18]....
        /*0168*/ 	.word	0xffffffff


	//   ....[19]....
        /*016c*/ 	.word	0xffffffff


	//   ....[20]....
        /*0170*/ 	.word	0xffffffff


	//   ....[21]....
        /*0174*/ 	.word	0xffffffff


	//   ....[22]....
        /*0178*/ 	.word	0xffffffff


	//   ....[23]....
        /*017c*/ 	.word	0xffffffff


	//   ....[24]....
        /*0180*/ 	.word	0xffffffff


	//   ....[25]....
        /*0184*/ 	.word	0xffffffff


	//----- nvinfo : EIATTR_COOP_GROUP_INSTR_OFFSETS
	.align		4
.L_1149:
        /*0188*/ 	.byte	0x04, 0x28
        /*018a*/ 	.short	(.L_1151 - .L_1150)


	//   ....[0]....
.L_1150:
        /*018c*/ 	.word	0x00001880


	//   ....[1]....
        /*0190*/ 	.word	0x000018a0


	//   ....[2]....
        /*0194*/ 	.word	0x000018c0


	//   ....[3]....
        /*0198*/ 	.word	0x000018e0


	//   ....[4]....
        /*019c*/ 	.word	0x00001900


	//   ....[5]....
        /*01a0*/ 	.word	0x000020b0


	//   ....[6]....
        /*01a4*/ 	.word	0x000020d0


	//   ....[7]....
        /*01a8*/ 	.word	0x000020f0


	//   ....[8]....
        /*01ac*/ 	.word	0x00002120


	//   ....[9]....
        /*01b0*/ 	.word	0x00002160


	//   ....[10]....
        /*01b4*/ 	.word	0x000022f0


	//   ....[11]....
        /*01b8*/ 	.word	0x00002330


	//   ....[12]....
        /*01bc*/ 	.word	0x00002340


	//   ....[13]....
        /*01c0*/ 	.word	0x000023c0


	//   ....[14]....
        /*01c4*/ 	.word	0x000023e0


	//   ....[15]....
        /*01c8*/ 	.word	0x00002400


	//   ....[16]....
        /*01cc*/ 	.word	0x000024d0


	//   ....[17]....
        /*01d0*/ 	.word	0x000024e0


	//   ....[18]....
        /*01d4*/ 	.word	0x00002930


	//   ....[19]....
        /*01d8*/ 	.word	0x00002970


	//   ....[20]....
        /*01dc*/ 	.word	0x00002980


	//   ....[21]....
        /*01e0*/ 	.word	0x000029c0


	//   ....[22]....
        /*01e4*/ 	.word	0x00002a10


	//   ....[23]....
        /*01e8*/ 	.word	0x00002a40


	//   ....[24]....
        /*01ec*/ 	.word	0x00002ae0


	//   ....[25]....
        /*01f0*/ 	.word	0x00002b20


	//----- nvinfo : EIATTR_VRC_CTA_INIT_COUNT
	.align		4
.L_1151:
        /*01f4*/ 	.byte	0x02, 0x4a
	.zero		1
	.zero		1


	//----- nvinfo : EIATTR_EXIT_INSTR_OFFSETS
	.align		4
        /*01f8*/ 	.byte	0x04, 0x1c
        /*01fa*/ 	.short	(.L_1153 - .L_1152)


	//   ....[0]....
.L_1152:
        /*01fc*/ 	.word	0x00000070


	//   ....[1]....
        /*0200*/ 	.word	0x000043d0


	//----- nvinfo : EIATTR_MAX_THREADS
	.align		4
.L_1153:
        /*0204*/ 	.byte	0x04, 0x05
        /*0206*/ 	.short	(.L_1155 - .L_1154)
.L_1154:
        /*0208*/ 	.word	0x00000080
        /*020c*/ 	.word	0x00000001
        /*0210*/ 	.word	0x00000001


	//----- nvinfo : EIATTR_CRS_STACK_SIZE
	.align		4
.L_1155:
        /*0214*/ 	.byte	0x04, 0x1e
        /*0216*/ 	.short	(.L_1157 - .L_1156)
.L_1156:
        /*0218*/ 	.word	0x00000000


	//----- nvinfo : EIATTR_CBANK_PARAM_SIZE
	.align		4
.L_1157:
        /*021c*/ 	.byte	0x03, 0x19
        /*021e*/ 	.short	0x0058


	//----- nvinfo : EIATTR_PARAM_CBANK
	.align		4
        /*0220*/ 	.byte	0x04, 0x0a
        /*0222*/ 	.short	(.L_1159 - .L_1158)
	.align		4
.L_1158:
        /*0224*/ 	.word	index@(.nv.constant0._ZN10layer_norm13ln_fwd_kernelINS_13Kernel_traitsI13__nv_bfloat16fS2_fjLj30720ELj4ELj1ELj4ELj4ENS_18Kernel_traits_baseILj30720ES2_fS2_fjLj128EEEEEEEvNS_9FwdParamsE)
        /*0228*/ 	.short	0x0380
        /*022a*/ 	.short	0x0058


	//----- nvinfo : EIATTR_SW_WAR
	.align		4
.L_1159:
        /*022c*/ 	.byte	0x04, 0x36
        /*022e*/ 	.short	(.L_1161 - .L_1160)
.L_1160:
        /*0230*/ 	.word	0x00000008
.L_1161:


//--------------------- .nv.info._ZN10layer_norm13ln_fwd_kernelINS_13Kernel_traitsI13__nv_bfloat16S2_S2_fjLj30720ELj4ELj1ELj4ELj4ENS_18Kernel_traits_baseILj30720ES2_S2_S2_fjLj128EEEEEEEvNS_9FwdParamsE --------------------------
	.section	.nv.info._ZN10layer_norm13ln_fwd_kernelINS_13Kernel_traitsI13__nv_bfloat16S2_S2_fjLj30720ELj4ELj1ELj4ELj4ENS_18Kernel_traits_baseILj30720ES2_S2_S2_fjLj128EEEEEEEvNS_9FwdParamsE,"",@"SHT_CUDA_INFO"
	.sectionflags	@""
	.align	4


	//----- nvinfo : EIATTR_CUDA_API_VERSION
	.align		4
        /*0000*/ 	.byte	0x04, 0x37
        /*0002*/ 	.short	(.L_1163 - .L_1162)
.L_1162:
        /*0004*/ 	.word	0x00000082


	//----- nvinfo : EIATTR_KPARAM_INFO
	.align		4
.L_1163:
        /*0008*/ 	.byte	0x04, 0x17
        /*000a*/ 	.short	(.L_1165 - .L_1164)
.L_1164:
        /*000c*/ 	.word	0x00000000
        /*0010*/ 	.short	0x0000
        /*0012*/ 	.short	0x0000
        /*0014*/ 	.byte	0x00, 0xf0, 0x61, 0x01


	//----- nvinfo : EIATTR_SPARSE_MMA_MASK
	.align		4
.L_1165:
        /*0018*/ 	.byte	0x03, 0x50
        /*001a*/ 	.short	0x0000


	//----- nvinfo : EIATTR_MAXREG_COUNT
	.align		4
        /*001c*/ 	.byte	0x03, 0x1b
        /*001e*/ 	.short	0x00ff


	//----- nvinfo : EIATTR_NUM_BARRIERS
	.align		4
        /*0020*/ 	.byte	0x02, 0x4c
        /*0022*/ 	.byte	0x01
	.zero		1


	//----- nvinfo : EIATTR_MERCURY_ISA_VERSION
	.align		4
        /*0024*/ 	.byte	0x03, 0x5f
        /*0026*/ 	.short	0x0101


	//----- nvinfo : EIATTR_COOP_GROUP_MASK_REGIDS
	.align		4
        /*0028*/ 	.byte	0x04, 0x29
        /*002a*/ 	.short	(.L_1167 - .L_1166)


	//   ....[0]....
.L_1166:
        /*002c*/ 	.word	0xffffffff


	//   ....[1]....
        /*0030*/ 	.word	0xffffffff


	//   ....[2]....
        /*0034*/ 	.word	0xffffffff


	//   ....[3]....
        /*0038*/ 	.word	0xffffffff


	//   ....[4]....
        /*003c*/ 	.word	0xffffffff


	//   ....[5]....
        /*0040*/ 	.word	0xffffffff


	//   ....[6]....
        /*0044*/ 	.word	0xffffffff


	//   ....[7]....
        /*0048*/ 	.word	0xffffffff


	//   ....[8]....
        /*004c*/ 	.word	0xffffffff


	//   ....[9]....
        /*0050*/ 	.word	0xffffffff


	//   ....[10]....
        /*0054*/ 	.word	0xffffffff


	//   ....[11]....
        /*0058*/ 	.word	0xffffffff


	//   ....[12]....
        /*005c*/ 	.word	0xffffffff


	//   ....[13]....
        /*0060*/ 	.word	0xffffffff


	//   ....[14]....
        /*0064*/ 	.word	0xffffffff


	//   ....[15]....
        /*0068*/ 	.word	0xffffffff


	//   ....[16]....
        /*006c*/ 	.word	0xffffffff


	//   ....[17]....
        /*0070*/ 	.word	0xffffffff


	//   ....[18]....
        /*0074*/ 	.word	0xffffffff


	//   ....[19]....
        /*0078*/ 	.word	0xffffffff


	//   ....[20]....
        /*007c*/ 	.word	0xffffffff


	//   ....[21]....
        /*0080*/ 	.word	0xffffffff


	//   ....[22]....
        /*0084*/ 	.word	0xffffffff


	//   ....[23]....
        /*0088*/ 	.word	0xffffffff


	//   ....[24]....
        /*008c*/ 	.word	0xffffffff


	//   ....[25]....
        /*0090*/ 	.word	0xffffffff


	//----- nvinfo : EIATTR_COOP_GROUP_INSTR_OFFSETS
	.align		4
.L_1167:
        /*0094*/ 	.byte	0x04, 0x28
        /*0096*/ 	.short	(.L_1169 - .L_1168)


	//   ....[0]....
.L_1168:
        /*0098*/ 	.word	0x00000b40


	//   ....[1]....
        /*009c*/ 	.word	0x000014d0


	//   ....[2]....
        /*00a0*/ 	.word	0x000014f0


	//   ....[3]....
        /*00a4*/ 	.word	0x00001510


	//   ....[4]....
        /*00a8*/ 	.word	0x00001530


	//   ....[5]....
        /*00ac*/ 	.word	0x00001550


	//   ....[6]....
        /*00b0*/ 	.word	0x00001d00


	//   ....[7]....
        /*00b4*/ 	.word	0x00001d20


	//   ....[8]....
        /*00b8*/ 	.word	0x00001d40


	//   ....[9]....
        /*00bc*/ 	.word	0x00001d70


	//   ....[10]....
        /*00c0*/ 	.word	0x00001db0


	//   ....[11]....
        /*00c4*/ 	.word	0x00001e60


	//   ....[12]....
        /*00c8*/ 	.word	0x00001e70


	//   ....[13]....
        /*00cc*/ 	.word	0x00001e80


	//   ....[14]....
        /*00d0*/ 	.word	0x00001f10


	//   ....[15]....
        /*00d4*/ 	.word	0x00001f50


	//   ....[16]....
        /*00d8*/ 	.word	0x00002030


	//   ....[17]....
        /*00dc*/ 	.word	0x00002050


	//   ....[18]....
        /*00e0*/ 	.word	0x000022b0


	//   ....[19]....
        /*00e4*/ 	.word	0x000022f0


	//   ....[20]....
        /*00e8*/ 	.word	0x00002300


	//   ....[21]....
        /*00ec*/ 	.word	0x00002360


	//   ....[22]....
        /*00f0*/ 	.word	0x00002390


	//   ....[23]....
        /*00f4*/ 	.word	0x000023c0


	//   ....[24]....
        /*00f8*/ 	.word	0x00002490


	//   ....[25]....
        /*00fc*/ 	.word	0x000024a0


	//----- nvinfo : EIATTR_VRC_CTA_INIT_COUNT
	.align		4
.L_1169:
        /*0100*/ 	.byte	0x02, 0x4a
	.zero		1
	.zero		1


	//----- nvinfo : EIATTR_EXIT_INSTR_OFFSETS
	.align		4
        /*0104*/ 	.byte	0x04, 0x1c
        /*0106*/ 	.short	(.L_1171 - .L_1170)


	//   ....[0]....
.L_1170:
        /*0108*/ 	.word	0x00000060


	//   ....[1]....
        /*010c*/ 	.word	0x00003930


	//----- nvinfo : EIATTR_MAX_THREADS
	.align		4
.L_1171:
        /*0110*/ 	.byte	0x04, 0x05
        /*0112*/ 	.short	(.L_1173 - .L_1172)
.L_1172:
        /*0114*/ 	.word	0x00000080
        /*0118*/ 	.word	0x00000001
        /*011c*/ 	.word	0x00000001


	//----- nvinfo : EIATTR_CRS_STACK_SIZE
	.align		4
.L_1173:
        /*0120*/ 	.byte	0x04, 0x1e
        /*0122*/ 	.short	(.L_1175 - .L_1174)
.L_1174:
        /*0124*/ 	.word	0x00000000


	//----- nvinfo : EIATTR_CBANK_PARAM_SIZE
	.align		4
.L_1175:
        /*0128*/ 	.byte	0x03, 0x19
        /*012a*/ 	.short	0x0058


	//----- nvinfo : EIATTR_PARAM_CBANK
	.align		4
        /*012c*/ 	.byte	0x04, 0x0a
        /*012e*/ 	.short	(.L_1177 - .L_1176)
	.align		4
.L_1176:
        /*0130*/ 	.word	index@(.nv.constant0._ZN10layer_norm13ln_fwd_kernelINS_13Kernel_traitsI13__nv_bfloat16S2_S2_fjLj30720ELj4ELj1ELj4ELj4ENS_18Kernel_traits_baseILj30720ES2_S2_S2_fjLj128EEEEEEEvNS_9FwdParamsE)
        /*0134*/ 	.short	0x0380
        /*0136*/ 	.short	0x0058


	//----- nvinfo : EIATTR_SW_WAR
	.align		4
.L_1177:
        /*0138*/ 	.byte	0x04, 0x36
        /*013a*/ 	.short	(.L_1179 - .L_1178)
.L_1178:
        /*013c*/ 	.word	0x00000008
.L_1179:


//--------------------- .nv.info._ZN10layer_norm13ln_fwd_kernelINS_13Kernel_traitsI6__halffS2_fjLj30720ELj4ELj1ELj4ELj4ENS_18Kernel_traits_baseILj30720ES2_fS2_fjLj128EEEEEEEvNS_9FwdParamsE --------------------------
	.section	.nv.info._ZN10layer_norm13ln_fwd_kernelINS_13Kernel_traitsI6__halffS2_fjLj30720ELj4ELj1ELj4ELj4ENS_18Kernel_traits_baseILj30720ES2_fS2_fjLj128EEEEEEEvNS_9FwdParamsE,"",@"SHT_CUDA_INFO"
	.sectionflags	@""
	.align	4


	//----- nvinfo : EIATTR_CUDA_API_VERSION
	.align		4
        /*0000*/ 	.byte	0x04, 0x37
        /*0002*/ 	.short	(.L_1181 - .L_1180)
.L_1180:
        /*0004*/ 	.word	0x00000082


	//----- nvinfo : EIATTR_KPARAM_INFO
	.align		4
.L_1181:
        /*0008*/ 	.byte	0x04, 0x17
        /*000a*/ 	.short	(.L_1183 - .L_1182)
.L_1182:
        /*000c*/ 	.word	0x00000000
        /*0010*/ 	.short	0x0000
        /*0012*/ 	.short	0x0000
        /*0014*/ 	.byte	0x00, 0xf0, 0x61, 0x01


	//----- nvinfo : EIATTR_SPARSE_MMA_MASK
	.align		4
.L_1183:
        /*0018*/ 	.byte	0x03, 0x50
        /*001a*/ 	.short	0x0000


	//----- nvinfo : EIATTR_MAXREG_COUNT
	.align		4
        /*001c*/ 	.byte	0x03, 0x1b
        /*001e*/ 	.short	0x00ff


	//----- nvinfo : EIATTR_NUM_BARRIERS
	.align		4
        /*0020*/ 	.byte	0x02, 0x4c
        /*0022*/ 	.byte	0x01
	.zero		1


	//----- nvinfo : EIATTR_ANNOTATIONS
	.align		4
        /*0024*/ 	.byte	0x04, 0x55
        /*0026*/ 	.short	(.L_1185 - .L_1184)


	//   ....[0]....
.L_1184:
        /* <DEDUP_REMOVED lines=16> */


	//----- nvinfo : EIATTR_MERCURY_ISA_VERSION
	.align		4
.L_1185:
        /*0118*/ 	.byte	0x03, 0x5f
        /*011a*/ 	.short	0x0101


	//----- nvinfo : EIATTR_COOP_GROUP_MASK_REGIDS
	.align		4
        /*011c*/ 	.byte	0x04, 0x29
        /*011e*/ 	.short	(.L_1187 - .L_1186)


	//   ....[0]....
.L_1186:
        /*0120*/ 	.word	0xffffffff


	//   ....[1]....
        /*0124*/ 	.word	0xffffffff


	//   ....[2]....
        /*0128*/ 	.word	0xffffffff


	//   ....[3]....
        /*012c*/ 	.word	0xffffffff


	//   ....[4]....
        /*0130*/ 	.word	0xffffffff


	//   ....[5]....
        /*0134*/ 	.word	0xffffffff


	//   ....[6]....
        /*0138*/ 	.word	0xffffffff


	//   ....[7]....
        /*013c*/ 	.word	0xffffffff


	//   ....[8]....
        /*0140*/ 	.word	0xffffffff


	//   ....[9]....
        /*0144*/ 	.word	0xffffffff


	//   ....[10]....
        /*0148*/ 	.word	0xffffffff


	//   ....[11]....
        /*014c*/ 	.word	0xffffffff


	//   ....[12]....
        /*0150*/ 	.word	0xffffffff


	//   ....[13]....
        /*0154*/ 	.word	0xffffffff


	//   ....[14]....
        /*0158*/ 	.word	0xffffffff


	//   ....[15]....
        /*015c*/ 	.word	0xffffffff


	//   ....[16]....
        /*0160*/ 	.word	0xffffffff


	//   ....[17]....
        /*0164*/ 	.word	0xffffffff


	//   ....[18]....
        /*0168*/ 	.word	0xffffffff


	//   ....[19]....
        /*016c*/ 	.word	0xffffffff


	//   ....[20]....
        /*0170*/ 	.word	0xffffffff


	//   ....[21]....
        /*0174*/ 	.word	0xffffffff


	//   ....[22]....
        /*0178*/ 	.word	0xffffffff


	//   ....[23]....
        /*017c*/ 	.word	0xffffffff


	//   ....[24]....
        /*0180*/ 	.word	0xffffffff


	//   ....[25]....
        /*0184*/ 	.word	0xffffffff


	//----- nvinfo : EIATTR_COOP_GROUP_INSTR_OFFSETS
	.align		4
.L_1187:
        /*0188*/ 	.byte	0x04, 0x28
        /*018a*/ 	.short	(.L_1189 - .L_1188)


	//   ....[0]....
.L_1188:
        /*018c*/ 	.word	0x00001880


	//   ....[1]....
        /*0190*/ 	.word	0x000018a0


	//   ....[2]....
        /*0194*/ 	.word	0x000018c0


	//   ....[3]....
        /*0198*/ 	.word	0x000018e0


	//   ....[4]....
        /*019c*/ 	.word	0x00001900


	//   ....[5]....
        /*01a0*/ 	.word	0x000020b0


	//   ....[6]....
        /*01a4*/ 	.word	0x000020d0


	//   ....[7]....
        /*01a8*/ 	.word	0x000020f0


	//   ....[8]....
        /*01ac*/ 	.word	0x00002120


	//   ....[9]....
        /*01b0*/ 	.word	0x00002160


	//   ....[10]....
        /*01b4*/ 	.word	0x000022f0


	//   ....[11]....
        /*01b8*/ 	.word	0x00002330


	//   ....[12]....
        /*01bc*/ 	.word	0x00002340


	//   ....[13]....
        /*01c0*/ 	.word	0x000023c0


	//   ....[14]....
        /*01c4*/ 	.word	0x000023e0


	//   ....[15]....
        /*01c8*/ 	.word	0x00002400


	//   ....[16]....
        /*01cc*/ 	.word	0x000024d0


	//   ....[17]....
        /*01d0*/ 	.word	0x000024e0


	//   ....[18]....
        /*01d4*/ 	.word	0x00002930


	//   ....[19]....
        /*01d8*/ 	.word	0x00002970


	//   ....[20]....
        /*01dc*/ 	.word	0x00002980


	//   ....[21]....
        /*01e0*/ 	.word	0x000029c0


	//   ....[22]....
        /*01e4*/ 	.word	0x00002a10


	//   ....[23]....
        /*01e8*/ 	.word	0x00002a40


	//   ....[24]....
        /*01ec*/ 	.word	0x00002ae0


	//   ....[25]....
        /*01f0*/ 	.word	0x00002b20


	//----- nvinfo : EIATTR_VRC_CTA_INIT_COUNT
	.align		4
.L_1189:
        /*01f4*/ 	.byte	0x02, 0x4a
	.zero		1
	.zero		1


	//----- nvinfo : EIATTR_EXIT_INSTR_OFFSETS
	.align		4
        /*01f8*/ 	.byte	0x04, 0x1c
        /*01fa*/ 	.short	(.L_1191 - .L_1190)


	//   ....[0]....
.L_1190:
        /*01fc*/ 	.word	0x00000070


	//   ....[1]....
        /*0200*/ 	.word	0x000043d0


	//----- nvinfo : EIATTR_MAX_THREADS
	.align		4
.L_1191:
        /*0204*/ 	.byte	0x04, 0x05
        /*0206*/ 	.short	(.L_1193 - .L_1192)
.L_1192:
        /*0208*/ 	.word	0x00000080
        /*020c*/ 	.word	0x00000001
        /*0210*/ 	.word	0x00000001


	//----- nvinfo : EIATTR_CRS_STACK_SIZE
	.align		4
.L_1193:
        /*0214*/ 	.byte	0x04, 0x1e
        /*0216*/ 	.short	(.L_1195 - .L_1194)
.L_1194:
        /*0218*/ 	.word	0x00000000


	//----- nvinfo : EIATTR_CBANK_PARAM_SIZE
	.align		4
.L_1195:
        /*021c*/ 	.byte	0x03, 0x19
        /*021e*/ 	.short	0x0058


	//----- nvinfo : EIATTR_PARAM_CBANK
	.align		4
        /*0220*/ 	.byte	0x04, 0x0a
        /*0222*/ 	.short	(.L_1197 - .L_1196)
	.align		4
.L_1196:
        /*0224*/ 	.word	index@(.nv.constant0._ZN10layer_norm13ln_fwd_kernelINS_13Kernel_traitsI6__halffS2_fjLj30720ELj4ELj1ELj4ELj4ENS_18Kernel_traits_baseILj30720ES2_fS2_fjLj128EEEEEEEvNS_9FwdParamsE)
        /*0228*/ 	.short	0x0380
        /*022a*/ 	.short	0x0058


	//----- nvinfo : EIATTR_SW_WAR
	.align		4
.L_1197:
        /*022c*/ 	.byte	0x04, 0x36
        /*022e*/ 	.short	(.L_1199 - .L_1198)
.L_1198:
        /*0230*/ 	.word	0x00000008
.L_1199:


//--------------------- .nv.info._ZN10layer_norm13ln_fwd_kernelINS_13Kernel_traitsI6__halfS2_S2_fjLj30720ELj4ELj1ELj4ELj4ENS_18Kernel_traits_baseILj30720ES2_S2_S2_fjLj128EEEEEEEvNS_9FwdParamsE --------------------------
	.section	.nv.info._ZN10layer_norm13ln_fwd_kernelINS_13Kernel_traitsI6__halfS2_S2_fjLj30720ELj4ELj1ELj4ELj4ENS_18Kernel_traits_baseILj30720ES2_S2_S2_fjLj128EEEEEEEvNS_9FwdParamsE,"",@"SHT_CUDA_INFO"
	.sectionflags	@""
	.align	4


	//----- nvinfo : EIATTR_CUDA_API_VERSION
	.align		4
        /*0000*/ 	.byte	0x04, 0x37
        /*0002*/ 	.short	(.L_1201 - .L_1200)
.L_1200:
        /*0004*/ 	.word	0x00000082


	//----- nvinfo : EIATTR_KPARAM_INFO
	.align		4
.L_1201:
        /*0008*/ 	.byte	0x04, 0x17
        /*000a*/ 	.short	(.L_1203 - .L_1202)
.L_1202:
        /*000c*/ 	.word	0x00000000
        /*0010*/ 	.short	0x0000
        /*0012*/ 	.short	0x0000
        /*0014*/ 	.byte	0x00, 0xf0, 0x61, 0x01


	//----- nvinfo : EIATTR_SPARSE_MMA_MASK
	.align		4
.L_1203:
        /*0018*/ 	.byte	0x03, 0x50
        /*001a*/ 	.short	0x0000


	//----- nvinfo : EIATTR_MAXREG_COUNT
	.align		4
        /*001c*/ 	.byte	0x03, 0x1b
        /*001e*/ 	.short	0x00ff


	//----- nvinfo : EIATTR_NUM_BARRIERS
	.align		4
        /*0020*/ 	.byte	0x02, 0x4c
        /*0022*/ 	.byte	0x01
	.zero		1


	//----- nvinfo : EIATTR_MERCURY_ISA_VERSION
	.align		4
        /*0024*/ 	.byte	0x03, 0x5f
        /*0026*/ 	.short	0x0101


	//----- nvinfo : EIATTR_COOP_GROUP_MASK_REGIDS
	.align		4
        /*0028*/ 	.byte	0x04, 0x29
        /*002a*/ 	.short	(.L_1205 - .L_1204)


	//   ....[0]....
.L_1204:
        /*002c*/ 	.word	0xffffffff


	//   ....[1]....
        /*0030*/ 	.word	0xffffffff


	//   ....[2]....
        /*0034*/ 	.word	0xffffffff


	//   ....[3]....
        /*0038*/ 	.word	0xffffffff


	//   ....[4]....
        /*003c*/ 	.word	0xffffffff


	//   ....[5]....
        /*0040*/ 	.word	0xffffffff


	//   ....[6]....
        /*0044*/ 	.word	0xffffffff


	//   ....[7]....
        /*0048*/ 	.word	0xffffffff


	//   ....[8]....
        /*004c*/ 	.word	0xffffffff


	//   ....[9]....
        /*0050*/ 	.word	0xffffffff


	//   ....[10]....
        /*0054*/ 	.word	0xffffffff


	//   ....[11]....
        /*0058*/ 	.word	0xffffffff


	//   ....[12]....
        /*005c*/ 	.word	0xffffffff


	//   ....[13]....
        /*0060*/ 	.word	0xffffffff


	//   ....[14]....
        /*0064*/ 	.word	0xffffffff


	//   ....[15]....
        /*0068*/ 	.word	0xffffffff


	//   ....[16]....
        /*006c*/ 	.word	0xffffffff


	//   ....[17]....
        /*0070*/ 	.word	0xffffffff


	//   ....[18]....
        /*0074*/ 	.word	0xffffffff


	//   ....[19]....
        /*0078*/ 	.word	0xffffffff


	//   ....[20]....
        /*007c*/ 	.word	0xffffffff


	//   ....[21]....
        /*0080*/ 	.word	0xffffffff


	//   ....[22]....
        /*0084*/ 	.word	0xffffffff


	//   ....[23]....
        /*0088*/ 	.word	0xffffffff


	//   ....[24]....
        /*008c*/ 	.word	0xffffffff


	//   ....[25]....
        /*0090*/ 	.word	0xffffffff


	//----- nvinfo : EIATTR_COOP_GROUP_INSTR_OFFSETS
	.align		4
.L_1205:
        /*0094*/ 	.byte	0x04, 0x28
        /*0096*/ 	.short	(.L_1207 - .L_1206)


	//   ....[0]....
.L_1206:
        /*0098*/ 	.word	0x00000b40


	//   ....[1]....
        /*009c*/ 	.word	0x000012f0


	//   ....[2]....
        /*00a0*/ 	.word	0x00001310


	//   ....[3]....
        /*00a4*/ 	.word	0x00001330


	//   ....[4]....
        /*00a8*/ 	.word	0x00001350


	//   ....[5]....
        /*00ac*/ 	.word	0x00001370


	//   ....[6]....
        /*00b0*/ 	.word	0x00001b20


	//   ....[7]....
        /*00b4*/ 	.word	0x00001b40


	//   ....[8]....
        /*00b8*/ 	.word	0x00001b60


	//   ....[9]....
        /*00bc*/ 	.word	0x00001b90


	//   ....[10]....
        /*00c0*/ 	.word	0x00001bd0


	//   ....[11]....
        /*00c4*/ 	.word	0x00001c80


	//   ....[12]....
        /*00c8*/ 	.word	0x00001c90


	//   ....[13]....
        /*00cc*/ 	.word	0x00001ca0


	//   ....[14]....
        /*00d0*/ 	.word	0x00001d30


	//   ....[15]....
        /*00d4*/ 	.word	0x00001d70


	//   ....[16]....
        /*00d8*/ 	.word	0x00001e50


	//   ....[17]....
        /*00dc*/ 	.word	0x00001e70


	//   ....[18]....
        /*00e0*/ 	.word	0x000020d0


	//   ....[19]....
        /*00e4*/ 	.word	0x00002110


	//   ....[20]....
        /*00e8*/ 	.word	0x00002120


	//   ....[21]....
        /*00ec*/ 	.word	0x00002180


	//   ....[22]....
        /*00f0*/ 	.word	0x000021b0


	//   ....[23]....
        /*00f4*/ 	.word	0x000021e0


	//   ....[24]....
        /*00f8*/ 	.word	0x000022b0


	//   ....[25]....
        /*00fc*/ 	.word	0x000022c0


	//----- nvinfo : EIATTR_VRC_CTA_INIT_COUNT
	.align		4
.L_1207:
        /*0100*/ 	.byte	0x02, 0x4a
	.zero		1
	.zero		1


	//----- nvinfo : EIATTR_EXIT_INSTR_OFFSETS
	.align		4
        /*0104*/ 	.byte	0x04, 0x1c
        /*0106*/ 	.short	(.L_1209 - .L_1208)


	//   ....[0]....
.L_1208:
        /*0108*/ 	.word	0x00000060


	//   ....[1]....
        /*010c*/ 	.word	0x00003750


	//----- nvinfo : EIATTR_MAX_THREADS
	.align		4
.L_1209:
        /*0110*/ 	.byte	0x04, 0x05
        /*0112*/ 	.short	(.L_1211 - .L_1210)
.L_1210:
        /*0114*/ 	.word	0x00000080
        /*0118*/ 	.word	0x00000001
        /*011c*/ 	.word	0x00000001


	//----- nvinfo : EIATTR_CRS_STACK_SIZE
	.align		4
.L_1211:
        /*0120*/ 	.byte	0x04, 0x1e
        /*0122*/ 	.short	(.L_1213 - .L_1212)
.L_1212:
        /*0124*/ 	.word	0x00000000


	//----- nvinfo : EIATTR_CBANK_PARAM_SIZE
	.align		4
.L_1213:
        /*0128*/ 	.byte	0x03, 0x19
        /*012a*/ 	.short	0x0058


	//----- nvinfo : EIATTR_PARAM_CBANK
	.align		4
        /*012c*/ 	.byte	0x04, 0x0a
        /*012e*/ 	.short	(.L_1215 - .L_1214)
	.align		4
.L_1214:
        /*0130*/ 	.word	index@(.nv.constant0._ZN10layer_norm13ln_fwd_kernelINS_13Kernel_traitsI6__halfS2_S2_fjLj30720ELj4ELj1ELj4ELj4ENS_18Kernel_traits_baseILj30720ES2_S2_S2_fjLj128EEEEEEEvNS_9FwdParamsE)
        /*0134*/ 	.short	0x0380
        /*0136*/ 	.short	0x0058


	//----- nvinfo : EIATTR_SW_WAR
	.align		4
.L_1215:
        /*0138*/ 	.byte	0x04, 0x36
        /*013a*/ 	.short	(.L_1217 - .L_1216)
.L_1216:
        /*013c*/ 	.word	0x00000008
.L_1217:


//--------------------- .nv.info._ZN10layer_norm13ln_fwd_kernelINS_13Kernel_traitsIffffjLj30720ELj4ELj1ELj4ELj4ENS_18Kernel_traits_baseILj30720EffffjLj128EEEEEEEvNS_9FwdParamsE --------------------------
	.section	.nv.info._ZN10layer_norm13ln_fwd_kernelINS_13Kernel_traitsIffffjLj30720ELj4ELj1ELj4ELj4ENS_18Kernel_traits_baseILj30720EffffjLj128EEEEEEEvNS_9FwdParamsE,"",@"SHT_CUDA_INFO"
	.sectionflags	@""
	.align	4


	//----- nvinfo : EIATTR_CUDA_API_VERSION
	.align		4
        /*0000*/ 	.byte	0x04, 0x37
        /*0002*/ 	.short	(.L_1219 - .L_1218)
.L_1218:
        /*0004*/ 	.word	0x00000082


	//----- nvinfo : EIATTR_KPARAM_INFO
	.align		4
.L_1219:
        /*0008*/ 	.byte	0x04, 0x17
        /*000a*/ 	.short	(.L_1221 - .L_1220)
.L_1220:
        /*000c*/ 	.word	0x00000000
        /*0010*/ 	.short	0x0000
        /*0012*/ 	.short	0x0000
        /*0014*/ 	.byte	0x00, 0xf0, 0x61, 0x01


	//----- nvinfo : EIATTR_SPARSE_MMA_MASK
	.align		4
.L_1221:
        /*0018*/ 	.byte	0x03, 0x50
        /*001a*/ 	.short	0x0000


	//----- nvinfo : EIATTR_MAXREG_COUNT
	.align		4
        /*001c*/ 	.byte	0x03, 0x1b
        /*001e*/ 	.short	0x00ff


	//----- nvinfo : EIATTR_NUM_BARRIERS
	.align		4
        /*0020*/ 	.byte	0x02, 0x4c
        /*0022*/ 	.byte	0x01
	.zero		1


	//----- nvinfo : EIATTR_MERCURY_ISA_VERSION
	.align		4
        /*0024*/ 	.byte	0x03, 0x5f
        /*0026*/ 	.short	0x0101


	//----- nvinfo : EIATTR_COOP_GROUP_MASK_REGIDS
	.align		4
        /*0028*/ 	.byte	0x04, 0x29
        /*002a*/ 	.short	(.L_1223 - .L_1222)


	//   ....[0]....
.L_1222:
        /*002c*/ 	.word	0xffffffff


	//   ....[1]....
        /*0030*/ 	.word	0xffffffff


	//   ....[2]....
        /*0034*/ 	.word	0xffffffff


	//   ....[3]....
        /*0038*/ 	.word	0xffffffff


	//   ....[4]....
        /*003c*/ 	.word	0xffffffff


	//   ....[5]....
        /*0040*/ 	.word	0xffffffff


	//   ....[6]....
        /*0044*/ 	.word	0xffffffff


	//   ....[7]....
        /*0048*/ 	.word	0xffffffff


	//   ....[8]....
        /*004c*/ 	.word	0xffffffff


	//   ....[9]....
        /*0050*/ 	.word	0xffffffff


	//   ....[10]....
        /*0054*/ 	.word	0xffffffff


	//   ....[11]....
        /*0058*/ 	.word	0xffffffff


	//   ....[12]....
        /*005c*/ 	.word	0xffffffff


	//   ....[13]....
        /*0060*/ 	.word	0xffffffff


	//   ....[14]....
        /*0064*/ 	.word	0xffffffff


	//   ....[15]....
        /*0068*/ 	.word	0xffffffff


	//   ....[16]....
        /*006c*/ 	.word	0xffffffff


	//   ....[17]....
        /*0070*/ 	.word	0xffffffff


	//   ....[18]....
        /*0074*/ 	.word	0xffffffff


	//   ....[19]....
        /*0078*/ 	.word	0xffffffff


	//   ....[20]....
        /*007c*/ 	.word	0xffffffff


	//   ....[21]....
        /*0080*/ 	.word	0xffffffff


	//   ....[22]....
        /*0084*/ 	.word	0xffffffff


	//   ....[23]....
        /*0088*/ 	.word	0xffffffff


	//   ....[24]....
        /*008c*/ 	.word	0xffffffff


	//   ....[25]....
        /*0090*/ 	.word	0xffffffff


	//----- nvinfo : EIATTR_COOP_GROUP_INSTR_OFFSETS
	.align		4
.L_1223:
        /*0094*/ 	.byte	0x04, 0x28
        /*0096*/ 	.short	(.L_1225 - .L_1224)


	//   ....[0]....
.L_1224:
        /*0098*/ 	.word	0x000017a0


	//   ....[1]....
        /*009c*/ 	.word	0x000017c0


	//   ....[2]....
        /*00a0*/ 	.word	0x000017e0


	//   ....[3]....
        /*00a4*/ 	.word	0x00001800


	//   ....[4]....
        /*00a8*/ 	.word	0x00001820


	//   ....[5]....
        /*00ac*/ 	.word	0x00001fd0


	//   ....[6]....
        /*00b0*/ 	.word	0x00001ff0


	//   ....[7]....
        /*00b4*/ 	.word	0x00002010


	//   ....[8]....
        /*00b8*/ 	.word	0x00002040


	//   ....[9]....
        /*00bc*/ 	.word	0x00002080


	//   ....[10]....
        /*00c0*/ 	.word	0x00002200


	//   ....[11]....
        /*00c4*/ 	.word	0x00002240


	//   ....[12]....
        /*00c8*/ 	.word	0x00002250


	//   ....[13]....
        /*00cc*/ 	.word	0x000022d0


	//   ....[14]....
        /*00d0*/ 	.word	0x000022f0


	//   ....[15]....
        /*00d4*/ 	.word	0x00002310


	//   ....[16]....
        /*00d8*/ 	.word	0x000023e0


	//   ....[17]....
        /*00dc*/ 	.word	0x000023f0


	//   ....[18]....
        /*00e0*/ 	.word	0x000027a0


	//   ....[19]....
        /*00e4*/ 	.word	0x000027e0


	//   ....[20]....
        /*00e8*/ 	.word	0x000027f0


	//   ....[21]....
        /*00ec*/ 	.word	0x00002800


	//   ....[22]....
        /*00f0*/ 	.word	0x000028b0


	//   ....[23]....
        /*00f4*/ 	.word	0x000028d0


	//   ....[24]....
        /*00f8*/ 	.word	0x00002970


	//   ....[25]....
        /*00fc*/ 	.word	0x000029a0


	//----- nvinfo : EIATTR_VRC_CTA_INIT_COUNT
	.align		4
.L_1225:
        /*0100*/ 	.byte	0x02, 0x4a
	.zero		1
	.zero		1


	//----- nvinfo : EIATTR_EXIT_INSTR_OFFSETS
	.align		4
        /*0104*/ 	.byte	0x04, 0x1c
        /*0106*/ 	.short	(.L_1227 - .L_1226)


	//   ....[0]....
.L_1226:
        /*0108*/ 	.word	0x00000060


	//   ....[1]....
        /*010c*/ 	.word	0x00003d40


	//----- nvinfo : EIATTR_MAX_THREADS
	.align		4
.L_1227:
        /*0110*/ 	.byte	0x04, 0x05
        /*0112*/ 	.short	(.L_1229 - .L_1228)
.L_1228:
        /*0114*/ 	.word	0x00000080
        /*0118*/ 	.word	0x00000001
        /*011c*/ 	.word	0x00000001


	//----- nvinfo : EIATTR_CRS_STACK_SIZE
	.align		4
.L_1229:
        /*0120*/ 	.byte	0x04, 0x1e
        /*0122*/ 	.short	(.L_1231 - .L_1230)
.L_1230:
        /*0124*/ 	.word	0x00000000


	//----- nvinfo : EIATTR_CBANK_PARAM_SIZE
	.align		4
.L_1231:
        /*0128*/ 	.byte	0x03, 0x19
        /*012a*/ 	.short	0x0058


	//----- nvinfo : EIATTR_PARAM_CBANK
	.align		4
        /*012c*/ 	.byte	0x04, 0x0a
        /*012e*/ 	.short	(.L_1233 - .L_1232)
	.align		4
.L_1232:
        /*0130*/ 	.word	index@(.nv.constant0._ZN10layer_norm13ln_fwd_kernelINS_13Kernel_traitsIffffjLj30720ELj4ELj1ELj4ELj4ENS_18Kernel_traits_baseILj30720EffffjLj128EEEEEEEvNS_9FwdParamsE)
        /*0134*/ 	.short	0x0380
        /*0136*/ 	.short	0x0058


	//----- nvinfo : EIATTR_SW_WAR
	.align		4
.L_1233:
        /*0138*/ 	.byte	0x04, 0x36
        /*013a*/ 	.short	(.L_1235 - .L_1234)
.L_1234:
        /*013c*/ 	.word	0x00000008
.L_1235:


//--------------------- .nv.info._ZN10layer_norm13ln_fwd_kernelINS_13Kernel_traitsI13__nv_bfloat16fS2_fjLj25600ELj4ELj1ELj4ELj4ENS_18Kernel_traits_baseILj25600ES2_fS2_fjLj128EEEEEEEvNS_9FwdParamsE --------------------------
	.section	.nv.info._ZN10layer_norm13ln_fwd_kernelINS_13Kernel_traitsI13__nv_bfloat16fS2_fjLj25600ELj4ELj1ELj4ELj4ENS_18Kernel_traits_baseILj25600ES2_fS2_fjLj128EEEEEEEvNS_9FwdParamsE,"",@"SHT_CUDA_INFO"
	.sectionflags	@""
	.align	4


	//----- nvinfo : EIATTR_CUDA_API_VERSION
	.align		4
        /*0000*/ 	.byte	0x04, 0x37
        /*0002*/ 	.short	(.L_1237 - .L_1236)
.L_1236:
        /*0004*/ 	.word	0x00000082


	//----- nvinfo : EIATTR_KPARAM_INFO
	.align		4
.L_1237:
        /*0008*/ 	.byte	0x04, 0x17
        /*000a*/ 	.short	(.L_1239 - .L_1238)
.L_1238:
        /*000c*/ 	.word	0x00000000
        /*0010*/ 	.short	0x0000
        /*0012*/ 	.short	0x0000
        /*0014*/ 	.byte	0x00, 0xf0, 0x61, 0x01


	//----- nvinfo : EIATTR_SPARSE_MMA_MASK
	.align		4
.L_1239:
        /*0018*/ 	.byte	0x03, 0x50
        /*001a*/ 	.short	0x0000


	//----- nvinfo : EIATTR_MAXREG_COUNT
	.align		4
        /*001c*/ 	.byte	0x03, 0x1b
        /*001e*/ 	.short	0x00ff


	//----- nvinfo : EIATTR_NUM_BARRIERS
	.align		4
        /*0020*/ 	.byte	0x02, 0x4c
        /*0022*/ 	.byte	0x01
	.zero		1


	//----- nvinfo : EIATTR_MERCURY_ISA_VERSION
	.align		4
        /*0024*/ 	.byte	0x03, 0x5f
        /*0026*/ 	.short	0x0101


	//----- nvinfo : EIATTR_COOP_GROUP_MASK_REGIDS
	.align		4
        /*0028*/ 	.byte	0x04, 0x29
        /*002a*/ 	.short	(.L_1241 - .L_1240)


	//   ....[0]....
.L_1240:
        /*002c*/ 	.word	0xffffffff


	//   ....[1]....
        /*0030*/ 	.word	0xffffffff


	//   ....[2]....
        /*0034*/ 	.word	0xffffffff


	//   ....[3]....
        /*0038*/ 	.word	0xffffffff


	//   ....[4]....
        /*003c*/ 	.word	0xffffffff


	//   ....[5]....
        /*0040*/ 	.word	0xffffffff


	//   ....[6]....
        /*0044*/ 	.word	0xffffffff


	//   ....[7]....
        /*0048*/ 	.word	0xffffffff


	//   ....[8]....
        /*004c*/ 	.word	0xffffffff


	//   ....[9]....
        /*0050*/ 	.word	0xffffffff


	//   ....[10]....
        /*0054*/ 	.word	0xffffffff


	//   ....[11]....
        /*0058*/ 	.word	0xffffffff


	//   ....[12]....
        /*005c*/ 	.word	0xffffffff


	//   ....[13]....
        /*0060*/ 	.word	0xffffffff


	//   ....[14]....
        /*0064*/ 	.word	0xffffffff


	//   ....[15]....
        /*0068*/ 	.word	0xffffffff


	//   ....[16]....
        /*006c*/ 	.word	0xffffffff


	//   ....[17]....
        /*0070*/ 	.word	0xffffffff


	//   ....[18]....
        /*0074*/ 	.word	0xffffffff


	//   ....[19]....
        /*0078*/ 	.word	0xffffffff


	//   ....[20]....
        /*007c*/ 	.word	0xffffffff


	//   ....[21]....
        /*0080*/ 	.word	0xffffffff


	//   ....[22]....
        /*0084*/ 	.word	0xffffffff


	//   ....[23]....
        /*0088*/ 	.word	0xffffffff


	//   ....[24]....
        /*008c*/ 	.word	0xffffffff


	//   ....[25]....
        /*0090*/ 	.word	0xffffffff


	//----- nvinfo : EIATTR_COOP_GROUP_INSTR_OFFSETS
	.align		4
.L_1241:
        /*0094*/ 	.byte	0x04, 0x28
        /*0096*/ 	.short	(.L_1243 - .L_1242)


	//   ....[0]....
.L_1242:
        /*0098*/ 	.word	0x00001490


	//   ....[1]....
        /*009c*/ 	.word	0x000014b0


	//   ....[2]....
        /*00a0*/ 	.word	0x000014d0


	//   ....[3]....
        /*00a4*/ 	.word	0x000014f0


	//   ....[4]....
        /*00a8*/ 	.word	0x00001510


	//   ....[5]....
        /*00ac*/ 	.word	0x00001b80


	//   ....[6]....
        /*00b0*/ 	.word	0x00001ba0


	//   ....[7]....
        /*00b4*/ 	.word	0x00001bc0


	//   ....[8]....
        /*00b8*/ 	.word	0x00001be0


	//   ....[9]....
        /*00bc*/ 	.word	0x00001c20


	//   ....[10]....
        /*00c0*/ 	.word	0x00001cf0


	//   ....[11]....
        /*00c4*/ 	.word	0x00001d10


	//   ....[12]....
        /*00c8*/ 	.word	0x00001d30


	//   ....[13]....
        /*00cc*/ 	.word	0x00001d40


	//   ....[14]....
        /*00d0*/ 	.word	0x00001dc0


	//   ....[15]....
        /*00d4*/ 	.word	0x00001e10


	//   ....[16]....
        /*00d8*/ 	.word	0x00001f00


	//   ....[17]....
        /*00dc*/ 	.word	0x00001f20


	//   ....[18]....
        /*00e0*/ 	.word	0x000021d0


	//   ....[19]....
        /*00e4*/ 	.word	0x00002210


	//   ....[20]....
        /*00e8*/ 	.word	0x00002220


	//   ....[21]....
        /*00ec*/ 	.word	0x00002230


	//   ....[22]....
        /*00f0*/ 	.word	0x000022c0


	//   ....[23]....
        /*00f4*/ 	.word	0x00002300


	//   ....[24]....
        /*00f8*/ 	.word	0x000023a0


	//   ....[25]....
        /*00fc*/ 	.word	0x000023c0


	//----- nvinfo : EIATTR_VRC_CTA_INIT_COUNT
	.align		4
.L_1243:
        /*0100*/ 	.byte	0x02, 0x4a
	.zero		1
	.zero		1


	//----- nvinfo : EIATTR_EXIT_INSTR_OFFSETS
	.align		4
        /*0104*/ 	.byte	0x04, 0x1c
        /*0106*/ 	.short	(.L_1245 - .L_1244)


	//   ....[0]....
.L_1244:
        /*0108*/ 	.word	0x00000060


	//   ....[1]....
        /*010c*/ 	.word	0x00003750


	//----- nvinfo : EIATTR_MAX_THREADS
	.align		4
.L_1245:
        /*0110*/ 	.byte	0x04, 0x05
        /*0112*/ 	.short	(.L_1247 - .L_1246)
.L_1246:
        /*0114*/ 	.word	0x00000080
        /*0118*/ 	.word	0x00000001
        /*011c*/ 	.word	0x00000001


	//----- nvinfo : EIATTR_CRS_STACK_SIZE
	.align		4
.L_1247:
        /*0120*/ 	.byte	0x04, 0x1e
        /*0122*/ 	.short	(.L_1249 - .L_1248)
.L_1248:
        /*0124*/ 	.word	0x00000000


	//----- nvinfo : EIATTR_CBANK_PARAM_SIZE
	.align		4
.L_1249:
        /*0128*/ 	.byte	0x03, 0x19
        /*012a*/ 	.short	0x0058


	//----- nvinfo : EIATTR_PARAM_CBANK
	.align		4
        /*012c*/ 	.byte	0x04, 0x0a
        /*012e*/ 	.short	(.L_1251 - .L_1250)
	.align		4
.L_1250:
        /*0130*/ 	.word	index@(.nv.constant0._ZN10layer_norm13ln_fwd_kernelINS_13Kernel_traitsI13__nv_bfloat16fS2_fjLj25600ELj4ELj1ELj4ELj4ENS_18Kernel_traits_baseILj25600ES2_fS2_fjLj128EEEEEEEvNS_9FwdParamsE)
        /*0134*/ 	.short	0x0380
        /*0136*/ 	.short	0x0058


	//----- nvinfo : EIATTR_SW_WAR
	.align		4
.L_1251:
        /*0138*/ 	.byte	0x04, 0x36
        /*013a*/ 	.short	(.L_1253 - .L_1252)
.L_1252:
        /*013c*/ 	.word	0x00000008
.L_1253:


//--------------------- .nv.info._ZN10layer_norm13ln_fwd_kernelINS_13Kernel_traitsI13__nv_bfloat16S2_S2_fjLj25600ELj2ELj1ELj4ELj8ENS_18Kernel_traits_baseILj25600ES2_S2_S2_fjLj128EEEEEEEvNS_9FwdParamsE --------------------------
	.section	.nv.info._ZN10layer_norm13ln_fwd_kernelINS_13Kernel_traitsI13__nv_bfloat16S2_S2_fjLj25600ELj2ELj1ELj4ELj8ENS_18Kernel_traits_baseILj25600ES2_S2_S2_fjLj128EEEEEEEvNS_9FwdParamsE,"",@"SHT_CUDA_INFO"
	.sectionflags	@""
	.align	4


	//----- nvinfo : EIATTR_CUDA_API_VERSION
	.align		4
        /*0000*/ 	.byte	0x04, 0x37
        /*0002*/ 	.short	(.L_1255 - .L_1254)
.L_1254:
        /*0004*/ 	.word	0x00000082


	//----- nvinfo : EIATTR_KPARAM_INFO
	.align		4
.L_1255:
        /*0008*/ 	.byte	0x04, 0x17
        /*000a*/ 	.short	(.L_1257 - .L_1256)
.L_1256:
        /*000c*/ 	.word	0x00000000
        /*0010*/ 	.short	0x0000
        /*0012*/ 	.short	0x0000
        /*0014*/ 	.byte	0x00, 0xf0, 0x61, 0x01


	//----- nvinfo : EIATTR_SPARSE_MMA_MASK
	.align		4
.L_1257:
        /*0018*/ 	.byte	0x03, 0x50
        /*001a*/ 	.short	0x0000


	//----- nvinfo : EIATTR_MAXREG_COUNT
	.align		4
        /*001c*/ 	.byte	0x03, 0x1b
        /*001e*/ 	.short	0x00ff


	//----- nvinfo : EIATTR_NUM_BARRIERS
	.align		4
        /*0020*/ 	.byte	0x02, 0x4c
        /*0022*/ 	.byte	0x01
	.zero		1


	//----- nvinfo : EIATTR_MERCURY_ISA_VERSION
	.align		4
        /*0024*/ 	.byte	0x03, 0x5f
        /*0026*/ 	.short	0x0101


	//----- nvinfo : EIATTR_COOP_GROUP_MASK_REGIDS
	.align		4
        /*0028*/ 	.byte	0x04, 0x29
        /*002a*/ 	.short	(.L_1259 - .L_1258)


	//   ....[0]....
.L_1258:
        /*002c*/ 	.word	0xffffffff


	//   ....[1]....
        /*0030*/ 	.word	0xffffffff


	//   ....[2]....
        /*0034*/ 	.word	0xffffffff


	//   ....[3]....
        /*0038*/ 	.word	0xffffffff


	//   ....[4]....
        /*003c*/ 	.word	0xffffffff


	//   ....[5]....
        /*0040*/ 	.word	0xffffffff


	//   ....[6]....
        /*0044*/ 	.word	0xffffffff


	//   ....[7]....
        /*0048*/ 	.word	0xffffffff


	//   ....[8]....
        /*004c*/ 	.word	0xffffffff


	//   ....[9]....
        /*0050*/ 	.word	0xffffffff


	//   ....[10]....
        /*0054*/ 	.word	0xffffffff


	//   ....[11]....
        /*0058*/ 	.word	0xffffffff


	//   ....[12]....
        /*005c*/ 	.word	0xffffffff


	//   ....[13]....
        /*0060*/ 	.word	0xffffffff


	//   ....[14]....
        /*0064*/ 	.word	0xffffffff


	//   ....[15]....
        /*0068*/ 	.word	0xffffffff


	//   ....[16]....
        /*006c*/ 	.word	0xffffffff


	//   ....[17]....
        /*0070*/ 	.word	0xffffffff


	//   ....[18]....
        /*0074*/ 	.word	0xffffffff


	//   ....[19]....
        /*0078*/ 	.word	0xffffffff


	//   ....[20]....
        /*007c*/ 	.word	0xffffffff


	//   ....[21]....
        /*0080*/ 	.word	0xffffffff


	//   ....[22]....
        /*0084*/ 	.word	0xffffffff


	//----- nvinfo : EIATTR_COOP_GROUP_INSTR_OFFSETS
	.align		4
.L_1259:
        /*0088*/ 	.byte	0x04, 0x28
        /*008a*/ 	.short	(.L_1261 - .L_1260)


	//   ....[0]....
.L_1260:
        /*008c*/ 	.word	0x00001ea0


	//   ....[1]....
        /*0090*/ 	.word	0x00001ec0


	//   ....[2]....
        /*0094*/ 	.word	0x00001ee0


	//   ....[3]....
        /*0098*/ 	.word	0x00001f00


	//   ....[4]....
        /*009c*/ 	.word	0x00001f20


	//   ....[5]....
        /*00a0*/ 	.word	0x00002bd0


	//   ....[6]....
        /*00a4*/ 	.word	0x00002bf0


	//   ....[7]....
        /*00a8*/ 	.word	0x00002c10


	//   ....[8]....
        /*00ac*/ 	.word	0x00002c30


	//   ....[9]....
        /*00b0*/ 	.word	0x00002c70


	//   ....[10]....
        /*00b4*/ 	.word	0x00002e60


	//   ....[11]....
        /*00b8*/ 	.word	0x00002e90


	//   ....[12]....
        /*00bc*/ 	.word	0x00002f00


	//   ....[13]....
        /*00c0*/ 	.word	0x00002f40


	//   ....[14]....
        /*00c4*/ 	.word	0x00002f60


	//   ....[15]....
        /*00c8*/ 	.word	0x00002f90


	//   ....[16]....
        /*00cc*/ 	.word	0x00003060


	//   ....[17]....
        /*00d0*/ 	.word	0x00003070


	//   ....[18]....
        /*00d4*/ 	.word	0x000034a0


	//   ....[19]....
        /*00d8*/ 	.word	0x000034e0


	//   ....[20]....
        /*00dc*/ 	.word	0x00003500


	//   ....[21]....
        /*00e0*/ 	.word	0x000035a0


	//   ....[22]....
        /*00e4*/ 	.word	0x000035b0


	//----- nvinfo : EIATTR_VRC_CTA_INIT_COUNT
	.align		4
.L_1261:
        /*00e8*/ 	.byte	0x02, 0x4a
	.zero		1
	.zero		1


	//----- nvinfo : EIATTR_EXIT_INSTR_OFFSETS
	.align		4
        /*00ec*/ 	.byte	0x04, 0x1c
        /*00ee*/ 	.short	(.L_1263 - .L_1262)


	//   ....[0]....
.L_1262:
        /*00f0*/ 	.word	0x00000060


	//   ....[1]....
        /*00f4*/ 	.word	0x00006690


	//----- nvinfo : EIATTR_MAX_THREADS
	.align		4
.L_1263:
        /*00f8*/ 	.byte	0x04, 0x05
        /*00fa*/ 	.short	(.L_1265 - .L_1264)
.L_1264:
        /*00fc*/ 	.word	0x00000080
        /*0100*/ 	.word	0x00000001
        /*0104*/ 	.word	0x00000001


	//----- nvinfo : EIATTR_CRS_STACK_SIZE
	.align		4
.L_1265:
        /*0108*/ 	.byte	0x04, 0x1e
        /*010a*/ 	.short	(.L_1267 - .L_1266)
.L_1266:
        /*010c*/ 	.word	0x00000000


	//----- nvinfo : EIATTR_CBANK_PARAM_SIZE
	.align		4
.L_1267:
        /*0110*/ 	.byte	0x03, 0x19
        /*0112*/ 	.short	0x0058


	//----- nvinfo : EIATTR_PARAM_CBANK
	.align		4
        /*0114*/ 	.byte	0x04, 0x0a
        /*0116*/ 	.short	(.L_1269 - .L_1268)
	.align		4
.L_1268:
        /*0118*/ 	.word	index@(.nv.constant0._ZN10layer_norm13ln_fwd_kernelINS_13Kernel_traitsI13__nv_bfloat16S2_S2_fjLj25600ELj2ELj1ELj4ELj8ENS_18Kernel_traits_baseILj25600ES2_S2_S2_fjLj128EEEEEEEvNS_9FwdParamsE)
        /*011c*/ 	.short	0x0380
        /*011e*/ 	.short	0x0058


	//----- nvinfo : EIATTR_SW_WAR
	.align		4
.L_1269:
        /*0120*/ 	.byte	0x04, 0x36
        /*0122*/ 	.short	(.L_1271 - .L_1270)
.L_1270:
        /*0124*/ 	.word	0x00000008
.L_1271:


//--------------------- .nv.info._ZN10layer_norm13ln_fwd_kernelINS_13Kernel_traitsI6__halffS2_fjLj25600ELj4ELj1ELj4ELj4ENS_18Kernel_traits_baseILj25600ES2_fS2_fjLj128EEEEEEEvNS_9FwdParamsE --------------------------
	.section	.nv.info._ZN10layer_norm13ln_fwd_kernelINS_13Kernel_traitsI6__halffS2_fjLj25600ELj4ELj1ELj4ELj4ENS_18Kernel_traits_baseILj25600ES2_fS2_fjLj128EEEEEEEvNS_9FwdParamsE,"",@"SHT_CUDA_INFO"
	.sectionflags	@""
	.align	4


	//----- nvinfo : EIATTR_CUDA_API_VERSION
	.align		4
        /*0000*/ 	.byte	0x04, 0x37
        /*0002*/ 	.short	(.L_1273 - .L_1272)
.L_1272:
        /*0004*/ 	.word	0x00000082


	//----- nvinfo : EIATTR_KPARAM_INFO
	.align		4
.L_1273:
        /*0008*/ 	.byte	0x04, 0x17
        /*000a*/ 	.short	(.L_1275 - .L_1274)
.L_1274:
        /*000c*/ 	.word	0x00000000
        /*0010*/ 	.short	0x0000
        /*0012*/ 	.short	0x0000
        /*0014*/ 	.byte	0x00, 0xf0, 0x61, 0x01


	//----- nvinfo : EIATTR_SPARSE_MMA_MASK
	.align		4
.L_1275:
        /*0018*/ 	.byte	0x03, 0x50
        /*001a*/ 	.short	0x0000


	//----- nvinfo : EIATTR_MAXREG_COUNT
	.align		4
        /*001c*/ 	.byte	0x03, 0x1b
        /*001e*/ 	.short	0x00ff


	//----- nvinfo : EIATTR_NUM_BARRIERS
	.align		4
        /*0020*/ 	.byte	0x02, 0x4c
        /*0022*/ 	.byte	0x01
	.zero		1


	//----- nvinfo : EIATTR_MERCURY_ISA_VERSION
	.align		4
        /*0024*/ 	.byte	0x03, 0x5f
        /*0026*/ 	.short	0x0101


	//----- nvinfo : EIATTR_COOP_GROUP_MASK_REGIDS
	.align		4
        /*0028*/ 	.byte	0x04, 0x29
        /*002a*/ 	.short	(.L_1277 - .L_1276)


	//   ....[0]....
.L_1276:
        /*002c*/ 	.word	0xffffffff


	//   ....[1]....
        /*0030*/ 	.word	0xffffffff


	//   ....[2]....
        /*0034*/ 	.word	0xffffffff


	//   ....[3]....
        /*0038*/ 	.word	0xffffffff


	//   ....[4]....
        /*003c*/ 	.word	0xffffffff


	//   ....[5]....
        /*0040*/ 	.word	0xffffffff


	//   ....[6]....
        /*0044*/ 	.word	0xffffffff


	//   ....[7]....
        /*0048*/ 	.word	0xffffffff


	//   ....[8]....
        /*004c*/ 	.word	0xffffffff


	//   ....[9]....
        /*0050*/ 	.word	0xffffffff


	//   ....[10]....
        /*0054*/ 	.word	0xffffffff


	//   ....[11]....
        /*0058*/ 	.word	0xffffffff


	//   ....[12]....
        /*005c*/ 	.word	0xffffffff


	//   ....[13]....
        /*0060*/ 	.word	0xffffffff


	//   ....[14]....
        /*0064*/ 	.word	0xffffffff


	//   ....[15]....
        /*0068*/ 	.word	0xffffffff


	//   ....[16]....
        /*006c*/ 	.word	0xffffffff


	//   ....[17]....
        /*0070*/ 	.word	0xffffffff


	//   ....[18]....
        /*0074*/ 	.word	0xffffffff


	//   ....[19]....
        /*0078*/ 	.word	0xffffffff


	//   ....[20]....
        /*007c*/ 	.word	0xffffffff


	//   ....[21]....
        /*0080*/ 	.word	0xffffffff


	//   ....[22]....
        /*0084*/ 	.word	0xffffffff


	//   ....[23]....
        /*0088*/ 	.word	0xffffffff


	//   ....[24]....
        /*008c*/ 	.word	0xffffffff


	//   ....[25]....
        /*0090*/ 	.word	0xffffffff


	//----- nvinfo : EIATTR_COOP_GROUP_INSTR_OFFSETS
	.align		4
.L_1277:
        /*0094*/ 	.byte	0x04, 0x28
        /*0096*/ 	.short	(.L_1279 - .L_1278)


	//   ....[0]....
.L_1278:
        /*0098*/ 	.word	0x00001490


	//   ....[1]....
        /*009c*/ 	.word	0x000014b0


	//   ....[2]....
        /*00a0*/ 	.word	0x000014d0


	//   ....[3]....
        /*00a4*/ 	.word	0x000014f0


	//   ....[4]....
        /*00a8*/ 	.word	0x00001510


	//   ....[5]....
        /*00ac*/ 	.word	0x00001b80


	//   ....[6]....
        /*00b0*/ 	.word	0x00001ba0


	//   ....[7]....
        /*00b4*/ 	.word	0x00001bc0


	//   ....[8]....
        /*00b8*/ 	.word	0x00001be0


	//   ....[9]....
        /*00bc*/ 	.word	0x00001c20


	//   ....[10]....
        /*00c0*/ 	.word	0x00001cf0


	//   ....[11]....
        /*00c4*/ 	.word	0x00001d10


	//   ....[12]....
        /*00c8*/ 	.word	0x00001d30


	//   ....[13]....
        /*00cc*/ 	.word	0x00001d40


	//   ....[14]....
        /*00d0*/ 	.word	0x00001dc0


	//   ....[15]....
        /*00d4*/ 	.word	0x00001e10


	//   ....[16]....
        /*00d8*/ 	.word	0x00001f00


	//   ....[17]....
        /*00dc*/ 	.word	0x00001f20


	//   ....[18]....
        /*00e0*/ 	.word	0x000021d0


	//   ....[19]....
        /*00e4*/ 	.word	0x00002210


	//   ....[20]....
        /*00e8*/ 	.word	0x00002220


	//   ....[21]....
        /*00ec*/ 	.word	0x00002230


	//   ....[22]....
        /*00f0*/ 	.word	0x000022c0


	//   ....[23]....
        /*00f4*/ 	.word	0x00002300


	//   ....[24]....
        /*00f8*/ 	.word	0x000023a0


	//   ....[25]....
        /*00fc*/ 	.word	0x000023c0


	//----- nvinfo : EIATTR_VRC_CTA_INIT_COUNT
	.align		4
.L_1279:
        /*0100*/ 	.byte	0x02, 0x4a
	.zero		1
	.zero		1


	//----- nvinfo : EIATTR_EXIT_INSTR_OFFSETS
	.align		4
        /*0104*/ 	.byte	0x04, 0x1c
        /*0106*/ 	.short	(.L_1281 - .L_1280)


	//   ....[0]....
.L_1280:
        /*0108*/ 	.word	0x00000060


	//   ....[1]....
        /*010c*/ 	.word	0x00003750


	//----- nvinfo : EIATTR_MAX_THREADS
	.align		4
.L_1281:
        /*0110*/ 	.byte	0x04, 0x05
        /*0112*/ 	.short	(.L_1283 - .L_1282)
.L_1282:
        /*0114*/ 	.word	0x00000080
        /*0118*/ 	.word	0x00000001
        /*011c*/ 	.word	0x00000001


	//----- nvinfo : EIATTR_CRS_STACK_SIZE
	.align		4
.L_1283:
        /*0120*/ 	.byte	0x04, 0x1e
        /*0122*/ 	.short	(.L_1285 - .L_1284)
.L_1284:
        /*0124*/ 	.word	0x00000000


	//----- nvinfo : EIATTR_CBANK_PARAM_SIZE
	.align		4
.L_1285:
        /*0128*/ 	.byte	0x03, 0x19
        /*012a*/ 	.short	0x0058


	//----- nvinfo : EIATTR_PARAM_CBANK
	.align		4
        /*012c*/ 	.byte	0x04, 0x0a
        /*012e*/ 	.short	(.L_1287 - .L_1286)
	.align		4
.L_1286:
        /*0130*/ 	.word	index@(.nv.constant0._ZN10layer_norm13ln_fwd_kernelINS_13Kernel_traitsI6__halffS2_fjLj25600ELj4ELj1ELj4ELj4ENS_18Kernel_traits_baseILj25600ES2_fS2_fjLj128EEEEEEEvNS_9FwdParamsE)
        /*0134*/ 	.short	0x0380
        /*0136*/ 	.short	0x0058


	//----- nvinfo : EIATTR_SW_WAR
	.align		4
.L_1287:
        /*0138*/ 	.byte	0x04, 0x36
        /*013a*/ 	.short	(.L_1289 - .L_1288)
.L_1288:
        /*013c*/ 	.word	0x00000008
.L_1289:


//--------------------- .nv.info._ZN10layer_norm13ln_fwd_kernelINS_13Kernel_traitsI6__halfS2_S2_fjLj25600ELj2ELj1ELj4ELj8ENS_18Kernel_traits_baseILj25600ES2_S2_S2_fjLj128EEEEEEEvNS_9FwdParamsE --------------------------
	.section	.nv.info._ZN10layer_norm13ln_fwd_kernelINS_13Kernel_traitsI6__halfS2_S2_fjLj25600ELj2ELj1ELj4ELj8ENS_18Kernel_traits_baseILj25600ES2_S2_S2_fjLj128EEEEEEEvNS_9FwdParamsE,"",@"SHT_CUDA_INFO"
	.sectionflags	@""
	.align	4


	//----- nvinfo : EIATTR_CUDA_API_VERSION
	.align		4
        /*0000*/ 	.byte	0x04, 0x37
        /*0002*/ 	.short	(.L_1291 - .L_1290)
.L_1290:
        /*0004*/ 	.word	0x00000082


	//----- nvinfo : EIATTR_KPARAM_INFO
	.align		4
.L_1291:
        /*0008*/ 	.byte	0x04, 0x17
        /*000a*/ 	.short	(.L_1293 - .L_1292)
.L_1292:
        /*000c*/ 	.word	0x00000000
        /*0010*/ 	.short	0x0000
        /*0012*/ 	.short	0x0000
        /*0014*/ 	.byte	0x00, 0xf0, 0x61, 0x01


	//----- nvinfo : EIATTR_SPARSE_MMA_MASK
	.align		4
.L_1293:
        /*0018*/ 	.byte	0x03, 0x50
        /*001a*/ 	.short	0x0000


	//----- nvinfo : EIATTR_MAXREG_COUNT
	.align		4
        /*001c*/ 	.byte	0x03, 0x1b
        /*001e*/ 	.short	0x00ff


	//----- nvinfo : EIATTR_NUM_BARRIERS
	.align		4
        /*0020*/ 	.byte	0x02, 0x4c
        /*0022*/ 	.byte	0x01
	.zero		1


	//----- nvinfo : EIATTR_ANNOTATIONS
	.align		4
        /*0024*/ 	.byte	0x04, 0x55
        /*0026*/ 	.short	(.L_1295 - .L_1294)


	//   ....[0]....
.L_1294:
        /*0028*/ 	.word	0x00000001
        /*002c*/ 	.byte	0x50, 0x33, 0x00, 0x00, 0x01, 0x00, 0x00, 0x00, 0xc0, 0x45, 0x00, 0x00


	//----- nvinfo : EIATTR_MERCURY_ISA_VERSION
	.align		4
.L_1295:
        /*0038*/ 	.byte	0x03, 0x5f
        /*003a*/ 	.short	0x0101


	//----- nvinfo : EIATTR_COOP_GROUP_MASK_REGIDS
	.align		4
        /*003c*/ 	.byte	0x04, 0x29
        /*003e*/ 	.short	(.L_1297 - .L_1296)


	//   ....[0]....
.L_1296:
        /*0040*/ 	.word	0xffffffff


	//   ....[1]....
        /*0044*/ 	.word	0xffffffff


	//   ....[2]....
        /*0048*/ 	.word	0xffffffff


	//   ....[3]....
        /*004c*/ 	.word	0xffffffff


	//   ....[4]....
        /*0050*/ 	.word	0xffffffff


	//   ....[5]....
        /*0054*/ 	.word	0xffffffff


	//   ....[6]....
        /*0058*/ 	.word	0xffffffff


	//   ....[7]....
        /*005c*/ 	.word	0xffffffff


	//   ....[8]....
        /*0060*/ 	.word	0xffffffff


	//   ....[9]....
        /*0064*/ 	.word	0xffffffff


	//   ....[10]....
        /*0068*/ 	.word	0xffffffff


	//   ....[11]....
        /*006c*/ 	.word	0xffffffff


	//   ....[12]....
        /*0070*/ 	.word	0xffffffff


	//   ....[13]....
        /*0074*/ 	.word	0xffffffff


	//   ....[14]....
        /*0078*/ 	.word	0xffffffff


	//   ....[15]....
        /*007c*/ 	.word	0xffffffff


	//   ....[16]....
        /*0080*/ 	.word	0xffffffff


	//   ....[17]....
        /*0084*/ 	.word	0xffffffff


	//   ....[18]....
        /*0088*/ 	.word	0xffffffff


	//   ....[19]....
        /*008c*/ 	.word	0xffffffff


	//   ....[20]....
        /*0090*/ 	.word	0xffffffff


	//   ....[21]....
        /*0094*/ 	.word	0xffffffff


	//   ....[22]....
        /*0098*/ 	.word	0xffffffff


	//----- nvinfo : EIATTR_COOP_GROUP_INSTR_OFFSETS
	.align		4
.L_1297:
        /*009c*/ 	.byte	0x04, 0x28
        /*009e*/ 	.short	(.L_1299 - .L_1298)


	//   ....[0]....
.L_1298:
        /*00a0*/ 	.word	0x00001eb0


	//   ....[1]....
        /*00a4*/ 	.word	0x00001ed0


	//   ....[2]....
        /*00a8*/ 	.word	0x00001ef0


	//   ....[3]....
        /*00ac*/ 	.word	0x00001f10


	//   ....[4]....
        /*00b0*/ 	.word	0x00001f30


	//   ....[5]....
        /*00b4*/ 	.word	0x00002be0


	//   ....[6]....
        /*00b8*/ 	.word	0x00002c00


	//   ....[7]....
        /*00bc*/ 	.word	0x00002c20


	//   ....[8]....
        /*00c0*/ 	.word	0x00002c40


	//   ....[9]....
        /*00c4*/ 	.word	0x00002c80


	//   ....[10]....
        /*00c8*/ 	.word	0x00002e70


	//   ....[11]....
        /*00cc*/ 	.word	0x00002ea0


	//   ....[12]....
        /*00d0*/ 	.word	0x00002f10


	//   ....[13]....
        /*00d4*/ 	.word	0x00002f50


	//   ....[14]....
        /*00d8*/ 	.word	0x00002f70


	//   ....[15]....
        /*00dc*/ 	.word	0x00002fa0


	//   ....[16]....
        /*00e0*/ 	.word	0x00003070


	//   ....[17]....
        /*00e4*/ 	.word	0x00003080


	//   ....[18]....
        /*00e8*/ 	.word	0x000034a0


	//   ....[19]....
        /*00ec*/ 	.word	0x000034d0


	//   ....[20]....
        /*00f0*/ 	.word	0x000034f0


	//   ....[21]....
        /*00f4*/ 	.word	0x00003590


	//   ....[22]....
        /*00f8*/ 	.word	0x000035a0


	//----- nvinfo : EIATTR_VRC_CTA_INIT_COUNT
	.align		4
.L_1299:
        /*00fc*/ 	.byte	0x02, 0x4a
	.zero		1
	.zero		1


	//----- nvinfo : EIATTR_EXIT_INSTR_OFFSETS
	.align		4
        /*0100*/ 	.byte	0x04, 0x1c
        /*0102*/ 	.short	(.L_1301 - .L_1300)


	//   ....[0]....
.L_1300:
        /*0104*/ 	.word	0x00000070


	//   ....[1]....
        /*0108*/ 	.word	0x00006660


	//----- nvinfo : EIATTR_MAX_THREADS
	.align		4
.L_1301:
        /*010c*/ 	.byte	0x04, 0x05
        /*010e*/ 	.short	(.L_1303 - .L_1302)
.L_1302:
        /*0110*/ 	.word	0x00000080
        /*0114*/ 	.word	0x00000001
        /*0118*/ 	.word	0x00000001


	//----- nvinfo : EIATTR_CRS_STACK_SIZE
	.align		4
.L_1303:
        /*011c*/ 	.byte	0x04, 0x1e
        /*011e*/ 	.short	(.L_1305 - .L_1304)
.L_1304:
        /*0120*/ 	.word	0x00000000


	//----- nvinfo : EIATTR_CBANK_PARAM_SIZE
	.align		4
.L_1305:
        /*0124*/ 	.byte	0x03, 0x19
        /*0126*/ 	.short	0x0058


	//----- nvinfo : EIATTR_PARAM_CBANK
	.align		4
        /*0128*/ 	.byte	0x04, 0x0a
        /*012a*/ 	.short	(.L_1307 - .L_1306)
	.align		4
.L_1306:
        /*012c*/ 	.word	index@(.nv.constant0._ZN10layer_norm13ln_fwd_kernelINS_13Kernel_traitsI6__halfS2_S2_fjLj25600ELj2ELj1ELj4ELj8ENS_18Kernel_traits_baseILj25600ES2_S2_S2_fjLj128EEEEEEEvNS_9FwdParamsE)
        /*0130*/ 	.short	0x0380
        /*0132*/ 	.short	0x0058


	//----- nvinfo : EIATTR_SW_WAR
	.align		4
.L_1307:
        /*0134*/ 	.byte	0x04, 0x36
        /*0136*/ 	.short	(.L_1309 - .L_1308)
.L_1308:
        /*0138*/ 	.word	0x00000008
.L_1309:


//--------------------- .nv.info._ZN10layer_norm13ln_fwd_kernelINS_13Kernel_traitsIffffjLj25600ELj4ELj1ELj4ELj4ENS_18Kernel_traits_baseILj25600EffffjLj128EEEEEEEvNS_9FwdParamsE --------------------------
	.section	.nv.info._ZN10layer_norm13ln_fwd_kernelINS_13Kernel_traitsIffffjLj25600ELj4ELj1ELj4ELj4ENS_18Kernel_traits_baseILj25600EffffjLj128EEEEEEEvNS_9FwdParamsE,"",@"SHT_CUDA_INFO"
	.sectionflags	@""
	.align	4


	//----- nvinfo : EIATTR_CUDA_API_VERSION
	.align		4
        /*0000*/ 	.byte	0x04, 0x37
        /*0002*/ 	.short	(.L_1311 - .L_1310)
.L_1310:
        /*0004*/ 	.word	0x00000082


	//----- nvinfo : EIATTR_KPARAM_INFO
	.align		4
.L_1311:
        /*0008*/ 	.byte	0x04, 0x17
        /*000a*/ 	.short	(.L_1313 - .L_1312)
.L_1312:
        /*000c*/ 	.word	0x00000000
        /*0010*/ 	.short	0x0000
        /*0012*/ 	.short	0x0000
        /*0014*/ 	.byte	0x00, 0xf0, 0x61, 0x01


	//----- nvinfo : EIATTR_SPARSE_MMA_MASK
	.align		4
.L_1313:
        /*0018*/ 	.byte	0x03, 0x50
        /*001a*/ 	.short	0x0000


	//----- nvinfo : EIATTR_MAXREG_COUNT
	.align		4
        /*001c*/ 	.byte	0x03, 0x1b
        /*001e*/ 	.short	0x00ff


	//----- nvinfo : EIATTR_NUM_BARRIERS
	.align		4
        /*0020*/ 	.byte	0x02, 0x4c
        /*0022*/ 	.byte	0x01
	.zero		1


	//----- nvinfo : EIATTR_MERCURY_ISA_VERSION
	.align		4
        /*0024*/ 	.byte	0x03, 0x5f
        /*0026*/ 	.short	0x0101


	//----- nvinfo : EIATTR_COOP_GROUP_MASK_REGIDS
	.align		4
        /*0028*/ 	.byte	0x04, 0x29
        /*002a*/ 	.short	(.L_1315 - .L_1314)


	//   ....[0]....
.L_1314:
        /*002c*/ 	.word	0xffffffff


	//   ....[1]....
        /*0030*/ 	.word	0xffffffff


	//   ....[2]....
        /*0034*/ 	.word	0xffffffff


	//   ....[3]....
        /*0038*/ 	.word	0xffffffff


	//   ....[4]....
        /*003c*/ 	.word	0xffffffff


	//   ....[5]....
        /*0040*/ 	.word	0xffffffff


	//   ....[6]....
        /*0044*/ 	.word	0xffffffff


	//   ....[7]....
        /*0048*/ 	.word	0xffffffff


	//   ....[8]....
        /*004c*/ 	.word	0xffffffff


	//   ....[9]....
        /*0050*/ 	.word	0xffffffff


	//   ....[10]....
        /*0054*/ 	.word	0xffffffff


	//   ....[11]....
        /*0058*/ 	.word	0xffffffff


	//   ....[12]....
        /*005c*/ 	.word	0xffffffff


	//   ....[13]....
        /*0060*/ 	.word	0xffffffff


	//   ....[14]....
        /*0064*/ 	.word	0xffffffff


	//   ....[15]....
        /*0068*/ 	.word	0xffffffff


	//   ....[16]....
        /*006c*/ 	.word	0xffffffff


	//   ....[17]....
        /*0070*/ 	.word	0xffffffff


	//   ....[18]....
        /*0074*/ 	.word	0xffffffff


	//   ....[19]....
        /*0078*/ 	.word	0xffffffff


	//   ....[20]....
        /*007c*/ 	.word	0xffffffff


	//   ....[21]....
        /*0080*/ 	.word	0xffffffff


	//   ....[22]....
        /*0084*/ 	.word	0xffffffff


	//   ....[23]....
        /*0088*/ 	.word	0xffffffff


	//   ....[24]....
        /*008c*/ 	.word	0xffffffff


	//   ....[25]....
        /*0090*/ 	.word	0xffffffff


	//----- nvinfo : EIATTR_COOP_GROUP_INSTR_OFFSETS
	.align		4
.L_1315:
        /*0094*/ 	.byte	0x04, 0x28
        /*0096*/ 	.short	(.L_1317 - .L_1316)


	//   ....[0]....
.L_1316:
        /*0098*/ 	.word	0x00001420


	//   ....[1]....
        /*009c*/ 	.word	0x00001440


	//   ....[2]....
        /*00a0*/ 	.word	0x00001460


	//   ....[3]....
        /*00a4*/ 	.word	0x00001480


	//   ....[4]....
        /*00a8*/ 	.word	0x000014a0


	//   ....[5]....
        /*00ac*/ 	.word	0x00001b10


	//   ....[6]....
        /*00b0*/ 	.word	0x00001b30


	//   ....[7]....
        /*00b4*/ 	.word	0x00001b50


	//   ....[8]....
        /*00b8*/ 	.word	0x00001b70


	//   ....[9]....
        /*00bc*/ 	.word	0x00001bc0


	//   ....[10]....
        /*00c0*/ 	.word	0x00001ca0


	//   ....[11]....
        /*00c4*/ 	.word	0x00001cc0


	//   ....[12]....
        /*00c8*/ 	.word	0x00001cf0


	//   ....[13]....
        /*00cc*/ 	.word	0x00001d30


	//   ....[14]....
        /*00d0*/ 	.word	0x00001d70


	//   ....[15]....
        /*00d4*/ 	.word	0x00001dc0


	//   ....[16]....
        /*00d8*/ 	.word	0x00001ec0


	//   ....[17]....
        /*00dc*/ 	.word	0x00001ee0


	//   ....[18]....
        /*00e0*/ 	.word	0x00002170


	//   ....[19]....
        /*00e4*/ 	.word	0x000021b0


	//   ....[20]....
        /*00e8*/ 	.word	0x000021c0


	//   ....[21]....
        /*00ec*/ 	.word	0x00002220


	//   ....[22]....
        /*00f0*/ 	.word	0x00002250


	//   ....[23]....
        /*00f4*/ 	.word	0x00002280


	//   ....[24]....
        /*00f8*/ 	.word	0x00002360


	//   ....[25]....
        /*00fc*/ 	.word	0x00002370


	//----- nvinfo : EIATTR_VRC_CTA_INIT_COUNT
	.align		4
.L_1317:
        /*0100*/ 	.byte	0x02, 0x4a
	.zero		1
	.zero		1


	//----- nvinfo : EIATTR_EXIT_INSTR_OFFSETS
	.align		4
        /*0104*/ 	.byte	0x04, 0x1c
        /*0106*/ 	.short	(.L_1319 - .L_1318)


	//   ....[0]....
.L_1318:
        /*0108*/ 	.word	0x00000060


	//   ....[1]....
        /*010c*/ 	.word	0x000033c0


	//----- nvinfo : EIATTR_MAX_THREADS
	.align		4
.L_1319:
        /*0110*/ 	.byte	0x04, 0x05
        /*0112*/ 	.short	(.L_1321 - .L_1320)
.L_1320:
        /*0114*/ 	.word	0x00000080
        /*0118*/ 	.word	0x00000001
        /*011c*/ 	.word	0x00000001


	//----- nvinfo : EIATTR_CRS_STACK_SIZE
	.align		4
.L_1321:
        /*0120*/ 	.byte	0x04, 0x1e
        /*0122*/ 	.short	(.L_1323 - .L_1322)
.L_1322:
        /*0124*/ 	.word	0x00000000


	//----- nvinfo : EIATTR_CBANK_PARAM_SIZE
	.align		4
.L_1323:
        /*0128*/ 	.byte	0x03, 0x19
        /*012a*/ 	.short	0x0058


	//----- nvinfo : EIATTR_PARAM_CBANK
	.align		4
        /*012c*/ 	.byte	0x04, 0x0a
        /*012e*/ 	.short	(.L_1325 - .L_1324)
	.align		4
.L_1324:
        /*0130*/ 	.word	index@(.nv.constant0._ZN10layer_norm13ln_fwd_kernelINS_13Kernel_traitsIffffjLj25600ELj4ELj1ELj4ELj4ENS_18Kernel_traits_baseILj25600EffffjLj128EEEEEEEvNS_9FwdParamsE)
        /*0134*/ 	.short	0x0380
        /*0136*/ 	.short	0x0058


	//----- nvinfo : EIATTR_SW_WAR
	.align		4
.L_1325:
        /*0138*/ 	.byte	0x04, 0x36
        /*013a*/ 	.short	(.L_1327 - .L_1326)
.L_1326:
        /*013c*/ 	.word	0x00000008
.L_1327:


//--------------------- .nv.info._ZN10layer_norm13ln_fwd_kernelINS_13Kernel_traitsI13__nv_bfloat16fS2_fjLj24576ELj2ELj1ELj4ELj16ENS_18Kernel_traits_baseILj24576ES2_fS2_fjLj128EEEEEEEvNS_9FwdParamsE --------------------------
	.section	.nv.info._ZN10layer_norm13ln_fwd_kernelINS_13Kernel_traitsI13__nv_bfloat16fS2_fjLj24576ELj2ELj1ELj4ELj16ENS_18Kernel_traits_baseILj24576ES2_fS2_fjLj128EEEEEEEvNS_9FwdParamsE,"",@"SHT_CUDA_INFO"
	.sectionflags	@""
	.align	4


	//----- nvinfo : EIATTR_CUDA_API_VERSION
	.align		4
        /*0000*/ 	.byte	0x04, 0x37
        /*0002*/ 	.short	(.L_1329 - .L_1328)
.L_1328:
        /*0004*/ 	.word	0x00000082


	//----- nvinfo : EIATTR_KPARAM_INFO
	.align		4
.L_1329:
        /*0008*/ 	.byte	0x04, 0x17
        /*000a*/ 	.short	(.L_1331 - .L_1330)
.L_1330:
        /*000c*/ 	.word	0x00000000
        /*0010*/ 	.short	0x0000
        /*0012*/ 	.short	0x0000
        /*0014*/ 	.byte	0x00, 0xf0, 0x61, 0x01


	//----- nvinfo : EIATTR_SPARSE_MMA_MASK
	.align		4
.L_1331:
        /*0018*/ 	.byte	0x03, 0x50
        /*001a*/ 	.short	0x0000


	//----- nvinfo : EIATTR_MAXREG_COUNT
	.align		4
        /*001c*/ 	.byte	0x03, 0x1b
        /*001e*/ 	.short	0x00ff


	//----- nvinfo : EIATTR_NUM_BARRIERS
	.align		4
        /*0020*/ 	.byte	0x02, 0x4c
        /*0022*/ 	.byte	0x01
	.zero		1


	//----- nvinfo : EIATTR_MERCURY_ISA_VERSION
	.align		4
        /*0024*/ 	.byte	0x03, 0x5f
        /*0026*/ 	.short	0x0101


	//----- nvinfo : EIATTR_COOP_GROUP_MASK_REGIDS
	.align		4
        /*0028*/ 	.byte	0x04, 0x29
        /*002a*/ 	.short	(.L_1333 - .L_1332)


	//   ....[0]....
.L_1332:
        /*002c*/ 	.word	0xffffffff


	//   ....[1]....
        /*0030*/ 	.word	0xffffffff


	//   ....[2]....
        /*0034*/ 	.word	0xffffffff


	//   ....[3]....
        /*0038*/ 	.word	0xffffffff


	//   ....[4]....
        /*003c*/ 	.word	0xffffffff


	//   ....[5]....
        /*0040*/ 	.word	0xffffffff


	//   ....[6]....
        /*0044*/ 	.word	0xffffffff


	//   ....[7]....
        /*0048*/ 	.word	0xffffffff


	//   ....[8]....
        /*004c*/ 	.word	0xffffffff


	//   ....[9]....
        /*0050*/ 	.word	0xffffffff


	//   ....[10]....
        /*0054*/ 	.word	0xffffffff


	//   ....[11]....
        /*0058*/ 	.word	0xffffffff


	//   ....[12]....
        /*005c*/ 	.word	0xffffffff


	//   ....[13]....
        /*0060*/ 	.word	0xffffffff


	//   ....[14]....
        /*0064*/ 	.word	0xffffffff


	//   ....[15]....
        /*0068*/ 	.word	0xffffffff


	//   ....[16]....
        /*006c*/ 	.word	0xffffffff


	//   ....[17]....
        /*0070*/ 	.word	0xffffffff


	//   ....[18]....
        /*0074*/ 	.word	0xffffffff


	//   ....[19]....
        /*0078*/ 	.word	0xffffffff


	//   ....[20]....
        /*007c*/ 	.word	0xffffffff


	//   ....[21]....
        /*0080*/ 	.word	0xffffffff


	//   ....[22]....
        /*0084*/ 	.word	0xffffffff


	//----- nvinfo : EIATTR_COOP_GROUP_INSTR_OFFSETS
	.align		4
.L_1333:
        /*0088*/ 	.byte	0x04, 0x28
        /*008a*/ 	.short	(.L_1335 - .L_1334)


	//   ....[0]....
.L_1334:
        /*008c*/ 	.word	0x00001590


	//   ....[1]....
        /*0090*/ 	.word	0x000015b0


	//   ....[2]....
        /*0094*/ 	.word	0x000015d0


	//   ....[3]....
        /*0098*/ 	.word	0x000015f0


	//   ....[4]....
        /*009c*/ 	.word	0x00001610


	//   ....[5]....
        /*00a0*/ 	.word	0x00002240


	//   ....[6]....
        /*00a4*/ 	.word	0x00002260


	//   ....[7]....
        /*00a8*/ 	.word	0x00002280


	//   ....[8]....
        /*00ac*/ 	.word	0x000022a0


	//   ....[9]....
        /*00b0*/ 	.word	0x000022e0


	//   ....[10]....
        /*00b4*/ 	.word	0x000024d0


	//   ....[11]....
        /*00b8*/ 	.word	0x00002500


	//   ....[12]....
        /*00bc*/ 	.word	0x00002570


	//   ....[13]....
        /*00c0*/ 	.word	0x000025b0


	//   ....[14]....
        /*00c4*/ 	.word	0x000025d0


	//   ....[15]....
        /*00c8*/ 	.word	0x00002600


	//   ....[16]....
        /*00cc*/ 	.word	0x000026d0


	//   ....[17]....
        /*00d0*/ 	.word	0x000026e0


	//   ....[18]....
        /*00d4*/ 	.word	0x00002af0


	//   ....[19]....
        /*00d8*/ 	.word	0x00002b20


	//   ....[20]....
        /*00dc*/ 	.word	0x00002b40


	//   ....[21]....
        /*00e0*/ 	.word	0x00002be0


	//   ....[22]....
        /*00e4*/ 	.word	0x00002bf0


	//----- nvinfo : EIATTR_VRC_CTA_INIT_COUNT
	.align		4
.L_1335:
        /*00e8*/ 	.byte	0x02, 0x4a
	.zero		1
	.zero		1


	//----- nvinfo : EIATTR_EXIT_INSTR_OFFSETS
	.align		4
        /*00ec*/ 	.byte	0x04, 0x1c
        /*00ee*/ 	.short	(.L_1337 - .L_1336)


	//   ....[0]....
.L_1336:
        /*00f0*/ 	.word	0x00000060


	//   ....[1]....
        /*00f4*/ 	.word	0x000058c0


	//----- nvinfo : EIATTR_MAX_THREADS
	.align		4
.L_1337:
        /*00f8*/ 	.byte	0x04, 0x05
        /*00fa*/ 	.short	(.L_1339 - .L_1338)
.L_1338:
        /*00fc*/ 	.word	0x00000080
        /*0100*/ 	.word	0x00000001
        /*0104*/ 	.word	0x00000001


	//----- nvinfo : EIATTR_CRS_STACK_SIZE
	.align		4
.L_1339:
        /*0108*/ 	.byte	0x04, 0x1e
        /*010a*/ 	.short	(.L_1341 - .L_1340)
.L_1340:
        /*010c*/ 	.word	0x00000000


	//----- nvinfo : EIATTR_CBANK_PARAM_SIZE
	.align		4
.L_1341:
        /*0110*/ 	.byte	0x03, 0x19
        /*0112*/ 	.short	0x0058


	//----- nvinfo : EIATTR_PARAM_CBANK
	.align		4
        /*0114*/ 	.byte	0x04, 0x0a
        /*0116*/ 	.short	(.L_1343 - .L_1342)
	.align		4
.L_1342:
        /*0118*/ 	.word	index@(.nv.constant0._ZN10layer_norm13ln_fwd_kernelINS_13Kernel_traitsI13__nv_bfloat16fS2_fjLj24576ELj2ELj1ELj4ELj16ENS_18Kernel_traits_baseILj24576ES2_fS2_fjLj128EEEEEEEvNS_9FwdParamsE)
        /*011c*/ 	.short	0x0380
        /*011e*/ 	.short	0x0058


	//----- nvinfo : EIATTR_SW_WAR
	.align		4
.L_1343:
        /*0120*/ 	.byte	0x04, 0x36
        /*0122*/ 	.short	(.L_1345 - .L_1344)
.L_1344:
        /*0124*/ 	.word	0x00000008
.L_1345:


//--------------------- .nv.info._ZN10layer_norm13ln_fwd_kernelINS_13Kernel_traitsI13__nv_bfloat16S2_S2_fjLj24576ELj2ELj1ELj4ELj16ENS_18Kernel_traits_baseILj24576ES2_S2_S2_fjLj128EEEEEEEvNS_9FwdParamsE --------------------------
	.section	.nv.info._ZN10layer_norm13ln_fwd_kernelINS_13Kernel_traitsI13__nv_bfloat16S2_S2_fjLj24576ELj2ELj1ELj4ELj16ENS_18Kernel_traits_baseILj24576ES2_S2_S2_fjLj128EEEEEEEvNS_9FwdParamsE,"",@"SHT_CUDA_INFO"
	.sectionflags	@""
	.align	4


	//----- nvinfo : EIATTR_CUDA_API_VERSION
	.align		4
        /*0000*/ 	.byte	0x04, 0x37
        /*0002*/ 	.short	(.L_1347 - .L_1346)
.L_1346:
        /*0004*/ 	.word	0x00000082


	//----- nvinfo : EIATTR_KPARAM_INFO
	.align		4
.L_1347:
        /*0008*/ 	.byte	0x04, 0x17
        /*000a*/ 	.short	(.L_1349 - .L_1348)
.L_1348:
        /*000c*/ 	.word	0x00000000
        /*0010*/ 	.short	0x0000
        /*0012*/ 	.short	0x0000
        /*0014*/ 	.byte	0x00, 0xf0, 0x61, 0x01


	//----- nvinfo : EIATTR_SPARSE_MMA_MASK
	.align		4
.L_1349:
        /*0018*/ 	.byte	0x03, 0x50
        /*001a*/ 	.short	0x0000


	//----- nvinfo : EIATTR_MAXREG_COUNT
	.align		4
        /*001c*/ 	.byte	0x03, 0x1b
        /*001e*/ 	.short	0x00ff


	//----- nvinfo : EIATTR_NUM_BARRIERS
	.align		4
        /*0020*/ 	.byte	0x02, 0x4c
        /*0022*/ 	.byte	0x01
	.zero		1


	//----- nvinfo : EIATTR_MERCURY_ISA_VERSION
	.align		4
        /*0024*/ 	.byte	0x03, 0x5f
        /*0026*/ 	.short	0x0101


	//----- nvinfo : EIATTR_COOP_GROUP_MASK_REGIDS
	.align		4
        /*0028*/ 	.byte	0x04, 0x29
        /*002a*/ 	.short	(.L_1351 - .L_1350)


	//   ....[0]....
.L_1350:
        /*002c*/ 	.word	0xffffffff


	//   ....[1]....
        /*0030*/ 	.word	0xffffffff


	//   ....[2]....
        /*0034*/ 	.word	0xffffffff


	//   ....[3]....
        /*0038*/ 	.word	0xffffffff


	//   ....[4]....
        /*003c*/ 	.word	0xffffffff


	//   ....[5]....
        /*0040*/ 	.word	0xffffffff


	//   ....[6]....
        /*0044*/ 	.word	0xffffffff


	//   ....[7]....
        /*0048*/ 	.word	0xffffffff


	//   ....[8]....
        /*004c*/ 	.word	0xffffffff


	//   ....[9]....
        /*0050*/ 	.word	0xffffffff


	//   ....[10]....
        /*0054*/ 	.word	0xffffffff


	//   ....[11]....
        /*0058*/ 	.word	0xffffffff


	//   ....[12]....
        /*005c*/ 	.word	0xffffffff


	//   ....[13]....
        /*0060*/ 	.word	0xffffffff


	//   ....[14]....
        /*0064*/ 	.word	0xffffffff


	//   ....[15]....
        /*0068*/ 	.word	0xffffffff


	//   ....[16]....
        /*006c*/ 	.word	0xffffffff


	//   ....[17]....
        /*0070*/ 	.word	0xffffffff


	//   ....[18]....
        /*0074*/ 	.word	0xffffffff


	//   ....[19]....
        /*0078*/ 	.word	0xffffffff


	//   ....[20]....
        /*007c*/ 	.word	0xffffffff


	//   ....[21]....
        /*0080*/ 	.word	0xffffffff


	//   ....[22]....
        /*0084*/ 	.word	0xffffffff


	//----- nvinfo : EIATTR_COOP_GROUP_INSTR_OFFSETS
	.align		4
.L_1351:
        /*0088*/ 	.byte	0x04, 0x28
        /*008a*/ 	.short	(.L_1353 - .L_1352)


	//   ....[0]....
.L_1352:
        /*008c*/ 	.word	0x000013f0


	//   ....[1]....
        /*0090*/ 	.word	0x00001410


	//   ....[2]....
        /*0094*/ 	.word	0x00001430


	//   ....[3]....
        /*0098*/ 	.word	0x00001450


	//   ....[4]....
        /*009c*/ 	.word	0x00001470


	//   ....[5]....
        /*00a0*/ 	.word	0x000020a0


	//   ....[6]....
        /*00a4*/ 	.word	0x000020c0


	//   ....[7]....
        /*00a8*/ 	.word	0x000020e0


	//   ....[8]....
        /*00ac*/ 	.word	0x00002110


	//   ....[9]....
        /*00b0*/ 	.word	0x00002140


	//   ....[10]....
        /*00b4*/ 	.word	0x00002330


	//   ....[11]....
        /*00b8*/ 	.word	0x00002360


	//   ....[12]....
        /*00bc*/ 	.word	0x00002370


	//   ....[13]....
        /*00c0*/ 	.word	0x000023c0


	//   ....[14]....
        /*00c4*/ 	.word	0x00002450


	//   ....[15]....
        /*00c8*/ 	.word	0x00002460


	//   ....[16]....
        /*00cc*/ 	.word	0x00002510


	//   ....[17]....
        /*00d0*/ 	.word	0x00002540


	//   ....[18]....
        /*00d4*/ 	.word	0x00002930


	//   ....[19]....
        /*00d8*/ 	.word	0x00002970


	//   ....[20]....
        /*00dc*/ 	.word	0x00002980


	//   ....[21]....
        /*00e0*/ 	.word	0x00002a40


	//   ....[22]....
        /*00e4*/ 	.word	0x00002a50


	//----- nvinfo : EIATTR_VRC_CTA_INIT_COUNT
	.align		4
.L_1353:
        /*00e8*/ 	.byte	0x02, 0x4a
	.zero		1
	.zero		1


	//----- nvinfo : EIATTR_EXIT_INSTR_OFFSETS
	.align		4
        /*00ec*/ 	.byte	0x04, 0x1c
        /*00ee*/ 	.short	(.L_1355 - .L_1354)


	//   ....[0]....
.L_1354:
        /*00f0*/ 	.word	0x00000060


	//   ....[1]....
        /*00f4*/ 	.word	0x00004460


	//----- nvinfo : EIATTR_MAX_THREADS
	.align		4
.L_1355:
        /*00f8*/ 	.byte	0x04, 0x05
        /*00fa*/ 	.short	(.L_1357 - .L_1356)
.L_1356:
        /*00fc*/ 	.word	0x00000080
        /*0100*/ 	.word	0x00000001
        /*0104*/ 	.word	0x00000001


	//----- nvinfo : EIATTR_CRS_STACK_SIZE
	.align		4
.L_1357:
        /*0108*/ 	.byte	0x04, 0x1e
        /*010a*/ 	.short	(.L_1359 - .L_1358)
.L_1358:
        /*010c*/ 	.word	0x00000000


	//----- nvinfo : EIATTR_CBANK_PARAM_SIZE
	.align		4
.L_1359:
        /*0110*/ 	.byte	0x03, 0x19
        /*0112*/ 	.short	0x0058


	//----- nvinfo : EIATTR_PARAM_CBANK
	.align		4
        /*0114*/ 	.byte	0x04, 0x0a
        /*0116*/ 	.short	(.L_1361 - .L_1360)
	.align		4
.L_1360:
        /*0118*/ 	.word	index@(.nv.constant0._ZN10layer_norm13ln_fwd_kernelINS_13Kernel_traitsI13__nv_bfloat16S2_S2_fjLj24576ELj2ELj1ELj4ELj16ENS_18Kernel_traits_baseILj24576ES2_S2_S2_fjLj128EEEEEEEvNS_9FwdParamsE)
        /*011c*/ 	.short	0x0380
        /*011e*/ 	.short	0x0058


	//----- nvinfo : EIATTR_SW_WAR
	.align		4
.L_1361:
        /*0120*/ 	.byte	0x04, 0x36
        /*0122*/ 	.short	(.L_1363 - .L_1362)
.L_1362:
        /*0124*/ 	.word	0x00000008
.L_1363:


//--------------------- .nv.info._ZN10layer_norm13ln_fwd_kernelINS_13Kernel_traitsI6__halffS2_fjLj24576ELj2ELj1ELj4ELj16ENS_18Kernel_traits_baseILj24576ES2_fS2_fjLj128EEEEEEEvNS_9FwdParamsE --------------------------
	.section	.nv.info._ZN10layer_norm13ln_fwd_kernelINS_13Kernel_traitsI6__halffS2_fjLj24576ELj2ELj1ELj4ELj16ENS_18Kernel_traits_baseILj24576ES2_fS2_fjLj128EEEEEEEvNS_9FwdParamsE,"",@"SHT_CUDA_INFO"
	.sectionflags	@""
	.align	4


	//----- nvinfo : EIATTR_CUDA_API_VERSION
	.align		4
        /*0000*/ 	.byte	0x04, 0x37
        /*0002*/ 	.short	(.L_1365 - .L_1364)
.L_1364:
        /*0004*/ 	.word	0x00000082


	//----- nvinfo : EIATTR_KPARAM_INFO
	.align		4
.L_1365:
        /*0008*/ 	.byte	0x04, 0x17
        /*000a*/ 	.short	(.L_1367 - .L_1366)
.L_1366:
        /*000c*/ 	.word	0x00000000
        /*0010*/ 	.short	0x0000
        /*0012*/ 	.short	0x0000
        /*0014*/ 	.byte	0x00, 0xf0, 0x61, 0x01


	//----- nvinfo : EIATTR_SPARSE_MMA_MASK
	.align		4
.L_1367:
        /*0018*/ 	.byte	0x03, 0x50
        /*001a*/ 	.short	0x0000


	//----- nvinfo : EIATTR_MAXREG_COUNT
	.align		4
        /*001c*/ 	.byte	0x03, 0x1b
        /*001e*/ 	.short	0x00ff


	//----- nvinfo : EIATTR_NUM_BARRIERS
	.align		4
        /*0020*/ 	.byte	0x02, 0x4c
        /*0022*/ 	.byte	0x01
	.zero		1


	//----- nvinfo : EIATTR_MERCURY_ISA_VERSION
	.align		4
        /*0024*/ 	.byte	0x03, 0x5f
        /*0026*/ 	.short	0x0101


	//----- nvinfo : EIATTR_COOP_GROUP_MASK_REGIDS
	.align		4
        /*0028*/ 	.byte	0x04, 0x29
        /*002a*/ 	.short	(.L_1369 - .L_1368)


	//   ....[0]....
.L_1368:
        /*002c*/ 	.word	0xffffffff


	//   ....[1]....
        /*0030*/ 	.word	0xffffffff


	//   ....[2]....
        /*0034*/ 	.word	0xffffffff


	//   ....[3]....
        /*0038*/ 	.word	0xffffffff


	//   ....[4]....
        /*003c*/ 	.word	0xffffffff


	//   ....[5]....
        /*0040*/ 	.word	0xffffffff


	//   ....[6]....
        /*0044*/ 	.word	0xffffffff


	//   ....[7]....
        /*0048*/ 	.word	0xffffffff


	//   ....[8]....
        /*004c*/ 	.word	0xffffffff


	//   ....[9]....
        /*0050*/ 	.word	0xffffffff


	//   ....[10]....
        /*0054*/ 	.word	0xffffffff


	//   ....[11]....
        /*0058*/ 	.word	0xffffffff


	//   ....[12]....
        /*005c*/ 	.word	0xffffffff


	//   ....[13]....
        /*0060*/ 	.word	0xffffffff


	//   ....[14]....
        /*0064*/ 	.word	0xffffffff


	//   ....[15]....
        /*0068*/ 	.word	0xffffffff


	//   ....[16]....
        /*006c*/ 	.word	0xffffffff


	//   ....[17]....
        /*0070*/ 	.word	0xffffffff


	//   ....[18]....
        /*0074*/ 	.word	0xffffffff


	//   ....[19]....
        /*0078*/ 	.word	0xffffffff


	//   ....[20]....
        /*007c*/ 	.word	0xffffffff


	//   ....[21]....
        /*0080*/ 	.word	0xffffffff


	//   ....[22]....
        /*0084*/ 	.word	0xffffffff


	//----- nvinfo : EIATTR_COOP_GROUP_INSTR_OFFSETS
	.align		4
.L_1369:
        /*0088*/ 	.byte	0x04, 0x28
        /*008a*/ 	.short	(.L_1371 - .L_1370)


	//   ....[0]....
.L_1370:
        /*008c*/ 	.word	0x00001590


	//   ....[1]....
        /*0090*/ 	.word	0x000015b0


	//   ....[2]....
        /*0094*/ 	.word	0x000015d0


	//   ....[3]....
        /*0098*/ 	.word	0x000015f0


	//   ....[4]....
        /*009c*/ 	.word	0x00001610


	//   ....[5]....
        /*00a0*/ 	.word	0x00002240


	//   ....[6]....
        /*00a4*/ 	.word	0x00002260


	//   ....[7]....
        /*00a8*/ 	.word	0x00002280


	//   ....[8]....
        /*00ac*/ 	.word	0x000022a0


	//   ....[9]....
        /*00b0*/ 	.word	0x000022e0


	//   ....[10]....
        /*00b4*/ 	.word	0x000024d0


	//   ....[11]....
        /*00b8*/ 	.word	0x00002500


	//   ....[12]....
        /*00bc*/ 	.word	0x00002570


	//   ....[13]....
        /*00c0*/ 	.word	0x000025b0


	//   ....[14]....
        /*00c4*/ 	.word	0x000025d0


	//   ....[15]....
        /*00c8*/ 	.word	0x00002600


	//   ....[16]....
        /*00cc*/ 	.word	0x000026d0


	//   ....[17]....
        /*00d0*/ 	.word	0x000026e0


	//   ....[18]....
        /*00d4*/ 	.word	0x00002af0


	//   ....[19]....
        /*00d8*/ 	.word	0x00002b20


	//   ....[20]....
        /*00dc*/ 	.word	0x00002b40


	//   ....[21]....
        /*00e0*/ 	.word	0x00002be0


	//   ....[22]....
        /*00e4*/ 	.word	0x00002bf0


	//----- nvinfo : EIATTR_VRC_CTA_INIT_COUNT
	.align		4
.L_1371:
        /*00e8*/ 	.byte	0x02, 0x4a
	.zero		1
	.zero		1


	//----- nvinfo : EIATTR_EXIT_INSTR_OFFSETS
	.align		4
        /*00ec*/ 	.byte	0x04, 0x1c
        /*00ee*/ 	.short	(.L_1373 - .L_1372)


	//   ....[0]....
.L_1372:
        /*00f0*/ 	.word	0x00000060


	//   ....[1]....
        /*00f4*/ 	.word	0x000058c0


	//----- nvinfo : EIATTR_MAX_THREADS
	.align		4
.L_1373:
        /*00f8*/ 	.byte	0x04, 0x05
        /*00fa*/ 	.short	(.L_1375 - .L_1374)
.L_1374:
        /*00fc*/ 	.word	0x00000080
        /*0100*/ 	.word	0x00000001
        /*0104*/ 	.word	0x00000001


	//----- nvinfo : EIATTR_CRS_STACK_SIZE
	.align		4
.L_1375:
        /*0108*/ 	.byte	0x04, 0x1e
        /*010a*/ 	.short	(.L_1377 - .L_1376)
.L_1376:
        /*010c*/ 	.word	0x00000000


	//----- nvinfo : EIATTR_CBANK_PARAM_SIZE
	.align		4
.L_1377:
        /*0110*/ 	.byte	0x03, 0x19
        /*0112*/ 	.short	0x0058


	//----- nvinfo : EIATTR_PARAM_CBANK
	.align		4
        /*0114*/ 	.byte	0x04, 0x0a
        /*0116*/ 	.short	(.L_1379 - .L_1378)
	.align		4
.L_1378:
        /*0118*/ 	.word	index@(.nv.constant0._ZN10layer_norm13ln_fwd_kernelINS_13Kernel_traitsI6__halffS2_fjLj24576ELj2ELj1ELj4ELj16ENS_18Kernel_traits_baseILj24576ES2_fS2_fjLj128EEEEEEEvNS_9FwdParamsE)
        /*011c*/ 	.short	0x0380
        /*011e*/ 	.short	0x0058


	//----- nvinfo : EIATTR_SW_WAR
	.align		4
.L_1379:
        /*0120*/ 	.byte	0x04, 0x36
        /*0122*/ 	.short	(.L_1381 - .L_1380)
.L_1380:
        /*0124*/ 	.word	0x00000008
.L_1381:


//--------------------- .nv.info._ZN10layer_norm13ln_fwd_kernelINS_13Kernel_traitsI6__halfS2_S2_fjLj24576ELj2ELj1ELj4ELj16ENS_18Kernel_traits_baseILj24576ES2_S2_S2_fjLj128EEEEEEEvNS_9FwdParamsE --------------------------
	.section	.nv.info._ZN10layer_norm13ln_fwd_kernelINS_13Kernel_traitsI6__halfS2_S2_fjLj24576ELj2ELj1ELj4ELj16ENS_18Kernel_traits_baseILj24576ES2_S2_S2_fjLj128EEEEEEEvNS_9FwdParamsE,"",@"SHT_CUDA_INFO"
	.sectionflags	@""
	.align	4


	//----- nvinfo : EIATTR_CUDA_API_VERSION
	.align		4
        /*0000*/ 	.byte	0x04, 0x37
        /*0002*/ 	.short	(.L_1383 - .L_1382)
.L_1382:
        /*0004*/ 	.word	0x00000082


	//----- nvinfo : EIATTR_KPARAM_INFO
	.align		4
.L_1383:
        /*0008*/ 	.byte	0x04, 0x17
        /*000a*/ 	.short	(.L_1385 - .L_1384)
.L_1384:
        /*000c*/ 	.word	0x00000000
        /*0010*/ 	.short	0x0000
        /*0012*/ 	.short	0x0000
        /*0014*/ 	.byte	0x00, 0xf0, 0x61, 0x01


	//----- nvinfo : EIATTR_SPARSE_MMA_MASK
	.align		4
.L_1385:
        /*0018*/ 	.byte	0x03, 0x50
        /*001a*/ 	.short	0x0000


	//----- nvinfo : EIATTR_MAXREG_COUNT
	.align		4
        /*001c*/ 	.byte	0x03, 0x1b
        /*001e*/ 	.short	0x00ff


	//----- nvinfo : EIATTR_NUM_BARRIERS
	.align		4
        /*0020*/ 	.byte	0x02, 0x4c
        /*0022*/ 	.byte	0x01
	.zero		1


	//----- nvinfo : EIATTR_MERCURY_ISA_VERSION
	.align		4
        /*0024*/ 	.byte	0x03, 0x5f
        /*0026*/ 	.short	0x0101


	//----- nvinfo : EIATTR_COOP_GROUP_MASK_REGIDS
	.align		4
        /*0028*/ 	.byte	0x04, 0x29
        /*002a*/ 	.short	(.L_1387 - .L_1386)


	//   ....[0]....
.L_1386:
        /*002c*/ 	.word	0xffffffff


	//   ....[1]....
        /*0030*/ 	.word	0xffffffff


	//   ....[2]....
        /*0034*/ 	.word	0xffffffff


	//   ....[3]....
        /*0038*/ 	.word	0xffffffff


	//   ....[4]....
        /*003c*/ 	.word	0xffffffff


	//   ....[5]....
        /*0040*/ 	.word	0xffffffff


	//   ....[6]....
        /*0044*/ 	.word	0xffffffff


	//   ....[7]....
        /*0048*/ 	.word	0xffffffff


	//   ....[8]....
        /*004c*/ 	.word	0xffffffff


	//   ....[9]....
        /*0050*/ 	.word	0xffffffff


	//   ....[10]....
        /*0054*/ 	.word	0xffffffff


	//   ....[11]....
        /*0058*/ 	.word	0xffffffff


	//   ....[12]....
        /*005c*/ 	.word	0xffffffff


	//   ....[13]....
        /*0060*/ 	.word	0xffffffff


	//   ....[14]....
        /*0064*/ 	.word	0xffffffff


	//   ....[15]....
        /*0068*/ 	.word	0xffffffff


	//   ....[16]....
        /*006c*/ 	.word	0xffffffff


	//   ....[17]....
        /*0070*/ 	.word	0xffffffff


	//   ....[18]....
        /*0074*/ 	.word	0xffffffff


	//   ....[19]....
        /*0078*/ 	.word	0xffffffff


	//   ....[20]....
        /*007c*/ 	.word	0xffffffff


	//   ....[21]....
        /*0080*/ 	.word	0xffffffff


	//   ....[22]....
        /*0084*/ 	.word	0xffffffff


	//----- nvinfo : EIATTR_COOP_GROUP_INSTR_OFFSETS
	.align		4
.L_1387:
        /*0088*/ 	.byte	0x04, 0x28
        /*008a*/ 	.short	(.L_1389 - .L_1388)


	//   ....[0]....
.L_1388:
        /*008c*/ 	.word	0x000010f0


	//   ....[1]....
        /*0090*/ 	.word	0x00001110


	//   ....[2]....
        /*0094*/ 	.word	0x00001130


	//   ....[3]....
        /*0098*/ 	.word	0x00001150


	//   ....[4]....
        /*009c*/ 	.word	0x00001170


	//   ....[5]....
        /*00a0*/ 	.word	0x00001da0


	//   ....[6]....
        /*00a4*/ 	.word	0x00001dc0


	//   ....[7]....
        /*00a8*/ 	.word	0x00001de0


	//   ....[8]....
        /*00ac*/ 	.word	0x00001e10


	//   ....[9]....
        /*00b0*/ 	.word	0x00001e40


	//   ....[10]....
        /*00b4*/ 	.word	0x00002030


	//   ....[11]....
        /*00b8*/ 	.word	0x00002060


	//   ....[12]....
        /*00bc*/ 	.word	0x00002070


	//   ....[13]....
        /*00c0*/ 	.word	0x000020c0


	//   ....[14]....
        /*00c4*/ 	.word	0x00002150


	//   ....[15]....
        /*00c8*/ 	.word	0x00002160


	//   ....[16]....
        /*00cc*/ 	.word	0x00002230


	//   ....[17]....
        /*00d0*/ 	.word	0x00002240


	//   ....[18]....
        /*00d4*/ 	.word	0x00002630


	//   ....[19]....
        /*00d8*/ 	.word	0x00002670


	//   ....[20]....
        /*00dc*/ 	.word	0x00002680


	//   ....[21]....
        /*00e0*/ 	.word	0x00002740


	//   ....[22]....
        /*00e4*/ 	.word	0x00002750


	//----- nvinfo : EIATTR_VRC_CTA_INIT_COUNT
	.align		4
.L_1389:
        /*00e8*/ 	.byte	0x02, 0x4a
	.zero		1
	.zero		1


	//----- nvinfo : EIATTR_EXIT_INSTR_OFFSETS
	.align		4
        /*00ec*/ 	.byte	0x04, 0x1c
        /*00ee*/ 	.short	(.L_1391 - .L_1390)


	//   ....[0]....
.L_1390:
        /*00f0*/ 	.word	0x00000060


	//   ....[1]....
        /*00f4*/ 	.word	0x00004160


	//----- nvinfo : EIATTR_MAX_THREADS
	.align		4
.L_1391:
        /*00f8*/ 	.byte	0x04, 0x05
        /*00fa*/ 	.short	(.L_1393 - .L_1392)
.L_1392:
        /*00fc*/ 	.word	0x00000080
        /*0100*/ 	.word	0x00000001
        /*0104*/ 	.word	0x00000001


	//----- nvinfo : EIATTR_CRS_STACK_SIZE
	.align		4
.L_1393:
        /*0108*/ 	.byte	0x04, 0x1e
        /*010a*/ 	.short	(.L_1395 - .L_1394)
.L_1394:
        /*010c*/ 	.word	0x00000000


	//----- nvinfo : EIATTR_CBANK_PARAM_SIZE
	.align		4
.L_1395:
        /*0110*/ 	.byte	0x03, 0x19
        /*0112*/ 	.short	0x0058


	//----- nvinfo : EIATTR_PARAM_CBANK
	.align		4
        /*0114*/ 	.byte	0x04, 0x0a
        /*0116*/ 	.short	(.L_1397 - .L_1396)
	.align		4
.L_1396:
        /*0118*/ 	.word	index@(.nv.constant0._ZN10layer_norm13ln_fwd_kernelINS_13Kernel_traitsI6__halfS2_S2_fjLj24576ELj2ELj1ELj4ELj16ENS_18Kernel_traits_baseILj24576ES2_S2_S2_fjLj128EEEEEEEvNS_9FwdParamsE)
        /*011c*/ 	.short	0x0380
        /*011e*/ 	.short	0x0058


	//----- nvinfo : EIATTR_SW_WAR
	.align		4
.L_1397:
        /*0120*/ 	.byte	0x04, 0x36
        /*0122*/ 	.short	(.L_1399 - .L_1398)
.L_1398:
        /*0124*/ 	.word	0x00000008
.L_1399:


//--------------------- .nv.info._ZN10layer_norm13ln_fwd_kernelINS_13Kernel_traitsIffffjLj24576ELj4ELj1ELj4ELj16ENS_18Kernel_traits_baseILj24576EffffjLj128EEEEEEEvNS_9FwdParamsE --------------------------
	.section	.nv.info._ZN10layer_norm13ln_fwd_kernelINS_13Kernel_traitsIffffjLj24576ELj4ELj1ELj4ELj16ENS_18Kernel_traits_baseILj24576EffffjLj128EEEEEEEvNS_9FwdParamsE,"",@"SHT_CUDA_INFO"
	.sectionflags	@""
	.align	4


	//----- nvinfo : EIATTR_CUDA_API_VERSION
	.align		4
        /*0000*/ 	.byte	0x04, 0x37
        /*0002*/ 	.short	(.L_1401 - .L_1400)
.L_1400:
        /*0004*/ 	.word	0x00000082


	//----- nvinfo : EIATTR_KPARAM_INFO
	.align		4
.L_1401:
        /*0008*/ 	.byte	0x04, 0x17
        /*000a*/ 	.short	(.L_1403 - .L_1402)
.L_1402:
        /*000c*/ 	.word	0x00000000
        /*0010*/ 	.short	0x0000
        /*0012*/ 	.short	0x0000
        /*0014*/ 	.byte	0x00, 0xf0, 0x61, 0x01


	//----- nvinfo : EIATTR_SPARSE_MMA_MASK
	.align		4
.L_1403:
        /*0018*/ 	.byte	0x03, 0x50
        /*001a*/ 	.short	0x0000


	//----- nvinfo : EIATTR_MAXREG_COUNT
	.align		4
        /*001c*/ 	.byte	0x03, 0x1b
        /*001e*/ 	.short	0x00ff


	//----- nvinfo : EIATTR_NUM_BARRIERS
	.align		4
        /*0020*/ 	.byte	0x02, 0x4c
        /*0022*/ 	.byte	0x01
	.zero		1


	//----- nvinfo : EIATTR_MERCURY_ISA_VERSION
	.align		4
        /*0024*/ 	.byte	0x03, 0x5f
        /*0026*/ 	.short	0x0101


	//----- nvinfo : EIATTR_COOP_GROUP_MASK_REGIDS
	.align		4
        /*0028*/ 	.byte	0x04, 0x29
        /*002a*/ 	.short	(.L_1405 - .L_1404)


	//   ....[0]....
.L_1404:
        /*002c*/ 	.word	0xffffffff


	//   ....[1]....
        /*0030*/ 	.word	0xffffffff


	//   ....[2]....
        /*0034*/ 	.word	0xffffffff


	//   ....[3]....
        /*0038*/ 	.word	0xffffffff


	//   ....[4]....
        /*003c*/ 	.word	0xffffffff


	//   ....[5]....
        /*0040*/ 	.word	0xffffffff


	//   ....[6]....
        /*0044*/ 	.word	0xffffffff


	//   ....[7]....
        /*0048*/ 	.word	0xffffffff


	//   ....[8]....
        /*004c*/ 	.word	0xffffffff


	//   ....[9]....
        /*0050*/ 	.word	0xffffffff


	//   ....[10]....
        /*0054*/ 	.word	0xffffffff


	//   ....[11]....
        /*0058*/ 	.word	0xffffffff


	//   ....[12]....
        /*005c*/ 	.word	0xffffffff


	//   ....[13]....
        /*0060*/ 	.word	0xffffffff


	//   ....[14]....
        /*0064*/ 	.word	0xffffffff


	//   ....[15]....
        /*0068*/ 	.word	0xffffffff


	//   ....[16]....
        /*006c*/ 	.word	0xffffffff


	//   ....[17]....
        /*0070*/ 	.word	0xffffffff


	//   ....[18]....
        /*0074*/ 	.word	0xffffffff


	//   ....[19]....
        /*0078*/ 	.word	0xffffffff


	//   ....[20]....
        /*007c*/ 	.word	0xffffffff


	//   ....[21]....
        /*0080*/ 	.word	0xffffffff


	//   ....[22]....
        /*0084*/ 	.word	0xffffffff


	//   ....[23]....
        /*0088*/ 	.word	0xffffffff


	//   ....[24]....
        /*008c*/ 	.word	0xffffffff


	//   ....[25]....
        /*0090*/ 	.word	0xffffffff


	//----- nvinfo : EIATTR_COOP_GROUP_INSTR_OFFSETS
	.align		4
.L_1405:
        /*0094*/ 	.byte	0x04, 0x28
        /*0096*/ 	.short	(.L_1407 - .L_1406)


	//   ....[0]....
.L_1406:
        /*0098*/ 	.word	0x00000840


	//   ....[1]....
        /*009c*/ 	.word	0x00000860


	//   ....[2]....
        /*00a0*/ 	.word	0x00000880


	//   ....[3]....
        /*00a4*/ 	.word	0x000008a0


	//   ....[4]....
        /*00a8*/ 	.word	0x000008c0


	//   ....[5]....
        /*00ac*/ 	.word	0x00000ef0


	//   ....[6]....
        /*00b0*/ 	.word	0x00000f20


	//   ....[7]....
        /*00b4*/ 	.word	0x00000f50


	//   ....[8]....
        /*00b8*/ 	.word	0x00000f70


	//   ....[9]....
        /*00bc*/ 	.word	0x00000f90


	//   ....[10]....
        /*00c0*/ 	.word	0x000010c0


	//   ....[11]....
        /*00c4*/ 	.word	0x00001100


	//   ....[12]....
        /*00c8*/ 	.word	0x00001150


	//   ....[13]....
        /*00cc*/ 	.word	0x00001170


	//   ....[14]....
        /*00d0*/ 	.word	0x000011a0


	//   ....[15]....
        /*00d4*/ 	.word	0x000011e0


	//   ....[16]....
        /*00d8*/ 	.word	0x000012a0


	//   ....[17]....
        /*00dc*/ 	.word	0x000012b0


	//   ....[18]....
        /*00e0*/ 	.word	0x00001650


	//   ....[19]....
        /*00e4*/ 	.word	0x00001690


	//   ....[20]....
        /*00e8*/ 	.word	0x000016a0


	//   ....[21]....
        /*00ec*/ 	.word	0x00001740


	//   ....[22]....
        /*00f0*/ 	.word	0x00001750


	//   ....[23]....
        /*00f4*/ 	.word	0x00001760


	//   ....[24]....
        /*00f8*/ 	.word	0x00001850


	//   ....[25]....
        /*00fc*/ 	.word	0x00001870


	//----- nvinfo : EIATTR_VRC_CTA_INIT_COUNT
	.align		4
.L_1407:
        /*0100*/ 	.byte	0x02, 0x4a
	.zero		1
	.zero		1


	//----- nvinfo : EIATTR_EXIT_INSTR_OFFSETS
	.align		4
        /*0104*/ 	.byte	0x04, 0x1c
        /*0106*/ 	.short	(.L_1409 - .L_1408)


	//   ....[0]....
.L_1408:
        /*0108*/ 	.word	0x00000060


	//   ....[1]....
        /*010c*/ 	.word	0x000023e0


	//----- nvinfo : EIATTR_MAX_THREADS
	.align		4
.L_1409:
        /*0110*/ 	.byte	0x04, 0x05
        /*0112*/ 	.short	(.L_1411 - .L_1410)
.L_1410:
        /*0114*/ 	.word	0x00000080
        /*0118*/ 	.word	0x00000001
        /*011c*/ 	.word	0x00000001


	//----- nvinfo : EIATTR_CRS_STACK_SIZE
	.align		4
.L_1411:
        /*0120*/ 	.byte	0x04, 0x1e
        /*0122*/ 	.short	(.L_1413 - .L_1412)
.L_1412:
        /*0124*/ 	.word	0x00000000


	//----- nvinfo : EIATTR_CBANK_PARAM_SIZE
	.align		4
.L_1413:
        /*0128*/ 	.byte	0x03, 0x19
        /*012a*/ 	.short	0x0058


	//----- nvinfo : EIATTR_PARAM_CBANK
	.align		4
        /*012c*/ 	.byte	0x04, 0x0a
        /*012e*/ 	.short	(.L_1415 - .L_1414)
	.align		4
.L_1414:
        /*0130*/ 	.word	index@(.nv.constant0._ZN10layer_norm13ln_fwd_kernelINS_13Kernel_traitsIffffjLj24576ELj4ELj1ELj4ELj16ENS_18Kernel_traits_baseILj24576EffffjLj128EEEEEEEvNS_9FwdParamsE)
        /*0134*/ 	.short	0x0380
        /*0136*/ 	.short	0x0058


	//----- nvinfo : EIATTR_SW_WAR
	.align		4
.L_1415:
        /*0138*/ 	.byte	0x04, 0x36
        /*013a*/ 	.short	(.L_1417 - .L_1416)
.L_1416:
        /*013c*/ 	.word	0x00000008
.L_1417:


//--------------------- .nv.info._ZN10layer_norm13ln_fwd_kernelINS_13Kernel_traitsI13__nv_bfloat16fS2_fjLj20480ELj2ELj1ELj4ELj16ENS_18Kernel_traits_baseILj20480ES2_fS2_fjLj128EEEEEEEvNS_9FwdParamsE --------------------------
	.section	.nv.info._ZN10layer_norm13ln_fwd_kernelINS_13Kernel_traitsI13__nv_bfloat16fS2_fjLj20480ELj2ELj1ELj4ELj16ENS_18Kernel_traits_baseILj20480ES2_fS2_fjLj128EEEEEEEvNS_9FwdParamsE,"",@"SHT_CUDA_INFO"
	.sectionflags	@""
	.align	4


	//----- nvinfo : EIATTR_CUDA_API_VERSION
	.align		4
        /*0000*/ 	.byte	0x04, 0x37
        /*0002*/ 	.short	(.L_1419 - .L_1418)
.L_1418:
        /*0004*/ 	.word	0x00000082


	//----- nvinfo : EIATTR_KPARAM_INFO
	.align		4
.L_1419:
        /*0008*/ 	.byte	0x04, 0x17
        /*000a*/ 	.short	(.L_1421 - .L_1420)
.L_1420:
        /*000c*/ 	.word	0x00000000
        /*0010*/ 	.short	0x0000
        /*0012*/ 	.short	0x0000
        /*0014*/ 	.byte	0x00, 0xf0, 0x61, 0x01


	//----- nvinfo : EIATTR_SPARSE_MMA_MASK
	.align		4
.L_1421:
        /*0018*/ 	.byte	0x03, 0x50
        /*001a*/ 	.short	0x0000


	//----- nvinfo : EIATTR_MAXREG_COUNT
	.align		4
        /*001c*/ 	.byte	0x03, 0x1b
        /*001e*/ 	.short	0x00ff


	//----- nvinfo : EIATTR_NUM_BARRIERS
	.align		4
        /*0020*/ 	.byte	0x02, 0x4c
        /*0022*/ 	.byte	0x01
	.zero		1


	//----- nvinfo : EIATTR_MERCURY_ISA_VERSION
	.align		4
        /*0024*/ 	.byte	0x03, 0x5f
        /*0026*/ 	.short	0x0101


	//----- nvinfo : EIATTR_COOP_GROUP_MASK_REGIDS
	.align		4
        /*0028*/ 	.byte	0x04, 0x29
        /*002a*/ 	.short	(.L_1423 - .L_1422)


	//   ....[0]....
.L_1422:
        /*002c*/ 	.word	0xffffffff


	//   ....[1]....
        /*0030*/ 	.word	0xffffffff


	//   ....[2]....
        /*0034*/ 	.word	0xffffffff


	//   ....[3]....
        /*0038*/ 	.word	0xffffffff


	//   ....[4]....
        /*003c*/ 	.word	0xffffffff


	//   ....[5]....
        /*0040*/ 	.word	0xffffffff


	//   ....[6]....
        /*0044*/ 	.word	0xffffffff


	//   ....[7]....
        /*0048*/ 	.word	0xffffffff


	//   ....[8]....
        /*004c*/ 	.word	0xffffffff


	//   ....[9]....
        /*0050*/ 	.word	0xffffffff


	//   ....[10]....
        /*0054*/ 	.word	0xffffffff


	//   ....[11]....
        /*0058*/ 	.word	0xffffffff


	//   ....[12]....
        /*005c*/ 	.word	0xffffffff


	//   ....[13]....
        /*0060*/ 	.word	0xffffffff


	//   ....[14]....
        /*0064*/ 	.word	0xffffffff


	//   ....[15]....
        /*0068*/ 	.word	0xffffffff


	//   ....[16]....
        /*006c*/ 	.word	0xffffffff


	//   ....[17]....
        /*0070*/ 	.word	0xffffffff


	//   ....[18]....
        /*0074*/ 	.word	0xffffffff


	//   ....[19]....
        /*0078*/ 	.word	0xffffffff


	//   ....[20]....
        /*007c*/ 	.word	0xffffffff


	//   ....[21]....
        /*0080*/ 	.word	0xffffffff


	//   ....[22]....
        /*0084*/ 	.word	0xffffffff


	//----- nvinfo : EIATTR_COOP_GROUP_INSTR_OFFSETS
	.align		4
.L_1423:
        /*0088*/ 	.byte	0x04, 0x28
        /*008a*/ 	.short	(.L_1425 - .L_1424)


	//   ....[0]....
.L_1424:
        /*008c*/ 	.word	0x000013c0


	//   ....[1]....
        /*0090*/ 	.word	0x000013e0


	//   ....[2]....
        /*0094*/ 	.word	0x00001400


	//   ....[3]....
        /*0098*/ 	.word	0x00001420


	//   ....[4]....
        /*009c*/ 	.word	0x00001440


	//   ....[5]....
        /*00a0*/ 	.word	0x00001e70


	//   ....[6]....
        /*00a4*/ 	.word	0x00001e90


	//   ....[7]....
        /*00a8*/ 	.word	0x00001eb0


	//   ....[8]....
        /*00ac*/ 	.word	0x00001ee0


	//   ....[9]....
        /*00b0*/ 	.word	0x00001f10


	//   ....[10]....
        /*00b4*/ 	.word	0x00002100


	//   ....[11]....
        /*00b8*/ 	.word	0x00002130


	//   ....[12]....
        /*00bc*/ 	.word	0x00002140


	//   ....[13]....
        /*00c0*/ 	.word	0x00002190


	//   ....[14]....
        /*00c4*/ 	.word	0x000021f0


	//   ....[15]....
        /*00c8*/ 	.word	0x00002240


	//   ....[16]....
        /*00cc*/ 	.word	0x00002300


	//   ....[17]....
        /*00d0*/ 	.word	0x00002310


	//   ....[18]....
        /*00d4*/ 	.word	0x00002700


	//   ....[19]....
        /*00d8*/ 	.word	0x000028f0


	//   ....[20]....
        /*00dc*/ 	.word	0x00002900


	//   ....[21]....
        /*00e0*/ 	.word	0x000029b0


	//   ....[22]....
        /*00e4*/ 	.word	0x000029f0


	//----- nvinfo : EIATTR_VRC_CTA_INIT_COUNT
	.align		4
.L_1425:
        /*00e8*/ 	.byte	0x02, 0x4a
	.zero		1
	.zero		1


	//----- nvinfo : EIATTR_EXIT_INSTR_OFFSETS
	.align		4
        /*00ec*/ 	.byte	0x04, 0x1c
        /*00ee*/ 	.short	(.L_1427 - .L_1426)


	//   ....[0]....
.L_1426:
        /*00f0*/ 	.word	0x00000060


	//   ....[1]....
        /*00f4*/ 	.word	0x00004d40


	//----- nvinfo : EIATTR_MAX_THREADS
	.align		4
.L_1427:
        /*00f8*/ 	.byte	0x04, 0x05
        /*00fa*/ 	.short	(.L_1429 - .L_1428)
.L_1428:
        /*00fc*/ 	.word	0x00000080
        /*0100*/ 	.word	0x00000001
        /*0104*/ 	.word	0x00000001


	//----- nvinfo : EIATTR_CRS_STACK_SIZE
	.align		4
.L_1429:
        /*0108*/ 	.byte	0x04, 0x1e
        /*010a*/ 	.short	(.L_1431 - .L_1430)
.L_1430:
        /*010c*/ 	.word	0x00000000


	//----- nvinfo : EIATTR_CBANK_PARAM_SIZE
	.align		4
.L_1431:
        /*0110*/ 	.byte	0x03, 0x19
        /*0112*/ 	.short	0x0058


	//----- nvinfo : EIATTR_PARAM_CBANK
	.align		4
        /*0114*/ 	.byte	0x04, 0x0a
        /*0116*/ 	.short	(.L_1433 - .L_1432)
	.align		4
.L_1432:
        /*0118*/ 	.word	index@(.nv.constant0._ZN10layer_norm13ln_fwd_kernelINS_13Kernel_traitsI13__nv_bfloat16fS2_fjLj20480ELj2ELj1ELj4ELj16ENS_18Kernel_traits_baseILj20480ES2_fS2_fjLj128EEEEEEEvNS_9FwdParamsE)
        /*011c*/ 	.short	0x0380
        /*011e*/ 	.short	0x0058


	//----- nvinfo : EIATTR_SW_WAR
	.align		4
.L_1433:
        /*0120*/ 	.byte	0x04, 0x36
        /*0122*/ 	.short	(.L_1435 - .L_1434)
.L_1434:
        /*0124*/ 	.word	0x00000008
.L_1435:


//--------------------- .nv.info._ZN10layer_norm13ln_fwd_kernelINS_13Kernel_traitsI13__nv_bfloat16S2_S2_fjLj20480ELj2ELj1ELj4ELj16ENS_18Kernel_traits_baseILj20480ES2_S2_S2_fjLj128EEEEEEEvNS_9FwdParamsE --------------------------
	.section	.nv.info._ZN10layer_norm13ln_fwd_kernelINS_13Kernel_traitsI13__nv_bfloat16S2_S2_fjLj20480ELj2ELj1ELj4ELj16ENS_18Kernel_traits_baseILj20480ES2_S2_S2_fjLj128EEEEEEEvNS_9FwdParamsE,"",@"SHT_CUDA_INFO"
	.sectionflags	@""
	.align	4


	//----- nvinfo : EIATTR_CUDA_API_VERSION
	.align		4
        /*0000*/ 	.byte	0x04, 0x37
        /*0002*/ 	.short	(.L_1437 - .L_1436)
.L_1436:
        /*0004*/ 	.word	0x00000082


	//----- nvinfo : EIATTR_KPARAM_INFO
	.align		4
.L_1437:
        /*0008*/ 	.byte	0x04, 0x17
        /*000a*/ 	.short	(.L_1439 - .L_1438)
.L_1438:
        /*000c*/ 	.word	0x00000000
        /*0010*/ 	.short	0x0000
        /*0012*/ 	.short	0x0000
        /*0014*/ 	.byte	0x00, 0xf0, 0x61, 0x01


	//----- nvinfo : EIATTR_SPARSE_MMA_MASK
	.align		4
.L_1439:
        /*0018*/ 	.byte	0x03, 0x50
        /*001a*/ 	.short	0x0000


	//----- nvinfo : EIATTR_MAXREG_COUNT
	.align		4
        /*001c*/ 	.byte	0x03, 0x1b
        /*001e*/ 	.short	0x00ff


	//----- nvinfo : EIATTR_NUM_BARRIERS
	.align		4
        /*0020*/ 	.byte	0x02, 0x4c
        /*0022*/ 	.byte	0x01
	.zero		1


	//----- nvinfo : EIATTR_MERCURY_ISA_VERSION
	.align		4
        /*0024*/ 	.byte	0x03, 0x5f
        /*0026*/ 	.short	0x0101


	//----- nvinfo : EIATTR_COOP_GROUP_MASK_REGIDS
	.align		4
        /*0028*/ 	.byte	0x04, 0x29
        /*002a*/ 	.short	(.L_1441 - .L_1440)


	//   ....[0]....
.L_1440:
        /*002c*/ 	.word	0xffffffff


	//   ....[1]....
        /*0030*/ 	.word	0xffffffff


	//   ....[2]....
        /*0034*/ 	.word	0xffffffff


	//   ....[3]....
        /*0038*/ 	.word	0xffffffff


	//   ....[4]....
        /*003c*/ 	.word	0xffffffff


	//   ....[5]....
        /*0040*/ 	.word	0xffffffff


	//   ....[6]....
        /*0044*/ 	.word	0xffffffff


	//   ....[7]....
        /*0048*/ 	.word	0xffffffff


	//   ....[8]....
        /*004c*/ 	.word	0xffffffff


	//   ....[9]....
        /*0050*/ 	.word	0xffffffff


	//   ....[10]....
        /*0054*/ 	.word	0xffffffff


	//   ....[11]....
        /*0058*/ 	.word	0xffffffff


	//   ....[12]....
        /*005c*/ 	.word	0xffffffff


	//   ....[13]....
        /*0060*/ 	.word	0xffffffff


	//   ....[14]....
        /*0064*/ 	.word	0xffffffff


	//   ....[15]....
        /*0068*/ 	.word	0xffffffff


	//   ....[16]....
        /*006c*/ 	.word	0xffffffff


	//   ....[17]....
        /*0070*/ 	.word	0xffffffff


	//   ....[18]....
        /*0074*/ 	.word	0xffffffff


	//   ....[19]....
        /*0078*/ 	.word	0xffffffff


	//   ....[20]....
        /*007c*/ 	.word	0xffffffff


	//   ....[21]....
        /*0080*/ 	.word	0xffffffff


	//   ....[22]....
        /*0084*/ 	.word	0xffffffff


	//----- nvinfo : EIATTR_COOP_GROUP_INSTR_OFFSETS
	.align		4
.L_1441:
        /*0088*/ 	.byte	0x04, 0x28
        /*008a*/ 	.short	(.L_1443 - .L_1442)


	//   ....[0]....
.L_1442:
        /*008c*/ 	.word	0x00001160


	//   ....[1]....
        /*0090*/ 	.word	0x00001180


	//   ....[2]....
        /*0094*/ 	.word	0x000011a0


	//   ....[3]....
        /*0098*/ 	.word	0x000011c0


	//   ....[4]....
        /*009c*/ 	.word	0x000011e0


	//   ....[5]....
        /*00a0*/ 	.word	0x00001c10


	//   ....[6]....
        /*00a4*/ 	.word	0x00001c30


	//   ....[7]....
        /*00a8*/ 	.word	0x00001c50


	//   ....[8]....
        /*00ac*/ 	.word	0x00001c70


	//   ....[9]....
        /*00b0*/ 	.word	0x00001c90


	//   ....[10]....
        /*00b4*/ 	.word	0x00001e30


	//   ....[11]....
        /*00b8*/ 	.word	0x00001e60


	//   ....[12]....
        /*00bc*/ 	.word	0x00001e70


	//   ....[13]....
        /*00c0*/ 	.word	0x00001ec0


	//   ....[14]....
        /*00c4*/ 	.word	0x00001f50


	//   ....[15]....
        /*00c8*/ 	.word	0x00001f60


	//   ....[16]....
        /*00cc*/ 	.word	0x00002020


	//   ....[17]....
        /*00d0*/ 	.word	0x00002040


	//   ....[18]....
        /*00d4*/ 	.word	0x00002440


	//   ....[19]....
        /*00d8*/ 	.word	0x00002480


	//   ....[20]....
        /*00dc*/ 	.word	0x00002490


	//   ....[21]....
        /*00e0*/ 	.word	0x00002540


	//   ....[22]....
        /*00e4*/ 	.word	0x00002550


	//----- nvinfo : EIATTR_VRC_CTA_INIT_COUNT
	.align		4
.L_1443:
        /*00e8*/ 	.byte	0x02, 0x4a
	.zero		1
	.zero		1


	//----- nvinfo : EIATTR_EXIT_INSTR_OFFSETS
	.align		4
        /*00ec*/ 	.byte	0x04, 0x1c
        /*00ee*/ 	.short	(.L_1445 - .L_1444)


	//   ....[0]....
.L_1444:
        /*00f0*/ 	.word	0x00000060


	//   ....[1]....
        /*00f4*/ 	.word	0x00003b40


	//----- nvinfo : EIATTR_MAX_THREADS
	.align		4
.L_1445:
        /*00f8*/ 	.byte	0x04, 0x05
        /*00fa*/ 	.short	(.L_1447 - .L_1446)
.L_1446:
        /*00fc*/ 	.word	0x00000080
        /*0100*/ 	.word	0x00000001
        /*0104*/ 	.word	0x00000001


	//----- nvinfo : EIATTR_CRS_STACK_SIZE
	.align		4
.L_1447:
        /*0108*/ 	.byte	0x04, 0x1e
        /*010a*/ 	.short	(.L_1449 - .L_1448)
.L_1448:
        /*010c*/ 	.word	0x00000000


	//----- nvinfo : EIATTR_CBANK_PARAM_SIZE
	.align		4
.L_1449:
        /*0110*/ 	.byte	0x03, 0x19
        /*0112*/ 	.short	0x0058


	//----- nvinfo : EIATTR_PARAM_CBANK
	.align		4
        /*0114*/ 	.byte	0x04, 0x0a
        /*0116*/ 	.short	(.L_1451 - .L_1450)
	.align		4
.L_1450:
        /*0118*/ 	.word	index@(.nv.constant0._ZN10layer_norm13ln_fwd_kernelINS_13Kernel_traitsI13__nv_bfloat16S2_S2_fjLj20480ELj2ELj1ELj4ELj16ENS_18Kernel_traits_baseILj20480ES2_S2_S2_fjLj128EEEEEEEvNS_9FwdParamsE)
        /*011c*/ 	.short	0x0380
        /*011e*/ 	.short	0x0058


	//----- nvinfo : EIATTR_SW_WAR
	.align		4
.L_1451:
        /*0120*/ 	.byte	0x04, 0x36
        /*0122*/ 	.short	(.L_1453 - .L_1452)
.L_1452:
        /*0124*/ 	.word	0x00000008
.L_1453:


//--------------------- .nv.info._ZN10layer_norm13ln_fwd_kernelINS_13Kernel_traitsI6__halffS2_fjLj20480ELj2ELj1ELj4ELj16ENS_18Kernel_traits_baseILj20480ES2_fS2_fjLj128EEEEEEEvNS_9FwdParamsE --------------------------
	.section	.nv.info._ZN10layer_norm13ln_fwd_kernelINS_13Kernel_traitsI6__halffS2_fjLj20480ELj2ELj1ELj4ELj16ENS_18Kernel_traits_baseILj20480ES2_fS2_fjLj128EEEEEEEvNS_9FwdParamsE,"",@"SHT_CUDA_INFO"
	.sectionflags	@""
	.align	4


	//----- nvinfo : EIATTR_CUDA_API_VERSION
	.align		4
        /*0000*/ 	.byte	0x04, 0x37
        /*0002*/ 	.short	(.L_1455 - .L_1454)
.L_1454:
        /*0004*/ 	.word	0x00000082


	//----- nvinfo : EIATTR_KPARAM_INFO
	.align		4
.L_1455:
        /*0008*/ 	.byte	0x04, 0x17
        /*000a*/ 	.short	(.L_1457 - .L_1456)
.L_1456:
        /*000c*/ 	.word	0x00000000
        /*0010*/ 	.short	0x0000
        /*0012*/ 	.short	0x0000
        /*0014*/ 	.byte	0x00, 0xf0, 0x61, 0x01


	//----- nvinfo : EIATTR_SPARSE_MMA_MASK
	.align		4
.L_1457:
        /*0018*/ 	.byte	0x03, 0x50
        /*001a*/ 	.short	0x0000


	//----- nvinfo : EIATTR_MAXREG_COUNT
	.align		4
        /*001c*/ 	.byte	0x03, 0x1b
        /*001e*/ 	.short	0x00ff


	//----- nvinfo : EIATTR_NUM_BARRIERS
	.align		4
        /*0020*/ 	.byte	0x02, 0x4c
        /*0022*/ 	.byte	0x01
	.zero		1


	//----- nvinfo : EIATTR_MERCURY_ISA_VERSION
	.align		4
        /*0024*/ 	.byte	0x03, 0x5f
        /*0026*/ 	.short	0x0101


	//----- nvinfo : EIATTR_COOP_GROUP_MASK_REGIDS
	.align		4
        /*0028*/ 	.byte	0x04, 0x29
        /*002a*/ 	.short	(.L_1459 - .L_1458)


	//   ....[0]....
.L_1458:
        /*002c*/ 	.word	0xffffffff


	//   ....[1]....
        /*0030*/ 	.word	0xffffffff


	//   ....[2]....
        /*0034*/ 	.word	0xffffffff


	//   ....[3]....
        /*0038*/ 	.word	0xffffffff


	//   ....[4]....
        /*003c*/ 	.word	0xffffffff


	//   ....[5]....
        /*0040*/ 	.word	0xffffffff


	//   ....[6]....
        /*0044*/ 	.word	0xffffffff


	//   ....[7]....
        /*0048*/ 	.word	0xffffffff


	//   ....[8]....
        /*004c*/ 	.word	0xffffffff


	//   ....[9]....
        /*0050*/ 	.word	0xffffffff


	//   ....[10]....
        /*0054*/ 	.word	0xffffffff


	//   ....[11]....
        /*0058*/ 	.word	0xffffffff


	//   ....[12]....
        /*005c*/ 	.word	0xffffffff


	//   ....[13]....
        /*0060*/ 	.word	0xffffffff


	//   ....[14]....
        /*0064*/ 	.word	0xffffffff


	//   ....[15]....
        /*0068*/ 	.word	0xffffffff


	//   ....[16]....
        /*006c*/ 	.word	0xffffffff


	//   ....[17]....
        /*0070*/ 	.word	0xffffffff


	//   ....[18]....
        /*0074*/ 	.word	0xffffffff


	//   ....[19]....
        /*0078*/ 	.word	0xffffffff


	//   ....[20]....
        /*007c*/ 	.word	0xffffffff


	//   ....[21]....
        /*0080*/ 	.word	0xffffffff


	//   ....[22]....
        /*0084*/ 	.word	0xffffffff


	//----- nvinfo : EIATTR_COOP_GROUP_INSTR_OFFSETS
	.align		4
.L_1459:
        /*0088*/ 	.byte	0x04, 0x28
        /*008a*/ 	.short	(.L_1461 - .L_1460)


	//   ....[0]....
.L_1460:
        /*008c*/ 	.word	0x000013c0


	//   ....[1]....
        /*0090*/ 	.word	0x000013e0


	//   ....[2]....
        /*0094*/ 	.word	0x00001400


	//   ....[3]....
        /*0098*/ 	.word	0x00001420


	//   ....[4]....
        /*009c*/ 	.word	0x00001440


	//   ....[5]....
        /*00a0*/ 	.word	0x00001e70


	//   ....[6]....
        /*00a4*/ 	.word	0x00001e90


	//   ....[7]....
        /*00a8*/ 	.word	0x00001eb0


	//   ....[8]....
        /*00ac*/ 	.word	0x00001ee0


	//   ....[9]....
        /*00b0*/ 	.word	0x00001f10


	//   ....[10]....
        /*00b4*/ 	.word	0x00002100


	//   ....[11]....
        /*00b8*/ 	.word	0x00002130


	//   ....[12]....
        /*00bc*/ 	.word	0x00002140


	//   ....[13]....
        /*00c0*/ 	.word	0x00002190


	//   ....[14]....
        /*00c4*/ 	.word	0x000021f0


	//   ....[15]....
        /*00c8*/ 	.word	0x00002240


	//   ....[16]....
        /*00cc*/ 	.word	0x00002300


	//   ....[17]....
        /*00d0*/ 	.word	0x00002310


	//   ....[18]....
        /*00d4*/ 	.word	0x00002700


	//   ....[19]....
        /*00d8*/ 	.word	0x000028f0


	//   ....[20]....
        /*00dc*/ 	.word	0x00002900


	//   ....[21]....
        /*00e0*/ 	.word	0x000029b0


	//   ....[22]....
        /*00e4*/ 	.word	0x000029f0


	//----- nvinfo : EIATTR_VRC_CTA_INIT_COUNT
	.align		4
.L_1461:
        /*00e8*/ 	.byte	0x02, 0x4a
	.zero		1
	.zero		1


	//----- nvinfo : EIATTR_EXIT_INSTR_OFFSETS
	.align		4
        /*00ec*/ 	.byte	0x04, 0x1c
        /*00ee*/ 	.short	(.L_1463 - .L_1462)


	//   ....[0]....
.L_1462:
        /*00f0*/ 	.word	0x00000060


	//   ....[1]....
        /*00f4*/ 	.word	0x00004d40


	//----- nvinfo : EIATTR_MAX_THREADS
	.align		4
.L_1463:
        /*00f8*/ 	.byte	0x04, 0x05
        /*00fa*/ 	.short	(.L_1465 - .L_1464)
.L_1464:
        /*00fc*/ 	.word	0x00000080
        /*0100*/ 	.word	0x00000001
        /*0104*/ 	.word	0x00000001


	//----- nvinfo : EIATTR_CRS_STACK_SIZE
	.align		4
.L_1465:
        /*0108*/ 	.byte	0x04, 0x1e
        /*010a*/ 	.short	(.L_1467 - .L_1466)
.L_1466:
        /*010c*/ 	.word	0x00000000


	//----- nvinfo : EIATTR_CBANK_PARAM_SIZE
	.align		4
.L_1467:
        /*0110*/ 	.byte	0x03, 0x19
        /*0112*/ 	.short	0x0058


	//----- nvinfo : EIATTR_PARAM_CBANK
	.align		4
        /*0114*/ 	.byte	0x04, 0x0a
        /*0116*/ 	.short	(.L_1469 - .L_1468)
	.align		4
.L_1468:
        /*0118*/ 	.word	index@(.nv.constant0._ZN10layer_norm13ln_fwd_kernelINS_13Kernel_traitsI6__halffS2_fjLj20480ELj2ELj1ELj4ELj16ENS_18Kernel_traits_baseILj20480ES2_fS2_fjLj128EEEEEEEvNS_9FwdParamsE)
        /*011c*/ 	.short	0x0380
        /*011e*/ 	.short	0x0058


	//----- nvinfo : EIATTR_SW_WAR
	.align		4
.L_1469:
        /*0120*/ 	.byte	0x04, 0x36
        /*0122*/ 	.short	(.L_1471 - .L_1470)
.L_1470:
        /*0124*/ 	.word	0x00000008
.L_1471:


//--------------------- .nv.info._ZN10layer_norm13ln_fwd_kernelINS_13Kernel_traitsI6__halfS2_S2_fjLj20480ELj2ELj1ELj4ELj16ENS_18Kernel_traits_baseILj20480ES2_S2_S2_fjLj128EEEEEEEvNS_9FwdParamsE --------------------------
	.section	.nv.info._ZN10layer_norm13ln_fwd_kernelINS_13Kernel_traitsI6__halfS2_S2_fjLj20480ELj2ELj1ELj4ELj16ENS_18Kernel_traits_baseILj20480ES2_S2_S2_fjLj128EEEEEEEvNS_9FwdParamsE,"",@"SHT_CUDA_INFO"
	.sectionflags	@""
	.align	4


	//----- nvinfo : EIATTR_CUDA_API_VERSION
	.align		4
        /*0000*/ 	.byte	0x04, 0x37
        /*0002*/ 	.short	(.L_1473 - .L_1472)
.L_1472:
        /*0004*/ 	.word	0x00000082


	//----- nvinfo : EIATTR_KPARAM_INFO
	.align		4
.L_1473:
        /*0008*/ 	.byte	0x04, 0x17
        /*000a*/ 	.short	(.L_1475 - .L_1474)
.L_1474:
        /*000c*/ 	.word	0x00000000
        /*0010*/ 	.short	0x0000
        /*0012*/ 	.short	0x0000
        /*0014*/ 	.byte	0x00, 0xf0, 0x61, 0x01


	//----- nvinfo : EIATTR_SPARSE_MMA_MASK
	.align		4
.L_1475:
        /*0018*/ 	.byte	0x03, 0x50
        /*001a*/ 	.short	0x0000


	//----- nvinfo : EIATTR_MAXREG_COUNT
	.align		4
        /*001c*/ 	.byte	0x03, 0x1b
        /*001e*/ 	.short	0x00ff


	//----- nvinfo : EIATTR_NUM_BARRIERS
	.align		4
        /*0020*/ 	.byte	0x02, 0x4c
        /*0022*/ 	.byte	0x01
	.zero		1


	//----- nvinfo : EIATTR_MERCURY_ISA_VERSION
	.align		4
        /*0024*/ 	.byte	0x03, 0x5f
        /*0026*/ 	.short	0x0101


	//----- nvinfo : EIATTR_COOP_GROUP_MASK_REGIDS
	.align		4
        /*0028*/ 	.byte	0x04, 0x29
        /*002a*/ 	.short	(.L_1477 - .L_1476)


	//   ....[0]....
.L_1476:
        /*002c*/ 	.word	0xffffffff


	//   ....[1]....
        /*0030*/ 	.word	0xffffffff


	//   ....[2]....
        /*0034*/ 	.word	0xffffffff


	//   ....[3]....
        /*0038*/ 	.word	0xffffffff


	//   ....[4]....
        /*003c*/ 	.word	0xffffffff


	//   ....[5]....
        /*0040*/ 	.word	0xffffffff


	//   ....[6]....
        /*0044*/ 	.word	0xffffffff


	//   ....[7]....
        /*0048*/ 	.word	0xffffffff


	//   ....[8]....
        /*004c*/ 	.word	0xffffffff


	//   ....[9]....
        /*0050*/ 	.word	0xffffffff


	//   ....[10]....
        /*0054*/ 	.word	0xffffffff


	//   ....[11]....
        /*0058*/ 	.word	0xffffffff


	//   ....[12]....
        /*005c*/ 	.word	0xffffffff


	//   ....[13]....
        /*0060*/ 	.word	0xffffffff


	//   ....[14]....
        /*0064*/ 	.word	0xffffffff


	//   ....[15]....
        /*0068*/ 	.word	0xffffffff


	//   ....[16]....
        /*006c*/ 	.word	0xffffffff


	//   ....[17]....
        /*0070*/ 	.word	0xffffffff


	//   ....[18]....
        /*0074*/ 	.word	0xffffffff


	//   ....[19]....
        /*0078*/ 	.word	0xffffffff


	//   ....[20]....
        /*007c*/ 	.word	0xffffffff


	//   ....[21]....
        /*0080*/ 	.word	0xffffffff


	//   ....[22]....
        /*0084*/ 	.word	0xffffffff


	//----- nvinfo : EIATTR_COOP_GROUP_INSTR_OFFSETS
	.align		4
.L_1477:
        /*0088*/ 	.byte	0x04, 0x28
        /*008a*/ 	.short	(.L_1479 - .L_1478)


	//   ....[0]....
.L_1478:
        /*008c*/ 	.word	0x00000ee0


	//   ....[1]....
        /*0090*/ 	.word	0x00000f00


	//   ....[2]....
        /*0094*/ 	.word	0x00000f20


	//   ....[3]....
        /*0098*/ 	.word	0x00000f40


	//   ....[4]....
        /*009c*/ 	.word	0x00000f60


	//   ....[5]....
        /*00a0*/ 	.word	0x00001990


	//   ....[6]....
        /*00a4*/ 	.word	0x000019b0


	//   ....[7]....
        /*00a8*/ 	.word	0x000019d0


	//   ....[8]....
        /*00ac*/ 	.word	0x000019f0


	//   ....[9]....
        /*00b0*/ 	.word	0x00001a10


	//   ....[10]....
        /*00b4*/ 	.word	0x00001bb0


	//   ....[11]....
        /*00b8*/ 	.word	0x00001be0


	//   ....[12]....
        /*00bc*/ 	.word	0x00001bf0


	//   ....[13]....
        /*00c0*/ 	.word	0x00001c40


	//   ....[14]....
        /*00c4*/ 	.word	0x00001cd0


	//   ....[15]....
        /*00c8*/ 	.word	0x00001ce0


	//   ....[16]....
        /*00cc*/ 	.word	0x00001da0


	//   ....[17]....
        /*00d0*/ 	.word	0x00001dc0


	//   ....[18]....
        /*00d4*/ 	.word	0x000021c0


	//   ....[19]....
        /*00d8*/ 	.word	0x00002200


	//   ....[20]....
        /*00dc*/ 	.word	0x00002210


	//   ....[21]....
        /*00e0*/ 	.word	0x000022c0


	//   ....[22]....
        /*00e4*/ 	.word	0x000022d0


	//----- nvinfo : EIATTR_VRC_CTA_INIT_COUNT
	.align		4
.L_1479:
        /*00e8*/ 	.byte	0x02, 0x4a
	.zero		1
	.zero		1


	//----- nvinfo : EIATTR_EXIT_INSTR_OFFSETS
	.align		4
        /*00ec*/ 	.byte	0x04, 0x1c
        /*00ee*/ 	.short	(.L_1481 - .L_1480)


	//   ....[0]....
.L_1480:
        /*00f0*/ 	.word	0x00000060


	//   ....[1]....
        /*00f4*/ 	.word	0x000038c0


	//----- nvinfo : EIATTR_MAX_THREADS
	.align		4
.L_1481:
        /*00f8*/ 	.byte	0x04, 0x05
        /*00fa*/ 	.short	(.L_1483 - .L_1482)
.L_1482:
        /*00fc*/ 	.word	0x00000080
        /*0100*/ 	.word	0x00000001
        /*0104*/ 	.word	0x00000001


	//----- nvinfo : EIATTR_CRS_STACK_SIZE
	.align		4
.L_1483:
        /*0108*/ 	.byte	0x04, 0x1e
        /*010a*/ 	.short	(.L_1485 - .L_1484)
.L_1484:
        /*010c*/ 	.word	0x00000000


	//----- nvinfo : EIATTR_CBANK_PARAM_SIZE
	.align		4
.L_1485:
        /*0110*/ 	.byte	0x03, 0x19
        /*0112*/ 	.short	0x0058


	//----- nvinfo : EIATTR_PARAM_CBANK
	.align		4
        /*0114*/ 	.byte	0x04, 0x0a
        /*0116*/ 	.short	(.L_1487 - .L_1486)
	.align		4
.L_1486:
        /*0118*/ 	.word	index@(.nv.constant0._ZN10layer_norm13ln_fwd_kernelINS_13Kernel_traitsI6__halfS2_S2_fjLj20480ELj2ELj1ELj4ELj16ENS_18Kernel_traits_baseILj20480ES2_S2_S2_fjLj128EEEEEEEvNS_9FwdParamsE)
        /*011c*/ 	.short	0x0380
        /*011e*/ 	.short	0x0058


	//----- nvinfo : EIATTR_SW_WAR
	.align		4
.L_1487:
        /*0120*/ 	.byte	0x04, 0x36
        /*0122*/ 	.short	(.L_1489 - .L_1488)
.L_1488:
        /*0124*/ 	.word	0x00000008
.L_1489:


//--------------------- .nv.info._ZN10layer_norm13ln_fwd_kernelINS_13Kernel_traitsIffffjLj20480ELj2ELj1ELj4ELj16ENS_18Kernel_traits_baseILj20480EffffjLj128EEEEEEEvNS_9FwdParamsE --------------------------
	.section	.nv.info._ZN10layer_norm13ln_fwd_kernelINS_13Kernel_traitsIffffjLj20480ELj2ELj1ELj4ELj16ENS_18Kernel_traits_baseILj20480EffffjLj128EEEEEEEvNS_9FwdParamsE,"",@"SHT_CUDA_INFO"
	.sectionflags	@""
	.align	4


	//----- nvinfo : EIATTR_CUDA_API_VERSION
	.align		4
        /*0000*/ 	.byte	0x04, 0x37
        /*0002*/ 	.short	(.L_1491 - .L_1490)
.L_1490:
        /*0004*/ 	.word	0x00000082


	//----- nvinfo : EIATTR_KPARAM_INFO
	.align		4
.L_1491:
        /*0008*/ 	.byte	0x04, 0x17
        /*000a*/ 	.short	(.L_1493 - .L_1492)
.L_1492:
        /*000c*/ 	.word	0x00000000
        /*0010*/ 	.short	0x0000
        /*0012*/ 	.short	0x0000
        /*0014*/ 	.byte	0x00, 0xf0, 0x61, 0x01


	//----- nvinfo : EIATTR_SPARSE_MMA_MASK
	.align		4
.L_1493:
        /*0018*/ 	.byte	0x03, 0x50
        /*001a*/ 	.short	0x0000


	//----- nvinfo : EIATTR_MAXREG_COUNT
	.align		4
        /*001c*/ 	.byte	0x03, 0x1b
        /*001e*/ 	.short	0x00ff


	//----- nvinfo : EIATTR_NUM_BARRIERS
	.align		4
        /*0020*/ 	.byte	0x02, 0x4c
        /*0022*/ 	.byte	0x01
	.zero		1


	//----- nvinfo : EIATTR_ANNOTATIONS
	.align		4
        /*0024*/ 	.byte	0x04, 0x55
        /*0026*/ 	.short	(.L_1495 - .L_1494)


	//   ....[0]....
.L_1494:
        /* <DEDUP_REMOVED lines=20> */


	//----- nvinfo : EIATTR_MERCURY_ISA_VERSION
	.align		4
.L_1495:
        /*0158*/ 	.byte	0x03, 0x5f
        /*015a*/ 	.short	0x0101


	//----- nvinfo : EIATTR_COOP_GROUP_MASK_REGIDS
	.align		4
        /*015c*/ 	.byte	0x04, 0x29
        /*015e*/ 	.short	(.L_1497 - .L_1496)


	//   ....[0]....
.L_1496:
        /*0160*/ 	.word	0xffffffff


	//   ....[1]....
        /*0164*/ 	.word	0xffffffff


	//   ....[2]....
        /*0168*/ 	.word	0xffffffff


	//   ....[3]....
        /*016c*/ 	.word	0xffffffff


	//   ....[4]....
        /*0170*/ 	.word	0xffffffff


	//   ....[5]....
        /*0174*/ 	.word	0xffffffff


	//   ....[6]....
        /*0178*/ 	.word	0xffffffff


	//   ....[7]....
        /*017c*/ 	.word	0xffffffff


	//   ....[8]....
        /*0180*/ 	.word	0xffffffff


	//   ....[9]....
        /*0184*/ 	.word	0xffffffff


	//   ....[10]....
        /*0188*/ 	.word	0xffffffff


	//   ....[11]....
        /*018c*/ 	.word	0xffffffff


	//   ....[12]....
        /*0190*/ 	.word	0xffffffff


	//   ....[13]....
        /*0194*/ 	.word	0xffffffff


	//   ....[14]....
        /*0198*/ 	.word	0xffffffff


	//   ....[15]....
        /*019c*/ 	.word	0xffffffff


	//   ....[16]....
        /*01a0*/ 	.word	0xffffffff


	//   ....[17]....
        /*01a4*/ 	.word	0xffffffff


	//   ....[18]....
        /*01a8*/ 	.word	0xffffffff


	//   ....[19]....
        /*01ac*/ 	.word	0xffffffff


	//   ....[20]....
        /*01b0*/ 	.word	0xffffffff


	//   ....[21]....
        /*01b4*/ 	.word	0xffffffff


	//   ....[22]....
        /*01b8*/ 	.word	0xffffffff


	//----- nvinfo : EIATTR_COOP_GROUP_INSTR_OFFSETS
	.align		4
.L_1497:
        /*01bc*/ 	.byte	0x04, 0x28
        /*01be*/ 	.short	(.L_1499 - .L_1498)


	//   ....[0]....
.L_1498:
        /*01c0*/ 	.word	0x00000d10


	//   ....[1]....
        /*01c4*/ 	.word	0x00000d30


	//   ....[2]....
        /*01c8*/ 	.word	0x00000d50


	//   ....[3]....
        /*01cc*/ 	.word	0x00000d70


	//   ....[4]....
        /*01d0*/ 	.word	0x00000d90


	//   ....[5]....
        /*01d4*/ 	.word	0x000017c0


	//   ....[6]....
        /*01d8*/ 	.word	0x000017e0


	//   ....[7]....
        /*01dc*/ 	.word	0x00001800


	//   ....[8]....
        /*01e0*/ 	.word	0x00001820


	//   ....[9]....
        /*01e4*/ 	.word	0x00001860


	//   ....[10]....
        /*01e8*/ 	.word	0x00001a50


	//   ....[11]....
        /*01ec*/ 	.word	0x00001a60


	//   ....[12]....
        /*01f0*/ 	.word	0x00001aa0


	//   ....[13]....
        /*01f4*/ 	.word	0x00001b50


	//   ....[14]....
        /*01f8*/ 	.word	0x00001b70


	//   ....[15]....
        /*01fc*/ 	.word	0x00001b80


	//   ....[16]....
        /*0200*/ 	.word	0x00001cc0


	//   ....[17]....
        /*0204*/ 	.word	0x00001ce0


	//   ....[18]....
        /*0208*/ 	.word	0x000021d0


	//   ....[19]....
        /*020c*/ 	.word	0x000021e0


	//   ....[20]....
        /*0210*/ 	.word	0x000021f0


	//   ....[21]....
        /*0214*/ 	.word	0x000022c0


	//   ....[22]....
        /*0218*/ 	.word	0x000022e0


	//----- nvinfo : EIATTR_VRC_CTA_INIT_COUNT
	.align		4
.L_1499:
        /*021c*/ 	.byte	0x02, 0x4a
	.zero		1
	.zero		1


	//----- nvinfo : EIATTR_EXIT_INSTR_OFFSETS
	.align		4
        /*0220*/ 	.byte	0x04, 0x1c
        /*0222*/ 	.short	(.L_1501 - .L_1500)


	//   ....[0]....
.L_1500:
        /*0224*/ 	.word	0x00000070


	//   ....[1]....
        /*0228*/ 	.word	0x00003700


	//----- nvinfo : EIATTR_MAX_THREADS
	.align		4
.L_1501:
        /*022c*/ 	.byte	0x04, 0x05
        /*022e*/ 	.short	(.L_1503 - .L_1502)
.L_1502:
        /*0230*/ 	.word	0x00000080
        /*0234*/ 	.word	0x00000001
        /*0238*/ 	.word	0x00000001


	//----- nvinfo : EIATTR_CRS_STACK_SIZE
	.align		4
.L_1503:
        /*023c*/ 	.byte	0x04, 0x1e
        /*023e*/ 	.short	(.L_1505 - .L_1504)
.L_1504:
        /*0240*/ 	.word	0x00000000


	//----- nvinfo : EIATTR_CBANK_PARAM_SIZE
	.align		4
.L_1505:
        /*0244*/ 	.byte	0x03, 0x19
        /*0246*/ 	.short	0x0058


	//----- nvinfo : EIATTR_PARAM_CBANK
	.align		4
        /*0248*/ 	.byte	0x04, 0x0a
        /*024a*/ 	.short	(.L_1507 - .L_1506)
	.align		4
.L_1506:
        /*024c*/ 	.word	index@(.nv.constant0._ZN10layer_norm13ln_fwd_kernelINS_13Kernel_traitsIffffjLj20480ELj2ELj1ELj4ELj16ENS_18Kernel_traits_baseILj20480EffffjLj128EEEEEEEvNS_9FwdParamsE)
        /*0250*/ 	.short	0x0380
        /*0252*/ 	.short	0x0058


	//----- nvinfo : EIATTR_SW_WAR
	.align		4
.L_1507:
        /*0254*/ 	.byte	0x04, 0x36
        /*0256*/ 	.short	(.L_1509 - .L_1508)
.L_1508:
        /*0258*/ 	.word	0x00000008
.L_1509:


//--------------------- .nv.info._ZN10layer_norm13ln_fwd_kernelINS_13Kernel_traitsI13__nv_bfloat16fS2_fjLj18432ELj4ELj1ELj4ELj16ENS_18Kernel_traits_baseILj18432ES2_fS2_fjLj128EEEEEEEvNS_9FwdParamsE --------------------------
	.section	.nv.info._ZN10layer_norm13ln_fwd_kernelINS_13Kernel_traitsI13__nv_bfloat16fS2_fjLj18432ELj4ELj1ELj4ELj16ENS_18Kernel_traits_baseILj18432ES2_fS2_fjLj128EEEEEEEvNS_9FwdParamsE,"",@"SHT_CUDA_INFO"
	.sectionflags	@""
	.align	4


	//----- nvinfo : EIATTR_CUDA_API_VERSION
	.align		4
        /*0000*/ 	.byte	0x04, 0x37
        /*0002*/ 	.short	(.L_1511 - .L_1510)
.L_1510:
        /*0004*/ 	.word	0x00000082


	//----- nvinfo : EIATTR_KPARAM_INFO
	.align		4
.L_1511:
        /*0008*/ 	.byte	0x04, 0x17
        /*000a*/ 	.short	(.L_1513 - .L_1512)
.L_1512:
        /*000c*/ 	.word	0x00000000
        /*0010*/ 	.short	0x0000
        /*0012*/ 	.short	0x0000
        /*0014*/ 	.byte	0x00, 0xf0, 0x61, 0x01


	//----- nvinfo : EIATTR_SPARSE_MMA_MASK
	.align		4
.L_1513:
        /*0018*/ 	.byte	0x03, 0x50
        /*001a*/ 	.short	0x0000


	//----- nvinfo : EIATTR_MAXREG_COUNT
	.align		4
        /*001c*/ 	.byte	0x03, 0x1b
        /*001e*/ 	.short	0x00ff


	//----- nvinfo : EIATTR_NUM_BARRIERS
	.align		4
        /*0020*/ 	.byte	0x02, 0x4c
        /*0022*/ 	.byte	0x01
	.zero		1


	//----- nvinfo : EIATTR_MERCURY_ISA_VERSION
	.align		4
        /*0024*/ 	.byte	0x03, 0x5f
        /*0026*/ 	.short	0x0101


	//----- nvinfo : EIATTR_COOP_GROUP_MASK_REGIDS
	.align		4
        /*0028*/ 	.byte	0x04, 0x29
        /*002a*/ 	.short	(.L_1515 - .L_1514)


	//   ....[0]....
.L_1514:
        /*002c*/ 	.word	0xffffffff


	//   ....[1]....
        /*0030*/ 	.word	0xffffffff


	//   ....[2]....
        /*0034*/ 	.word	0xffffffff


	//   ....[3]....
        /*0038*/ 	.word	0xffffffff


	//   ....[4]....
        /*003c*/ 	.word	0xffffffff


	//   ....[5]....
        /*0040*/ 	.word	0xffffffff


	//   ....[6]....
        /*0044*/ 	.word	0xffffffff


	//   ....[7]....
        /*0048*/ 	.word	0xffffffff


	//   ....[8]....
        /*004c*/ 	.word	0xffffffff


	//   ....[9]....
        /*0050*/ 	.word	0xffffffff


	//   ....[10]....
        /*0054*/ 	.word	0xffffffff


	//   ....[11]....
        /*0058*/ 	.word	0xffffffff


	//   ....[12]....
        /*005c*/ 	.word	0xffffffff


	//   ....[13]....
        /*0060*/ 	.word	0xffffffff


	//   ....[14]....
        /*0064*/ 	.word	0xffffffff


	//   ....[15]....
        /*0068*/ 	.word	0xffffffff


	//   ....[16]....
        /*006c*/ 	.word	0xffffffff


	//   ....[17]....
        /*0070*/ 	.word	0xffffffff


	//   ....[18]....
        /*0074*/ 	.word	0xffffffff


	//   ....[19]....
        /*0078*/ 	.word	0xffffffff


	//   ....[20]....
        /*007c*/ 	.word	0xffffffff


	//   ....[21]....
        /*0080*/ 	.word	0xffffffff


	//   ....[22]....
        /*0084*/ 	.word	0xffffffff


	//   ....[23]....
        /*0088*/ 	.word	0xffffffff


	//   ....[24]....
        /*008c*/ 	.word	0xffffffff


	//   ....[25]....
        /*0090*/ 	.word	0xffffffff


	//----- nvinfo : EIATTR_COOP_GROUP_INSTR_OFFSETS
	.align		4
.L_1515:
        /*0094*/ 	.byte	0x04, 0x28
        /*0096*/ 	.short	(.L_1517 - .L_1516)


	//   ....[0]....
.L_1516:
        /*0098*/ 	.word	0x00000a80


	//   ....[1]....
        /*009c*/ 	.word	0x00000aa0


	//   ....[2]....
        /*00a0*/ 	.word	0x00000ac0


	//   ....[3]....
        /*00a4*/ 	.word	0x00000ae0


	//   ....[4]....
        /*00a8*/ 	.word	0x00000b00


	//   ....[5]....
        /*00ac*/ 	.word	0x00000fc0


	//   ....[6]....
        /*00b0*/ 	.word	0x00000ff0


	//   ....[7]....
        /*00b4*/ 	.word	0x00001050


	//   ....[8]....
        /*00b8*/ 	.word	0x00001070


	//   ....[9]....
        /*00bc*/ 	.word	0x00001090


	//   ....[10]....
        /*00c0*/ 	.word	0x000011a0


	//   ....[11]....
        /*00c4*/ 	.word	0x000011f0


	//   ....[12]....
        /*00c8*/ 	.word	0x00001200


	//   ....[13]....
        /*00cc*/ 	.word	0x00001230


	//   ....[14]....
        /*00d0*/ 	.word	0x00001290


	//   ....[15]....
        /*00d4*/ 	.word	0x000012c0


	//   ....[16]....
        /*00d8*/ 	.word	0x00001380


	//   ....[17]....
        /*00dc*/ 	.word	0x00001390


	//   ....[18]....
        /*00e0*/ 	.word	0x00001790


	//   ....[19]....
        /*00e4*/ 	.word	0x00001870


	//   ....[20]....
        /*00e8*/ 	.word	0x00001880


	//   ....[21]....
        /*00ec*/ 	.word	0x00001890


	//   ....[22]....
        /*00f0*/ 	.word	0x00001930


	//   ....[23]....
        /*00f4*/ 	.word	0x00001960


	//   ....[24]....
        /*00f8*/ 	.word	0x000019e0


	//   ....[25]....
        /*00fc*/ 	.word	0x00001a20


	//----- nvinfo : EIATTR_VRC_CTA_INIT_COUNT
	.align		4
.L_1517:
        /*0100*/ 	.byte	0x02, 0x4a
	.zero		1
	.zero		1


	//----- nvinfo : EIATTR_EXIT_INSTR_OFFSETS
	.align		4
        /*0104*/ 	.byte	0x04, 0x1c
        /*0106*/ 	.short	(.L_1519 - .L_1518)


	//   ....[0]....
.L_1518:
        /*0108*/ 	.word	0x00000070


	//   ....[1]....
        /*010c*/ 	.word	0x00002b70


	//----- nvinfo : EIATTR_MAX_THREADS
	.align		4
.L_1519:
        /*0110*/ 	.byte	0x04, 0x05
        /*0112*/ 	.short	(.L_1521 - .L_1520)
.L_1520:
        /*0114*/ 	.word	0x00000080
        /*0118*/ 	.word	0x00000001
        /*011c*/ 	.word	0x00000001


	//----- nvinfo : EIATTR_CRS_STACK_SIZE
	.align		4
.L_1521:
        /*0120*/ 	.byte	0x04, 0x1e
        /*0122*/ 	.short	(.L_1523 - .L_1522)
.L_1522:
        /*0124*/ 	.word	0x00000000


	//----- nvinfo : EIATTR_CBANK_PARAM_SIZE
	.align		4
.L_1523:
        /*0128*/ 	.byte	0x03, 0x19
        /*012a*/ 	.short	0x0058


	//----- nvinfo : EIATTR_PARAM_CBANK
	.align		4
        /*012c*/ 	.byte	0x04, 0x0a
        /*012e*/ 	.short	(.L_1525 - .L_1524)
	.align		4
.L_1524:
        /*0130*/ 	.word	index@(.nv.constant0._ZN10layer_norm13ln_fwd_kernelINS_13Kernel_traitsI13__nv_bfloat16fS2_fjLj18432ELj4ELj1ELj4ELj16ENS_18Kernel_traits_baseILj18432ES2_fS2_fjLj128EEEEEEEvNS_9FwdParamsE)
        /*0134*/ 	.short	0x0380
        /*0136*/ 	.short	0x0058


	//----- nvinfo : EIATTR_SW_WAR
	.align		4
.L_1525:
        /*0138*/ 	.byte	0x04, 0x36
        /*013a*/ 	.short	(.L_1527 - .L_1526)
.L_1526:
        /*013c*/ 	.word	0x00000008
.L_1527:


//--------------------- .nv.info._ZN10layer_norm13ln_fwd_kernelINS_13Kernel_traitsI13__nv_bfloat16S2_S2_fjLj18432ELj2ELj1ELj4ELj16ENS_18Kernel_traits_baseILj18432ES2_S2_S2_fjLj128EEEEEEEvNS_9FwdParamsE --------------------------
	.section	.nv.info._ZN10layer_norm13ln_fwd_kernelINS_13Kernel_traitsI13__nv_bfloat16S2_S2_fjLj18432ELj2ELj1ELj4ELj16ENS_18Kernel_traits_baseILj18432ES2_S2_S2_fjLj128EEEEEEEvNS_9FwdParamsE,"",@"SHT_CUDA_INFO"
	.sectionflags	@""
	.align	4


	//----- nvinfo : EIATTR_CUDA_API_VERSION
	.align		4
        /*0000*/ 	.byte	0x04, 0x37
        /*0002*/ 	.short	(.L_1529 - .L_1528)
.L_1528:
        /*0004*/ 	.word	0x00000082


	//----- nvinfo : EIATTR_KPARAM_INFO
	.align		4
.L_1529:
        /*0008*/ 	.byte	0x04, 0x17
        /*000a*/ 	.short	(.L_1531 - .L_1530)
.L_1530:
        /*000c*/ 	.word	0x00000000
        /*0010*/ 	.short	0x0000
        /*0012*/ 	.short	0x0000
        /*0014*/ 	.byte	0x00, 0xf0, 0x61, 0x01


	//----- nvinfo : EIATTR_SPARSE_MMA_MASK
	.align		4
.L_1531:
        /*0018*/ 	.byte	0x03, 0x50
        /*001a*/ 	.short	0x0000


	//----- nvinfo : EIATTR_MAXREG_COUNT
	.align		4
        /*001c*/ 	.byte	0x03, 0x1b
        /*001e*/ 	.short	0x00ff


	//----- nvinfo : EIATTR_NUM_BARRIERS
	.align		4
        /*0020*/ 	.byte	0x02, 0x4c
        /*0022*/ 	.byte	0x01
	.zero		1


	//----- nvinfo : EIATTR_MERCURY_ISA_VERSION
	.align		4
        /*0024*/ 	.byte	0x03, 0x5f
        /*0026*/ 	.short	0x0101


	//----- nvinfo : EIATTR_COOP_GROUP_MASK_REGIDS
	.align		4
        /*0028*/ 	.byte	0x04, 0x29
        /*002a*/ 	.short	(.L_1533 - .L_1532)


	//   ....[0]....
.L_1532:
        /*002c*/ 	.word	0xffffffff


	//   ....[1]....
        /*0030*/ 	.word	0xffffffff


	//   ....[2]....
        /*0034*/ 	.word	0xffffffff


	//   ....[3]....
        /*0038*/ 	.word	0xffffffff


	//   ....[4]....
        /*003c*/ 	.word	0xffffffff


	//   ....[5]....
        /*0040*/ 	.word	0xffffffff


	//   ....[6]....
        /*0044*/ 	.word	0xffffffff


	//   ....[7]....
        /*0048*/ 	.word	0xffffffff


	//   ....[8]....
        /*004c*/ 	.word	0xffffffff


	//   ....[9]....
        /*0050*/ 	.word	0xffffffff


	//   ....[10]....
        /*0054*/ 	.word	0xffffffff


	//   ....[11]....
        /*0058*/ 	.word	0xffffffff


	//   ....[12]....
        /*005c*/ 	.word	0xffffffff


	//   ....[13]....
        /*0060*/ 	.word	0xffffffff


	//   ....[14]....
        /*0064*/ 	.word	0xffffffff


	//   ....[15]....
        /*0068*/ 	.word	0xffffffff


	//   ....[16]....
        /*006c*/ 	.word	0xffffffff


	//   ....[17]....
        /*0070*/ 	.word	0xffffffff


	//   ....[18]....
        /*0074*/ 	.word	0xffffffff


	//   ....[19]....
        /*0078*/ 	.word	0xffffffff


	//   ....[20]....
        /*007c*/ 	.word	0xffffffff


	//   ....[21]....
        /*0080*/ 	.word	0xffffffff


	//   ....[22]....
        /*0084*/ 	.word	0xffffffff


	//----- nvinfo : EIATTR_COOP_GROUP_INSTR_OFFSETS
	.align		4
.L_1533:
        /*0088*/ 	.byte	0x04, 0x28
        /*008a*/ 	.short	(.L_1535 - .L_1534)


	//   ....[0]....
.L_1534:
        /*008c*/ 	.word	0x00001080


	//   ....[1]....
        /*0090*/ 	.word	0x000010a0


	//   ....[2]....
        /*0094*/ 	.word	0x000010c0


	//   ....[3]....
        /*0098*/ 	.word	0x000010e0


	//   ....[4]....
        /*009c*/ 	.word	0x00001100


	//   ....[5]....
        /*00a0*/ 	.word	0x00001a30


	//   ....[6]....
        /*00a4*/ 	.word	0x00001a50


	//   ....[7]....
        /*00a8*/ 	.word	0x00001a70


	//   ....[8]....
        /*00ac*/ 	.word	0x00001aa0


	//   ....[9]....
        /*00b0*/ 	.word	0x00001ae0


	//   ....[10]....
        /*00b4*/ 	.word	0x00001b40


	//   ....[11]....
        /*00b8*/ 	.word	0x00001b80


	//   ....[12]....
        /*00bc*/ 	.word	0x00001c00


	//   ....[13]....
        /*00c0*/ 	.word	0x00001c50


	//   ....[14]....
        /*00c4*/ 	.word	0x00001c60


	//   ....[15]....
        /*00c8*/ 	.word	0x00001ce0


	//   ....[16]....
        /*00cc*/ 	.word	0x00001d70


	//   ....[17]....
        /*00d0*/ 	.word	0x00001da0


	//   ....[18]....
        /*00d4*/ 	.word	0x00002030


	//   ....[19]....
        /*00d8*/ 	.word	0x00002060


	//   ....[20]....
        /*00dc*/ 	.word	0x00002070


	//   ....[21]....
        /*00e0*/ 	.word	0x00002170


	//   ....[22]....
        /*00e4*/ 	.word	0x00002180


	//----- nvinfo : EIATTR_VRC_CTA_INIT_COUNT
	.align		4
.L_1535:
        /*00e8*/ 	.byte	0x02, 0x4a
	.zero		1
	.zero		1


	//----- nvinfo : EIATTR_EXIT_INSTR_OFFSETS
	.align		4
        /*00ec*/ 	.byte	0x04, 0x1c
        /*00ee*/ 	.short	(.L_1537 - .L_1536)


	//   ....[0]....
.L_1536:
        /*00f0*/ 	.word	0x00000070


	//   ....[1]....
        /*00f4*/ 	.word	0x000035a0


	//----- nvinfo : EIATTR_MAX_THREADS
	.align		4
.L_1537:
        /*00f8*/ 	.byte	0x04, 0x05
        /*00fa*/ 	.short	(.L_1539 - .L_1538)
.L_1538:
        /*00fc*/ 	.word	0x00000080
        /*0100*/ 	.word	0x00000001
        /*0104*/ 	.word	0x00000001


	//----- nvinfo : EIATTR_CRS_STACK_SIZE
	.align		4
.L_1539:
        /*0108*/ 	.byte	0x04, 0x1e
        /*010a*/ 	.short	(.L_1541 - .L_1540)
.L_1540:
        /*010c*/ 	.word	0x00000000


	//----- nvinfo : EIATTR_CBANK_PARAM_SIZE
	.align		4
.L_1541:
        /*0110*/ 	.byte	0x03, 0x19
        /*0112*/ 	.short	0x0058


	//----- nvinfo : EIATTR_PARAM_CBANK
	.align		4
        /*0114*/ 	.byte	0x04, 0x0a
        /*0116*/ 	.short	(.L_1543 - .L_1542)
	.align		4
.L_1542:
        /*0118*/ 	.word	index@(.nv.constant0._ZN10layer_norm13ln_fwd_kernelINS_13Kernel_traitsI13__nv_bfloat16S2_S2_fjLj18432ELj2ELj1ELj4ELj16ENS_18Kernel_traits_baseILj18432ES2_S2_S2_fjLj128EEEEEEEvNS_9FwdParamsE)
        /*011c*/ 	.short	0x0380
        /*011e*/ 	.short	0x0058


	//----- nvinfo : EIATTR_SW_WAR
	.align		4
.L_1543:
        /*0120*/ 	.byte	0x04, 0x36
        /*0122*/ 	.short	(.L_1545 - .L_1544)
.L_1544:
        /*0124*/ 	.word	0x00000008
.L_1545:


//--------------------- .nv.info._ZN10layer_norm13ln_fwd_kernelINS_13Kernel_traitsI6__halffS2_fjLj18432ELj2ELj1ELj4ELj16ENS_18Kernel_traits_baseILj18432ES2_fS2_fjLj128EEEEEEEvNS_9FwdParamsE --------------------------
	.section	.nv.info._ZN10layer_norm13ln_fwd_kernelINS_13Kernel_traitsI6__halffS2_fjLj18432ELj2ELj1ELj4ELj16ENS_18Kernel_traits_baseILj18432ES2_fS2_fjLj128EEEEEEEvNS_9FwdParamsE,"",@"SHT_CUDA_INFO"
	.sectionflags	@""
	.align	4


	//----- nvinfo : EIATTR_CUDA_API_VERSION
	.align		4
        /*0000*/ 	.byte	0x04, 0x37
        /*0002*/ 	.short	(.L_1547 - .L_1546)
.L_1546:
        /*0004*/ 	.word	0x00000082


	//----- nvinfo : EIATTR_KPARAM_INFO
	.align		4
.L_1547:
        /*0008*/ 	.byte	0x04, 0x17
        /*000a*/ 	.short	(.L_1549 - .L_1548)
.L_1548:
        /*000c*/ 	.word	0x00000000
        /*0010*/ 	.short	0x0000
        /*0012*/ 	.short	0x0000
        /*0014*/ 	.byte	0x00, 0xf0, 0x61, 0x01


	//----- nvinfo : EIATTR_SPARSE_MMA_MASK
	.align		4
.L_1549:
        /*0018*/ 	.byte	0x03, 0x50
        /*001a*/ 	.short	0x0000


	//----- nvinfo : EIATTR_MAXREG_COUNT
	.align		4
        /*001c*/ 	.byte	0x03, 0x1b
        /*001e*/ 	.short	0x00ff


	//----- nvinfo : EIATTR_NUM_BARRIERS
	.align		4
        /*0020*/ 	.byte	0x02, 0x4c
        /*0022*/ 	.byte	0x01
	.zero		1


	//----- nvinfo : EIATTR_MERCURY_ISA_VERSION
	.align		4
        /*0024*/ 	.byte	0x03, 0x5f
        /*0026*/ 	.short	0x0101


	//----- nvinfo : EIATTR_COOP_GROUP_MASK_REGIDS
	.align		4
        /*0028*/ 	.byte	0x04, 0x29
        /*002a*/ 	.short	(.L_1551 - .L_1550)


	//   ....[0]....
.L_1550:
        /*002c*/ 	.word	0xffffffff


	//   ....[1]....
        /*0030*/ 	.word	0xffffffff


	//   ....[2]....
        /*0034*/ 	.word	0xffffffff


	//   ....[3]....
        /*0038*/ 	.word	0xffffffff


	//   ....[4]....
        /*003c*/ 	.word	0xffffffff


	//   ....[5]....
        /*0040*/ 	.word	0xffffffff


	//   ....[6]....
        /*0044*/ 	.word	0xffffffff


	//   ....[7]....
        /*0048*/ 	.word	0xffffffff


	//   ....[8]....
        /*004c*/ 	.word	0xffffffff


	//   ....[9]....
        /*0050*/ 	.word	0xffffffff


	//   ....[10]....
        /*0054*/ 	.word	0xffffffff


	//   ....[11]....
        /*0058*/ 	.word	0xffffffff


	//   ....[12]....
        /*005c*/ 	.word	0xffffffff


	//   ....[13]....
        /*0060*/ 	.word	0xffffffff


	//   ....[14]....
        /*0064*/ 	.word	0xffffffff


	//   ....[15]....
        /*0068*/ 	.word	0xffffffff


	//   ....[16]....
        /*006c*/ 	.word	0xffffffff


	//   ....[17]....
        /*0070*/ 	.word	0xffffffff


	//   ....[18]....
        /*0074*/ 	.word	0xffffffff


	//   ....[19]....
        /*0078*/ 	.word	0xffffffff


	//   ....[20]....
        /*007c*/ 	.word	0xffffffff


	//   ....[21]....
        /*0080*/ 	.word	0xffffffff


	//   ....[22]....
        /*0084*/ 	.word	0xffffffff


	//----- nvinfo : EIATTR_COOP_GROUP_INSTR_OFFSETS
	.align		4
.L_1551:
        /*0088*/ 	.byte	0x04, 0x28
        /*008a*/ 	.short	(.L_1553 - .L_1552)


	//   ....[0]....
.L_1552:
        /*008c*/ 	.word	0x000014d0


	//   ....[1]....
        /*0090*/ 	.word	0x000014f0


	//   ....[2]....
        /*0094*/ 	.word	0x00001510


	//   ....[3]....
        /*0098*/ 	.word	0x00001530


	//   ....[4]....
        /*009c*/ 	.word	0x00001550


	//   ....[5]....
        /*00a0*/ 	.word	0x00001e90


	//   ....[6]....
        /*00a4*/ 	.word	0x00001ec0


	//   ....[7]....
        /*00a8*/ 	.word	0x00001f20


	//   ....[8]....
        /*00ac*/ 	.word	0x00001f40


	//   ....[9]....
        /*00b0*/ 	.word	0x00001f60


	//   ....[10]....
        /*00b4*/ 	.word	0x00002060


	//   ....[11]....
        /*00b8*/ 	.word	0x000020b0


	//   ....[12]....
        /*00bc*/ 	.word	0x000020c0


	//   ....[13]....
        /*00c0*/ 	.word	0x000020f0


	//   ....[14]....
        /*00c4*/ 	.word	0x00002150


	//   ....[15]....
        /*00c8*/ 	.word	0x00002190


	//   ....[16]....
        /*00cc*/ 	.word	0x00002260


	//   ....[17]....
        /*00d0*/ 	.word	0x00002270


	//   ....[18]....
        /*00d4*/ 	.word	0x00002610


	//   ....[19]....
        /*00d8*/ 	.word	0x00002880


	//   ....[20]....
        /*00dc*/ 	.word	0x000028d0


	//   ....[21]....
        /*00e0*/ 	.word	0x00002910


	//   ....[22]....
        /*00e4*/ 	.word	0x00002970


	//----- nvinfo : EIATTR_VRC_CTA_INIT_COUNT
	.align		4
.L_1553:
        /*00e8*/ 	.byte	0x02, 0x4a
	.zero		1
	.zero		1


	//----- nvinfo : EIATTR_EXIT_INSTR_OFFSETS
	.align		4
        /*00ec*/ 	.byte	0x04, 0x1c
        /*00ee*/ 	.short	(.L_1555 - .L_1554)


	//   ....[0]....
.L_1554:
        /*00f0*/ 	.word	0x00000060


	//   ....[1]....
        /*00f4*/ 	.word	0x000047e0


	//----- nvinfo : EIATTR_MAX_THREADS
	.align		4
.L_1555:
        /*00f8*/ 	.byte	0x04, 0x05
        /*00fa*/ 	.short	(.L_1557 - .L_1556)
.L_1556:
        /*00fc*/ 	.word	0x00000080
        /*0100*/ 	.word	0x00000001
        /*0104*/ 	.word	0x00000001


	//----- nvinfo : EIATTR_CRS_STACK_SIZE
	.align		4
.L_1557:
        /*0108*/ 	.byte	0x04, 0x1e
        /*010a*/ 	.short	(.L_1559 - .L_1558)
.L_1558:
        /*010c*/ 	.word	0x00000000


	//----- nvinfo : EIATTR_CBANK_PARAM_SIZE
	.align		4
.L_1559:
        /*0110*/ 	.byte	0x03, 0x19
        /*0112*/ 	.short	0x0058


	//----- nvinfo : EIATTR_PARAM_CBANK
	.align		4
        /*0114*/ 	.byte	0x04, 0x0a
        /*0116*/ 	.short	(.L_1561 - .L_1560)
	.align		4
.L_1560:
        /*0118*/ 	.word	index@(.nv.constant0._ZN10layer_norm13ln_fwd_kernelINS_13Kernel_traitsI6__halffS2_fjLj18432ELj2ELj1ELj4ELj16ENS_18Kernel_traits_baseILj18432ES2_fS2_fjLj128EEEEEEEvNS_9FwdParamsE)
        /*011c*/ 	.short	0x0380
        /*011e*/ 	.short	0x0058


	//----- nvinfo : EIATTR_SW_WAR
	.align		4
.L_1561:
        /*0120*/ 	.byte	0x04, 0x36
        /*0122*/ 	.short	(.L_1563 - .L_1562)
.L_1562:
        /*0124*/ 	.word	0x00000008
.L_1563:


//--------------------- .nv.info._ZN10layer_norm13ln_fwd_kernelINS_13Kernel_traitsI6__halfS2_S2_fjLj18432ELj2ELj1ELj4ELj16ENS_18Kernel_traits_baseILj18432ES2_S2_S2_fjLj128EEEEEEEvNS_9FwdParamsE --------------------------
	.section	.nv.info._ZN10layer_norm13ln_fwd_kernelINS_13Kernel_traitsI6__halfS2_S2_fjLj18432ELj2ELj1ELj4ELj16ENS_18Kernel_traits_baseILj18432ES2_S2_S2_fjLj128EEEEEEEvNS_9FwdParamsE,"",@"SHT_CUDA_INFO"
	.sectionflags	@""
	.align	4


	//----- nvinfo : EIATTR_CUDA_API_VERSION
	.align		4
        /*0000*/ 	.byte	0x04, 0x37
        /*0002*/ 	.short	(.L_1565 - .L_1564)
.L_1564:
        /*0004*/ 	.word	0x00000082


	//----- nvinfo : EIATTR_KPARAM_INFO
	.align		4
.L_1565:
        /*0008*/ 	.byte	0x04, 0x17
        /*000a*/ 	.short	(.L_1567 - .L_1566)
.L_1566:
        /*000c*/ 	.word	0x00000000
        /*0010*/ 	.short	0x0000
        /*0012*/ 	.short	0x0000
        /*0014*/ 	.byte	0x00, 0xf0, 0x61, 0x01


	//----- nvinfo : EIATTR_SPARSE_MMA_MASK
	.align		4
.L_1567:
        /*0018*/ 	.byte	0x03, 0x50
        /*001a*/ 	.short	0x0000


	//----- nvinfo : EIATTR_MAXREG_COUNT
	.align		4
        /*001c*/ 	.byte	0x03, 0x1b
        /*001e*/ 	.short	0x00ff


	//----- nvinfo : EIATTR_NUM_BARRIERS
	.align		4
        /*0020*/ 	.byte	0x02, 0x4c
        /*0022*/ 	.byte	0x01
	.zero		1


	//----- nvinfo : EIATTR_MERCURY_ISA_VERSION
	.align		4
        /*0024*/ 	.byte	0x03, 0x5f
        /*0026*/ 	.short	0x0101


	//----- nvinfo : EIATTR_COOP_GROUP_MASK_REGIDS
	.align		4
        /*0028*/ 	.byte	0x04, 0x29
        /*002a*/ 	.short	(.L_1569 - .L_1568)


	//   ....[0]....
.L_1568:
        /*002c*/ 	.word	0xffffffff


	//   ....[1]....
        /*0030*/ 	.word	0xffffffff


	//   ....[2]....
        /*0034*/ 	.word	0xffffffff


	//   ....[3]....
        /*0038*/ 	.word	0xffffffff


	//   ....[4]....
        /*003c*/ 	.word	0xffffffff


	//   ....[5]....
        /*0040*/ 	.word	0xffffffff


	//   ....[6]....
        /*0044*/ 	.word	0xffffffff


	//   ....[7]....
        /*0048*/ 	.word	0xffffffff


	//   ....[8]....
        /*004c*/ 	.word	0xffffffff


	//   ....[9]....
        /*0050*/ 	.word	0xffffffff


	//   ....[10]....
        /*0054*/ 	.word	0xffffffff


	//   ....[11]....
        /*0058*/ 	.word	0xffffffff


	//   ....[12]....
        /*005c*/ 	.word	0xffffffff


	//   ....[13]....
        /*0060*/ 	.word	0xffffffff


	//   ....[14]....
        /*0064*/ 	.word	0xffffffff


	//   ....[15]....
        /*0068*/ 	.word	0xffffffff


	//   ....[16]....
        /*006c*/ 	.word	0xffffffff


	//   ....[17]....
        /*0070*/ 	.word	0xffffffff


	//   ....[18]....
        /*0074*/ 	.word	0xffffffff


	//   ....[19]....
        /*0078*/ 	.word	0xffffffff


	//   ....[20]....
        /*007c*/ 	.word	0xffffffff


	//   ....[21]....
        /*0080*/ 	.word	0xffffffff


	//   ....[22]....
        /*0084*/ 	.word	0xffffffff


	//----- nvinfo : EIATTR_COOP_GROUP_INSTR_OFFSETS
	.align		4
.L_1569:
        /*0088*/ 	.byte	0x04, 0x28
        /*008a*/ 	.short	(.L_1571 - .L_1570)


	//   ....[0]....
.L_1570:
        /*008c*/ 	.word	0x00000e40


	//   ....[1]....
        /*0090*/ 	.word	0x00000e60


	//   ....[2]....
        /*0094*/ 	.word	0x00000e80


	//   ....[3]....
        /*0098*/ 	.word	0x00000ea0


	//   ....[4]....
        /*009c*/ 	.word	0x00000ec0


	//   ....[5]....
        /*00a0*/ 	.word	0x000017f0


	//   ....[6]....
        /*00a4*/ 	.word	0x00001810


	//   ....[7]....
        /*00a8*/ 	.word	0x00001830


	//   ....[8]....
        /*00ac*/ 	.word	0x00001860


	//   ....[9]....
        /*00b0*/ 	.word	0x000018a0


	//   ....[10]....
        /*00b4*/ 	.word	0x00001900


	//   ....[11]....
        /*00b8*/ 	.word	0x00001940


	//   ....[12]....
        /*00bc*/ 	.word	0x000019c0


	//   ....[13]....
        /*00c0*/ 	.word	0x00001a10


	//   ....[14]....
        /*00c4*/ 	.word	0x00001a20


	//   ....[15]....
        /*00c8*/ 	.word	0x00001aa0


	//   ....[16]....
        /*00cc*/ 	.word	0x00001b30


	//   ....[17]....
        /*00d0*/ 	.word	0x00001b60


	//   ....[18]....
        /*00d4*/ 	.word	0x00001df0


	//   ....[19]....
        /*00d8*/ 	.word	0x00001e20


	//   ....[20]....
        /*00dc*/ 	.word	0x00001e30


	//   ....[21]....
        /*00e0*/ 	.word	0x00001f30


	//   ....[22]....
        /*00e4*/ 	.word	0x00001f40


	//----- nvinfo : EIATTR_VRC_CTA_INIT_COUNT
	.align		4
.L_1571:
        /*00e8*/ 	.byte	0x02, 0x4a
	.zero		1
	.zero		1


	//----- nvinfo : EIATTR_EXIT_INSTR_OFFSETS
	.align		4
        /*00ec*/ 	.byte	0x04, 0x1c
        /*00ee*/ 	.short	(.L_1573 - .L_1572)


	//   ....[0]....
.L_1572:
        /*00f0*/ 	.word	0x00000070


	//   ....[1]....
        /*00f4*/ 	.word	0x00003360


	//----- nvinfo : EIATTR_MAX_THREADS
	.align		4
.L_1573:
        /*00f8*/ 	.byte	0x04, 0x05
        /*00fa*/ 	.short	(.L_1575 - .L_1574)
.L_1574:
        /*00fc*/ 	.word	0x00000080
        /*0100*/ 	.word	0x00000001
        /*0104*/ 	.word	0x00000001


	//----- nvinfo : EIATTR_CRS_STACK_SIZE
	.align		4
.L_1575:
        /*0108*/ 	.byte	0x04, 0x1e
        /*010a*/ 	.short	(.L_1577 - .L_1576)
.L_1576:
        /*010c*/ 	.word	0x00000000


	//----- nvinfo : EIATTR_CBANK_PARAM_SIZE
	.align		4
.L_1577:
        /*0110*/ 	.byte	0x03, 0x19
        /*0112*/ 	.short	0x0058


	//----- nvinfo : EIATTR_PARAM_CBANK
	.align		4
        /*0114*/ 	.byte	0x04, 0x0a
        /*0116*/ 	.short	(.L_1579 - .L_1578)
	.align		4
.L_1578:
        /*0118*/ 	.word	index@(.nv.constant0._ZN10layer_norm13ln_fwd_kernelINS_13Kernel_traitsI6__halfS2_S2_fjLj18432ELj2ELj1ELj4ELj16ENS_18Kernel_traits_baseILj18432ES2_S2_S2_fjLj128EEEEEEEvNS_9FwdParamsE)
        /*011c*/ 	.short	0x0380
        /*011e*/ 	.short	0x0058


	//----- nvinfo : EIATTR_SW_WAR
	.align		4
.L_1579:
        /*0120*/ 	.byte	0x04, 0x36
        /*0122*/ 	.short	(.L_1581 - .L_1580)
.L_1580:
        /*0124*/ 	.word	0x00000008
.L_1581:


//--------------------- .nv.info._ZN10layer_norm13ln_fwd_kernelINS_13Kernel_traitsIffffjLj18432ELj4ELj1ELj4ELj16ENS_18Kernel_traits_baseILj18432EffffjLj128EEEEEEEvNS_9FwdParamsE --------------------------
	.section	.nv.info._ZN10layer_norm13ln_fwd_kernelINS_13Kernel_traitsIffffjLj18432ELj4ELj1ELj4ELj16ENS_18Kernel_traits_baseILj18432EffffjLj128EEEEEEEvNS_9FwdParamsE,"",@"SHT_CUDA_INFO"
	.sectionflags	@""
	.align	4


	//----- nvinfo : EIATTR_CUDA_API_VERSION
	.align		4
        /*0000*/ 	.byte	0x04, 0x37
        /*0002*/ 	.short	(.L_1583 - .L_1582)
.L_1582:
        /*0004*/ 	.word	0x00000082


	//----- nvinfo : EIATTR_KPARAM_INFO
	.align		4
.L_1583:
        /*0008*/ 	.byte	0x04, 0x17
        /*000a*/ 	.short	(.L_1585 - .L_1584)
.L_1584:
        /*000c*/ 	.word	0x00000000
        /*0010*/ 	.short	0x0000
        /*0012*/ 	.short	0x0000
        /*0014*/ 	.byte	0x00, 0xf0, 0x61, 0x01


	//----- nvinfo : EIATTR_SPARSE_MMA_MASK
	.align		4
.L_1585:
        /*0018*/ 	.byte	0x03, 0x50
        /*001a*/ 	.short	0x0000


	//----- nvinfo : EIATTR_MAXREG_COUNT
	.align		4
        /*001c*/ 	.byte	0x03, 0x1b
        /*001e*/ 	.short	0x00ff


	//----- nvinfo : EIATTR_NUM_BARRIERS
	.align		4
        /*0020*/ 	.byte	0x02, 0x4c
        /*0022*/ 	.byte	0x01
	.zero		1


	//----- nvinfo : EIATTR_MERCURY_ISA_VERSION
	.align		4
        /*0024*/ 	.byte	0x03, 0x5f
        /*0026*/ 	.short	0x0101


	//----- nvinfo : EIATTR_COOP_GROUP_MASK_REGIDS
	.align		4
        /*0028*/ 	.byte	0x04, 0x29
        /*002a*/ 	.short	(.L_1587 - .L_1586)


	//   ....[0]....
.L_1586:
        /*002c*/ 	.word	0xffffffff


	//   ....[1]....
        /*0030*/ 	.word	0xffffffff


	//   ....[2]....
        /*0034*/ 	.word	0xffffffff


	//   ....[3]....
        /*0038*/ 	.word	0xffffffff


	//   ....[4]....
        /*003c*/ 	.word	0xffffffff


	//   ....[5]....
        /*0040*/ 	.word	0xffffffff


	//   ....[6]....
        /*0044*/ 	.word	0xffffffff


	//   ....[7]....
        /*0048*/ 	.word	0xffffffff


	//   ....[8]....
        /*004c*/ 	.word	0xffffffff


	//   ....[9]....
        /*0050*/ 	.word	0xffffffff


	//   ....[10]....
        /*0054*/ 	.word	0xffffffff


	//   ....[11]....
        /*0058*/ 	.word	0xffffffff


	//   ....[12]....
        /*005c*/ 	.word	0xffffffff


	//   ....[13]....
        /*0060*/ 	.word	0xffffffff


	//   ....[14]....
        /*0064*/ 	.word	0xffffffff


	//   ....[15]....
        /*0068*/ 	.word	0xffffffff


	//   ....[16]....
        /*006c*/ 	.word	0xffffffff


	//   ....[17]....
        /*0070*/ 	.word	0xffffffff


	//   ....[18]....
        /*0074*/ 	.word	0xffffffff


	//   ....[19]....
        /*0078*/ 	.word	0xffffffff


	//   ....[20]....
        /*007c*/ 	.word	0xffffffff


	//   ....[21]....
        /*0080*/ 	.word	0xffffffff


	//   ....[22]....
        /*0084*/ 	.word	0xffffffff


	//   ....[23]....
        /*0088*/ 	.word	0xffffffff


	//   ....[24]....
        /*008c*/ 	.word	0xffffffff


	//   ....[25]....
        /*0090*/ 	.word	0xffffffff


	//----- nvinfo : EIATTR_COOP_GROUP_INSTR_OFFSETS
	.align		4
.L_1587:
        /*0094*/ 	.byte	0x04, 0x28
        /*0096*/ 	.short	(.L_1589 - .L_1588)


	//   ....[0]....
.L_1588:
        /*0098*/ 	.word	0x00000750


	//   ....[1]....
        /*009c*/ 	.word	0x00000770


	//   ....[2]....
        /*00a0*/ 	.word	0x00000790


	//   ....[3]....
        /*00a4*/ 	.word	0x000007b0


	//   ....[4]....
        /*00a8*/ 	.word	0x000007d0


	//   ....[5]....
        /*00ac*/ 	.word	0x00000c80


	//   ....[6]....
        /*00b0*/ 	.word	0x00000cb0


	//   ....[7]....
        /*00b4*/ 	.word	0x00000cf0


	//   ....[8]....
        /*00b8*/ 	.word	0x00000d10


	//   ....[9]....
        /*00bc*/ 	.word	0x00000d30


	//   ....[10]....
        /*00c0*/ 	.word	0x00000e60


	//   ....[11]....
        /*00c4*/ 	.word	0x00000eb0


	//   ....[12]....
        /*00c8*/ 	.word	0x00000ec0


	//   ....[13]....
        /*00cc*/ 	.word	0x00000f20


	//   ....[14]....
        /*00d0*/ 	.word	0x00000f60


	//   ....[15]....
        /*00d4*/ 	.word	0x00000f80


	//   ....[16]....
        /*00d8*/ 	.word	0x00001040


	//   ....[17]....
        /*00dc*/ 	.word	0x00001050


	//   ....[18]....
        /*00e0*/ 	.word	0x00001450


	//   ....[19]....
        /*00e4*/ 	.word	0x00001490


	//   ....[20]....
        /*00e8*/ 	.word	0x000014a0


	//   ....[21]....
        /*00ec*/ 	.word	0x00001540


	//   ....[22]....
        /*00f0*/ 	.word	0x00001550


	//   ....[23]....
        /*00f4*/ 	.word	0x00001560


	//   ....[24]....
        /*00f8*/ 	.word	0x00001640


	//   ....[25]....
        /*00fc*/ 	.word	0x00001650


	//----- nvinfo : EIATTR_VRC_CTA_INIT_COUNT
	.align		4
.L_1589:
        /*0100*/ 	.byte	0x02, 0x4a
	.zero		1
	.zero		1


	//----- nvinfo : EIATTR_EXIT_INSTR_OFFSETS
	.align		4
        /*0104*/ 	.byte	0x04, 0x1c
        /*0106*/ 	.short	(.L_1591 - .L_1590)


	//   ....[0]....
.L_1590:
        /*0108*/ 	.word	0x00000070


	//   ....[1]....
        /*010c*/ 	.word	0x00002020


	//----- nvinfo : EIATTR_MAX_THREADS
	.align		4
.L_1591:
        /*0110*/ 	.byte	0x04, 0x05
        /*0112*/ 	.short	(.L_1593 - .L_1592)
.L_1592:
        /*0114*/ 	.word	0x00000080
        /*0118*/ 	.word	0x00000001
        /*011c*/ 	.word	0x00000001


	//----- nvinfo : EIATTR_CRS_STACK_SIZE
	.align		4
.L_1593:
        /*0120*/ 	.byte	0x04, 0x1e
        /*0122*/ 	.short	(.L_1595 - .L_1594)
.L_1594:
        /*0124*/ 	.word	0x00000000


	//----- nvinfo : EIATTR_CBANK_PARAM_SIZE
	.align		4
.L_1595:
        /*0128*/ 	.byte	0x03, 0x19
        /*012a*/ 	.short	0x0058


	//----- nvinfo : EIATTR_PARAM_CBANK
	.align		4
        /*012c*/ 	.byte	0x04, 0x0a
        /*012e*/ 	.short	(.L_1597 - .L_1596)
	.align		4
.L_1596:
        /*0130*/ 	.word	index@(.nv.constant0._ZN10layer_norm13ln_fwd_kernelINS_13Kernel_traitsIffffjLj18432ELj4ELj1ELj4ELj16ENS_18Kernel_traits_baseILj18432EffffjLj128EEEEEEEvNS_9FwdParamsE)
        /*0134*/ 	.short	0x0380
        /*0136*/ 	.short	0x0058


	//----- nvinfo : EIATTR_SW_WAR
	.align		4
.L_1597:
        /*0138*/ 	.byte	0x04, 0x36
        /*013a*/ 	.short	(.L_1599 - .L_1598)
.L_1598:
        /*013c*/ 	.word	0x00000008
.L_1599:


//--------------------- .nv.info._ZN10layer_norm13ln_fwd_kernelINS_13Kernel_traitsI13__nv_bfloat16fS2_fjLj16384ELj2ELj1ELj4ELj16ENS_18Kernel_traits_baseILj16384ES2_fS2_fjLj128EEEEEEEvNS_9FwdParamsE --------------------------
	.section	.nv.info._ZN10layer_norm13ln_fwd_kernelINS_13Kernel_traitsI13__nv_bfloat16fS2_fjLj16384ELj2ELj1ELj4ELj16ENS_18Kernel_traits_baseILj16384ES2_fS2_fjLj128EEEEEEEvNS_9FwdParamsE,"",@"SHT_CUDA_INFO"
	.sectionflags	@""
	.align	4


	//----- nvinfo : EIATTR_CUDA_API_VERSION
	.align		4
        /*0000*/ 	.byte	0x04, 0x37
        /*0002*/ 	.short	(.L_1601 - .L_1600)
.L_1600:
        /*0004*/ 	.word	0x00000082


	//----- nvinfo : EIATTR_KPARAM_INFO
	.align		4
.L_1601:
        /*0008*/ 	.byte	0x04, 0x17
        /*000a*/ 	.short	(.L_1603 - .L_1602)
.L_1602:
        /*000c*/ 	.word	0x00000000
        /*0010*/ 	.short	0x0000
        /*0012*/ 	.short	0x0000
        /*0014*/ 	.byte	0x00, 0xf0, 0x61, 0x01


	//----- nvinfo : EIATTR_SPARSE_MMA_MASK
	.align		4
.L_1603:
        /*0018*/ 	.byte	0x03, 0x50
        /*001a*/ 	.short	0x0000


	//----- nvinfo : EIATTR_MAXREG_COUNT
	.align		4
        /*001c*/ 	.byte	0x03, 0x1b
        /*001e*/ 	.short	0x00ff


	//----- nvinfo : EIATTR_NUM_BARRIERS
	.align		4
        /*0020*/ 	.byte	0x02, 0x4c
        /*0022*/ 	.byte	0x01
	.zero		1


	//----- nvinfo : EIATTR_MERCURY_ISA_VERSION
	.align		4
        /*0024*/ 	.byte	0x03, 0x5f
        /*0026*/ 	.short	0x0101


	//----- nvinfo : EIATTR_COOP_GROUP_MASK_REGIDS
	.align		4
        /*0028*/ 	.byte	0x04, 0x29
        /*002a*/ 	.short	(.L_1605 - .L_1604)


	//   ....[0]....
.L_1604:
        /*002c*/ 	.word	0xffffffff


	//   ....[1]....
        /*0030*/ 	.word	0xffffffff


	//   ....[2]....
        /*0034*/ 	.word	0xffffffff


	//   ....[3]....
        /*0038*/ 	.word	0xffffffff


	//   ....[4]....
        /*003c*/ 	.word	0xffffffff


	//   ....[5]....
        /*0040*/ 	.word	0xffffffff


	//   ....[6]....
        /*0044*/ 	.word	0xffffffff


	//   ....[7]....
        /*0048*/ 	.word	0xffffffff


	//   ....[8]....
        /*004c*/ 	.word	0xffffffff


	//   ....[9]....
        /*0050*/ 	.word	0xffffffff


	//   ....[10]....
        /*0054*/ 	.word	0xffffffff


	//   ....[11]....
        /*0058*/ 	.word	0xffffffff


	//   ....[12]....
        /*005c*/ 	.word	0xffffffff


	//   ....[13]....
        /*0060*/ 	.word	0xffffffff


	//   ....[14]....
        /*0064*/ 	.word	0xffffffff


	//   ....[15]....
        /*0068*/ 	.word	0xffffffff


	//   ....[16]....
        /*006c*/ 	.word	0xffffffff


	//   ....[17]....
        /*0070*/ 	.word	0xffffffff


	//   ....[18]....
        /*0074*/ 	.word	0xffffffff


	//   ....[19]....
        /*0078*/ 	.word	0xffffffff


	//   ....[20]....
        /*007c*/ 	.word	0xffffffff


	//   ....[21]....
        /*0080*/ 	.word	0xffffffff


	//   ....[22]....
        /*0084*/ 	.word	0xffffffff


	//----- nvinfo : EIATTR_COOP_GROUP_INSTR_OFFSETS
	.align		4
.L_1605:
        /*0088*/ 	.byte	0x04, 0x28
        /*008a*/ 	.short	(.L_1607 - .L_1606)


	//   ....[0]....
.L_1606:
        /*008c*/ 	.word	0x00001100


	//   ....[1]....
        /*0090*/ 	.word	0x00001120


	//   ....[2]....
        /*0094*/ 	.word	0x00001140


	//   ....[3]....
        /*0098*/ 	.word	0x00001160


	//   ....[4]....
        /*009c*/ 	.word	0x00001180


	//   ....[5]....
        /*00a0*/ 	.word	0x000019b0


	//   ....[6]....
        /*00a4*/ 	.word	0x000019d0


	//   ....[7]....
        /*00a8*/ 	.word	0x000019f0


	//   ....[8]....
        /*00ac*/ 	.word	0x00001a10


	//   ....[9]....
        /*00b0*/ 	.word	0x00001a30


	//   ....[10]....
        /*00b4*/ 	.word	0x00001be0


	//   ....[11]....
        /*00b8*/ 	.word	0x00001c10


	//   ....[12]....
        /*00bc*/ 	.word	0x00001c20


	//   ....[13]....
        /*00c0*/ 	.word	0x00001c70


	//   ....[14]....
        /*00c4*/ 	.word	0x00001d00


	//   ....[15]....
        /*00c8*/ 	.word	0x00001d10


	//   ....[16]....
        /*00cc*/ 	.word	0x00001de0


	//   ....[17]....
        /*00d0*/ 	.word	0x00001df0


	//   ....[18]....
        /*00d4*/ 	.word	0x00002200


	//   ....[19]....
        /*00d8*/ 	.word	0x00002410


	//   ....[20]....
        /*00dc*/ 	.word	0x00002420


	//   ....[21]....
        /*00e0*/ 	.word	0x000024b0


	//   ....[22]....
        /*00e4*/ 	.word	0x000024d0


	//----- nvinfo : EIATTR_VRC_CTA_INIT_COUNT
	.align		4
.L_1607:
        /*00e8*/ 	.byte	0x02, 0x4a
	.zero		1
	.zero		1


	//----- nvinfo : EIATTR_EXIT_INSTR_OFFSETS
	.align		4
        /*00ec*/ 	.byte	0x04, 0x1c
        /*00ee*/ 	.short	(.L_1609 - .L_1608)


	//   ....[0]....
.L_1608:
        /*00f0*/ 	.word	0x00000060


	//   ....[1]....
        /*00f4*/ 	.word	0x00003f90


	//----- nvinfo : EIATTR_MAX_THREADS
	.align		4
.L_1609:
        /*00f8*/ 	.byte	0x04, 0x05
        /*00fa*/ 	.short	(.L_1611 - .L_1610)
.L_1610:
        /*00fc*/ 	.word	0x00000080
        /*0100*/ 	.word	0x00000001
        /*0104*/ 	.word	0x00000001


	//----- nvinfo : EIATTR_CRS_STACK_SIZE
	.align		4
.L_1611:
        /*0108*/ 	.byte	0x04, 0x1e
        /*010a*/ 	.short	(.L_1613 - .L_1612)
.L_1612:
        /*010c*/ 	.word	0x00000000


	//----- nvinfo : EIATTR_CBANK_PARAM_SIZE
	.align		4
.L_1613:
        /*0110*/ 	.byte	0x03, 0x19
        /*0112*/ 	.short	0x0058


	//----- nvinfo : EIATTR_PARAM_CBANK
	.align		4
        /*0114*/ 	.byte	0x04, 0x0a
        /*0116*/ 	.short	(.L_1615 - .L_1614)
	.align		4
.L_1614:
        /*0118*/ 	.word	index@(.nv.constant0._ZN10layer_norm13ln_fwd_kernelINS_13Kernel_traitsI13__nv_bfloat16fS2_fjLj16384ELj2ELj1ELj4ELj16ENS_18Kernel_traits_baseILj16384ES2_fS2_fjLj128EEEEEEEvNS_9FwdParamsE)
        /*011c*/ 	.short	0x0380
        /*011e*/ 	.short	0x0058


	//----- nvinfo : EIATTR_SW_WAR
	.align		4
.L_1615:
        /*0120*/ 	.byte	0x04, 0x36
        /*0122*/ 	.short	(.L_1617 - .L_1616)
.L_1616:
        /*0124*/ 	.word	0x00000008
.L_1617:


//--------------------- .nv.info._ZN10layer_norm13ln_fwd_kernelINS_13Kernel_traitsI13__nv_bfloat16S2_S2_fjLj16384ELj2ELj1ELj4ELj16ENS_18Kernel_traits_baseILj16384ES2_S2_S2_fjLj128EEEEEEEvNS_9FwdParamsE --------------------------
	.section	.nv.info._ZN10layer_norm13ln_fwd_kernelINS_13Kernel_traitsI13__nv_bfloat16S2_S2_fjLj16384ELj2ELj1ELj4ELj16ENS_18Kernel_traits_baseILj16384ES2_S2_S2_fjLj128EEEEEEEvNS_9FwdParamsE,"",@"SHT_CUDA_INFO"
	.sectionflags	@""
	.align	4


	//----- nvinfo : EIATTR_CUDA_API_VERSION
	.align		4
        /*0000*/ 	.byte	0x04, 0x37
        /*0002*/ 	.short	(.L_1619 - .L_1618)
.L_1618:
        /*0004*/ 	.word	0x00000082


	//----- nvinfo : EIATTR_KPARAM_INFO
	.align		4
.L_1619:
        /*0008*/ 	.byte	0x04, 0x17
        /*000a*/ 	.short	(.L_1621 - .L_1620)
.L_1620:
        /*000c*/ 	.word	0x00000000
        /*0010*/ 	.short	0x0000
        /*0012*/ 	.short	0x0000
        /*0014*/ 	.byte	0x00, 0xf0, 0x61, 0x01


	//----- nvinfo : EIATTR_SPARSE_MMA_MASK
	.align		4
.L_1621:
        /*0018*/ 	.byte	0x03, 0x50
        /*001a*/ 	.short	0x0000


	//----- nvinfo : EIATTR_MAXREG_COUNT
	.align		4
        /*001c*/ 	.byte	0x03, 0x1b
        /*001e*/ 	.short	0x00ff


	//----- nvinfo : EIATTR_NUM_BARRIERS
	.align		4
        /*0020*/ 	.byte	0x02, 0x4c
        /*0022*/ 	.byte	0x01
	.zero		1


	//----- nvinfo : EIATTR_MERCURY_ISA_VERSION
	.align		4
        /*0024*/ 	.byte	0x03, 0x5f
        /*0026*/ 	.short	0x0101


	//----- nvinfo : EIATTR_COOP_GROUP_MASK_REGIDS
	.align		4
        /*0028*/ 	.byte	0x04, 0x29
        /*002a*/ 	.short	(.L_1623 - .L_1622)


	//   ....[0]....
.L_1622:
        /*002c*/ 	.word	0xffffffff


	//   ....[1]....
        /*0030*/ 	.word	0xffffffff


	//   ....[2]....
        /*0034*/ 	.word	0xffffffff


	//   ....[3]....
        /*0038*/ 	.word	0xffffffff


	//   ....[4]....
        /*003c*/ 	.word	0xffffffff


	//   ....[5]....
        /*0040*/ 	.word	0xffffffff


	//   ....[6]....
        /*0044*/ 	.word	0xffffffff


	//   ....[7]....
        /*0048*/ 	.word	0xffffffff


	//   ....[8]....
        /*004c*/ 	.word	0xffffffff


	//   ....[9]....
        /*0050*/ 	.word	0xffffffff


	//   ....[10]....
        /*0054*/ 	.word	0xffffffff


	//   ....[11]....
        /*0058*/ 	.word	0xffffffff


	//   ....[12]....
        /*005c*/ 	.word	0xffffffff


	//   ....[13]....
        /*0060*/ 	.word	0xffffffff


	//   ....[14]....
        /*0064*/ 	.word	0xffffffff


	//   ....[15]....
        /*0068*/ 	.word	0xffffffff


	//   ....[16]....
        /*006c*/ 	.word	0xffffffff


	//   ....[17]....
        /*0070*/ 	.word	0xffffffff


	//   ....[18]....
        /*0074*/ 	.word	0xffffffff


	//   ....[19]....
        /*0078*/ 	.word	0xffffffff


	//   ....[20]....
        /*007c*/ 	.word	0xffffffff


	//   ....[21]....
        /*0080*/ 	.word	0xffffffff


	//   ....[22]....
        /*0084*/ 	.word	0xffffffff


	//----- nvinfo : EIATTR_COOP_GROUP_INSTR_OFFSETS
	.align		4
.L_1623:
        /*0088*/ 	.byte	0x04, 0x28
        /*008a*/ 	.short	(.L_1625 - .L_1624)


	//   ....[0]....
.L_1624:
        /*008c*/ 	.word	0x00000d70


	//   ....[1]....
        /*0090*/ 	.word	0x00000d90


	//   ....[2]....
        /*0094*/ 	.word	0x00000db0


	//   ....[3]....
        /*0098*/ 	.word	0x00000dd0


	//   ....[4]....
        /*009c*/ 	.word	0x00000df0


	//   ....[5]....
        /*00a0*/ 	.word	0x00001620


	//   ....[6]....
        /*00a4*/ 	.word	0x00001640


	//   ....[7]....
        /*00a8*/ 	.word	0x00001660


	//   ....[8]....
        /*00ac*/ 	.word	0x00001690


	//   ....[9]....
        /*00b0*/ 	.word	0x000016c0


	//   ....[10]....
        /*00b4*/ 	.word	0x00001870


	//   ....[11]....
        /*00b8*/ 	.word	0x000018a0


	//   ....[12]....
        /*00bc*/ 	.word	0x000018b0


	//   ....[13]....
        /*00c0*/ 	.word	0x00001900


	//   ....[14]....
        /*00c4*/ 	.word	0x00001990


	//   ....[15]....
        /*00c8*/ 	.word	0x000019a0


	//   ....[16]....
        /*00cc*/ 	.word	0x00001a50


	//   ....[17]....
        /*00d0*/ 	.word	0x00001a80


	//   ....[18]....
        /*00d4*/ 	.word	0x00001e70


	//   ....[19]....
        /*00d8*/ 	.word	0x00001eb0


	//   ....[20]....
        /*00dc*/ 	.word	0x00001ec0


	//   ....[21]....
        /*00e0*/ 	.word	0x00001f70


	//   ....[22]....
        /*00e4*/ 	.word	0x00001f90


	//----- nvinfo : EIATTR_VRC_CTA_INIT_COUNT
	.align		4
.L_1625:
        /*00e8*/ 	.byte	0x02, 0x4a
	.zero		1
	.zero		1


	//----- nvinfo : EIATTR_EXIT_INSTR_OFFSETS
	.align		4
        /*00ec*/ 	.byte	0x04, 0x1c
        /*00ee*/ 	.short	(.L_1627 - .L_1626)


	//   ....[0]....
.L_1626:
        /*00f0*/ 	.word	0x00000060


	//   ....[1]....
        /*00f4*/ 	.word	0x000030e0


	//----- nvinfo : EIATTR_MAX_THREADS
	.align		4
.L_1627:
        /*00f8*/ 	.byte	0x04, 0x05
        /*00fa*/ 	.short	(.L_1629 - .L_1628)
.L_1628:
        /*00fc*/ 	.word	0x00000080
        /*0100*/ 	.word	0x00000001
        /*0104*/ 	.word	0x00000001


	//----- nvinfo : EIATTR_CRS_STACK_SIZE
	.align		4
.L_1629:
        /*0108*/ 	.byte	0x04, 0x1e
        /*010a*/ 	.short	(.L_1631 - .L_1630)
.L_1630:
        /*010c*/ 	.word	0x00000000


	//----- nvinfo : EIATTR_CBANK_PARAM_SIZE
	.align		4
.L_1631:
        /*0110*/ 	.byte	0x03, 0x19
        /*0112*/ 	.short	0x0058


	//----- nvinfo : EIATTR_PARAM_CBANK
	.align		4
        /*0114*/ 	.byte	0x04, 0x0a
        /*0116*/ 	.short	(.L_1633 - .L_1632)
	.align		4
.L_1632:
        /*0118*/ 	.word	index@(.nv.constant0._ZN10layer_norm13ln_fwd_kernelINS_13Kernel_traitsI13__nv_bfloat16S2_S2_fjLj16384ELj2ELj1ELj4ELj16ENS_18Kernel_traits_baseILj16384ES2_S2_S2_fjLj128EEEEEEEvNS_9FwdParamsE)
        /*011c*/ 	.short	0x0380
        /*011e*/ 	.short	0x0058


	//----- nvinfo : EIATTR_SW_WAR
	.align		4
.L_1633:
        /*0120*/ 	.byte	0x04, 0x36
        /*0122*/ 	.short	(.L_1635 - .L_1634)
.L_1634:
        /*0124*/ 	.word	0x00000008
.L_1635:


//--------------------- .nv.info._ZN10layer_norm13ln_fwd_kernelINS_13Kernel_traitsI6__halffS2_fjLj16384ELj2ELj1ELj4ELj16ENS_18Kernel_traits_baseILj16384ES2_fS2_fjLj128EEEEEEEvNS_9FwdParamsE --------------------------
	.section	.nv.info._ZN10layer_norm13ln_fwd_kernelINS_13Kernel_traitsI6__halffS2_fjLj16384ELj2ELj1ELj4ELj16ENS_18Kernel_traits_baseILj16384ES2_fS2_fjLj128EEEEEEEvNS_9FwdParamsE,"",@"SHT_CUDA_INFO"
	.sectionflags	@""
	.align	4


	//----- nvinfo : EIATTR_CUDA_API_VERSION
	.align		4
        /*0000*/ 	.byte	0x04, 0x37
        /*0002*/ 	.short	(.L_1637 - .L_1636)
.L_1636:
        /*0004*/ 	.word	0x00000082


	//----- nvinfo : EIATTR_KPARAM_INFO
	.align		4
.L_1637:
        /*0008*/ 	.byte	0x04, 0x17
        /*000a*/ 	.short	(.L_1639 - .L_1638)
.L_1638:
        /*000c*/ 	.word	0x00000000
        /*0010*/ 	.short	0x0000
        /*0012*/ 	.short	0x0000
        /*0014*/ 	.byte	0x00, 0xf0, 0x61, 0x01


	//----- nvinfo : EIATTR_SPARSE_MMA_MASK
	.align		4
.L_1639:
        /*0018*/ 	.byte	0x03, 0x50
        /*001a*/ 	.short	0x0000


	//----- nvinfo : EIATTR_MAXREG_COUNT
	.align		4
        /*001c*/ 	.byte	0x03, 0x1b
        /*001e*/ 	.short	0x00ff


	//----- nvinfo : EIATTR_NUM_BARRIERS
	.align		4
        /*0020*/ 	.byte	0x02, 0x4c
        /*0022*/ 	.byte	0x01
	.zero		1


	//----- nvinfo : EIATTR_MERCURY_ISA_VERSION
	.align		4
        /*0024*/ 	.byte	0x03, 0x5f
        /*0026*/ 	.short	0x0101


	//----- nvinfo : EIATTR_COOP_GROUP_MASK_REGIDS
	.align		4
        /*0028*/ 	.byte	0x04, 0x29
        /*002a*/ 	.short	(.L_1641 - .L_1640)


	//   ....[0]....
.L_1640:
        /*002c*/ 	.word	0xffffffff


	//   ....[1]....
        /*0030*/ 	.word	0xffffffff


	//   ....[2]....
        /*0034*/ 	.word	0xffffffff


	//   ....[3]....
        /*0038*/ 	.word	0xffffffff


	//   ....[4]....
        /*003c*/ 	.word	0xffffffff


	//   ....[5]....
        /*0040*/ 	.word	0xffffffff


	//   ....[6]....
        /*0044*/ 	.word	0xffffffff


	//   ....[7]....
        /*0048*/ 	.word	0xffffffff


	//   ....[8]....
        /*004c*/ 	.word	0xffffffff


	//   ....[9]....
        /*0050*/ 	.word	0xffffffff


	//   ....[10]....
        /*0054*/ 	.word	0xffffffff


	//   ....[11]....
        /*0058*/ 	.word	0xffffffff


	//   ....[12]....
        /*005c*/ 	.word	0xffffffff


	//   ....[13]....
        /*0060*/ 	.word	0xffffffff


	//   ....[14]....
        /*0064*/ 	.word	0xffffffff


	//   ....[15]....
        /*0068*/ 	.word	0xffffffff


	//   ....[16]....
        /*006c*/ 	.word	0xffffffff


	//   ....[17]....
        /*0070*/ 	.word	0xffffffff


	//   ....[18]....
        /*0074*/ 	.word	0xffffffff


	//   ....[19]....
        /*0078*/ 	.word	0xffffffff


	//   ....[20]....
        /*007c*/ 	.word	0xffffffff


	//   ....[21]....
        /*0080*/ 	.word	0xffffffff


	//   ....[22]....
        /*0084*/ 	.word	0xffffffff


	//----- nvinfo : EIATTR_COOP_GROUP_INSTR_OFFSETS
	.align		4
.L_1641:
        /*0088*/ 	.byte	0x04, 0x28
        /*008a*/ 	.short	(.L_1643 - .L_1642)


	//   ....[0]....
.L_1642:
        /*008c*/ 	.word	0x00001100


	//   ....[1]....
        /*0090*/ 	.word	0x00001120


	//   ....[2]....
        /*0094*/ 	.word	0x00001140


	//   ....[3]....
        /*0098*/ 	.word	0x00001160


	//   ....[4]....
        /*009c*/ 	.word	0x00001180


	//   ....[5]....
        /*00a0*/ 	.word	0x000019b0


	//   ....[6]....
        /*00a4*/ 	.word	0x000019d0


	//   ....[7]....
        /*00a8*/ 	.word	0x000019f0


	//   ....[8]....
        /*00ac*/ 	.word	0x00001a10


	//   ....[9]....
        /*00b0*/ 	.word	0x00001a30


	//   ....[10]....
        /*00b4*/ 	.word	0x00001be0


	//   ....[11]....
        /*00b8*/ 	.word	0x00001c10


	//   ....[12]....
        /*00bc*/ 	.word	0x00001c20


	//   ....[13]....
        /*00c0*/ 	.word	0x00001c70


	//   ....[14]....
        /*00c4*/ 	.word	0x00001d00


	//   ....[15]....
        /*00c8*/ 	.word	0x00001d10


	//   ....[16]....
        /*00cc*/ 	.word	0x00001de0


	//   ....[17]....
        /*00d0*/ 	.word	0x00001df0


	//   ....[18]....
        /*00d4*/ 	.word	0x00002200


	//   ....[19]....
        /*00d8*/ 	.word	0x00002410


	//   ....[20]....
        /*00dc*/ 	.word	0x00002420


	//   ....[21]....
        /*00e0*/ 	.word	0x000024b0


	//   ....[22]....
        /*00e4*/ 	.word	0x000024d0


	//----- nvinfo : EIATTR_VRC_CTA_INIT_COUNT
	.align		4
.L_1643:
        /*00e8*/ 	.byte	0x02, 0x4a
	.zero		1
	.zero		1


	//----- nvinfo : EIATTR_EXIT_INSTR_OFFSETS
	.align		4
        /*00ec*/ 	.byte	0x04, 0x1c
        /*00ee*/ 	.short	(.L_1645 - .L_1644)


	//   ....[0]....
.L_1644:
        /*00f0*/ 	.word	0x00000060


	//   ....[1]....
        /*00f4*/ 	.word	0x00003f90


	//----- nvinfo : EIATTR_MAX_THREADS
	.align		4
.L_1645:
        /*00f8*/ 	.byte	0x04, 0x05
        /*00fa*/ 	.short	(.L_1647 - .L_1646)
.L_1646:
        /*00fc*/ 	.word	0x00000080
        /*0100*/ 	.word	0x00000001
        /*0104*/ 	.word	0x00000001


	//----- nvinfo : EIATTR_CRS_STACK_SIZE
	.align		4
.L_1647:
        /*0108*/ 	.byte	0x04, 0x1e
        /*010a*/ 	.short	(.L_1649 - .L_1648)
.L_1648:
        /*010c*/ 	.word	0x00000000


	//----- nvinfo : EIATTR_CBANK_PARAM_SIZE
	.align		4
.L_1649:
        /*0110*/ 	.byte	0x03, 0x19
        /*0112*/ 	.short	0x0058


	//----- nvinfo : EIATTR_PARAM_CBANK
	.align		4
        /*0114*/ 	.byte	0x04, 0x0a
        /*0116*/ 	.short	(.L_1651 - .L_1650)
	.align		4
.L_1650:
        /*0118*/ 	.word	index@(.nv.constant0._ZN10layer_norm13ln_fwd_kernelINS_13Kernel_traitsI6__halffS2_fjLj16384ELj2ELj1ELj4ELj16ENS_18Kernel_traits_baseILj16384ES2_fS2_fjLj128EEEEEEEvNS_9FwdParamsE)
        /*011c*/ 	.short	0x0380
        /*011e*/ 	.short	0x0058


	//----- nvinfo : EIATTR_SW_WAR
	.align		4
.L_1651:
        /*0120*/ 	.byte	0x04, 0x36
        /*0122*/ 	.short	(.L_1653 - .L_1652)
.L_1652:
        /*0124*/ 	.word	0x00000008
.L_1653:


//--------------------- .nv.info._ZN10layer_norm13ln_fwd_kernelINS_13Kernel_traitsI6__halfS2_S2_fjLj16384ELj2ELj1ELj4ELj16ENS_18Kernel_traits_baseILj16384ES2_S2_S2_fjLj128EEEEEEEvNS_9FwdParamsE --------------------------
	.section	.nv.info._ZN10layer_norm13ln_fwd_kernelINS_13Kernel_traitsI6__halfS2_S2_fjLj16384ELj2ELj1ELj4ELj16ENS_18Kernel_traits_baseILj16384ES2_S2_S2_fjLj128EEEEEEEvNS_9FwdParamsE,"",@"SHT_CUDA_INFO"
	.sectionflags	@""
	.align	4


	//----- nvinfo : EIATTR_CUDA_API_VERSION
	.align		4
        /*0000*/ 	.byte	0x04, 0x37
        /*0002*/ 	.short	(.L_1655 - .L_1654)
.L_1654:
        /*0004*/ 	.word	0x00000082


	//----- nvinfo : EIATTR_KPARAM_INFO
	.align		4
.L_1655:
        /*0008*/ 	.byte	0x04, 0x17
        /*000a*/ 	.short	(.L_1657 - .L_1656)
.L_1656:
        /*000c*/ 	.word	0x00000000
        /*0010*/ 	.short	0x0000
        /*0012*/ 	.short	0x0000
        /*0014*/ 	.byte	0x00, 0xf0, 0x61, 0x01


	//----- nvinfo : EIATTR_SPARSE_MMA_MASK
	.align		4
.L_1657:
        /*0018*/ 	.byte	0x03, 0x50
        /*001a*/ 	.short	0x0000


	//----- nvinfo : EIATTR_MAXREG_COUNT
	.align		4
        /*001c*/ 	.byte	0x03, 0x1b
        /*001e*/ 	.short	0x00ff


	//----- nvinfo : EIATTR_NUM_BARRIERS
	.align		4
        /*0020*/ 	.byte	0x02, 0x4c
        /*0022*/ 	.byte	0x01
	.zero		1


	//----- nvinfo : EIATTR_MERCURY_ISA_VERSION
	.align		4
        /*0024*/ 	.byte	0x03, 0x5f
        /*0026*/ 	.short	0x0101


	//----- nvinfo : EIATTR_COOP_GROUP_MASK_REGIDS
	.align		4
        /*0028*/ 	.byte	0x04, 0x29
        /*002a*/ 	.short	(.L_1659 - .L_1658)


	//   ....[0]....
.L_1658:
        /*002c*/ 	.word	0xffffffff


	//   ....[1]....
        /*0030*/ 	.word	0xffffffff


	//   ....[2]....
        /*0034*/ 	.word	0xffffffff


	//   ....[3]....
        /*0038*/ 	.word	0xffffffff


	//   ....[4]....
        /*003c*/ 	.word	0xffffffff


	//   ....[5]....
        /*0040*/ 	.word	0xffffffff


	//   ....[6]....
        /*0044*/ 	.word	0xffffffff


	//   ....[7]....
        /*0048*/ 	.word	0xffffffff


	//   ....[8]....
        /*004c*/ 	.word	0xffffffff


	//   ....[9]....
        /*0050*/ 	.word	0xffffffff


	//   ....[10]....
        /*0054*/ 	.word	0xffffffff


	//   ....[11]....
        /*0058*/ 	.word	0xffffffff


	//   ....[12]....
        /*005c*/ 	.word	0xffffffff


	//   ....[13]....
        /*0060*/ 	.word	0xffffffff


	//   ....[14]....
        /*0064*/ 	.word	0xffffffff


	//   ....[15]....
        /*0068*/ 	.word	0xffffffff


	//   ....[16]....
        /*006c*/ 	.word	0xffffffff


	//   ....[17]....
        /*0070*/ 	.word	0xffffffff


	//   ....[18]....
        /*0074*/ 	.word	0xffffffff


	//   ....[19]....
        /*0078*/ 	.word	0xffffffff


	//   ....[20]....
        /*007c*/ 	.word	0xffffffff


	//   ....[21]....
        /*0080*/ 	.word	0xffffffff


	//   ....[22]....
        /*0084*/ 	.word	0xffffffff


	//----- nvinfo : EIATTR_COOP_GROUP_INSTR_OFFSETS
	.align		4
.L_1659:
        /*0088*/ 	.byte	0x04, 0x28
        /*008a*/ 	.short	(.L_1661 - .L_1660)


	//   ....[0]....
.L_1660:
        /*008c*/ 	.word	0x00000b70


	//   ....[1]....
        /*0090*/ 	.word	0x00000b90


	//   ....[2]....
        /*0094*/ 	.word	0x00000bb0


	//   ....[3]....
        /*0098*/ 	.word	0x00000bd0


	//   ....[4]....
        /*009c*/ 	.word	0x00000bf0


	//   ....[5]....
        /*00a0*/ 	.word	0x00001420


	//   ....[6]....
        /*00a4*/ 	.word	0x00001440


	//   ....[7]....
        /*00a8*/ 	.word	0x00001460


	//   ....[8]....
        /*00ac*/ 	.word	0x00001490


	//   ....[9]....
        /*00b0*/ 	.word	0x000014c0


	//   ....[10]....
        /*00b4*/ 	.word	0x00001670


	//   ....[11]....
        /*00b8*/ 	.word	0x000016a0


	//   ....[12]....
        /*00bc*/ 	.word	0x000016b0


	//   ....[13]....
        /*00c0*/ 	.word	0x00001700


	//   ....[14]....
        /*00c4*/ 	.word	0x00001790


	//   ....[15]....
        /*00c8*/ 	.word	0x000017a0


	//   ....[16]....
        /*00cc*/ 	.word	0x00001850


	//   ....[17]....
        /*00d0*/ 	.word	0x00001880


	//   ....[18]....
        /*00d4*/ 	.word	0x00001c70


	//   ....[19]....
        /*00d8*/ 	.word	0x00001cb0


	//   ....[20]....
        /*00dc*/ 	.word	0x00001cc0


	//   ....[21]....
        /*00e0*/ 	.word	0x00001d70


	//   ....[22]....
        /*00e4*/ 	.word	0x00001d90


	//----- nvinfo : EIATTR_VRC_CTA_INIT_COUNT
	.align		4
.L_1661:
        /*00e8*/ 	.byte	0x02, 0x4a
	.zero		1
	.zero		1


	//----- nvinfo : EIATTR_EXIT_INSTR_OFFSETS
	.align		4
        /*00ec*/ 	.byte	0x04, 0x1c
        /*00ee*/ 	.short	(.L_1663 - .L_1662)


	//   ....[0]....
.L_1662:
        /*00f0*/ 	.word	0x00000060


	//   ....[1]....
        /*00f4*/ 	.word	0x00002ee0


	//----- nvinfo : EIATTR_MAX_THREADS
	.align		4
.L_1663:
        /*00f8*/ 	.byte	0x04, 0x05
        /*00fa*/ 	.short	(.L_1665 - .L_1664)
.L_1664:
        /*00fc*/ 	.word	0x00000080
        /*0100*/ 	.word	0x00000001
        /*0104*/ 	.word	0x00000001


	//----- nvinfo : EIATTR_CRS_STACK_SIZE
	.align		4
.L_1665:
        /*0108*/ 	.byte	0x04, 0x1e
        /*010a*/ 	.short	(.L_1667 - .L_1666)
.L_1666:
        /*010c*/ 	.word	0x00000000


	//----- nvinfo : EIATTR_CBANK_PARAM_SIZE
	.align		4
.L_1667:
        /*0110*/ 	.byte	0x03, 0x19
        /*0112*/ 	.short	0x0058


	//----- nvinfo : EIATTR_PARAM_CBANK
	.align		4
        /*0114*/ 	.byte	0x04, 0x0a
        /*0116*/ 	.short	(.L_1669 - .L_1668)
	.align		4
.L_1668:
        /*0118*/ 	.word	index@(.nv.constant0._ZN10layer_norm13ln_fwd_kernelINS_13Kernel_traitsI6__halfS2_S2_fjLj16384ELj2ELj1ELj4ELj16ENS_18Kernel_traits_baseILj16384ES2_S2_S2_fjLj128EEEEEEEvNS_9FwdParamsE)
        /*011c*/ 	.short	0x0380
        /*011e*/ 	.short	0x0058


	//----- nvinfo : EIATTR_SW_WAR
	.align		4
.L_1669:
        /*0120*/ 	.byte	0x04, 0x36
        /*0122*/ 	.short	(.L_1671 - .L_1670)
.L_1670:
        /*0124*/ 	.word	0x00000008
.L_1671:


//--------------------- .nv.info._ZN10layer_norm13ln_fwd_kernelINS_13Kernel_traitsIffffjLj16384ELj2ELj1ELj4ELj16ENS_18Kernel_traits_baseILj16384EffffjLj128EEEEEEEvNS_9FwdParamsE --------------------------
	.section	.nv.info._ZN10layer_norm13ln_fwd_kernelINS_13Kernel_traitsIffffjLj16384ELj2ELj1ELj4ELj16ENS_18Kernel_traits_baseILj16384EffffjLj128EEEEEEEvNS_9FwdParamsE,"",@"SHT_CUDA_INFO"
	.sectionflags	@""
	.align	4


	//----- nvinfo : EIATTR_CUDA_API_VERSION
	.align		4
        /*0000*/ 	.byte	0x04, 0x37
        /*0002*/ 	.short	(.L_1673 - .L_1672)
.L_1672:
        /*0004*/ 	.word	0x00000082


	//----- nvinfo : EIATTR_KPARAM_INFO
	.align		4
.L_1673:
        /*0008*/ 	.byte	0x04, 0x17
        /*000a*/ 	.short	(.L_1675 - .L_1674)
.L_1674:
        /*000c*/ 	.word	0x00000000
        /*0010*/ 	.short	0x0000
        /*0012*/ 	.short	0x0000
        /*0014*/ 	.byte	0x00, 0xf0, 0x61, 0x01


	//----- nvinfo : EIATTR_SPARSE_MMA_MASK
	.align		4
.L_1675:
        /*0018*/ 	.byte	0x03, 0x50
        /*001a*/ 	.short	0x0000


	//----- nvinfo : EIATTR_MAXREG_COUNT
	.align		4
        /*001c*/ 	.byte	0x03, 0x1b
        /*001e*/ 	.short	0x00ff


	//----- nvinfo : EIATTR_NUM_BARRIERS
	.align		4
        /*0020*/ 	.byte	0x02, 0x4c
        /*0022*/ 	.byte	0x01
	.zero		1


	//----- nvinfo : EIATTR_MERCURY_ISA_VERSION
	.align		4
        /*0024*/ 	.byte	0x03, 0x5f
        /*0026*/ 	.short	0x0101


	//----- nvinfo : EIATTR_COOP_GROUP_MASK_REGIDS
	.align		4
        /*0028*/ 	.byte	0x04, 0x29
        /*002a*/ 	.short	(.L_1677 - .L_1676)


	//   ....[0]....
.L_1676:
        /*002c*/ 	.word	0xffffffff


	//   ....[1]....
        /*0030*/ 	.word	0xffffffff


	//   ....[2]....
        /*0034*/ 	.word	0xffffffff


	//   ....[3]....
        /*0038*/ 	.word	0xffffffff


	//   ....[4]....
        /*003c*/ 	.word	0xffffffff


	//   ....[5]....
        /*0040*/ 	.word	0xffffffff


	//   ....[6]....
        /*0044*/ 	.word	0xffffffff


	//   ....[7]....
        /*0048*/ 	.word	0xffffffff


	//   ....[8]....
        /*004c*/ 	.word	0xffffffff


	//   ....[9]....
        /*0050*/ 	.word	0xffffffff


	//   ....[10]....
        /*0054*/ 	.word	0xffffffff


	//   ....[11]....
        /*0058*/ 	.word	0xffffffff


	//   ....[12]....
        /*005c*/ 	.word	0xffffffff


	//   ....[13]....
        /*0060*/ 	.word	0xffffffff


	//   ....[14]....
        /*0064*/ 	.word	0xffffffff


	//   ....[15]....
        /*0068*/ 	.word	0xffffffff


	//   ....[16]....
        /*006c*/ 	.word	0xffffffff


	//   ....[17]....
        /*0070*/ 	.word	0xffffffff


	//   ....[18]....
        /*0074*/ 	.word	0xffffffff


	//   ....[19]....
        /*0078*/ 	.word	0xffffffff


	//   ....[20]....
        /*007c*/ 	.word	0xffffffff


	//   ....[21]....
        /*0080*/ 	.word	0xffffffff


	//   ....[22]....
        /*0084*/ 	.word	0xffffffff


	//----- nvinfo : EIATTR_COOP_GROUP_INSTR_OFFSETS
	.align		4
.L_1677:
        /*0088*/ 	.byte	0x04, 0x28
        /*008a*/ 	.short	(.L_1679 - .L_1678)


	//   ....[0]....
.L_1678:
        /*008c*/ 	.word	0x00000900


	//   ....[1]....
        /*0090*/ 	.word	0x00000920


	//   ....[2]....
        /*0094*/ 	.word	0x00000940


	//   ....[3]....
        /*0098*/ 	.word	0x00000960


	//   ....[4]....
        /*009c*/ 	.word	0x00000980


	//   ....[5]....
        /*00a0*/ 	.word	0x000011c0


	//   ....[6]....
        /*00a4*/ 	.word	0x000011e0


	//   ....[7]....
        /*00a8*/ 	.word	0x00001200


	//   ....[8]....
        /*00ac*/ 	.word	0x00001220


	//   ....[9]....
        /*00b0*/ 	.word	0x00001240


	//   ....[10]....
        /*00b4*/ 	.word	0x000013f0


	//   ....[11]....
        /*00b8*/ 	.word	0x00001420


	//   ....[12]....
        /*00bc*/ 	.word	0x00001430


	//   ....[13]....
        /*00c0*/ 	.word	0x00001480


	//   ....[14]....
        /*00c4*/ 	.word	0x00001510


	//   ....[15]....
        /*00c8*/ 	.word	0x00001520


	//   ....[16]....
        /*00cc*/ 	.word	0x000015f0


	//   ....[17]....
        /*00d0*/ 	.word	0x00001600


	//   ....[18]....
        /*00d4*/ 	.word	0x000019f0


	//   ....[19]....
        /*00d8*/ 	.word	0x00001a30


	//   ....[20]....
        /*00dc*/ 	.word	0x00001a80


	//   ....[21]....
        /*00e0*/ 	.word	0x00001ac0


	//   ....[22]....
        /*00e4*/ 	.word	0x00001b10


	//----- nvinfo : EIATTR_VRC_CTA_INIT_COUNT
	.align		4
.L_1679:
        /*00e8*/ 	.byte	0x02, 0x4a
	.zero		1
	.zero		1


	//----- nvinfo : EIATTR_EXIT_INSTR_OFFSETS
	.align		4
        /*00ec*/ 	.byte	0x04, 0x1c
        /*00ee*/ 	.short	(.L_1681 - .L_1680)


	//   ....[0]....
.L_1680:
        /*00f0*/ 	.word	0x00000060


	//   ....[1]....
        /*00f4*/ 	.word	0x000028e0


	//----- nvinfo : EIATTR_MAX_THREADS
	.align		4
.L_1681:
        /*00f8*/ 	.byte	0x04, 0x05
        /*00fa*/ 	.short	(.L_1683 - .L_1682)
.L_1682:
        /*00fc*/ 	.word	0x00000080
        /*0100*/ 	.word	0x00000001
        /*0104*/ 	.word	0x00000001


	//----- nvinfo : EIATTR_CRS_STACK_SIZE
	.align		4
.L_1683:
        /*0108*/ 	.byte	0x04, 0x1e
        /*010a*/ 	.short	(.L_1685 - .L_1684)
.L_1684:
        /*010c*/ 	.word	0x00000000


	//----- nvinfo : EIATTR_CBANK_PARAM_SIZE
	.align		4
.L_1685:
        /*0110*/ 	.byte	0x03, 0x19
        /*0112*/ 	.short	0x0058


	//----- nvinfo : EIATTR_PARAM_CBANK
	.align		4
        /*0114*/ 	.byte	0x04, 0x0a
        /*0116*/ 	.short	(.L_1687 - .L_1686)
	.align		4
.L_1686:
        /*0118*/ 	.word	index@(.nv.constant0._ZN10layer_norm13ln_fwd_kernelINS_13Kernel_traitsIffffjLj16384ELj2ELj1ELj4ELj16ENS_18Kernel_traits_baseILj16384EffffjLj128EEEEEEEvNS_9FwdParamsE)
        /*011c*/ 	.short	0x0380
        /*011e*/ 	.short	0x0058


	//----- nvinfo : EIATTR_SW_WAR
	.align		4
.L_1687:
        /*0120*/ 	.byte	0x04, 0x36
        /*0122*/ 	.short	(.L_1689 - .L_1688)
.L_1688:
        /*0124*/ 	.word	0x00000008
.L_1689:


//--------------------- .nv.info._ZN10layer_norm13ln_fwd_kernelINS_13Kernel_traitsI13__nv_bfloat16fS2_fjLj15360ELj2ELj1ELj4ELj8ENS_18Kernel_traits_baseILj15360ES2_fS2_fjLj128EEEEEEEvNS_9FwdParamsE --------------------------
	.section	.nv.info._ZN10layer_norm13ln_fwd_kernelINS_13Kernel_traitsI13__nv_bfloat16fS2_fjLj15360ELj2ELj1ELj4ELj8ENS_18Kernel_traits_baseILj15360ES2_fS2_fjLj128EEEEEEEvNS_9FwdParamsE,"",@"SHT_CUDA_INFO"
	.sectionflags	@""
	.align	4


	//----- nvinfo : EIATTR_CUDA_API_VERSION
	.align		4
        /*0000*/ 	.byte	0x04, 0x37
        /*0002*/ 	.short	(.L_1691 - .L_1690)
.L_1690:
        /*0004*/ 	.word	0x00000082


	//----- nvinfo : EIATTR_KPARAM_INFO
	.align		4
.L_1691:
        /*0008*/ 	.byte	0x04, 0x17
        /*000a*/ 	.short	(.L_1693 - .L_1692)
.L_1692:
        /*000c*/ 	.word	0x00000000
        /*0010*/ 	.short	0x0000
        /*0012*/ 	.short	0x0000
        /*0014*/ 	.byte	0x00, 0xf0, 0x61, 0x01


	//----- nvinfo : EIATTR_SPARSE_MMA_MASK
	.align		4
.L_1693:
        /*0018*/ 	.byte	0x03, 0x50
        /*001a*/ 	.short	0x0000


	//----- nvinfo : EIATTR_MAXREG_COUNT
	.align		4
        /*001c*/ 	.byte	0x03, 0x1b
        /*001e*/ 	.short	0x00ff


	//----- nvinfo : EIATTR_NUM_BARRIERS
	.align		4
        /*0020*/ 	.byte	0x02, 0x4c
        /*0022*/ 	.byte	0x01
	.zero		1


	//----- nvinfo : EIATTR_MERCURY_ISA_VERSION
	.align		4
        /*0024*/ 	.byte	0x03, 0x5f
        /*0026*/ 	.short	0x0101


	//----- nvinfo : EIATTR_COOP_GROUP_MASK_REGIDS
	.align		4
        /*0028*/ 	.byte	0x04, 0x29
        /*002a*/ 	.short	(.L_1695 - .L_1694)


	//   ....[0]....
.L_1694:
        /*002c*/ 	.word	0xffffffff


	//   ....[1]....
        /*0030*/ 	.word	0xffffffff


	//   ....[2]....
        /*0034*/ 	.word	0xffffffff


	//   ....[3]....
        /*0038*/ 	.word	0xffffffff


	//   ....[4]....
        /*003c*/ 	.word	0xffffffff


	//   ....[5]....
        /*0040*/ 	.word	0xffffffff


	//   ....[6]....
        /*0044*/ 	.word	0xffffffff


	//   ....[7]....
        /*0048*/ 	.word	0xffffffff


	//   ....[8]....
        /*004c*/ 	.word	0xffffffff


	//   ....[9]....
        /*0050*/ 	.word	0xffffffff


	//   ....[10]....
        /*0054*/ 	.word	0xffffffff


	//   ....[11]....
        /*0058*/ 	.word	0xffffffff


	//   ....[12]....
        /*005c*/ 	.word	0xffffffff


	//   ....[13]....
        /*0060*/ 	.word	0xffffffff


	//   ....[14]....
        /*0064*/ 	.word	0xffffffff


	//   ....[15]....
        /*0068*/ 	.word	0xffffffff


	//   ....[16]....
        /*006c*/ 	.word	0xffffffff


	//   ....[17]....
        /*0070*/ 	.word	0xffffffff


	//   ....[18]....
        /*0074*/ 	.word	0xffffffff


	//   ....[19]....
        /*0078*/ 	.word	0xffffffff


	//   ....[20]....
        /*007c*/ 	.word	0xffffffff


	//   ....[21]....
        /*0080*/ 	.word	0xffffffff


	//   ....[22]....
        /*0084*/ 	.word	0xffffffff


	//----- nvinfo : EIATTR_COOP_GROUP_INSTR_OFFSETS
	.align		4
.L_1695:
        /*0088*/ 	.byte	0x04, 0x28
        /*008a*/ 	.short	(.L_1697 - .L_1696)


	//   ....[0]....
.L_1696:
        /*008c*/ 	.word	0x00000b40


	//   ....[1]....
        /*0090*/ 	.word	0x00000f30


	//   ....[2]....
        /*0094*/ 	.word	0x00000f50


	//   ....[3]....
        /*0098*/ 	.word	0x00000f70


	//   ....[4]....
        /*009c*/ 	.word	0x00000f90


	//   ....[5]....
        /*00a0*/ 	.word	0x00000fc0


	//   ....[6]....
        /*00a4*/ 	.word	0x00001770


	//   ....[7]....
        /*00a8*/ 	.word	0x00001790


	//   ....[8]....
        /*00ac*/ 	.word	0x000017c0


	//   ....[9]....
        /*00b0*/ 	.word	0x000017e0


	//   ....[10]....
        /*00b4*/ 	.word	0x00001810


	//   ....[11]....
        /*00b8*/ 	.word	0x000018b0


	//   ....[12]....
        /*00bc*/ 	.word	0x000018c0


	//   ....[13]....
        /*00c0*/ 	.word	0x000018d0


	//   ....[14]....
        /*00c4*/ 	.word	0x00001960


	//   ....[15]....
        /*00c8*/ 	.word	0x000019a0


	//   ....[16]....
        /*00cc*/ 	.word	0x00001a80


	//   ....[17]....
        /*00d0*/ 	.word	0x00001ab0


	//   ....[18]....
        /*00d4*/ 	.word	0x00001d20


	//   ....[19]....
        /*00d8*/ 	.word	0x00001d60


	//   ....[20]....
        /*00dc*/ 	.word	0x00001d70


	//   ....[21]....
        /*00e0*/ 	.word	0x00001df0


	//   ....[22]....
        /*00e4*/ 	.word	0x00001e30


	//----- nvinfo : EIATTR_VRC_CTA_INIT_COUNT
	.align		4
.L_1697:
        /*00e8*/ 	.byte	0x02, 0x4a
	.zero		1
	.zero		1


	//----- nvinfo : EIATTR_EXIT_INSTR_OFFSETS
	.align		4
        /*00ec*/ 	.byte	0x04, 0x1c
        /*00ee*/ 	.short	(.L_1699 - .L_1698)


	//   ....[0]....
.L_1698:
        /*00f0*/ 	.word	0x00000060


	//   ....[1]....
        /*00f4*/ 	.word	0x000032c0


	//----- nvinfo : EIATTR_MAX_THREADS
	.align		4
.L_1699:
        /*00f8*/ 	.byte	0x04, 0x05
        /*00fa*/ 	.short	(.L_1701 - .L_1700)
.L_1700:
        /*00fc*/ 	.word	0x00000080
        /*0100*/ 	.word	0x00000001
        /*0104*/ 	.word	0x00000001


	//----- nvinfo : EIATTR_CRS_STACK_SIZE
	.align		4
.L_1701:
        /*0108*/ 	.byte	0x04, 0x1e
        /*010a*/ 	.short	(.L_1703 - .L_1702)
.L_1702:
        /*010c*/ 	.word	0x00000000


	//----- nvinfo : EIATTR_CBANK_PARAM_SIZE
	.align		4
.L_1703:
        /*0110*/ 	.byte	0x03, 0x19
        /*0112*/ 	.short	0x0058


	//----- nvinfo : EIATTR_PARAM_CBANK
	.align		4
        /*0114*/ 	.byte	0x04, 0x0a
        /*0116*/ 	.short	(.L_1705 - .L_1704)
	.align		4
.L_1704:
        /*0118*/ 	.word	index@(.nv.constant0._ZN10layer_norm13ln_fwd_kernelINS_13Kernel_traitsI13__nv_bfloat16fS2_fjLj15360ELj2ELj1ELj4ELj8ENS_18Kernel_traits_baseILj15360ES2_fS2_fjLj128EEEEEEEvNS_9FwdParamsE)
        /*011c*/ 	.short	0x0380
        /*011e*/ 	.short	0x0058


	//----- nvinfo : EIATTR_SW_WAR
	.align		4
.L_1705:
        /*0120*/ 	.byte	0x04, 0x36
        /*0122*/ 	.short	(.L_1707 - .L_1706)
.L_1706:
        /*0124*/ 	.word	0x00000008
.L_1707:


//--------------------- .nv.info._ZN10layer_norm13ln_fwd_kernelINS_13Kernel_traitsI13__nv_bfloat16S2_S2_fjLj15360ELj2ELj1ELj4ELj8ENS_18Kernel_traits_baseILj15360ES2_S2_S2_fjLj128EEEEEEEvNS_9FwdParamsE --------------------------
	.section	.nv.info._ZN10layer_norm13ln_fwd_kernelINS_13Kernel_traitsI13__nv_bfloat16S2_S2_fjLj15360ELj2ELj1ELj4ELj8ENS_18Kernel_traits_baseILj15360ES2_S2_S2_fjLj128EEEEEEEvNS_9FwdParamsE,"",@"SHT_CUDA_INFO"
	.sectionflags	@""
	.align	4


	//----- nvinfo : EIATTR_CUDA_API_VERSION
	.align		4
        /*0000*/ 	.byte	0x04, 0x37
        /*0002*/ 	.short	(.L_1709 - .L_1708)
.L_1708:
        /*0004*/ 	.word	0x00000082


	//----- nvinfo : EIATTR_KPARAM_INFO
	.align		4
.L_1709:
        /*0008*/ 	.byte	0x04, 0x17
        /*000a*/ 	.short	(.L_1711 - .L_1710)
.L_1710:
        /*000c*/ 	.word	0x00000000
        /*0010*/ 	.short	0x0000
        /*0012*/ 	.short	0x0000
        /*0014*/ 	.byte	0x00, 0xf0, 0x61, 0x01


	//----- nvinfo : EIATTR_SPARSE_MMA_MASK
	.align		4
.L_1711:
        /*0018*/ 	.byte	0x03, 0x50
        /*001a*/ 	.short	0x0000


	//----- nvinfo : EIATTR_MAXREG_COUNT
	.align		4
        /*001c*/ 	.byte	0x03, 0x1b
        /*001e*/ 	.short	0x00ff


	//----- nvinfo : EIATTR_NUM_BARRIERS
	.align		4
        /*0020*/ 	.byte	0x02, 0x4c
        /*0022*/ 	.byte	0x01
	.zero		1


	//----- nvinfo : EIATTR_MERCURY_ISA_VERSION
	.align		4
        /*0024*/ 	.byte	0x03, 0x5f
        /*0026*/ 	.short	0x0101


	//----- nvinfo : EIATTR_COOP_GROUP_MASK_REGIDS
	.align		4
        /*0028*/ 	.byte	0x04, 0x29
        /*002a*/ 	.short	(.L_1713 - .L_1712)


	//   ....[0]....
.L_1712:
        /*002c*/ 	.word	0xffffffff


	//   ....[1]....
        /*0030*/ 	.word	0xffffffff


	//   ....[2]....
        /*0034*/ 	.word	0xffffffff


	//   ....[3]....
        /*0038*/ 	.word	0xffffffff


	//   ....[4]....
        /*003c*/ 	.word	0xffffffff


	//   ....[5]....
        /*0040*/ 	.word	0xffffffff


	//   ....[6]....
        /*0044*/ 	.word	0xffffffff


	//   ....[7]....
        /*0048*/ 	.word	0xffffffff


	//   ....[8]....
        /*004c*/ 	.word	0xffffffff


	//   ....[9]....
        /*0050*/ 	.word	0xffffffff


	//   ....[10]....
        /*0054*/ 	.word	0xffffffff


	//   ....[11]....
        /*0058*/ 	.word	0xffffffff


	//   ....[12]....
        /*005c*/ 	.word	0xffffffff


	//   ....[13]....
        /*0060*/ 	.word	0xffffffff


	//   ....[14]....
        /*0064*/ 	.word	0xffffffff


	//   ....[15]....
        /*0068*/ 	.word	0xffffffff


	//   ....[16]....
        /*006c*/ 	.word	0xffffffff


	//   ....[17]....
        /*0070*/ 	.word	0xffffffff


	//   ....[18]....
        /*0074*/ 	.word	0xffffffff


	//   ....[19]....
        /*0078*/ 	.word	0xffffffff


	//   ....[20]....
        /*007c*/ 	.word	0xffffffff


	//   ....[21]....
        /*0080*/ 	.word	0xffffffff


	//   ....[22]....
        /*0084*/ 	.word	0xffffffff


	//----- nvinfo : EIATTR_COOP_GROUP_INSTR_OFFSETS
	.align		4
.L_1713:
        /*0088*/ 	.byte	0x04, 0x28
        /*008a*/ 	.short	(.L_1715 - .L_1714)


	//   ....[0]....
.L_1714:
        /*008c*/ 	.word	0x00001780


	//   ....[1]....
        /*0090*/ 	.word	0x000017a0


	//   ....[2]....
        /*0094*/ 	.word	0x000017c0


	//   ....[3]....
        /*0098*/ 	.word	0x000017e0


	//   ....[4]....
        /*009c*/ 	.word	0x00001800


	//   ....[5]....
        /*00a0*/ 	.word	0x00001fb0


	//   ....[6]....
        /*00a4*/ 	.word	0x00001fd0


	//   ....[7]....
        /*00a8*/ 	.word	0x00001ff0


	//   ....[8]....
        /*00ac*/ 	.word	0x00002010


	//   ....[9]....
        /*00b0*/ 	.word	0x00002030


	//   ....[10]....
        /*00b4*/ 	.word	0x000021e0


	//   ....[11]....
        /*00b8*/ 	.word	0x00002210


	//   ....[12]....
        /*00bc*/ 	.word	0x00002220


	//   ....[13]....
        /*00c0*/ 	.word	0x00002270


	//   ....[14]....
        /*00c4*/ 	.word	0x00002300


	//   ....[15]....
        /*00c8*/ 	.word	0x00002310


	//   ....[16]....
        /*00cc*/ 	.word	0x000023e0


	//   ....[17]....
        /*00d0*/ 	.word	0x000023f0


	//   ....[18]....
        /*00d4*/ 	.word	0x000027e0


	//   ....[19]....
        /*00d8*/ 	.word	0x00002a10


	//   ....[20]....
        /*00dc*/ 	.word	0x00002a20


	//   ....[21]....
        /*00e0*/ 	.word	0x00002ab0


	//   ....[22]....
        /*00e4*/ 	.word	0x00002ad0


	//----- nvinfo : EIATTR_VRC_CTA_INIT_COUNT
	.align		4
.L_1715:
        /*00e8*/ 	.byte	0x02, 0x4a
	.zero		1
	.zero		1


	//----- nvinfo : EIATTR_EXIT_INSTR_OFFSETS
	.align		4
        /*00ec*/ 	.byte	0x04, 0x1c
        /*00ee*/ 	.short	(.L_1717 - .L_1716)


	//   ....[0]....
.L_1716:
        /*00f0*/ 	.word	0x00000060


	//   ....[1]....
        /*00f4*/ 	.word	0x000044b0


	//----- nvinfo : EIATTR_MAX_THREADS
	.align		4
.L_1717:
        /*00f8*/ 	.byte	0x04, 0x05
        /*00fa*/ 	.short	(.L_1719 - .L_1718)
.L_1718:
        /*00fc*/ 	.word	0x00000080
        /*0100*/ 	.word	0x00000001
        /*0104*/ 	.word	0x00000001


	//----- nvinfo : EIATTR_CRS_STACK_SIZE
	.align		4
.L_1719:
        /*0108*/ 	.byte	0x04, 0x1e
        /*010a*/ 	.short	(.L_1721 - .L_1720)
.L_1720:
        /*010c*/ 	.word	0x00000000


	//----- nvinfo : EIATTR_CBANK_PARAM_SIZE
	.align		4
.L_1721:
        /*0110*/ 	.byte	0x03, 0x19
        /*0112*/ 	.short	0x0058


	//----- nvinfo : EIATTR_PARAM_CBANK
	.align		4
        /*0114*/ 	.byte	0x04, 0x0a
        /*0116*/ 	.short	(.L_1723 - .L_1722)
	.align		4
.L_1722:
        /*0118*/ 	.word	index@(.nv.constant0._ZN10layer_norm13ln_fwd_kernelINS_13Kernel_traitsI13__nv_bfloat16S2_S2_fjLj15360ELj2ELj1ELj4ELj8ENS_18Kernel_traits_baseILj15360ES2_S2_S2_fjLj128EEEEEEEvNS_9FwdParamsE)
        /*011c*/ 	.short	0x0380
        /*011e*/ 	.short	0x0058


	//----- nvinfo : EIATTR_SW_WAR
	.align		4
.L_1723:
        /*0120*/ 	.byte	0x04, 0x36
        /*0122*/ 	.short	(.L_1725 - .L_1724)
.L_1724:
        /*0124*/ 	.word	0x00000008
.L_1725:


//--------------------- .nv.info._ZN10layer_norm13ln_fwd_kernelINS_13Kernel_traitsI6__halffS2_fjLj15360ELj2ELj1ELj4ELj8ENS_18Kernel_traits_baseILj15360ES2_fS2_fjLj128EEEEEEEvNS_9FwdParamsE --------------------------
	.section	.nv.info._ZN10layer_norm13ln_fwd_kernelINS_13Kernel_traitsI6__halffS2_fjLj15360ELj2ELj1ELj4ELj8ENS_18Kernel_traits_baseILj15360ES2_fS2_fjLj128EEEEEEEvNS_9FwdParamsE,"",@"SHT_CUDA_INFO"
	.sectionflags	@""
	.align	4


	//----- nvinfo : EIATTR_CUDA_API_VERSION
	.align		4
        /*0000*/ 	.byte	0x04, 0x37
        /*0002*/ 	.short	(.L_1727 - .L_1726)
.L_1726:
        /*0004*/ 	.word	0x00000082


	//----- nvinfo : EIATTR_KPARAM_INFO
	.align		4
.L_1727:
        /*0008*/ 	.byte	0x04, 0x17
        /*000a*/ 	.short	(.L_1729 - .L_1728)
.L_1728:
        /*000c*/ 	.word	0x00000000
        /*0010*/ 	.short	0x0000
        /*0012*/ 	.short	0x0000
        /*0014*/ 	.byte	0x00, 0xf0, 0x61, 0x01


	//----- nvinfo : EIATTR_SPARSE_MMA_MASK
	.align		4
.L_1729:
        /*0018*/ 	.byte	0x03, 0x50
        /*001a*/ 	.short	0x0000


	//----- nvinfo : EIATTR_MAXREG_COUNT
	.align		4
        /*001c*/ 	.byte	0x03, 0x1b
        /*001e*/ 	.short	0x00ff


	//----- nvinfo : EIATTR_NUM_BARRIERS
	.align		4
        /*0020*/ 	.byte	0x02, 0x4c
        /*0022*/ 	.byte	0x01
	.zero		1


	//----- nvinfo : EIATTR_MERCURY_ISA_VERSION
	.align		4
        /*0024*/ 	.byte	0x03, 0x5f
        /*0026*/ 	.short	0x0101


	//----- nvinfo : EIATTR_COOP_GROUP_MASK_REGIDS
	.align		4
        /*0028*/ 	.byte	0x04, 0x29
        /*002a*/ 	.short	(.L_1731 - .L_1730)


	//   ....[0]....
.L_1730:
        /*002c*/ 	.word	0xffffffff


	//   ....[1]....
        /*0030*/ 	.word	0xffffffff


	//   ....[2]....
        /*0034*/ 	.word	0xffffffff


	//   ....[3]....
        /*0038*/ 	.word	0xffffffff


	//   ....[4]....
        /*003c*/ 	.word	0xffffffff


	//   ....[5]....
        /*0040*/ 	.word	0xffffffff


	//   ....[6]....
        /*0044*/ 	.word	0xffffffff


	//   ....[7]....
        /*0048*/ 	.word	0xffffffff


	//   ....[8]....
        /*004c*/ 	.word	0xffffffff


	//   ....[9]....
        /*0050*/ 	.word	0xffffffff


	//   ....[10]....
        /*0054*/ 	.word	0xffffffff


	//   ....[11]....
        /*0058*/ 	.word	0xffffffff


	//   ....[12]....
        /*005c*/ 	.word	0xffffffff


	//   ....[13]....
        /*0060*/ 	.word	0xffffffff


	//   ....[14]....
        /*0064*/ 	.word	0xffffffff


	//   ....[15]....
        /*0068*/ 	.word	0xffffffff


	//   ....[16]....
        /*006c*/ 	.word	0xffffffff


	//   ....[17]....
        /*0070*/ 	.word	0xffffffff


	//   ....[18]....
        /*0074*/ 	.word	0xffffffff


	//   ....[19]....
        /*0078*/ 	.word	0xffffffff


	//   ....[20]....
        /*007c*/ 	.word	0xffffffff


	//   ....[21]....
        /*0080*/ 	.word	0xffffffff


	//   ....[22]....
        /*0084*/ 	.word	0xffffffff


	//----- nvinfo : EIATTR_COOP_GROUP_INSTR_OFFSETS
	.align		4
.L_1731:
        /*0088*/ 	.byte	0x04, 0x28
        /*008a*/ 	.short	(.L_1733 - .L_1732)


	//   ....[0]....
.L_1732:
        /*008c*/ 	.word	0x00000b40


	//   ....[1]....
        /*0090*/ 	.word	0x00000f30


	//   ....[2]....
        /*0094*/ 	.word	0x00000f50


	//   ....[3]....
        /*0098*/ 	.word	0x00000f70


	//   ....[4]....
        /*009c*/ 	.word	0x00000f90


	//   ....[5]....
        /*00a0*/ 	.word	0x00000fc0


	//   ....[6]....
        /*00a4*/ 	.word	0x00001770


	//   ....[7]....
        /*00a8*/ 	.word	0x00001790


	//   ....[8]....
        /*00ac*/ 	.word	0x000017c0


	//   ....[9]....
        /*00b0*/ 	.word	0x000017e0


	//   ....[10]....
        /*00b4*/ 	.word	0x00001810


	//   ....[11]....
        /*00b8*/ 	.word	0x000018b0


	//   ....[12]....
        /*00bc*/ 	.word	0x000018c0


	//   ....[13]....
        /*00c0*/ 	.word	0x000018d0


	//   ....[14]....
        /*00c4*/ 	.word	0x00001960


	//   ....[15]....
        /*00c8*/ 	.word	0x000019a0


	//   ....[16]....
        /*00cc*/ 	.word	0x00001a80


	//   ....[17]....
        /*00d0*/ 	.word	0x00001ab0


	//   ....[18]....
        /*00d4*/ 	.word	0x00001d20


	//   ....[19]....
        /*00d8*/ 	.word	0x00001d60


	//   ....[20]....
        /*00dc*/ 	.word	0x00001d70


	//   ....[21]....
        /*00e0*/ 	.word	0x00001df0


	//   ....[22]....
        /*00e4*/ 	.word	0x00001e30


	//----- nvinfo : EIATTR_VRC_CTA_INIT_COUNT
	.align		4
.L_1733:
        /*00e8*/ 	.byte	0x02, 0x4a
	.zero		1
	.zero		1


	//----- nvinfo : EIATTR_EXIT_INSTR_OFFSETS
	.align		4
        /*00ec*/ 	.byte	0x04, 0x1c
        /*00ee*/ 	.short	(.L_1735 - .L_1734)


	//   ....[0]....
.L_1734:
        /*00f0*/ 	.word	0x00000060


	//   ....[1]....
        /*00f4*/ 	.word	0x000032c0


	//----- nvinfo : EIATTR_MAX_THREADS
	.align		4
.L_1735:
        /*00f8*/ 	.byte	0x04, 0x05
        /*00fa*/ 	.short	(.L_1737 - .L_1736)
.L_1736:
        /*00fc*/ 	.word	0x00000080
        /*0100*/ 	.word	0x00000001
        /*0104*/ 	.word	0x00000001


	//----- nvinfo : EIATTR_CRS_STACK_SIZE
	.align		4
.L_1737:
        /*0108*/ 	.byte	0x04, 0x1e
        /*010a*/ 	.short	(.L_1739 - .L_1738)
.L_1738:
        /*010c*/ 	.word	0x00000000


	//----- nvinfo : EIATTR_CBANK_PARAM_SIZE
	.align		4
.L_1739:
        /*0110*/ 	.byte	0x03, 0x19
        /*0112*/ 	.short	0x0058


	//----- nvinfo : EIATTR_PARAM_CBANK
	.align		4
        /*0114*/ 	.byte	0x04, 0x0a
        /*0116*/ 	.short	(.L_1741 - .L_1740)
	.align		4
.L_1740:
        /*0118*/ 	.word	index@(.nv.constant0._ZN10layer_norm13ln_fwd_kernelINS_13Kernel_traitsI6__halffS2_fjLj15360ELj2ELj1ELj4ELj8ENS_18Kernel_traits_baseILj15360ES2_fS2_fjLj128EEEEEEEvNS_9FwdParamsE)
        /*011c*/ 	.short	0x0380
        /*011e*/ 	.short	0x0058


	//----- nvinfo : EIATTR_SW_WAR
	.align		4
.L_1741:
        /*0120*/ 	.byte	0x04, 0x36
        /*0122*/ 	.short	(.L_1743 - .L_1742)
.L_1742:
        /*0124*/ 	.word	0x00000008
.L_1743:


//--------------------- .nv.info._ZN10layer_norm13ln_fwd_kernelINS_13Kernel_traitsI6__halfS2_S2_fjLj15360ELj2ELj1ELj4ELj8ENS_18Kernel_traits_baseILj15360ES2_S2_S2_fjLj128EEEEEEEvNS_9FwdParamsE --------------------------
	.section	.nv.info._ZN10layer_norm13ln_fwd_kernelINS_13Kernel_traitsI6__halfS2_S2_fjLj15360ELj2ELj1ELj4ELj8ENS_18Kernel_traits_baseILj15360ES2_S2_S2_fjLj128EEEEEEEvNS_9FwdParamsE,"",@"SHT_CUDA_INFO"
	.sectionflags	@""
	.align	4


	//----- nvinfo : EIATTR_CUDA_API_VERSION
	.align		4
        /*0000*/ 	.byte	0x04, 0x37
        /*0002*/ 	.short	(.L_1745 - .L_1744)
.L_1744:
        /*0004*/ 	.word	0x00000082


	//----- nvinfo : EIATTR_KPARAM_INFO
	.align		4
.L_1745:
        /*0008*/ 	.byte	0x04, 0x17
        /*000a*/ 	.short	(.L_1747 - .L_1746)
.L_1746:
        /*000c*/ 	.word	0x00000000
        /*0010*/ 	.short	0x0000
        /*0012*/ 	.short	0x0000
        /*0014*/ 	.byte	0x00, 0xf0, 0x61, 0x01


	//----- nvinfo : EIATTR_SPARSE_MMA_MASK
	.align		4
.L_1747:
        /*0018*/ 	.byte	0x03, 0x50
        /*001a*/ 	.short	0x0000


	//----- nvinfo : EIATTR_MAXREG_COUNT
	.align		4
        /*001c*/ 	.byte	0x03, 0x1b
        /*001e*/ 	.short	0x00ff


	//----- nvinfo : EIATTR_NUM_BARRIERS
	.align		4
        /*0020*/ 	.byte	0x02, 0x4c
        /*0022*/ 	.byte	0x01
	.zero		1


	//----- nvinfo : EIATTR_MERCURY_ISA_VERSION
	.align		4
        /*0024*/ 	.byte	0x03, 0x5f
        /*0026*/ 	.short	0x0101


	//----- nvinfo : EIATTR_COOP_GROUP_MASK_REGIDS
	.align		4
        /*0028*/ 	.byte	0x04, 0x29
        /*002a*/ 	.short	(.L_1749 - .L_1748)


	//   ....[0]....
.L_1748:
        /*002c*/ 	.word	0xffffffff


	//   ....[1]....
        /*0030*/ 	.word	0xffffffff


	//   ....[2]....
        /*0034*/ 	.word	0xffffffff


	//   ....[3]....
        /*0038*/ 	.word	0xffffffff


	//   ....[4]....
        /*003c*/ 	.word	0xffffffff


	//   ....[5]....
        /*0040*/ 	.word	0xffffffff


	//   ....[6]....
        /*0044*/ 	.word	0xffffffff


	//   ....[7]....
        /*0048*/ 	.word	0xffffffff


	//   ....[8]....
        /*004c*/ 	.word	0xffffffff


	//   ....[9]....
        /*0050*/ 	.word	0xffffffff


	//   ....[10]....
        /*0054*/ 	.word	0xffffffff


	//   ....[11]....
        /*0058*/ 	.word	0xffffffff


	//   ....[12]....
        /*005c*/ 	.word	0xffffffff


	//   ....[13]....
        /*0060*/ 	.word	0xffffffff


	//   ....[14]....
        /*0064*/ 	.word	0xffffffff


	//   ....[15]....
        /*0068*/ 	.word	0xffffffff


	//   ....[16]....
        /*006c*/ 	.word	0xffffffff


	//   ....[17]....
        /*0070*/ 	.word	0xffffffff


	//   ....[18]....
        /*0074*/ 	.word	0xffffffff


	//   ....[19]....
        /*0078*/ 	.word	0xffffffff


	//   ....[20]....
        /*007c*/ 	.word	0xffffffff


	//   ....[21]....
        /*0080*/ 	.word	0xffffffff


	//   ....[22]....
        /*0084*/ 	.word	0xffffffff


	//----- nvinfo : EIATTR_COOP_GROUP_INSTR_OFFSETS
	.align		4
.L_1749:
        /*0088*/ 	.byte	0x04, 0x28
        /*008a*/ 	.short	(.L_1751 - .L_1750)


	//   ....[0]....
.L_1750:
        /*008c*/ 	.word	0x00001770


	//   ....[1]....
        /*0090*/ 	.word	0x00001790


	//   ....[2]....
        /*0094*/ 	.word	0x000017b0


	//   ....[3]....
        /*0098*/ 	.word	0x000017d0


	//   ....[4]....
        /*009c*/ 	.word	0x000017f0


	//   ....[5]....
        /*00a0*/ 	.word	0x00001fb0


	//   ....[6]....
        /*00a4*/ 	.word	0x00001fd0


	//   ....[7]....
        /*00a8*/ 	.word	0x00001ff0


	//   ....[8]....
        /*00ac*/ 	.word	0x00002010


	//   ....[9]....
        /*00b0*/ 	.word	0x00002030


	//   ....[10]....
        /*00b4*/ 	.word	0x000021e0


	//   ....[11]....
        /*00b8*/ 	.word	0x00002210


	//   ....[12]....
        /*00bc*/ 	.word	0x00002220


	//   ....[13]....
        /*00c0*/ 	.word	0x00002270


	//   ....[14]....
        /*00c4*/ 	.word	0x00002300


	//   ....[15]....
        /*00c8*/ 	.word	0x00002310


	//   ....[16]....
        /*00cc*/ 	.word	0x000023e0


	//   ....[17]....
        /*00d0*/ 	.word	0x000023f0


	//   ....[18]....
        /*00d4*/ 	.word	0x000027e0


	//   ....[19]....
        /*00d8*/ 	.word	0x00002a10


	//   ....[20]....
        /*00dc*/ 	.word	0x00002a20


	//   ....[21]....
        /*00e0*/ 	.word	0x00002ab0


	//   ....[22]....
        /*00e4*/ 	.word	0x00002ad0


	//----- nvinfo : EIATTR_VRC_CTA_INIT_COUNT
	.align		4
.L_1751:
        /*00e8*/ 	.byte	0x02, 0x4a
	.zero		1
	.zero		1


	//----- nvinfo : EIATTR_EXIT_INSTR_OFFSETS
	.align		4
        /*00ec*/ 	.byte	0x04, 0x1c
        /*00ee*/ 	.short	(.L_1753 - .L_1752)


	//   ....[0]....
.L_1752:
        /*00f0*/ 	.word	0x00000060


	//   ....[1]....
        /*00f4*/ 	.word	0x000044d0


	//----- nvinfo : EIATTR_MAX_THREADS
	.align		4
.L_1753:
        /*00f8*/ 	.byte	0x04, 0x05
        /*00fa*/ 	.short	(.L_1755 - .L_1754)
.L_1754:
        /*00fc*/ 	.word	0x00000080
        /*0100*/ 	.word	0x00000001
        /*0104*/ 	.word	0x00000001


	//----- nvinfo : EIATTR_CRS_STACK_SIZE
	.align		4
.L_1755:
        /*0108*/ 	.byte	0x04, 0x1e
        /*010a*/ 	.short	(.L_1757 - .L_1756)
.L_1756:
        /*010c*/ 	.word	0x00000000


	//----- nvinfo : EIATTR_CBANK_PARAM_SIZE
	.align		4
.L_1757:
        /*0110*/ 	.byte	0x03, 0x19
        /*0112*/ 	.short	0x0058


	//----- nvinfo : EIATTR_PARAM_CBANK
	.align		4
        /*0114*/ 	.byte	0x04, 0x0a
        /*0116*/ 	.short	(.L_1759 - .L_1758)
	.align		4
.L_1758:
        /*0118*/ 	.word	index@(.nv.constant0._ZN10layer_norm13ln_fwd_kernelINS_13Kernel_traitsI6__halfS2_S2_fjLj15360ELj2ELj1ELj4ELj8ENS_18Kernel_traits_baseILj15360ES2_S2_S2_fjLj128EEEEEEEvNS_9FwdParamsE)
        /*011c*/ 	.short	0x0380
        /*011e*/ 	.short	0x0058


	//----- nvinfo : EIATTR_SW_WAR
	.align		4
.L_1759:
        /*0120*/ 	.byte	0x04, 0x36
        /*0122*/ 	.short	(.L_1761 - .L_1760)
.L_1760:
        /*0124*/ 	.word	0x00000008
.L_1761:


//--------------------- .nv.info._ZN10layer_norm13ln_fwd_kernelINS_13Kernel_traitsIffffjLj15360ELj2ELj1ELj4ELj8ENS_18Kernel_traits_baseILj15360EffffjLj128EEEEEEEvNS_9FwdParamsE --------------------------
	.section	.nv.info._ZN10layer_norm13ln_fwd_kernelINS_13Kernel_traitsIffffjLj15360ELj2ELj1ELj4ELj8ENS_18Kernel_traits_baseILj15360EffffjLj128EEEEEEEvNS_9FwdParamsE,"",@"SHT_CUDA_INFO"
	.sectionflags	@""
	.align	4


	//----- nvinfo : EIATTR_CUDA_API_VERSION
	.align		4
        /*0000*/ 	.byte	0x04, 0x37
        /*0002*/ 	.short	(.L_1763 - .L_1762)
.L_1762:
        /*0004*/ 	.word	0x00000082


	//----- nvinfo : EIATTR_KPARAM_INFO
	.align		4
.L_1763:
        /*0008*/ 	.byte	0x04, 0x17
        /*000a*/ 	.short	(.L_1765 - .L_1764)
.L_1764:
        /*000c*/ 	.word	0x00000000
        /*0010*/ 	.short	0x0000
        /*0012*/ 	.short	0x0000
        /*0014*/ 	.byte	0x00, 0xf0, 0x61, 0x01


	//----- nvinfo : EIATTR_SPARSE_MMA_MASK
	.align		4
.L_1765:
        /*0018*/ 	.byte	0x03, 0x50
        /*001a*/ 	.short	0x0000


	//----- nvinfo : EIATTR_MAXREG_COUNT
	.align		4
        /*001c*/ 	.byte	0x03, 0x1b
        /*001e*/ 	.short	0x00ff


	//----- nvinfo : EIATTR_NUM_BARRIERS
	.align		4
        /*0020*/ 	.byte	0x02, 0x4c
        /*0022*/ 	.byte	0x01
	.zero		1


	//----- nvinfo : EIATTR_MERCURY_ISA_VERSION
	.align		4
        /*0024*/ 	.byte	0x03, 0x5f
        /*0026*/ 	.short	0x0101


	//----- nvinfo : EIATTR_COOP_GROUP_MASK_REGIDS
	.align		4
        /*0028*/ 	.byte	0x04, 0x29
        /*002a*/ 	.short	(.L_1767 - .L_1766)


	//   ....[0]....
.L_1766:
        /*002c*/ 	.word	0xffffffff


	//   ....[1]....
        /*0030*/ 	.word	0xffffffff


	//   ....[2]....
        /*0034*/ 	.word	0xffffffff


	//   ....[3]....
        /*0038*/ 	.word	0xffffffff


	//   ....[4]....
        /*003c*/ 	.word	0xffffffff


	//   ....[5]....
        /*0040*/ 	.word	0xffffffff


	//   ....[6]....
        /*0044*/ 	.word	0xffffffff


	//   ....[7]....
        /*0048*/ 	.word	0xffffffff


	//   ....[8]....
        /*004c*/ 	.word	0xffffffff


	//   ....[9]....
        /*0050*/ 	.word	0xffffffff


	//   ....[10]....
        /*0054*/ 	.word	0xffffffff


	//   ....[11]....
        /*0058*/ 	.word	0xffffffff


	//   ....[12]....
        /*005c*/ 	.word	0xffffffff


	//   ....[13]....
        /*0060*/ 	.word	0xffffffff


	//   ....[14]....
        /*0064*/ 	.word	0xffffffff


	//   ....[15]....
        /*0068*/ 	.word	0xffffffff


	//   ....[16]....
        /*006c*/ 	.word	0xffffffff


	//   ....[17]....
        /*0070*/ 	.word	0xffffffff


	//   ....[18]....
        /*0074*/ 	.word	0xffffffff


	//   ....[19]....
        /*0078*/ 	.word	0xffffffff


	//   ....[20]....
        /*007c*/ 	.word	0xffffffff


	//   ....[21]....
        /*0080*/ 	.word	0xffffffff


	//   ....[22]....
        /*0084*/ 	.word	0xffffffff


	//----- nvinfo : EIATTR_COOP_GROUP_INSTR_OFFSETS
	.align		4
.L_1767:
        /*0088*/ 	.byte	0x04, 0x28
        /*008a*/ 	.short	(.L_1769 - .L_1768)


	//   ....[0]....
.L_1768:
        /*008c*/ 	.word	0x00000f10


	//   ....[1]....
        /*0090*/ 	.word	0x00000f30


	//   ....[2]....
        /*0094*/ 	.word	0x00000f50


	//   ....[3]....
        /*0098*/ 	.word	0x00000f70


	//   ....[4]....
        /*009c*/ 	.word	0x00000f90


	//   ....[5]....
        /*00a0*/ 	.word	0x00001750


	//   ....[6]....
        /*00a4*/ 	.word	0x00001770


	//   ....[7]....
        /*00a8*/ 	.word	0x00001790


	//   ....[8]....
        /*00ac*/ 	.word	0x000017c0


	//   ....[9]....
        /*00b0*/ 	.word	0x000017f0


	//   ....[10]....
        /*00b4*/ 	.word	0x00001850


	//   ....[11]....
        /*00b8*/ 	.word	0x000018a0


	//   ....[12]....
        /*00bc*/ 	.word	0x000018b0


	//   ....[13]....
        /*00c0*/ 	.word	0x00001900


	//   ....[14]....
        /*00c4*/ 	.word	0x00001960


	//   ....[15]....
        /*00c8*/ 	.word	0x00001990


	//   ....[16]....
        /*00cc*/ 	.word	0x00001a90


	//   ....[17]....
        /*00d0*/ 	.word	0x00001ab0


	//   ....[18]....
        /*00d4*/ 	.word	0x00001d10


	//   ....[19]....
        /*00d8*/ 	.word	0x00001d50


	//   ....[20]....
        /*00dc*/ 	.word	0x00001d60


	//   ....[21]....
        /*00e0*/ 	.word	0x00001e00


	//   ....[22]....
        /*00e4*/ 	.word	0x00001e20


	//----- nvinfo : EIATTR_VRC_CTA_INIT_COUNT
	.align		4
.L_1769:
        /*00e8*/ 	.byte	0x02, 0x4a
	.zero		1
	.zero		1


	//----- nvinfo : EIATTR_EXIT_INSTR_OFFSETS
	.align		4
        /*00ec*/ 	.byte	0x04, 0x1c
        /*00ee*/ 	.short	(.L_1771 - .L_1770)


	//   ....[0]....
.L_1770:
        /*00f0*/ 	.word	0x00000060


	//   ....[1]....
        /*00f4*/ 	.word	0x00002de0


	//----- nvinfo : EIATTR_MAX_THREADS
	.align		4
.L_1771:
        /*00f8*/ 	.byte	0x04, 0x05
        /*00fa*/ 	.short	(.L_1773 - .L_1772)
.L_1772:
        /*00fc*/ 	.word	0x00000080
        /*0100*/ 	.word	0x00000001
        /*0104*/ 	.word	0x00000001


	//----- nvinfo : EIATTR_CRS_STACK_SIZE
	.align		4
.L_1773:
        /*0108*/ 	.byte	0x04, 0x1e
        /*010a*/ 	.short	(.L_1775 - .L_1774)
.L_1774:
        /*010c*/ 	.word	0x00000000


	//----- nvinfo : EIATTR_CBANK_PARAM_SIZE
	.align		4
.L_1775:
        /*0110*/ 	.byte	0x03, 0x19
        /*0112*/ 	.short	0x0058


	//----- nvinfo : EIATTR_PARAM_CBANK
	.align		4
        /*0114*/ 	.byte	0x04, 0x0a
        /*0116*/ 	.short	(.L_1777 - .L_1776)
	.align		4
.L_1776:
        /*0118*/ 	.word	index@(.nv.constant0._ZN10layer_norm13ln_fwd_kernelINS_13Kernel_traitsIffffjLj15360ELj2ELj1ELj4ELj8ENS_18Kernel_traits_baseILj15360EffffjLj128EEEEEEEvNS_9FwdParamsE)
        /*011c*/ 	.short	0x0380
        /*011e*/ 	.short	0x0058


	//----- nvinfo : EIATTR_SW_WAR
	.align		4
.L_1777:
        /*0120*/ 	.byte	0x04, 0x36
        /*0122*/ 	.short	(.L_1779 - .L_1778)
.L_1778:
        /*0124*/ 	.word	0x00000008
.L_1779:


//--------------------- .nv.info._ZN10layer_norm13ln_fwd_kernelINS_13Kernel_traitsI13__nv_bfloat16fS2_fjLj14336ELj2ELj1ELj4ELj8ENS_18Kernel_traits_baseILj14336ES2_fS2_fjLj128EEEEEEEvNS_9FwdParamsE --------------------------
	.section	.nv.info._ZN10layer_norm13ln_fwd_kernelINS_13Kernel_traitsI13__nv_bfloat16fS2_fjLj14336ELj2ELj1ELj4ELj8ENS_18Kernel_traits_baseILj14336ES2_fS2_fjLj128EEEEEEEvNS_9FwdParamsE,"",@"SHT_CUDA_INFO"
	.sectionflags	@""
	.align	4


	//----- nvinfo : EIATTR_CUDA_API_VERSION
	.align		4
        /*0000*/ 	.byte	0x04, 0x37
        /*0002*/ 	.short	(.L_1781 - .L_1780)
.L_1780:
        /*0004*/ 	.word	0x00000082


	//----- nvinfo : EIATTR_KPARAM_INFO
	.align		4
.L_1781:
        /*0008*/ 	.byte	0x04, 0x17
        /*000a*/ 	.short	(.L_1783 - .L_1782)
.L_1782:
        /*000c*/ 	.word	0x00000000
        /*0010*/ 	.short	0x0000
        /*0012*/ 	.short	0x0000
        /*0014*/ 	.byte	0x00, 0xf0, 0x61, 0x01


	//----- nvinfo : EIATTR_SPARSE_MMA_MASK
	.align		4
.L_1783:
        /*0018*/ 	.byte	0x03, 0x50
        /*001a*/ 	.short	0x0000


	//----- nvinfo : EIATTR_MAXREG_COUNT
	.align		4
        /*001c*/ 	.byte	0x03, 0x1b
        /*001e*/ 	.short	0x00ff


	//----- nvinfo : EIATTR_NUM_BARRIERS
	.align		4
        /*0020*/ 	.byte	0x02, 0x4c
        /*0022*/ 	.byte	0x01
	.zero		1


	//----- nvinfo : EIATTR_MERCURY_ISA_VERSION
	.align		4
        /*0024*/ 	.byte	0x03, 0x5f
        /*0026*/ 	.short	0x0101


	//----- nvinfo : EIATTR_COOP_GROUP_MASK_REGIDS
	.align		4
        /*0028*/ 	.byte	0x04, 0x29
        /*002a*/ 	.short	(.L_1785 - .L_1784)


	//   ....[0]....
.L_1784:
        /*002c*/ 	.word	0xffffffff


	//   ....[1]....
        /*0030*/ 	.word	0xffffffff


	//   ....[2]....
        /*0034*/ 	.word	0xffffffff


	//   ....[3]....
        /*0038*/ 	.word	0xffffffff


	//   ....[4]....
        /*003c*/ 	.word	0xffffffff


	//   ....[5]....
        /*0040*/ 	.word	0xffffffff


	//   ....[6]....
        /*0044*/ 	.word	0xffffffff


	//   ....[7]....
        /*0048*/ 	.word	0xffffffff


	//   ....[8]....
        /*004c*/ 	.word	0xffffffff


	//   ....[9]....
        /*0050*/ 	.word	0xffffffff


	//   ....[10]....
        /*0054*/ 	.word	0xffffffff


	//   ....[11]....
        /*0058*/ 	.word	0xffffffff


	//   ....[12]....
        /*005c*/ 	.word	0xffffffff


	//   ....[13]....
        /*0060*/ 	.word	0xffffffff


	//   ....[14]....
        /*0064*/ 	.word	0xffffffff


	//   ....[15]....
        /*0068*/ 	.word	0xffffffff


	//   ....[16]....
        /*006c*/ 	.word	0xffffffff


	//   ....[17]....
        /*0070*/ 	.word	0xffffffff


	//   ....[18]....
        /*0074*/ 	.word	0xffffffff


	//   ....[19]....
        /*0078*/ 	.word	0xffffffff


	//   ....[20]....
        /*007c*/ 	.word	0xffffffff


	//   ....[21]....
        /*0080*/ 	.word	0xffffffff


	//   ....[22]....
        /*0084*/ 	.word	0xffffffff


	//----- nvinfo : EIATTR_COOP_GROUP_INSTR_OFFSETS
	.align		4
.L_1785:
        /*0088*/ 	.byte	0x04, 0x28
        /*008a*/ 	.short	(.L_1787 - .L_1786)


	//   ....[0]....
.L_1786:
        /*008c*/ 	.word	0x00000dc0


	//   ....[1]....
        /*0090*/ 	.word	0x00000de0


	//   ....[2]....
        /*0094*/ 	.word	0x00000e00


	//   ....[3]....
        /*0098*/ 	.word	0x00000e20


	//   ....[4]....
        /*009c*/ 	.word	0x00000e40


	//   ....[5]....
        /*00a0*/ 	.word	0x00001570


	//   ....[6]....
        /*00a4*/ 	.word	0x00001590


	//   ....[7]....
        /*00a8*/ 	.word	0x000015b0


	//   ....[8]....
        /*00ac*/ 	.word	0x000015d0


	//   ....[9]....
        /*00b0*/ 	.word	0x00001600


	//   ....[10]....
        /*00b4*/ 	.word	0x000017c0


	//   ....[11]....
        /*00b8*/ 	.word	0x000017f0


	//   ....[12]....
        /*00bc*/ 	.word	0x00001800


	//   ....[13]....
        /*00c0*/ 	.word	0x00001850


	//   ....[14]....
        /*00c4*/ 	.word	0x000018e0


	//   ....[15]....
        /*00c8*/ 	.word	0x000018f0


	//   ....[16]....
        /*00cc*/ 	.word	0x000019c0


	//   ....[17]....
        /*00d0*/ 	.word	0x000019d0


	//   ....[18]....
        /*00d4*/ 	.word	0x00001dc0


	//   ....[19]....
        /*00d8*/ 	.word	0x00001e00


	//   ....[20]....
        /*00dc*/ 	.word	0x00001e10


	//   ....[21]....
        /*00e0*/ 	.word	0x00001ea0


	//   ....[22]....
        /*00e4*/ 	.word	0x00001ed0


	//----- nvinfo : EIATTR_VRC_CTA_INIT_COUNT
	.align		4
.L_1787:
        /*00e8*/ 	.byte	0x02, 0x4a
	.zero		1
	.zero		1


	//----- nvinfo : EIATTR_EXIT_INSTR_OFFSETS
	.align		4
        /*00ec*/ 	.byte	0x04, 0x1c
        /*00ee*/ 	.short	(.L_1789 - .L_1788)


	//   ....[0]....
.L_1788:
        /*00f0*/ 	.word	0x00000060


	//   ....[1]....
        /*00f4*/ 	.word	0x000030f0


	//----- nvinfo : EIATTR_MAX_THREADS
	.align		4
.L_1789:
        /*00f8*/ 	.byte	0x04, 0x05
        /*00fa*/ 	.short	(.L_1791 - .L_1790)
.L_1790:
        /*00fc*/ 	.word	0x00000080
        /*0100*/ 	.word	0x00000001
        /*0104*/ 	.word	0x00000001


	//----- nvinfo : EIATTR_CRS_STACK_SIZE
	.align		4
.L_1791:
        /*0108*/ 	.byte	0x04, 0x1e
        /*010a*/ 	.short	(.L_1793 - .L_1792)
.L_1792:
        /*010c*/ 	.word	0x00000000


	//----- nvinfo : EIATTR_CBANK_PARAM_SIZE
	.align		4
.L_1793:
        /*0110*/ 	.byte	0x03, 0x19
        /*0112*/ 	.short	0x0058


	//----- nvinfo : EIATTR_PARAM_CBANK
	.align		4
        /*0114*/ 	.byte	0x04, 0x0a
        /*0116*/ 	.short	(.L_1795 - .L_1794)
	.align		4
.L_1794:
        /*0118*/ 	.word	index@(.nv.constant0._ZN10layer_norm13ln_fwd_kernelINS_13Kernel_traitsI13__nv_bfloat16fS2_fjLj14336ELj2ELj1ELj4ELj8ENS_18Kernel_traits_baseILj14336ES2_fS2_fjLj128EEEEEEEvNS_9FwdParamsE)
        /*011c*/ 	.short	0x0380
        /*011e*/ 	.short	0x0058


	//----- nvinfo : EIATTR_SW_WAR
	.align		4
.L_1795:
        /*0120*/ 	.byte	0x04, 0x36
        /*0122*/ 	.short	(.L_1797 - .L_1796)
.L_1796:
        /*0124*/ 	.word	0x00000008
.L_1797:


//--------------------- .nv.info._ZN10layer_norm13ln_fwd_kernelINS_13Kernel_traitsI13__nv_bfloat16S2_S2_fjLj14336ELj2ELj1ELj4ELj16ENS_18Kernel_traits_baseILj14336ES2_S2_S2_fjLj128EEEEEEEvNS_9FwdParamsE --------------------------
	.section	.nv.info._ZN10layer_norm13ln_fwd_kernelINS_13Kernel_traitsI13__nv_bfloat16S2_S2_fjLj14336ELj2ELj1ELj4ELj16ENS_18Kernel_traits_baseILj14336ES2_S2_S2_fjLj128EEEEEEEvNS_9FwdParamsE,"",@"SHT_CUDA_INFO"
	.sectionflags	@""
	.align	4


	//----- nvinfo : EIATTR_CUDA_API_VERSION
	.align		4
        /*0000*/ 	.byte	0x04, 0x37
        /*0002*/ 	.short	(.L_1799 - .L_1798)
.L_1798:
        /*0004*/ 	.word	0x00000082


	//----- nvinfo : EIATTR_KPARAM_INFO
	.align		4
.L_1799:
        /*0008*/ 	.byte	0x04, 0x17
        /*000a*/ 	.short	(.L_1801 - .L_1800)
.L_1800:
        /*000c*/ 	.word	0x00000000
        /*0010*/ 	.short	0x0000
        /*0012*/ 	.short	0x0000
        /*0014*/ 	.byte	0x00, 0xf0, 0x61, 0x01


	//----- nvinfo : EIATTR_SPARSE_MMA_MASK
	.align		4
.L_1801:
        /*0018*/ 	.byte	0x03, 0x50
        /*001a*/ 	.short	0x0000


	//----- nvinfo : EIATTR_MAXREG_COUNT
	.align		4
        /*001c*/ 	.byte	0x03, 0x1b
        /*001e*/ 	.short	0x00ff


	//----- nvinfo : EIATTR_NUM_BARRIERS
	.align		4
        /*0020*/ 	.byte	0x02, 0x4c
        /*0022*/ 	.byte	0x01
	.zero		1


	//----- nvinfo : EIATTR_MERCURY_ISA_VERSION
	.align		4
        /*0024*/ 	.byte	0x03, 0x5f
        /*0026*/ 	.short	0x0101


	//----- nvinfo : EIATTR_COOP_GROUP_MASK_REGIDS
	.align		4
        /*0028*/ 	.byte	0x04, 0x29
        /*002a*/ 	.short	(.L_1803 - .L_1802)


	//   ....[0]....
.L_1802:
        /*002c*/ 	.word	0xffffffff


	//   ....[1]....
        /*0030*/ 	.word	0xffffffff


	//   ....[2]....
        /*0034*/ 	.word	0xffffffff


	//   ....[3]....
        /*0038*/ 	.word	0xffffffff


	//   ....[4]....
        /*003c*/ 	.word	0xffffffff


	//   ....[5]....
        /*0040*/ 	.word	0xffffffff


	//   ....[6]....
        /*0044*/ 	.word	0xffffffff


	//   ....[7]....
        /*0048*/ 	.word	0xffffffff


	//   ....[8]....
        /*004c*/ 	.word	0xffffffff


	//   ....[9]....
        /*0050*/ 	.word	0xffffffff


	//   ....[10]....
        /*0054*/ 	.word	0xffffffff


	//   ....[11]....
        /*0058*/ 	.word	0xffffffff


	//   ....[12]....
        /*005c*/ 	.word	0xffffffff


	//   ....[13]....
        /*0060*/ 	.word	0xffffffff


	//   ....[14]....
        /*0064*/ 	.word	0xffffffff


	//   ....[15]....
        /*0068*/ 	.word	0xffffffff


	//   ....[16]....
        /*006c*/ 	.word	0xffffffff


	//   ....[17]....
        /*0070*/ 	.word	0xffffffff


	//   ....[18]....
        /*0074*/ 	.word	0xffffffff


	//   ....[19]....
        /*0078*/ 	.word	0xffffffff


	//   ....[20]....
        /*007c*/ 	.word	0xffffffff


	//   ....[21]....
        /*0080*/ 	.word	0xffffffff


	//   ....[22]....
        /*0084*/ 	.word	0xffffffff


	//----- nvinfo : EIATTR_COOP_GROUP_INSTR_OFFSETS
	.align		4
.L_1803:
        /*0088*/ 	.byte	0x04, 0x28
        /*008a*/ 	.short	(.L_1805 - .L_1804)


	//   ....[0]....
.L_1804:
        /*008c*/ 	.word	0x00000cc0


	//   ....[1]....
        /*0090*/ 	.word	0x00000ce0


	//   ....[2]....
        /*0094*/ 	.word	0x00000d00


	//   ....[3]....
        /*0098*/ 	.word	0x00000d20


	//   ....[4]....
        /*009c*/ 	.word	0x00000d40


	//   ....[5]....
        /*00a0*/ 	.word	0x00001470


	//   ....[6]....
        /*00a4*/ 	.word	0x00001490


	//   ....[7]....
        /*00a8*/ 	.word	0x000014b0


	//   ....[8]....
        /*00ac*/ 	.word	0x000014e0


	//   ....[9]....
        /*00b0*/ 	.word	0x00001510


	//   ....[10]....
        /*00b4*/ 	.word	0x000016c0


	//   ....[11]....
        /*00b8*/ 	.word	0x000016f0


	//   ....[12]....
        /*00bc*/ 	.word	0x00001700


	//   ....[13]....
        /*00c0*/ 	.word	0x00001750


	//   ....[14]....
        /*00c4*/ 	.word	0x000017e0


	//   ....[15]....
        /*00c8*/ 	.word	0x000017f0


	//   ....[16]....
        /*00cc*/ 	.word	0x000018a0


	//   ....[17]....
        /*00d0*/ 	.word	0x000018d0


	//   ....[18]....
        /*00d4*/ 	.word	0x00001cc0


	//   ....[19]....
        /*00d8*/ 	.word	0x00001d00


	//   ....[20]....
        /*00dc*/ 	.word	0x00001d10


	//   ....[21]....
        /*00e0*/ 	.word	0x00001dc0


	//   ....[22]....
        /*00e4*/ 	.word	0x00001de0


	//----- nvinfo : EIATTR_VRC_CTA_INIT_COUNT
	.align		4
.L_1805:
        /*00e8*/ 	.byte	0x02, 0x4a
	.zero		1
	.zero		1


	//----- nvinfo : EIATTR_EXIT_INSTR_OFFSETS
	.align		4
        /*00ec*/ 	.byte	0x04, 0x1c
        /*00ee*/ 	.short	(.L_1807 - .L_1806)


	//   ....[0]....
.L_1806:
        /*00f0*/ 	.word	0x00000060


	//   ....[1]....
        /*00f4*/ 	.word	0x00002d80


	//----- nvinfo : EIATTR_MAX_THREADS
	.align		4
.L_1807:
        /*00f8*/ 	.byte	0x04, 0x05
        /*00fa*/ 	.short	(.L_1809 - .L_1808)
.L_1808:
        /*00fc*/ 	.word	0x00000080
        /*0100*/ 	.word	0x00000001
        /*0104*/ 	.word	0x00000001


	//----- nvinfo : EIATTR_CRS_STACK_SIZE
	.align		4
.L_1809:
        /*0108*/ 	.byte	0x04, 0x1e
        /*010a*/ 	.short	(.L_1811 - .L_1810)
.L_1810:
        /*010c*/ 	.word	0x00000000


	//----- nvinfo : EIATTR_CBANK_PARAM_SIZE
	.align		4
.L_1811:
        /*0110*/ 	.byte	0x03, 0x19
        /*0112*/ 	.short	0x0058


	//----- nvinfo : EIATTR_PARAM_CBANK
	.align		4
        /*0114*/ 	.byte	0x04, 0x0a
        /*0116*/ 	.short	(.L_1813 - .L_1812)
	.align		4
.L_1812:
        /*0118*/ 	.word	index@(.nv.constant0._ZN10layer_norm13ln_fwd_kernelINS_13Kernel_traitsI13__nv_bfloat16S2_S2_fjLj14336ELj2ELj1ELj4ELj16ENS_18Kernel_traits_baseILj14336ES2_S2_S2_fjLj128EEEEEEEvNS_9FwdParamsE)
        /*011c*/ 	.short	0x0380
        /*011e*/ 	.short	0x0058


	//----- nvinfo : EIATTR_SW_WAR
	.align		4
.L_1813:
        /*0120*/ 	.byte	0x04, 0x36
        /*0122*/ 	.short	(.L_1815 - .L_1814)
.L_1814:
        /*0124*/ 	.word	0x00000008
.L_1815:


//--------------------- .nv.info._ZN10layer_norm13ln_fwd_kernelINS_13Kernel_traitsI6__halffS2_fjLj14336ELj2ELj1ELj4ELj16ENS_18Kernel_traits_baseILj14336ES2_fS2_fjLj128EEEEEEEvNS_9FwdParamsE --------------------------
	.section	.nv.info._ZN10layer_norm13ln_fwd_kernelINS_13Kernel_traitsI6__halffS2_fjLj14336ELj2ELj1ELj4ELj16ENS_18Kernel_traits_baseILj14336ES2_fS2_fjLj128EEEEEEEvNS_9FwdParamsE,"",@"SHT_CUDA_INFO"
	.sectionflags	@""
	.align	4


	//----- nvinfo : EIATTR_CUDA_API_VERSION
	.align		4
        /*0000*/ 	.byte	0x04, 0x37
        /*0002*/ 	.short	(.L_1817 - .L_1816)
.L_1816:
        /*0004*/ 	.word	0x00000082


	//----- nvinfo : EIATTR_KPARAM_INFO
	.align		4
.L_1817:
        /*0008*/ 	.byte	0x04, 0x17
        /*000a*/ 	.short	(.L_1819 - .L_1818)
.L_1818:
        /*000c*/ 	.word	0x00000000
        /*0010*/ 	.short	0x0000
        /*0012*/ 	.short	0x0000
        /*0014*/ 	.byte	0x00, 0xf0, 0x61, 0x01


	//----- nvinfo : EIATTR_SPARSE_MMA_MASK
	.align		4
.L_1819:
        /*0018*/ 	.byte	0x03, 0x50
        /*001a*/ 	.short	0x0000


	//----- nvinfo : EIATTR_MAXREG_COUNT
	.align		4
        /*001c*/ 	.byte	0x03, 0x1b
        /*001e*/ 	.short	0x00ff


	//----- nvinfo : EIATTR_NUM_BARRIERS
	.align		4
        /*0020*/ 	.byte	0x02, 0x4c
        /*0022*/ 	.byte	0x01
	.zero		1


	//----- nvinfo : EIATTR_MERCURY_ISA_VERSION
	.align		4
        /*0024*/ 	.byte	0x03, 0x5f
        /*0026*/ 	.short	0x0101


	//----- nvinfo : EIATTR_COOP_GROUP_MASK_REGIDS
	.align		4
        /*0028*/ 	.byte	0x04, 0x29
        /*002a*/ 	.short	(.L_1821 - .L_1820)


	//   ....[0]....
.L_1820:
        /*002c*/ 	.word	0xffffffff


	//   ....[1]....
        /*0030*/ 	.word	0xffffffff


	//   ....[2]....
        /*0034*/ 	.word	0xffffffff


	//   ....[3]....
        /*0038*/ 	.word	0xffffffff


	//   ....[4]....
        /*003c*/ 	.word	0xffffffff


	//   ....[5]....
        /*0040*/ 	.word	0xffffffff


	//   ....[6]....
        /*0044*/ 	.word	0xffffffff


	//   ....[7]....
        /*0048*/ 	.word	0xffffffff


	//   ....[8]....
        /*004c*/ 	.word	0xffffffff


	//   ....[9]....
        /*0050*/ 	.word	0xffffffff


	//   ....[10]....
        /*0054*/ 	.word	0xffffffff


	//   ....[11]....
        /*0058*/ 	.word	0xffffffff


	//   ....[12]....
        /*005c*/ 	.word	0xffffffff


	//   ....[13]....
        /*0060*/ 	.word	0xffffffff


	//   ....[14]....
        /*0064*/ 	.word	0xffffffff


	//   ....[15]....
        /*0068*/ 	.word	0xffffffff


	//   ....[16]....
        /*006c*/ 	.word	0xffffffff


	//   ....[17]....
        /*0070*/ 	.word	0xffffffff


	//   ....[18]....
        /*0074*/ 	.word	0xffffffff


	//   ....[19]....
        /*0078*/ 	.word	0xffffffff


	//   ....[20]....
        /*007c*/ 	.word	0xffffffff


	//   ....[21]....
        /*0080*/ 	.word	0xffffffff


	//   ....[22]....
        /*0084*/ 	.word	0xffffffff


	//----- nvinfo : EIATTR_COOP_GROUP_INSTR_OFFSETS
	.align		4
.L_1821:
        /*0088*/ 	.byte	0x04, 0x28
        /*008a*/ 	.short	(.L_1823 - .L_1822)


	//   ....[0]....
.L_1822:
        /*008c*/ 	.word	0x00000d10


	//   ....[1]....
        /*0090*/ 	.word	0x00000d30


	//   ....[2]....
        /*0094*/ 	.word	0x00000d50


	//   ....[3]....
        /*0098*/ 	.word	0x00000d70


	//   ....[4]....
        /*009c*/ 	.word	0x00000d90


	//   ....[5]....
        /*00a0*/ 	.word	0x000014c0


	//   ....[6]....
        /*00a4*/ 	.word	0x000014e0


	//   ....[7]....
        /*00a8*/ 	.word	0x00001500


	//   ....[8]....
        /*00ac*/ 	.word	0x00001520


	//   ....[9]....
        /*00b0*/ 	.word	0x00001540


	//   ....[10]....
        /*00b4*/ 	.word	0x00001700


	//   ....[11]....
        /*00b8*/ 	.word	0x00001730


	//   ....[12]....
        /*00bc*/ 	.word	0x00001750


	//   ....[13]....
        /*00c0*/ 	.word	0x000017d0


	//   ....[14]....
        /*00c4*/ 	.word	0x00001830


	//   ....[15]....
        /*00c8*/ 	.word	0x00001840


	//   ....[16]....
        /*00cc*/ 	.word	0x00001900


	//   ....[17]....
        /*00d0*/ 	.word	0x00001910


	//   ....[18]....
        /*00d4*/ 	.word	0x00001ce0


	//   ....[19]....
        /*00d8*/ 	.word	0x00001d20


	//   ....[20]....
        /*00dc*/ 	.word	0x00001d30


	//   ....[21]....
        /*00e0*/ 	.word	0x00001de0


	//   ....[22]....
        /*00e4*/ 	.word	0x00001df0


	//----- nvinfo : EIATTR_VRC_CTA_INIT_COUNT
	.align		4
.L_1823:
        /*00e8*/ 	.byte	0x02, 0x4a
	.zero		1
	.zero		1


	//----- nvinfo : EIATTR_EXIT_INSTR_OFFSETS
	.align		4
        /*00ec*/ 	.byte	0x04, 0x1c
        /*00ee*/ 	.short	(.L_1825 - .L_1824)


	//   ....[0]....
.L_1824:
        /*00f0*/ 	.word	0x00000060


	//   ....[1]....
        /*00f4*/ 	.word	0x000038a0


	//----- nvinfo : EIATTR_MAX_THREADS
	.align		4
.L_1825:
        /*00f8*/ 	.byte	0x04, 0x05
        /*00fa*/ 	.short	(.L_1827 - .L_1826)
.L_1826:
        /*00fc*/ 	.word	0x00000080
        /*0100*/ 	.word	0x00000001
        /*0104*/ 	.word	0x00000001


	//----- nvinfo : EIATTR_CRS_STACK_SIZE
	.align		4
.L_1827:
        /*0108*/ 	.byte	0x04, 0x1e
        /*010a*/ 	.short	(.L_1829 - .L_1828)
.L_1828:
        /*010c*/ 	.word	0x00000000


	//----- nvinfo : EIATTR_CBANK_PARAM_SIZE
	.align		4
.L_1829:
        /*0110*/ 	.byte	0x03, 0x19
        /*0112*/ 	.short	0x0058


	//----- nvinfo : EIATTR_PARAM_CBANK
	.align		4
        /*0114*/ 	.byte	0x04, 0x0a
        /*0116*/ 	.short	(.L_1831 - .L_1830)
	.align		4
.L_1830:
        /*0118*/ 	.word	index@(.nv.constant0._ZN10layer_norm13ln_fwd_kernelINS_13Kernel_traitsI6__halffS2_fjLj14336ELj2ELj1ELj4ELj16ENS_18Kernel_traits_baseILj14336ES2_fS2_fjLj128EEEEEEEvNS_9FwdParamsE)
        /*011c*/ 	.short	0x0380
        /*011e*/ 	.short	0x0058


	//----- nvinfo : EIATTR_SW_WAR
	.align		4
.L_1831:
        /*0120*/ 	.byte	0x04, 0x36
        /*0122*/ 	.short	(.L_1833 - .L_1832)
.L_1832:
        /*0124*/ 	.word	0x00000008
.L_1833:


//--------------------- .nv.info._ZN10layer_norm13ln_fwd_kernelINS_13Kernel_traitsI6__halfS2_S2_fjLj14336ELj2ELj1ELj4ELj16ENS_18Kernel_traits_baseILj14336ES2_S2_S2_fjLj128EEEEEEEvNS_9FwdParamsE --------------------------
	.section	.nv.info._ZN10layer_norm13ln_fwd_kernelINS_13Kernel_traitsI6__halfS2_S2_fjLj14336ELj2ELj1ELj4ELj16ENS_18Kernel_traits_baseILj14336ES2_S2_S2_fjLj128EEEEEEEvNS_9FwdParamsE,"",@"SHT_CUDA_INFO"
	.sectionflags	@""
	.align	4


	//----- nvinfo : EIATTR_CUDA_API_VERSION
	.align		4
        /*0000*/ 	.byte	0x04, 0x37
        /*0002*/ 	.short	(.L_1835 - .L_1834)
.L_1834:
        /*0004*/ 	.word	0x00000082


	//----- nvinfo : EIATTR_KPARAM_INFO
	.align		4
.L_1835:
        /*0008*/ 	.byte	0x04, 0x17
        /*000a*/ 	.short	(.L_1837 - .L_1836)
.L_1836:
        /*000c*/ 	.word	0x00000000
        /*0010*/ 	.short	0x0000
        /*0012*/ 	.short	0x0000
        /*0014*/ 	.byte	0x00, 0xf0, 0x61, 0x01


	//----- nvinfo : EIATTR_SPARSE_MMA_MASK
	.align		4
.L_1837:
        /*0018*/ 	.byte	0x03, 0x50
        /*001a*/ 	.short	0x0000


	//----- nvinfo : EIATTR_MAXREG_COUNT
	.align		4
        /*001c*/ 	.byte	0x03, 0x1b
        /*001e*/ 	.short	0x00ff


	//----- nvinfo : EIATTR_NUM_BARRIERS
	.align		4
        /*0020*/ 	.byte	0x02, 0x4c
        /*0022*/ 	.byte	0x01
	.zero		1


	//----- nvinfo : EIATTR_MERCURY_ISA_VERSION
	.align		4
        /*0024*/ 	.byte	0x03, 0x5f
        /*0026*/ 	.short	0x0101


	//----- nvinfo : EIATTR_COOP_GROUP_MASK_REGIDS
	.align		4
        /*0028*/ 	.byte	0x04, 0x29
        /*002a*/ 	.short	(.L_1839 - .L_1838)


	//   ....[0]....
.L_1838:
        /*002c*/ 	.word	0xffffffff


	//   ....[1]....
        /*0030*/ 	.word	0xffffffff


	//   ....[2]....
        /*0034*/ 	.word	0xffffffff


	//   ....[3]....
        /*0038*/ 	.word	0xffffffff


	//   ....[4]....
        /*003c*/ 	.word	0xffffffff


	//   ....[5]....
        /*0040*/ 	.word	0xffffffff


	//   ....[6]....
        /*0044*/ 	.word	0xffffffff


	//   ....[7]....
        /*0048*/ 	.word	0xffffffff


	//   ....[8]....
        /*004c*/ 	.word	0xffffffff


	//   ....[9]....
        /*0050*/ 	.word	0xffffffff


	//   ....[10]....
        /*0054*/ 	.word	0xffffffff


	//   ....[11]....
        /*0058*/ 	.word	0xffffffff


	//   ....[12]....
        /*005c*/ 	.word	0xffffffff


	//   ....[13]....
        /*0060*/ 	.word	0xffffffff


	//   ....[14]....
        /*0064*/ 	.word	0xffffffff


	//   ....[15]....
        /*0068*/ 	.word	0xffffffff


	//   ....[16]....
        /*006c*/ 	.word	0xffffffff


	//   ....[17]....
        /*0070*/ 	.word	0xffffffff


	//   ....[18]....
        /*0074*/ 	.word	0xffffffff


	//   ....[19]....
        /*0078*/ 	.word	0xffffffff


	//   ....[20]....
        /*007c*/ 	.word	0xffffffff


	//   ....[21]....
        /*0080*/ 	.word	0xffffffff


	//   ....[22]....
        /*0084*/ 	.word	0xffffffff


	//----- nvinfo : EIATTR_COOP_GROUP_INSTR_OFFSETS
	.align		4
.L_1839:
        /*0088*/ 	.byte	0x04, 0x28
        /*008a*/ 	.short	(.L_1841 - .L_1840)


	//   ....[0]....
.L_1840:
        /*008c*/ 	.word	0x00000b00


	//   ....[1]....
        /*0090*/ 	.word	0x00000b20


	//   ....[2]....
        /*0094*/ 	.word	0x00000b40


	//   ....[3]....
        /*0098*/ 	.word	0x00000b60


	//   ....[4]....
        /*009c*/ 	.word	0x00000b80


	//   ....[5]....
        /*00a0*/ 	.word	0x000012b0


	//   ....[6]....
        /*00a4*/ 	.word	0x000012d0


	//   ....[7]....
        /*00a8*/ 	.word	0x000012f0


	//   ....[8]....
        /*00ac*/ 	.word	0x00001320


	//   ....[9]....
        /*00b0*/ 	.word	0x00001350


	//   ....[10]....
        /*00b4*/ 	.word	0x00001500


	//   ....[11]....
        /*00b8*/ 	.word	0x00001530


	//   ....[12]....
        /*00bc*/ 	.word	0x00001540


	//   ....[13]....
        /*00c0*/ 	.word	0x00001590


	//   ....[14]....
        /*00c4*/ 	.word	0x00001620


	//   ....[15]....
        /*00c8*/ 	.word	0x00001630


	//   ....[16]....
        /*00cc*/ 	.word	0x000016e0


	//   ....[17]....
        /*00d0*/ 	.word	0x00001710


	//   ....[18]....
        /*00d4*/ 	.word	0x00001b00


	//   ....[19]....
        /*00d8*/ 	.word	0x00001b40


	//   ....[20]....
        /*00dc*/ 	.word	0x00001b50


	//   ....[21]....
        /*00e0*/ 	.word	0x00001c00


	//   ....[22]....
        /*00e4*/ 	.word	0x00001c20


	//----- nvinfo : EIATTR_VRC_CTA_INIT_COUNT
	.align		4
.L_1841:
        /*00e8*/ 	.byte	0x02, 0x4a
	.zero		1
	.zero		1


	//----- nvinfo : EIATTR_EXIT_INSTR_OFFSETS
	.align		4
        /*00ec*/ 	.byte	0x04, 0x1c
        /*00ee*/ 	.short	(.L_1843 - .L_1842)


	//   ....[0]....
.L_1842:
        /*00f0*/ 	.word	0x00000060


	//   ....[1]....
        /*00f4*/ 	.word	0x00002bc0


	//----- nvinfo : EIATTR_MAX_THREADS
	.align		4
.L_1843:
        /*00f8*/ 	.byte	0x04, 0x05
        /*00fa*/ 	.short	(.L_1845 - .L_1844)
.L_1844:
        /*00fc*/ 	.word	0x00000080
        /*0100*/ 	.word	0x00000001
        /*0104*/ 	.word	0x00000001


	//----- nvinfo : EIATTR_CRS_STACK_SIZE
	.align		4
.L_1845:
        /*0108*/ 	.byte	0x04, 0x1e
        /*010a*/ 	.short	(.L_1847 - .L_1846)
.L_1846:
        /*010c*/ 	.word	0x00000000


	//----- nvinfo : EIATTR_CBANK_PARAM_SIZE
	.align		4
.L_1847:
        /*0110*/ 	.byte	0x03, 0x19
        /*0112*/ 	.short	0x0058


	//----- nvinfo : EIATTR_PARAM_CBANK
	.align		4
        /*0114*/ 	.byte	0x04, 0x0a
        /*0116*/ 	.short	(.L_1849 - .L_1848)
	.align		4
.L_1848:
        /*0118*/ 	.word	index@(.nv.constant0._ZN10layer_norm13ln_fwd_kernelINS_13Kernel_traitsI6__halfS2_S2_fjLj14336ELj2ELj1ELj4ELj16ENS_18Kernel_traits_baseILj14336ES2_S2_S2_fjLj128EEEEEEEvNS_9FwdParamsE)
        /*011c*/ 	.short	0x0380
        /*011e*/ 	.short	0x0058


	//----- nvinfo : EIATTR_SW_WAR
	.align		4
.L_1849:
        /*0120*/ 	.byte	0x04, 0x36
        /*0122*/ 	.short	(.L_1851 - .L_1850)
.L_1850:
        /*0124*/ 	.word	0x00000008
.L_1851:


//--------------------- .nv.info._ZN10layer_norm13ln_fwd_kernelINS_13Kernel_traitsIffffjLj14336ELj2ELj1ELj4ELj16ENS_18Kernel_traits_baseILj14336EffffjLj128EEEEEEEvNS_9FwdParamsE --------------------------
	.section	.nv.info._ZN10layer_norm13ln_fwd_kernelINS_13Kernel_traitsIffffjLj14336ELj2ELj1ELj4ELj16ENS_18Kernel_traits_baseILj14336EffffjLj128EEEEEEEvNS_9FwdParamsE,"",@"SHT_CUDA_INFO"
	.sectionflags	@""
	.align	4


	//----- nvinfo : EIATTR_CUDA_API_VERSION
	.align		4
        /*0000*/ 	.byte	0x04, 0x37
        /*0002*/ 	.short	(.L_1853 - .L_1852)
.L_1852:
        /*0004*/ 	.word	0x00000082


	//----- nvinfo : EIATTR_KPARAM_INFO
	.align		4
.L_1853:
        /*0008*/ 	.byte	0x04, 0x17
        /*000a*/ 	.short	(.L_1855 - .L_1854)
.L_1854:
        /*000c*/ 	.word	0x00000000
        /*0010*/ 	.short	0x0000
        /*0012*/ 	.short	0x0000
        /*0014*/ 	.byte	0x00, 0xf0, 0x61, 0x01


	//----- nvinfo : EIATTR_SPARSE_MMA_MASK
	.align		4
.L_1855:
        /*0018*/ 	.byte	0x03, 0x50
        /*001a*/ 	.short	0x0000


	//----- nvinfo : EIATTR_MAXREG_COUNT
	.align		4
        /*001c*/ 	.byte	0x03, 0x1b
        /*001e*/ 	.short	0x00ff


	//----- nvinfo : EIATTR_NUM_BARRIERS
	.align		4
        /*0020*/ 	.byte	0x02, 0x4c
        /*0022*/ 	.byte	0x01
	.zero		1


	//----- nvinfo : EIATTR_MERCURY_ISA_VERSION
	.align		4
        /*0024*/ 	.byte	0x03, 0x5f
        /*0026*/ 	.short	0x0101


	//----- nvinfo : EIATTR_COOP_GROUP_MASK_REGIDS
	.align		4
        /*0028*/ 	.byte	0x04, 0x29
        /*002a*/ 	.short	(.L_1857 - .L_1856)


	//   ....[0]....
.L_1856:
        /*002c*/ 	.word	0xffffffff


	//   ....[1]....
        /*0030*/ 	.word	0xffffffff


	//   ....[2]....
        /*0034*/ 	.word	0xffffffff


	//   ....[3]....
        /*0038*/ 	.word	0xffffffff


	//   ....[4]....
        /*003c*/ 	.word	0xffffffff


	//   ....[5]....
        /*0040*/ 	.word	0xffffffff


	//   ....[6]....
        /*0044*/ 	.word	0xffffffff


	//   ....[7]....
        /*0048*/ 	.word	0xffffffff


	//   ....[8]....
        /*004c*/ 	.word	0xffffffff


	//   ....[9]....
        /*0050*/ 	.word	0xffffffff


	//   ....[10]....
        /*0054*/ 	.word	0xffffffff


	//   ....[11]....
        /*0058*/ 	.word	0xffffffff


	//   ....[12]....
        /*005c*/ 	.word	0xffffffff


	//   ....[13]....
        /*0060*/ 	.word	0xffffffff


	//   ....[14]....
        /*0064*/ 	.word	0xffffffff


	//   ....[15]....
        /*0068*/ 	.word	0xffffffff


	//   ....[16]....
        /*006c*/ 	.word	0xffffffff


	//   ....[17]....
        /*0070*/ 	.word	0xffffffff


	//   ....[18]....
        /*0074*/ 	.word	0xffffffff


	//   ....[19]....
        /*0078*/ 	.word	0xffffffff


	//   ....[20]....
        /*007c*/ 	.word	0xffffffff


	//   ....[21]....
        /*0080*/ 	.word	0xffffffff


	//   ....[22]....
        /*0084*/ 	.word	0xffffffff


	//----- nvinfo : EIATTR_COOP_GROUP_INSTR_OFFSETS
	.align		4
.L_1857:
        /*0088*/ 	.byte	0x04, 0x28
        /*008a*/ 	.short	(.L_1859 - .L_1858)


	//   ....[0]....
.L_1858:
        /*008c*/ 	.word	0x000009a0


	//   ....[1]....
        /*0090*/ 	.word	0x000009c0


	//   ....[2]....
        /*0094*/ 	.word	0x000009e0


	//   ....[3]....
        /*0098*/ 	.word	0x00000a00


	//   ....[4]....
        /*009c*/ 	.word	0x00000a20


	//   ....[5]....
        /*00a0*/ 	.word	0x00001160


	//   ....[6]....
        /*00a4*/ 	.word	0x00001180


	//   ....[7]....
        /*00a8*/ 	.word	0x000011a0


	//   ....[8]....
        /*00ac*/ 	.word	0x000011c0


	//   ....[9]....
        /*00b0*/ 	.word	0x000011e0


	//   ....[10]....
        /*00b4*/ 	.word	0x00001390


	//   ....[11]....
        /*00b8*/ 	.word	0x000013c0


	//   ....[12]....
        /*00bc*/ 	.word	0x000013d0


	//   ....[13]....
        /*00c0*/ 	.word	0x00001420


	//   ....[14]....
        /*00c4*/ 	.word	0x000014b0


	//   ....[15]....
        /*00c8*/ 	.word	0x000014c0


	//   ....[16]....
        /*00cc*/ 	.word	0x00001580


	//   ....[17]....
        /*00d0*/ 	.word	0x000015a0


	//   ....[18]....
        /*00d4*/ 	.word	0x00001990


	//   ....[19]....
        /*00d8*/ 	.word	0x000019d0


	//   ....[20]....
        /*00dc*/ 	.word	0x000019e0


	//   ....[21]....
        /*00e0*/ 	.word	0x00001a70


	//   ....[22]....
        /*00e4*/ 	.word	0x00001a90


	//----- nvinfo : EIATTR_VRC_CTA_INIT_COUNT
	.align		4
.L_1859:
        /*00e8*/ 	.byte	0x02, 0x4a
	.zero		1
	.zero		1


	//----- nvinfo : EIATTR_EXIT_INSTR_OFFSETS
	.align		4
        /*00ec*/ 	.byte	0x04, 0x1c
        /*00ee*/ 	.short	(.L_1861 - .L_1860)


	//   ....[0]....
.L_1860:
        /*00f0*/ 	.word	0x00000060


	//   ....[1]....
        /*00f4*/ 	.word	0x000027a0


	//----- nvinfo : EIATTR_MAX_THREADS
	.align		4
.L_1861:
        /*00f8*/ 	.byte	0x04, 0x05
        /*00fa*/ 	.short	(.L_1863 - .L_1862)
.L_1862:
        /*00fc*/ 	.word	0x00000080
        /*0100*/ 	.word	0x00000001
        /*0104*/ 	.word	0x00000001


	//----- nvinfo : EIATTR_CRS_STACK_SIZE
	.align		4
.L_1863:
        /*0108*/ 	.byte	0x04, 0x1e
        /*010a*/ 	.short	(.L_1865 - .L_1864)
.L_1864:
        /*010c*/ 	.word	0x00000000


	//----- nvinfo : EIATTR_CBANK_PARAM_SIZE
	.align		4
.L_1865:
        /*0110*/ 	.byte	0x03, 0x19
        /*0112*/ 	.short	0x0058


	//----- nvinfo : EIATTR_PARAM_CBANK
	.align		4
        /*0114*/ 	.byte	0x04, 0x0a
        /*0116*/ 	.short	(.L_1867 - .L_1866)
	.align		4
.L_1866:
        /*0118*/ 	.word	index@(.nv.constant0._ZN10layer_norm13ln_fwd_kernelINS_13Kernel_traitsIffffjLj14336ELj2ELj1ELj4ELj16ENS_18Kernel_traits_baseILj14336EffffjLj128EEEEEEEvNS_9FwdParamsE)
        /*011c*/ 	.short	0x0380
        /*011e*/ 	.short	0x0058


	//----- nvinfo : EIATTR_SW_WAR
	.align		4
.L_1867:
        /*0120*/ 	.byte	0x04, 0x36
        /*0122*/ 	.short	(.L_1869 - .L_1868)
.L_1868:
        /*0124*/ 	.word	0x00000008
.L_1869:


//--------------------- .nv.info._ZN10layer_norm13ln_fwd_kernelINS_13Kernel_traitsI13__nv_bfloat16fS2_fjLj12800ELj2ELj1ELj4ELj4ENS_18Kernel_traits_baseILj12800ES2_fS2_fjLj128EEEEEEEvNS_9FwdParamsE --------------------------
	.section	.nv.info._ZN10layer_norm13ln_fwd_kernelINS_13Kernel_traitsI13__nv_bfloat16fS2_fjLj12800ELj2ELj1ELj4ELj4ENS_18Kernel_traits_baseILj12800ES2_fS2_fjLj128EEEEEEEvNS_9FwdParamsE,"",@"SHT_CUDA_INFO"
	.sectionflags	@""
	.align	4


	//----- nvinfo : EIATTR_CUDA_API_VERSION
	.align		4
        /*0000*/ 	.byte	0x04, 0x37
        /*0002*/ 	.short	(.L_1871 - .L_1870)
.L_1870:
        /*0004*/ 	.word	0x00000082


	//----- nvinfo : EIATTR_KPARAM_INFO
	.align		4
.L_1871:
        /*0008*/ 	.byte	0x04, 0x17
        /*000a*/ 	.short	(.L_1873 - .L_1872)
.L_1872:
        /*000c*/ 	.word	0x00000000
        /*0010*/ 	.short	0x0000
        /*0012*/ 	.short	0x0000
        /*0014*/ 	.byte	0x00, 0xf0, 0x61, 0x01


	//----- nvinfo : EIATTR_SPARSE_MMA_MASK
	.align		4
.L_1873:
        /*0018*/ 	.byte	0x03, 0x50
        /*001a*/ 	.short	0x0000


	//----- nvinfo : EIATTR_MAXREG_COUNT
	.align		4
        /*001c*/ 	.byte	0x03, 0x1b
        /*001e*/ 	.short	0x00ff


	//----- nvinfo : EIATTR_NUM_BARRIERS
	.align		4
        /*0020*/ 	.byte	0x02, 0x4c
        /*0022*/ 	.byte	0x01
	.zero		1


	//----- nvinfo : EIATTR_MERCURY_ISA_VERSION
	.align		4
        /*0024*/ 	.byte	0x03, 0x5f
        /*0026*/ 	.short	0x0101


	//----- nvinfo : EIATTR_COOP_GROUP_MASK_REGIDS
	.align		4
        /*0028*/ 	.byte	0x04, 0x29
        /*002a*/ 	.short	(.L_1875 - .L_1874)


	//   ....[0]....
.L_1874:
        /*002c*/ 	.word	0xffffffff


	//   ....[1]....
        /*0030*/ 	.word	0xffffffff


	//   ....[2]....
        /*0034*/ 	.word	0xffffffff


	//   ....[3]....
        /*0038*/ 	.word	0xffffffff


	//   ....[4]....
        /*003c*/ 	.word	0xffffffff


	//   ....[5]....
        /*0040*/ 	.word	0xffffffff


	//   ....[6]....
        /*0044*/ 	.word	0xffffffff


	//   ....[7]....
        /*0048*/ 	.word	0xffffffff


	//   ....[8]....
        /*004c*/ 	.word	0xffffffff


	//   ....[9]....
        /*0050*/ 	.word	0xffffffff


	//   ....[10]....
        /*0054*/ 	.word	0xffffffff


	//   ....[11]....
        /*0058*/ 	.word	0xffffffff


	//   ....[12]....
        /*005c*/ 	.word	0xffffffff


	//   ....[13]....
        /*0060*/ 	.word	0xffffffff


	//   ....[14]....
        /*0064*/ 	.word	0xffffffff


	//   ....[15]....
        /*0068*/ 	.word	0xffffffff


	//   ....[16]....
        /*006c*/ 	.word	0xffffffff


	//   ....[17]....
        /*0070*/ 	.word	0xffffffff


	//   ....[18]....
        /*0074*/ 	.word	0xffffffff


	//   ....[19]....
        /*0078*/ 	.word	0xffffffff


	//   ....[20]....
        /*007c*/ 	.word	0xffffffff


	//   ....[21]....
        /*0080*/ 	.word	0xffffffff


	//   ....[22]....
        /*0084*/ 	.word	0xffffffff


	//----- nvinfo : EIATTR_COOP_GROUP_INSTR_OFFSETS
	.align		4
.L_1875:
        /*0088*/ 	.byte	0x04, 0x28
        /*008a*/ 	.short	(.L_1877 - .L_1876)


	//   ....[0]....
.L_1876:
        /*008c*/ 	.word	0x00001480


	//   ....[1]....
        /*0090*/ 	.word	0x000014a0


	//   ....[2]....
        /*0094*/ 	.word	0x000014c0


	//   ....[3]....
        /*0098*/ 	.word	0x000014e0


	//   ....[4]....
        /*009c*/ 	.word	0x00001500


	//   ....[5]....
        /*00a0*/ 	.word	0x00001b70


	//   ....[6]....
        /*00a4*/ 	.word	0x00001b90


	//   ....[7]....
        /*00a8*/ 	.word	0x00001bb0


	//   ....[8]....
        /*00ac*/ 	.word	0x00001bd0


	//   ....[9]....
        /*00b0*/ 	.word	0x00001c10


	//   ....[10]....
        /*00b4*/ 	.word	0x00001ce0


	//   ....[11]....
        /*00b8*/ 	.word	0x00001d00


	//   ....[12]....
        /*00bc*/ 	.word	0x00001d20


	//   ....[13]....
        /*00c0*/ 	.word	0x00001d30


	//   ....[14]....
        /*00c4*/ 	.word	0x00001db0


	//   ....[15]....
        /*00c8*/ 	.word	0x00001e00


	//   ....[16]....
        /*00cc*/ 	.word	0x00001ef0


	//   ....[17]....
        /*00d0*/ 	.word	0x00001f10


	//   ....[18]....
        /*00d4*/ 	.word	0x000021e0


	//   ....[19]....
        /*00d8*/ 	.word	0x00002230


	//   ....[20]....
        /*00dc*/ 	.word	0x00002240


	//   ....[21]....
        /*00e0*/ 	.word	0x000022e0


	//   ....[22]....
        /*00e4*/ 	.word	0x000022f0


	//----- nvinfo : EIATTR_VRC_CTA_INIT_COUNT
	.align		4
.L_1877:
        /*00e8*/ 	.byte	0x02, 0x4a
	.zero		1
	.zero		1


	//----- nvinfo : EIATTR_EXIT_INSTR_OFFSETS
	.align		4
        /*00ec*/ 	.byte	0x04, 0x1c
        /*00ee*/ 	.short	(.L_1879 - .L_1878)


	//   ....[0]....
.L_1878:
        /*00f0*/ 	.word	0x00000060


	//   ....[1]....
        /*00f4*/ 	.word	0x00003680


	//----- nvinfo : EIATTR_MAX_THREADS
	.align		4
.L_1879:
        /*00f8*/ 	.byte	0x04, 0x05
        /*00fa*/ 	.short	(.L_1881 - .L_1880)
.L_1880:
        /*00fc*/ 	.word	0x00000080
        /*0100*/ 	.word	0x00000001
        /*0104*/ 	.word	0x00000001


	//----- nvinfo : EIATTR_CRS_STACK_SIZE
	.align		4
.L_1881:
        /*0108*/ 	.byte	0x04, 0x1e
        /*010a*/ 	.short	(.L_1883 - .L_1882)
.L_1882:
        /*010c*/ 	.word	0x00000000


	//----- nvinfo : EIATTR_CBANK_PARAM_SIZE
	.align		4
.L_1883:
        /*0110*/ 	.byte	0x03, 0x19
        /*0112*/ 	.short	0x0058


	//----- nvinfo : EIATTR_PARAM_CBANK
	.align		4
        /*0114*/ 	.byte	0x04, 0x0a
        /*0116*/ 	.short	(.L_1885 - .L_1884)
	.align		4
.L_1884:
        /*0118*/ 	.word	index@(.nv.constant0._ZN10layer_norm13ln_fwd_kernelINS_13Kernel_traitsI13__nv_bfloat16fS2_fjLj12800ELj2ELj1ELj4ELj4ENS_18Kernel_traits_baseILj12800ES2_fS2_fjLj128EEEEEEEvNS_9FwdParamsE)
        /*011c*/ 	.short	0x0380
        /*011e*/ 	.short	0x0058


	//----- nvinfo : EIATTR_SW_WAR
	.align		4
.L_1885:
        /*0120*/ 	.byte	0x04, 0x36
        /*0122*/ 	.short	(.L_1887 - .L_1886)
.L_1886:
        /*0124*/ 	.word	0x00000008
.L_1887:


//--------------------- .nv.info._ZN10layer_norm13ln_fwd_kernelINS_13Kernel_traitsI13__nv_bfloat16S2_S2_fjLj12800ELj2ELj1ELj4ELj4ENS_18Kernel_traits_baseILj12800ES2_S2_S2_fjLj128EEEEEEEvNS_9FwdParamsE --------------------------
	.section	.nv.info._ZN10layer_norm13ln_fwd_kernelINS_13Kernel_traitsI13__nv_bfloat16S2_S2_fjLj12800ELj2ELj1ELj4ELj4ENS_18Kernel_traits_baseILj12800ES2_S2_S2_fjLj128EEEEEEEvNS_9FwdParamsE,"",@"SHT_CUDA_INFO"
	.sectionflags	@""
	.align	4


	//----- nvinfo : EIATTR_CUDA_API_VERSION
	.align		4
        /*0000*/ 	.byte	0x04, 0x37
        /*0002*/ 	.short	(.L_1889 - .L_1888)
.L_1888:
        /*0004*/ 	.word	0x00000082


	//----- nvinfo : EIATTR_KPARAM_INFO
	.align		4
.L_1889:
        /*0008*/ 	.byte	0x04, 0x17
        /*000a*/ 	.short	(.L_1891 - .L_1890)
.L_1890:
        /*000c*/ 	.word	0x00000000
        /*0010*/ 	.short	0x0000
        /*0012*/ 	.short	0x0000
        /*0014*/ 	.byte	0x00, 0xf0, 0x61, 0x01


	//----- nvinfo : EIATTR_SPARSE_MMA_MASK
	.align		4
.L_1891:
        /*0018*/ 	.byte	0x03, 0x50
        /*001a*/ 	.short	0x0000


	//----- nvinfo : EIATTR_MAXREG_COUNT
	.align		4
        /*001c*/ 	.byte	0x03, 0x1b
        /*001e*/ 	.short	0x00ff


	//----- nvinfo : EIATTR_NUM_BARRIERS
	.align		4
        /*0020*/ 	.byte	0x02, 0x4c
        /*0022*/ 	.byte	0x01
	.zero		1


	//----- nvinfo : EIATTR_MERCURY_ISA_VERSION
	.align		4
        /*0024*/ 	.byte	0x03, 0x5f
        /*0026*/ 	.short	0x0101


	//----- nvinfo : EIATTR_COOP_GROUP_MASK_REGIDS
	.align		4
        /*0028*/ 	.byte	0x04, 0x29
        /*002a*/ 	.short	(.L_1893 - .L_1892)


	//   ....[0]....
.L_1892:
        /*002c*/ 	.word	0xffffffff


	//   ....[1]....
        /*0030*/ 	.word	0xffffffff


	//   ....[2]....
        /*0034*/ 	.word	0xffffffff


	//   ....[3]....
        /*0038*/ 	.word	0xffffffff


	//   ....[4]....
        /*003c*/ 	.word	0xffffffff


	//   ....[5]....
        /*0040*/ 	.word	0xffffffff


	//   ....[6]....
        /*0044*/ 	.word	0xffffffff


	//   ....[7]....
        /*0048*/ 	.word	0xffffffff


	//   ....[8]....
        /*004c*/ 	.word	0xffffffff


	//   ....[9]....
        /*0050*/ 	.word	0xffffffff


	//   ....[10]....
        /*0054*/ 	.word	0xffffffff


	//   ....[11]....
        /*0058*/ 	.word	0xffffffff


	//   ....[12]....
        /*005c*/ 	.word	0xffffffff


	//   ....[13]....
        /*0060*/ 	.word	0xffffffff


	//   ....[14]....
        /*0064*/ 	.word	0xffffffff


	//   ....[15]....
        /*0068*/ 	.word	0xffffffff


	//   ....[16]....
        /*006c*/ 	.word	0xffffffff


	//   ....[17]....
        /*0070*/ 	.word	0xffffffff


	//   ....[18]....
        /*0074*/ 	.word	0xffffffff


	//   ....[19]....
        /*0078*/ 	.word	0xffffffff


	//   ....[20]....
        /*007c*/ 	.word	0xffffffff


	//   ....[21]....
        /*0080*/ 	.word	0xffffffff


	//   ....[22]....
        /*0084*/ 	.word	0xffffffff


	//----- nvinfo : EIATTR_COOP_GROUP_INSTR_OFFSETS
	.align		4
.L_1893:
        /*0088*/ 	.byte	0x04, 0x28
        /*008a*/ 	.short	(.L_1895 - .L_1894)


	//   ....[0]....
.L_1894:
        /*008c*/ 	.word	0x00001170


	//   ....[1]....
        /*0090*/ 	.word	0x00001190


	//   ....[2]....
        /*0094*/ 	.word	0x000011b0


	//   ....[3]....
        /*0098*/ 	.word	0x000011d0


	//   ....[4]....
        /*009c*/ 	.word	0x000011f0


	//   ....[5]....
        /*00a0*/ 	.word	0x00001860


	//   ....[6]....
        /*00a4*/ 	.word	0x00001880


	//   ....[7]....
        /*00a8*/ 	.word	0x000018a0


	//   ....[8]....
        /*00ac*/ 	.word	0x000018d0


	//   ....[9]....
        /*00b0*/ 	.word	0x00001900


	//   ....[10]....
        /*00b4*/ 	.word	0x00001ab0


	//   ....[11]....
        /*00b8*/ 	.word	0x00001ae0


	//   ....[12]....
        /*00bc*/ 	.word	0x00001af0


	//   ....[13]....
        /*00c0*/ 	.word	0x00001b40


	//   ....[14]....
        /*00c4*/ 	.word	0x00001bd0


	//   ....[15]....
        /*00c8*/ 	.word	0x00001be0


	//   ....[16]....
        /*00cc*/ 	.word	0x00001c90


	//   ....[17]....
        /*00d0*/ 	.word	0x00001cc0


	//   ....[18]....
        /*00d4*/ 	.word	0x000020b0


	//   ....[19]....
        /*00d8*/ 	.word	0x00002100


	//   ....[20]....
        /*00dc*/ 	.word	0x00002110


	//   ....[21]....
        /*00e0*/ 	.word	0x000021c0


	//   ....[22]....
        /*00e4*/ 	.word	0x000021e0


	//----- nvinfo : EIATTR_VRC_CTA_INIT_COUNT
	.align		4
.L_1895:
        /*00e8*/ 	.byte	0x02, 0x4a
	.zero		1
	.zero		1


	//----- nvinfo : EIATTR_EXIT_INSTR_OFFSETS
	.align		4
        /*00ec*/ 	.byte	0x04, 0x1c
        /*00ee*/ 	.short	(.L_1897 - .L_1896)


	//   ....[0]....
.L_1896:
        /*00f0*/ 	.word	0x00000060


	//   ....[1]....
        /*00f4*/ 	.word	0x00003230


	//----- nvinfo : EIATTR_MAX_THREADS
	.align		4
.L_1897:
        /*00f8*/ 	.byte	0x04, 0x05
        /*00fa*/ 	.short	(.L_1899 - .L_1898)
.L_1898:
        /*00fc*/ 	.word	0x00000080
        /*0100*/ 	.word	0x00000001
        /*0104*/ 	.word	0x00000001


	//----- nvinfo : EIATTR_CRS_STACK_SIZE
	.align		4
.L_1899:
        /*0108*/ 	.byte	0x04, 0x1e
        /*010a*/ 	.short	(.L_1901 - .L_1900)
.L_1900:
        /*010c*/ 	.word	0x00000000


	//----- nvinfo : EIATTR_CBANK_PARAM_SIZE
	.align		4
.L_1901:
        /*0110*/ 	.byte	0x03, 0x19
        /*0112*/ 	.short	0x0058


	//----- nvinfo : EIATTR_PARAM_CBANK
	.align		4
        /*0114*/ 	.byte	0x04, 0x0a
        /*0116*/ 	.short	(.L_1903 - .L_1902)
	.align		4
.L_1902:
        /*0118*/ 	.word	index@(.nv.constant0._ZN10layer_norm13ln_fwd_kernelINS_13Kernel_traitsI13__nv_bfloat16S2_S2_fjLj12800ELj2ELj1ELj4ELj4ENS_18Kernel_traits_baseILj12800ES2_S2_S2_fjLj128EEEEEEEvNS_9FwdParamsE)
        /*011c*/ 	.short	0x0380
        /*011e*/ 	.short	0x0058


	//----- nvinfo : EIATTR_SW_WAR
	.align		4
.L_1903:
        /*0120*/ 	.byte	0x04, 0x36
        /*0122*/ 	.short	(.L_1905 - .L_1904)
.L_1904:
        /*0124*/ 	.word	0x00000008
.L_1905:


//--------------------- .nv.info._ZN10layer_norm13ln_fwd_kernelINS_13Kernel_traitsI6__halffS2_fjLj12800ELj2ELj1ELj4ELj4ENS_18Kernel_traits_baseILj12800ES2_fS2_fjLj128EEEEEEEvNS_9FwdParamsE --------------------------
	.section	.nv.info._ZN10layer_norm13ln_fwd_kernelINS_13Kernel_traitsI6__halffS2_fjLj12800ELj2ELj1ELj4ELj4ENS_18Kernel_traits_baseILj12800ES2_fS2_fjLj128EEEEEEEvNS_9FwdParamsE,"",@"SHT_CUDA_INFO"
	.sectionflags	@""
	.align	4


	//----- nvinfo : EIATTR_CUDA_API_VERSION
	.align		4
        /*0000*/ 	.byte	0x04, 0x37
        /*0002*/ 	.short	(.L_1907 - .L_1906)
.L_1906:
        /*0004*/ 	.word	0x00000082


	//----- nvinfo : EIATTR_KPARAM_INFO
	.align		4
.L_1907:
        /*0008*/ 	.byte	0x04, 0x17
        /*000a*/ 	.short	(.L_1909 - .L_1908)
.L_1908:
        /*000c*/ 	.word	0x00000000
        /*0010*/ 	.short	0x0000
        /*0012*/ 	.short	0x0000
        /*0014*/ 	.byte	0x00, 0xf0, 0x61, 0x01


	//----- nvinfo : EIATTR_SPARSE_MMA_MASK
	.align		4
.L_1909:
        /*0018*/ 	.byte	0x03, 0x50
        /*001a*/ 	.short	0x0000


	//----- nvinfo : EIATTR_MAXREG_COUNT
	.align		4
        /*001c*/ 	.byte	0x03, 0x1b
        /*001e*/ 	.short	0x00ff


	//----- nvinfo : EIATTR_NUM_BARRIERS
	.align		4
        /*0020*/ 	.byte	0x02, 0x4c
        /*0022*/ 	.byte	0x01
	.zero		1


	//----- nvinfo : EIATTR_MERCURY_ISA_VERSION
	.align		4
        /*0024*/ 	.byte	0x03, 0x5f
        /*0026*/ 	.short	0x0101


	//----- nvinfo : EIATTR_COOP_GROUP_MASK_REGIDS
	.align		4
        /*0028*/ 	.byte	0x04, 0x29
        /*002a*/ 	.short	(.L_1911 - .L_1910)


	//   ....[0]....
.L_1910:
        /*002c*/ 	.word	0xffffffff


	//   ....[1]....
        /*0030*/ 	.word	0xffffffff


	//   ....[2]....
        /*0034*/ 	.word	0xffffffff


	//   ....[3]....
        /*0038*/ 	.word	0xffffffff


	//   ....[4]....
        /*003c*/ 	.word	0xffffffff


	//   ....[5]....
        /*0040*/ 	.word	0xffffffff


	//   ....[6]....
        /*0044*/ 	.word	0xffffffff


	//   ....[7]....
        /*0048*/ 	.word	0xffffffff


	//   ....[8]....
        /*004c*/ 	.word	0xffffffff


	//   ....[9]....
        /*0050*/ 	.word	0xffffffff


	//   ....[10]....
        /*0054*/ 	.word	0xffffffff


	//   ....[11]....
        /*0058*/ 	.word	0xffffffff


	//   ....[12]....
        /*005c*/ 	.word	0xffffffff


	//   ....[13]....
        /*0060*/ 	.word	0xffffffff


	//   ....[14]....
        /*0064*/ 	.word	0xffffffff


	//   ....[15]....
        /*0068*/ 	.word	0xffffffff


	//   ....[16]....
        /*006c*/ 	.word	0xffffffff


	//   ....[17]....
        /*0070*/ 	.word	0xffffffff


	//   ....[18]....
        /*0074*/ 	.word	0xffffffff


	//   ....[19]....
        /*0078*/ 	.word	0xffffffff


	//   ....[20]....
        /*007c*/ 	.word	0xffffffff


	//   ....[21]....
        /*0080*/ 	.word	0xffffffff


	//   ....[22]....
        /*0084*/ 	.word	0xffffffff


	//----- nvinfo : EIATTR_COOP_GROUP_INSTR_OFFSETS
	.align		4
.L_1911:
        /*0088*/ 	.byte	0x04, 0x28
        /*008a*/ 	.short	(.L_1913 - .L_1912)


	//   ....[0]....
.L_1912:
        /*008c*/ 	.word	0x00001480


	//   ....[1]....
        /*0090*/ 	.word	0x000014a0


	//   ....[2]....
        /*0094*/ 	.word	0x000014c0


	//   ....[3]....
        /*0098*/ 	.word	0x000014e0


	//   ....[4]....
        /*009c*/ 	.word	0x00001500


	//   ....[5]....
        /*00a0*/ 	.word	0x00001b70


	//   ....[6]....
        /*00a4*/ 	.word	0x00001b90


	//   ....[7]....
        /*00a8*/ 	.word	0x00001bb0


	//   ....[8]....
        /*00ac*/ 	.word	0x00001bd0


	//   ....[9]....
        /*00b0*/ 	.word	0x00001c10


	//   ....[10]....
        /*00b4*/ 	.word	0x00001ce0


	//   ....[11]....
        /*00b8*/ 	.word	0x00001d00


	//   ....[12]....
        /*00bc*/ 	.word	0x00001d20


	//   ....[13]....
        /*00c0*/ 	.word	0x00001d30


	//   ....[14]....
        /*00c4*/ 	.word	0x00001db0


	//   ....[15]....
        /*00c8*/ 	.word	0x00001e00


	//   ....[16]....
        /*00cc*/ 	.word	0x00001ef0


	//   ....[17]....
        /*00d0*/ 	.word	0x00001f10


	//   ....[18]....
        /*00d4*/ 	.word	0x000021e0


	//   ....[19]....
        /*00d8*/ 	.word	0x00002230


	//   ....[20]....
        /*00dc*/ 	.word	0x00002240


	//   ....[21]....
        /*00e0*/ 	.word	0x000022e0


	//   ....[22]....
        /*00e4*/ 	.word	0x000022f0


	//----- nvinfo : EIATTR_VRC_CTA_INIT_COUNT
	.align		4
.L_1913:
        /*00e8*/ 	.byte	0x02, 0x4a
	.zero		1
	.zero		1


	//----- nvinfo : EIATTR_EXIT_INSTR_OFFSETS
	.align		4
        /*00ec*/ 	.byte	0x04, 0x1c
        /*00ee*/ 	.short	(.L_1915 - .L_1914)


	//   ....[0]....
.L_1914:
        /*00f0*/ 	.word	0x00000060


	//   ....[1]....
        /*00f4*/ 	.word	0x00003680


	//----- nvinfo : EIATTR_MAX_THREADS
	.align		4
.L_1915:
        /*00f8*/ 	.byte	0x04, 0x05
        /*00fa*/ 	.short	(.L_1917 - .L_1916)
.L_1916:
        /*00fc*/ 	.word	0x00000080
        /*0100*/ 	.word	0x00000001
        /*0104*/ 	.word	0x00000001


	//----- nvinfo : EIATTR_CRS_STACK_SIZE
	.align		4
.L_1917:
        /*0108*/ 	.byte	0x04, 0x1e
        /*010a*/ 	.short	(.L_1919 - .L_1918)
.L_1918:
        /*010c*/ 	.word	0x00000000


	//----- nvinfo : EIATTR_CBANK_PARAM_SIZE
	.align		4
.L_1919:
        /*0110*/ 	.byte	0x03, 0x19
        /*0112*/ 	.short	0x0058


	//----- nvinfo : EIATTR_PARAM_CBANK
	.align		4
        /*0114*/ 	.byte	0x04, 0x0a
        /*0116*/ 	.short	(.L_1921 - .L_1920)
	.align		4
.L_1920:
        /*0118*/ 	.word	index@(.nv.constant0._ZN10layer_norm13ln_fwd_kernelINS_13Kernel_traitsI6__halffS2_fjLj12800ELj2ELj1ELj4ELj4ENS_18Kernel_traits_baseILj12800ES2_fS2_fjLj128EEEEEEEvNS_9FwdParamsE)
        /*011c*/ 	.short	0x0380
        /*011e*/ 	.short	0x0058


	//----- nvinfo : EIATTR_SW_WAR
	.align		4
.L_1921:
        /*0120*/ 	.byte	0x04, 0x36
        /*0122*/ 	.short	(.L_1923 - .L_1922)
.L_1922:
        /*0124*/ 	.word	0x00000008
.L_1923:


//--------------------- .nv.info._ZN10layer_norm13ln_fwd_kernelINS_13Kernel_traitsI6__halfS2_S2_fjLj12800ELj2ELj1ELj4ELj4ENS_18Kernel_traits_baseILj12800ES2_S2_S2_fjLj128EEEEEEEvNS_9FwdParamsE --------------------------
	.section	.nv.info._ZN10layer_norm13ln_fwd_kernelINS_13Kernel_traitsI6__halfS2_S2_fjLj12800ELj2ELj1ELj4ELj4ENS_18Kernel_traits_baseILj12800ES2_S2_S2_fjLj128EEEEEEEvNS_9FwdParamsE,"",@"SHT_CUDA_INFO"
	.sectionflags	@""
	.align	4


	//----- nvinfo : EIATTR_CUDA_API_VERSION
	.align		4
        /*0000*/ 	.byte	0x04, 0x37
        /*0002*/ 	.short	(.L_1925 - .L_1924)
.L_1924:
        /*0004*/ 	.word	0x00000082


	//----- nvinfo : EIATTR_KPARAM_INFO
	.align		4
.L_1925:
        /*0008*/ 	.byte	0x04, 0x17
        /*000a*/ 	.short	(.L_1927 - .L_1926)
.L_1926:
        /*000c*/ 	.word	0x00000000
        /*0010*/ 	.short	0x0000
        /*0012*/ 	.short	0x0000
        /*0014*/ 	.byte	0x00, 0xf0, 0x61, 0x01


	//----- nvinfo : EIATTR_SPARSE_MMA_MASK
	.align		4
.L_1927:
        /*0018*/ 	.byte	0x03, 0x50
        /*001a*/ 	.short	0x0000


	//----- nvinfo : EIATTR_MAXREG_COUNT
	.align		4
        /*001c*/ 	.byte	0x03, 0x1b
        /*001e*/ 	.short	0x00ff


	//----- nvinfo : EIATTR_NUM_BARRIERS
	.align		4
        /*0020*/ 	.byte	0x02, 0x4c
        /*0022*/ 	.byte	0x01
	.zero		1


	//----- nvinfo : EIATTR_MERCURY_ISA_VERSION
	.align		4
        /*0024*/ 	.byte	0x03, 0x5f
        /*0026*/ 	.short	0x0101


	//----- nvinfo : EIATTR_COOP_GROUP_MASK_REGIDS
	.align		4
        /*0028*/ 	.byte	0x04, 0x29
        /*002a*/ 	.short	(.L_1929 - .L_1928)


	//   ....[0]....
.L_1928:
        /*002c*/ 	.word	0xffffffff


	//   ....[1]....
        /*0030*/ 	.word	0xffffffff


	//   ....[2]....
        /*0034*/ 	.word	0xffffffff


	//   ....[3]....
        /*0038*/ 	.word	0xffffffff


	//   ....[4]....
        /*003c*/ 	.word	0xffffffff


	//   ....[5]....
        /*0040*/ 	.word	0xffffffff


	//   ....[6]....
        /*0044*/ 	.word	0xffffffff


	//   ....[7]....
        /*0048*/ 	.word	0xffffffff


	//   ....[8]....
        /*004c*/ 	.word	0xffffffff


	//   ....[9]....
        /*0050*/ 	.word	0xffffffff


	//   ....[10]....
        /*0054*/ 	.word	0xffffffff


	//   ....[11]....
        /*0058*/ 	.word	0xffffffff


	//   ....[12]....
        /*005c*/ 	.word	0xffffffff


	//   ....[13]....
        /*0060*/ 	.word	0xffffffff


	//   ....[14]....
        /*0064*/ 	.word	0xffffffff


	//   ....[15]....
        /*0068*/ 	.word	0xffffffff


	//   ....[16]....
        /*006c*/ 	.word	0xffffffff


	//   ....[17]....
        /*0070*/ 	.word	0xffffffff


	//   ....[18]....
        /*0074*/ 	.word	0xffffffff


	//   ....[19]....
        /*0078*/ 	.word	0xffffffff


	//   ....[20]....
        /*007c*/ 	.word	0xffffffff


	//   ....[21]....
        /*0080*/ 	.word	0xffffffff


	//   ....[22]....
        /*0084*/ 	.word	0xffffffff


	//----- nvinfo : EIATTR_COOP_GROUP_INSTR_OFFSETS
	.align		4
.L_1929:
        /*0088*/ 	.byte	0x04, 0x28
        /*008a*/ 	.short	(.L_1931 - .L_1930)


	//   ....[0]....
.L_1930:
        /*008c*/ 	.word	0x00000fe0


	//   ....[1]....
        /*0090*/ 	.word	0x00001000


	//   ....[2]....
        /*0094*/ 	.word	0x00001020


	//   ....[3]....
        /*0098*/ 	.word	0x00001040


	//   ....[4]....
        /*009c*/ 	.word	0x00001060


	//   ....[5]....
        /*00a0*/ 	.word	0x000016d0


	//   ....[6]....
        /*00a4*/ 	.word	0x000016f0


	//   ....[7]....
        /*00a8*/ 	.word	0x00001710


	//   ....[8]....
        /*00ac*/ 	.word	0x00001740


	//   ....[9]....
        /*00b0*/ 	.word	0x00001770


	//   ....[10]....
        /*00b4*/ 	.word	0x00001920


	//   ....[11]....
        /*00b8*/ 	.word	0x00001950


	//   ....[12]....
        /*00bc*/ 	.word	0x00001960


	//   ....[13]....
        /*00c0*/ 	.word	0x000019b0


	//   ....[14]....
        /*00c4*/ 	.word	0x00001a40


	//   ....[15]....
        /*00c8*/ 	.word	0x00001a50


	//   ....[16]....
        /*00cc*/ 	.word	0x00001b00


	//   ....[17]....
        /*00d0*/ 	.word	0x00001b30


	//   ....[18]....
        /*00d4*/ 	.word	0x00001f20


	//   ....[19]....
        /*00d8*/ 	.word	0x00001f70


	//   ....[20]....
        /*00dc*/ 	.word	0x00001f80


	//   ....[21]....
        /*00e0*/ 	.word	0x00002030


	//   ....[22]....
        /*00e4*/ 	.word	0x00002050


	//----- nvinfo : EIATTR_VRC_CTA_INIT_COUNT
	.align		4
.L_1931:
        /*00e8*/ 	.byte	0x02, 0x4a
	.zero		1
	.zero		1


	//----- nvinfo : EIATTR_EXIT_INSTR_OFFSETS
	.align		4
        /*00ec*/ 	.byte	0x04, 0x1c
        /*00ee*/ 	.short	(.L_1933 - .L_1932)


	//   ....[0]....
.L_1932:
        /*00f0*/ 	.word	0x00000060


	//   ....[1]....
        /*00f4*/ 	.word	0x000030a0


	//----- nvinfo : EIATTR_MAX_THREADS
	.align		4
.L_1933:
        /*00f8*/ 	.byte	0x04, 0x05
        /*00fa*/ 	.short	(.L_1935 - .L_1934)
.L_1934:
        /*00fc*/ 	.word	0x00000080
        /*0100*/ 	.word	0x00000001
        /*0104*/ 	.word	0x00000001


	//----- nvinfo : EIATTR_CRS_STACK_SIZE
	.align		4
.L_1935:
        /*0108*/ 	.byte	0x04, 0x1e
        /*010a*/ 	.short	(.L_1937 - .L_1936)
.L_1936:
        /*010c*/ 	.word	0x00000000


	//----- nvinfo : EIATTR_CBANK_PARAM_SIZE
	.align		4
.L_1937:
        /*0110*/ 	.byte	0x03, 0x19
        /*0112*/ 	.short	0x0058


	//----- nvinfo : EIATTR_PARAM_CBANK
	.align		4
        /*0114*/ 	.byte	0x04, 0x0a
        /*0116*/ 	.short	(.L_1939 - .L_1938)
	.align		4
.L_1938:
        /*0118*/ 	.word	index@(.nv.constant0._ZN10layer_norm13ln_fwd_kernelINS_13Kernel_traitsI6__halfS2_S2_fjLj12800ELj2ELj1ELj4ELj4ENS_18Kernel_traits_baseILj12800ES2_S2_S2_fjLj128EEEEEEEvNS_9FwdParamsE)
        /*011c*/ 	.short	0x0380
        /*011e*/ 	.short	0x0058


	//----- nvinfo : EIATTR_SW_WAR
	.align		4
.L_1939:
        /*0120*/ 	.byte	0x04, 0x36
        /*0122*/ 	.short	(.L_1941 - .L_1940)
.L_1940:
        /*0124*/ 	.word	0x00000008
.L_1941:


//--------------------- .nv.info._ZN10layer_norm13ln_fwd_kernelINS_13Kernel_traitsIffffjLj12800ELj2ELj1ELj4ELj4ENS_18Kernel_traits_baseILj12800EffffjLj128EEEEEEEvNS_9FwdParamsE --------------------------
	.section	.nv.info._ZN10layer_norm13ln_fwd_kernelINS_13Kernel_traitsIffffjLj12800ELj2ELj1ELj4ELj4ENS_18Kernel_traits_baseILj12800EffffjLj128EEEEEEEvNS_9FwdParamsE,"",@"SHT_CUDA_INFO"
	.sectionflags	@""
	.align	4


	//----- nvinfo : EIATTR_CUDA_API_VERSION
	.align		4
        /*0000*/ 	.byte	0x04, 0x37
        /*0002*/ 	.short	(.L_1943 - .L_1942)
.L_1942:
        /*0004*/ 	.word	0x00000082


	//----- nvinfo : EIATTR_KPARAM_INFO
	.align		4
.L_1943:
        /*0008*/ 	.byte	0x04, 0x17
        /*000a*/ 	.short	(.L_1945 - .L_1944)
.L_1944:
        /*000c*/ 	.word	0x00000000
        /*0010*/ 	.short	0x0000
        /*0012*/ 	.short	0x0000
        /*0014*/ 	.byte	0x00, 0xf0, 0x61, 0x01


	//----- nvinfo : EIATTR_SPARSE_MMA_MASK
	.align		4
.L_1945:
        /*0018*/ 	.byte	0x03, 0x50
        /*001a*/ 	.short	0x0000


	//----- nvinfo : EIATTR_MAXREG_COUNT
	.align		4
        /*001c*/ 	.byte	0x03, 0x1b
        /*001e*/ 	.short	0x00ff


	//----- nvinfo : EIATTR_NUM_BARRIERS
	.align		4
        /*0020*/ 	.byte	0x02, 0x4c
        /*0022*/ 	.byte	0x01
	.zero		1


	//----- nvinfo : EIATTR_MERCURY_ISA_VERSION
	.align		4
        /*0024*/ 	.byte	0x03, 0x5f
        /*0026*/ 	.short	0x0101


	//----- nvinfo : EIATTR_COOP_GROUP_MASK_REGIDS
	.align		4
        /*0028*/ 	.byte	0x04, 0x29
        /*002a*/ 	.short	(.L_1947 - .L_1946)


	//   ....[0]....
.L_1946:
        /*002c*/ 	.word	0xffffffff


	//   ....[1]....
        /*0030*/ 	.word	0xffffffff


	//   ....[2]....
        /*0034*/ 	.word	0xffffffff


	//   ....[3]....
        /*0038*/ 	.word	0xffffffff


	//   ....[4]....
        /*003c*/ 	.word	0xffffffff


	//   ....[5]....
        /*0040*/ 	.word	0xffffffff


	//   ....[6]....
        /*0044*/ 	.word	0xffffffff


	//   ....[7]....
        /*0048*/ 	.word	0xffffffff


	//   ....[8]....
        /*004c*/ 	.word	0xffffffff


	//   ....[9]....
        /*0050*/ 	.word	0xffffffff


	//   ....[10]....
        /*0054*/ 	.word	0xffffffff


	//   ....[11]....
        /*0058*/ 	.word	0xffffffff


	//   ....[12]....
        /*005c*/ 	.word	0xffffffff


	//   ....[13]....
        /*0060*/ 	.word	0xffffffff


	//   ....[14]....
        /*0064*/ 	.word	0xffffffff


	//   ....[15]....
        /*0068*/ 	.word	0xffffffff


	//   ....[16]....
        /*006c*/ 	.word	0xffffffff


	//   ....[17]....
        /*0070*/ 	.word	0xffffffff


	//   ....[18]....
        /*0074*/ 	.word	0xffffffff


	//   ....[19]....
        /*0078*/ 	.word	0xffffffff


	//   ....[20]....
        /*007c*/ 	.word	0xffffffff


	//   ....[21]....
        /*0080*/ 	.word	0xffffffff


	//   ....[22]....
        /*0084*/ 	.word	0xffffffff


	//----- nvinfo : EIATTR_COOP_GROUP_INSTR_OFFSETS
	.align		4
.L_1947:
        /*0088*/ 	.byte	0x04, 0x28
        /*008a*/ 	.short	(.L_1949 - .L_1948)


	//   ....[0]....
.L_1948:
        /*008c*/ 	.word	0x00001420


	//   ....[1]....
        /*0090*/ 	.word	0x00001440


	//   ....[2]....
        /*0094*/ 	.word	0x00001460


	//   ....[3]....
        /*0098*/ 	.word	0x00001480


	//   ....[4]....
        /*009c*/ 	.word	0x000014a0


	//   ....[5]....
        /*00a0*/ 	.word	0x00001b10


	//   ....[6]....
        /*00a4*/ 	.word	0x00001b30


	//   ....[7]....
        /*00a8*/ 	.word	0x00001b50


	//   ....[8]....
        /*00ac*/ 	.word	0x00001b70


	//   ....[9]....
        /*00b0*/ 	.word	0x00001bc0


	//   ....[10]....
        /*00b4*/ 	.word	0x00001ca0


	//   ....[11]....
        /*00b8*/ 	.word	0x00001cc0


	//   ....[12]....
        /*00bc*/ 	.word	0x00001cf0


	//   ....[13]....
        /*00c0*/ 	.word	0x00001d30


	//   ....[14]....
        /*00c4*/ 	.word	0x00001d70


	//   ....[15]....
        /*00c8*/ 	.word	0x00001dc0


	//   ....[16]....
        /*00cc*/ 	.word	0x00001ec0


	//   ....[17]....
        /*00d0*/ 	.word	0x00001ef0


	//   ....[18]....
        /*00d4*/ 	.word	0x00002190


	//   ....[19]....
        /*00d8*/ 	.word	0x000021d0


	//   ....[20]....
        /*00dc*/ 	.word	0x000021e0


	//   ....[21]....
        /*00e0*/ 	.word	0x000022b0


	//   ....[22]....
        /*00e4*/ 	.word	0x000022c0


	//----- nvinfo : EIATTR_VRC_CTA_INIT_COUNT
	.align		4
.L_1949:
        /*00e8*/ 	.byte	0x02, 0x4a
	.zero		1
	.zero		1


	//----- nvinfo : EIATTR_EXIT_INSTR_OFFSETS
	.align		4
        /*00ec*/ 	.byte	0x04, 0x1c
        /*00ee*/ 	.short	(.L_1951 - .L_1950)


	//   ....[0]....
.L_1950:
        /*00f0*/ 	.word	0x00000060


	//   ....[1]....
        /*00f4*/ 	.word	0x00003300


	//----- nvinfo : EIATTR_MAX_THREADS
	.align		4
.L_1951:
        /*00f8*/ 	.byte	0x04, 0x05
        /*00fa*/ 	.short	(.L_1953 - .L_1952)
.L_1952:
        /*00fc*/ 	.word	0x00000080
        /*0100*/ 	.word	0x00000001
        /*0104*/ 	.word	0x00000001


	//----- nvinfo : EIATTR_CRS_STACK_SIZE
	.align		4
.L_1953:
        /*0108*/ 	.byte	0x04, 0x1e
        /*010a*/ 	.short	(.L_1955 - .L_1954)
.L_1954:
        /*010c*/ 	.word	0x00000000


	//----- nvinfo : EIATTR_CBANK_PARAM_SIZE
	.align		4
.L_1955:
        /*0110*/ 	.byte	0x03, 0x19
        /*0112*/ 	.short	0x0058


	//----- nvinfo : EIATTR_PARAM_CBANK
	.align		4
        /*0114*/ 	.byte	0x04, 0x0a
        /*0116*/ 	.short	(.L_1957 - .L_1956)
	.align		4
.L_1956:
        /*0118*/ 	.word	index@(.nv.constant0._ZN10layer_norm13ln_fwd_kernelINS_13Kernel_traitsIffffjLj12800ELj2ELj1ELj4ELj4ENS_18Kernel_traits_baseILj12800EffffjLj128EEEEEEEvNS_9FwdParamsE)
        /*011c*/ 	.short	0x0380
        /*011e*/ 	.short	0x0058


	//----- nvinfo : EIATTR_SW_WAR
	.align		4
.L_1957:
        /*0120*/ 	.byte	0x04, 0x36
        /*0122*/ 	.short	(.L_1959 - .L_1958)
.L_1958:
        /*0124*/ 	.word	0x00000008
.L_1959:


//--------------------- .nv.info._ZN10layer_norm13ln_fwd_kernelINS_13Kernel_traitsI13__nv_bfloat16fS2_fjLj12288ELj2ELj1ELj4ELj16ENS_18Kernel_traits_baseILj12288ES2_fS2_fjLj128EEEEEEEvNS_9FwdParamsE --------------------------
	.section	.nv.info._ZN10layer_norm13ln_fwd_kernelINS_13Kernel_traitsI13__nv_bfloat16fS2_fjLj12288ELj2ELj1ELj4ELj16ENS_18Kernel_traits_baseILj12288ES2_fS2_fjLj128EEEEEEEvNS_9FwdParamsE,"",@"SHT_CUDA_INFO"
	.sectionflags	@""
	.align	4


	//----- nvinfo : EIATTR_CUDA_API_VERSION
	.align		4
        /*0000*/ 	.byte	0x04, 0x37
        /*0002*/ 	.short	(.L_1961 - .L_1960)
.L_1960:
        /*0004*/ 	.word	0x00000082


	//----- nvinfo : EIATTR_KPARAM_INFO
	.align		4
.L_1961:
        /*0008*/ 	.byte	0x04, 0x17
        /*000a*/ 	.short	(.L_1963 - .L_1962)
.L_1962:
        /*000c*/ 	.word	0x00000000
        /*0010*/ 	.short	0x0000
        /*0012*/ 	.short	0x0000
        /*0014*/ 	.byte	0x00, 0xf0, 0x61, 0x01


	//----- nvinfo : EIATTR_SPARSE_MMA_MASK
	.align		4
.L_1963:
        /*0018*/ 	.byte	0x03, 0x50
        /*001a*/ 	.short	0x0000


	//----- nvinfo : EIATTR_MAXREG_COUNT
	.align		4
        /*001c*/ 	.byte	0x03, 0x1b
        /*001e*/ 	.short	0x00ff


	//----- nvinfo : EIATTR_NUM_BARRIERS
	.align		4
        /*0020*/ 	.byte	0x02, 0x4c
        /*0022*/ 	.byte	0x01
	.zero		1


	//----- nvinfo : EIATTR_MERCURY_ISA_VERSION
	.align		4
        /*0024*/ 	.byte	0x03, 0x5f
        /*0026*/ 	.short	0x0101


	//----- nvinfo : EIATTR_COOP_GROUP_MASK_REGIDS
	.align		4
        /*0028*/ 	.byte	0x04, 0x29
        /*002a*/ 	.short	(.L_1965 - .L_1964)


	//   ....[0]....
.L_1964:
        /*002c*/ 	.word	0xffffffff


	//   ....[1]....
        /*0030*/ 	.word	0xffffffff


	//   ....[2]....
        /*0034*/ 	.word	0xffffffff


	//   ....[3]....
        /*0038*/ 	.word	0xffffffff


	//   ....[4]....
        /*003c*/ 	.word	0xffffffff


	//   ....[5]....
        /*0040*/ 	.word	0xffffffff


	//   ....[6]....
        /*0044*/ 	.word	0xffffffff


	//   ....[7]....
        /*0048*/ 	.word	0xffffffff


	//   ....[8]....
        /*004c*/ 	.word	0xffffffff


	//   ....[9]....
        /*0050*/ 	.word	0xffffffff


	//   ....[10]....
        /*0054*/ 	.word	0xffffffff


	//   ....[11]....
        /*0058*/ 	.word	0xffffffff


	//   ....[12]....
        /*005c*/ 	.word	0xffffffff


	//   ....[13]....
        /*0060*/ 	.word	0xffffffff


	//   ....[14]....
        /*0064*/ 	.word	0xffffffff


	//   ....[15]....
        /*0068*/ 	.word	0xffffffff


	//   ....[16]....
        /*006c*/ 	.word	0xffffffff


	//   ....[17]....
        /*0070*/ 	.word	0xffffffff


	//   ....[18]....
        /*0074*/ 	.word	0xffffffff


	//   ....[19]....
        /*0078*/ 	.word	0xffffffff


	//   ....[20]....
        /*007c*/ 	.word	0xffffffff


	//   ....[21]....
        /*0080*/ 	.word	0xffffffff


	//   ....[22]....
        /*0084*/ 	.word	0xffffffff


	//----- nvinfo : EIATTR_COOP_GROUP_INSTR_OFFSETS
	.align		4
.L_1965:
        /*0088*/ 	.byte	0x04, 0x28
        /*008a*/ 	.short	(.L_1967 - .L_1966)


	//   ....[0]....
.L_1966:
        /*008c*/ 	.word	0x00000cb0


	//   ....[1]....
        /*0090*/ 	.word	0x00000cd0


	//   ....[2]....
        /*0094*/ 	.word	0x00000cf0


	//   ....[3]....
        /*0098*/ 	.word	0x00000d10


	//   ....[4]....
        /*009c*/ 	.word	0x00000d30


	//   ....[5]....
        /*00a0*/ 	.word	0x00001370


	//   ....[6]....
        /*00a4*/ 	.word	0x000013a0


	//   ....[7]....
        /*00a8*/ 	.word	0x00001400


	//   ....[8]....
        /*00ac*/ 	.word	0x00001420


	//   ....[9]....
        /*00b0*/ 	.word	0x00001440


	//   ....[10]....
        /*00b4*/ 	.word	0x00001540


	//   ....[11]....
        /*00b8*/ 	.word	0x00001590


	//   ....[12]....
        /*00bc*/ 	.word	0x000015a0


	//   ....[13]....
        /*00c0*/ 	.word	0x000015d0


	//   ....[14]....
        /*00c4*/ 	.word	0x00001640


	//   ....[15]....
        /*00c8*/ 	.word	0x00001670


	//   ....[16]....
        /*00cc*/ 	.word	0x00001740


	//   ....[17]....
        /*00d0*/ 	.word	0x00001750


	//   ....[18]....
        /*00d4*/ 	.word	0x00001b00


	//   ....[19]....
        /*00d8*/ 	.word	0x00001c40


	//   ....[20]....
        /*00dc*/ 	.word	0x00001c50


	//   ....[21]....
        /*00e0*/ 	.word	0x00001d00


	//   ....[22]....
        /*00e4*/ 	.word	0x00001d30


	//----- nvinfo : EIATTR_VRC_CTA_INIT_COUNT
	.align		4
.L_1967:
        /*00e8*/ 	.byte	0x02, 0x4a
	.zero		1
	.zero		1


	//----- nvinfo : EIATTR_EXIT_INSTR_OFFSETS
	.align		4
        /*00ec*/ 	.byte	0x04, 0x1c
        /*00ee*/ 	.short	(.L_1969 - .L_1968)


	//   ....[0]....
.L_1968:
        /*00f0*/ 	.word	0x00000060


	//   ....[1]....
        /*00f4*/ 	.word	0x00003290


	//----- nvinfo : EIATTR_MAX_THREADS
	.align		4
.L_1969:
        /*00f8*/ 	.byte	0x04, 0x05
        /*00fa*/ 	.short	(.L_1971 - .L_1970)
.L_1970:
        /*00fc*/ 	.word	0x00000080
        /*0100*/ 	.word	0x00000001
        /*0104*/ 	.word	0x00000001


	//----- nvinfo : EIATTR_CRS_STACK_SIZE
	.align		4
.L_1971:
        /*0108*/ 	.byte	0x04, 0x1e
        /*010a*/ 	.short	(.L_1973 - .L_1972)
.L_1972:
        /*010c*/ 	.word	0x00000000


	//----- nvinfo : EIATTR_CBANK_PARAM_SIZE
	.align		4
.L_1973:
        /*0110*/ 	.byte	0x03, 0x19
        /*0112*/ 	.short	0x0058


	//----- nvinfo : EIATTR_PARAM_CBANK
	.align		4
        /*0114*/ 	.byte	0x04, 0x0a
        /*0116*/ 	.short	(.L_1975 - .L_1974)
	.align		4
.L_1974:
        /*0118*/ 	.word	index@(.nv.constant0._ZN10layer_norm13ln_fwd_kernelINS_13Kernel_traitsI13__nv_bfloat16fS2_fjLj12288ELj2ELj1ELj4ELj16ENS_18Kernel_traits_baseILj12288ES2_fS2_fjLj128EEEEEEEvNS_9FwdParamsE)
        /*011c*/ 	.short	0x0380
        /*011e*/ 	.short	0x0058


	//----- nvinfo : EIATTR_SW_WAR
	.align		4
.L_1975:
        /*0120*/ 	.byte	0x04, 0x36
        /*0122*/ 	.short	(.L_1977 - .L_1976)
.L_1976:
        /*0124*/ 	.word	0x00000008
.L_1977:


//--------------------- .nv.info._ZN10layer_norm13ln_fwd_kernelINS_13Kernel_traitsI13__nv_bfloat16S2_S2_fjLj12288ELj2ELj1ELj4ELj16ENS_18Kernel_traits_baseILj12288ES2_S2_S2_fjLj128EEEEEEEvNS_9FwdParamsE --------------------------
	.section	.nv.info._ZN10layer_norm13ln_fwd_kernelINS_13Kernel_traitsI13__nv_bfloat16S2_S2_fjLj12288ELj2ELj1ELj4ELj16ENS_18Kernel_traits_baseILj12288ES2_S2_S2_fjLj128EEEEEEEvNS_9FwdParamsE,"",@"SHT_CUDA_INFO"
	.sectionflags	@""
	.align	4


	//----- nvinfo : EIATTR_CUDA_API_VERSION
	.align		4
        /*0000*/ 	.byte	0x04, 0x37
        /*0002*/ 	.short	(.L_1979 - .L_1978)
.L_1978:
        /*0004*/ 	.word	0x00000082


	//----- nvinfo : EIATTR_KPARAM_INFO
	.align		4
.L_1979:
        /*0008*/ 	.byte	0x04, 0x17
        /*000a*/ 	.short	(.L_1981 - .L_1980)
.L_1980:
        /*000c*/ 	.word	0x00000000
        /*0010*/ 	.short	0x0000
        /*0012*/ 	.short	0x0000
        /*0014*/ 	.byte	0x00, 0xf0, 0x61, 0x01


	//----- nvinfo : EIATTR_SPARSE_MMA_MASK
	.align		4
.L_1981:
        /*0018*/ 	.byte	0x03, 0x50
        /*001a*/ 	.short	0x0000


	//----- nvinfo : EIATTR_MAXREG_COUNT
	.align		4
        /*001c*/ 	.byte	0x03, 0x1b
        /*001e*/ 	.short	0x00ff


	//----- nvinfo : EIATTR_NUM_BARRIERS
	.align		4
        /*0020*/ 	.byte	0x02, 0x4c
        /*0022*/ 	.byte	0x01
	.zero		1


	//----- nvinfo : EIATTR_MERCURY_ISA_VERSION
	.align		4
        /*0024*/ 	.byte	0x03, 0x5f
        /*0026*/ 	.short	0x0101


	//----- nvinfo : EIATTR_COOP_GROUP_MASK_REGIDS
	.align		4
        /*0028*/ 	.byte	0x04, 0x29
        /*002a*/ 	.short	(.L_1983 - .L_1982)


	//   ....[0]....
.L_1982:
        /*002c*/ 	.word	0xffffffff


	//   ....[1]....
        /*0030*/ 	.word	0xffffffff


	//   ....[2]....
        /*0034*/ 	.word	0xffffffff


	//   ....[3]....
        /*0038*/ 	.word	0xffffffff


	//   ....[4]....
        /*003c*/ 	.word	0xffffffff


	//   ....[5]....
        /*0040*/ 	.word	0xffffffff


	//   ....[6]....
        /*0044*/ 	.word	0xffffffff


	//   ....[7]....
        /*0048*/ 	.word	0xffffffff


	//   ....[8]....
        /*004c*/ 	.word	0xffffffff


	//   ....[9]....
        /*0050*/ 	.word	0xffffffff


	//   ....[10]....
        /*0054*/ 	.word	0xffffffff


	//   ....[11]....
        /*0058*/ 	.word	0xffffffff


	//   ....[12]....
        /*005c*/ 	.word	0xffffffff


	//   ....[13]....
        /*0060*/ 	.word	0xffffffff


	//   ....[14]....
        /*0064*/ 	.word	0xffffffff


	//   ....[15]....
        /*0068*/ 	.word	0xffffffff


	//   ....[16]....
        /*006c*/ 	.word	0xffffffff


	//   ....[17]....
        /*0070*/ 	.word	0xffffffff


	//   ....[18]....
        /*0074*/ 	.word	0xffffffff


	//   ....[19]....
        /*0078*/ 	.word	0xffffffff


	//   ....[20]....
        /*007c*/ 	.word	0xffffffff


	//   ....[21]....
        /*0080*/ 	.word	0xffffffff


	//   ....[22]....
        /*0084*/ 	.word	0xffffffff


	//----- nvinfo : EIATTR_COOP_GROUP_INSTR_OFFSETS
	.align		4
.L_1983:
        /*0088*/ 	.byte	0x04, 0x28
        /*008a*/ 	.short	(.L_1985 - .L_1984)


	//   ....[0]....
.L_1984:
        /*008c*/ 	.word	0x00000b50


	//   ....[1]....
        /*0090*/ 	.word	0x00000b70


	//   ....[2]....
        /*0094*/ 	.word	0x00000b90


	//   ....[3]....
        /*0098*/ 	.word	0x00000bb0


	//   ....[4]....
        /*009c*/ 	.word	0x00000bd0


	//   ....[5]....
        /*00a0*/ 	.word	0x00001210


	//   ....[6]....
        /*00a4*/ 	.word	0x00001240


	//   ....[7]....
        /*00a8*/ 	.word	0x000012a0


	//   ....[8]....
        /*00ac*/ 	.word	0x000012c0


	//   ....[9]....
        /*00b0*/ 	.word	0x000012e0


	//   ....[10]....
        /*00b4*/ 	.word	0x00001400


	//   ....[11]....
        /*00b8*/ 	.word	0x000014d0


	//   ....[12]....
        /*00bc*/ 	.word	0x000014e0


	//   ....[13]....
        /*00c0*/ 	.word	0x00001510


	//   ....[14]....
        /*00c4*/ 	.word	0x00001570


	//   ....[15]....
        /*00c8*/ 	.word	0x000015a0


	//   ....[16]....
        /*00cc*/ 	.word	0x00001660


	//   ....[17]....
        /*00d0*/ 	.word	0x00001670


	//   ....[18]....
        /*00d4*/ 	.word	0x00001920


	//   ....[19]....
        /*00d8*/ 	.word	0x00001960


	//   ....[20]....
        /*00dc*/ 	.word	0x00001970


	//   ....[21]....
        /*00e0*/ 	.word	0x00001a20


	//   ....[22]....
        /*00e4*/ 	.word	0x00001a60


	//----- nvinfo : EIATTR_VRC_CTA_INIT_COUNT
	.align		4
.L_1985:
        /*00e8*/ 	.byte	0x02, 0x4a
	.zero		1
	.zero		1


	//----- nvinfo : EIATTR_EXIT_INSTR_OFFSETS
	.align		4
        /*00ec*/ 	.byte	0x04, 0x1c
        /*00ee*/ 	.short	(.L_1987 - .L_1986)


	//   ....[0]....
.L_1986:
        /*00f0*/ 	.word	0x00000070


	//   ....[1]....
        /*00f4*/ 	.word	0x00002810


	//----- nvinfo : EIATTR_MAX_THREADS
	.align		4
.L_1987:
        /*00f8*/ 	.byte	0x04, 0x05
        /*00fa*/ 	.short	(.L_1989 - .L_1988)
.L_1988:
        /*00fc*/ 	.word	0x00000080
        /*0100*/ 	.word	0x00000001
        /*0104*/ 	.word	0x00000001


	//----- nvinfo : EIATTR_CRS_STACK_SIZE
	.align		4
.L_1989:
        /*0108*/ 	.byte	0x04, 0x1e
        /*010a*/ 	.short	(.L_1991 - .L_1990)
.L_1990:
        /*010c*/ 	.word	0x00000000


	//----- nvinfo : EIATTR_CBANK_PARAM_SIZE
	.align		4
.L_1991:
        /*0110*/ 	.byte	0x03, 0x19
        /*0112*/ 	.short	0x0058


	//----- nvinfo : EIATTR_PARAM_CBANK
	.align		4
        /*0114*/ 	.byte	0x04, 0x0a
        /*0116*/ 	.short	(.L_1993 - .L_1992)
	.align		4
.L_1992:
        /*0118*/ 	.word	index@(.nv.constant0._ZN10layer_norm13ln_fwd_kernelINS_13Kernel_traitsI13__nv_bfloat16S2_S2_fjLj12288ELj2ELj1ELj4ELj16ENS_18Kernel_traits_baseILj12288ES2_S2_S2_fjLj128EEEEEEEvNS_9FwdParamsE)
        /*011c*/ 	.short	0x0380
        /*011e*/ 	.short	0x0058


	//----- nvinfo : EIATTR_SW_WAR
	.align		4
.L_1993:
        /*0120*/ 	.byte	0x04, 0x36
        /*0122*/ 	.short	(.L_1995 - .L_1994)
.L_1994:
        /*0124*/ 	.word	0x00000008
.L_1995:


//--------------------- .nv.info._ZN10layer_norm13ln_fwd_kernelINS_13Kernel_traitsI6__halffS2_fjLj12288ELj2ELj1ELj4ELj16ENS_18Kernel_traits_baseILj12288ES2_fS2_fjLj128EEEEEEEvNS_9FwdParamsE --------------------------
	.section	.nv.info._ZN10layer_norm13ln_fwd_kernelINS_13Kernel_traitsI6__halffS2_fjLj12288ELj2ELj1ELj4ELj16ENS_18Kernel_traits_baseILj12288ES2_fS2_fjLj128EEEEEEEvNS_9FwdParamsE,"",@"SHT_CUDA_INFO"
	.sectionflags	@""
	.align	4


	//----- nvinfo : EIATTR_CUDA_API_VERSION
	.align		4
        /*0000*/ 	.byte	0x04, 0x37
        /*0002*/ 	.short	(.L_1997 - .L_1996)
.L_1996:
        /*0004*/ 	.word	0x00000082


	//----- nvinfo : EIATTR_KPARAM_INFO
	.align		4
.L_1997:
        /*0008*/ 	.byte	0x04, 0x17
        /*000a*/ 	.short	(.L_1999 - .L_1998)
.L_1998:
        /*000c*/ 	.word	0x00000000
        /*0010*/ 	.short	0x0000
        /*0012*/ 	.short	0x0000
        /*0014*/ 	.byte	0x00, 0xf0, 0x61, 0x01


	//----- nvinfo : EIATTR_SPARSE_MMA_MASK
	.align		4
.L_1999:
        /*0018*/ 	.byte	0x03, 0x50
        /*001a*/ 	.short	0x0000


	//----- nvinfo : EIATTR_MAXREG_COUNT
	.align		4
        /*001c*/ 	.byte	0x03, 0x1b
        /*001e*/ 	.short	0x00ff


	//----- nvinfo : EIATTR_NUM_BARRIERS
	.align		4
        /*0020*/ 	.byte	0x02, 0x4c
        /*0022*/ 	.byte	0x01
	.zero		1


	//----- nvinfo : EIATTR_MERCURY_ISA_VERSION
	.align		4
        /*0024*/ 	.byte	0x03, 0x5f
        /*0026*/ 	.short	0x0101


	//----- nvinfo : EIATTR_COOP_GROUP_MASK_REGIDS
	.align		4
        /*0028*/ 	.byte	0x04, 0x29
        /*002a*/ 	.short	(.L_2001 - .L_2000)


	//   ....[0]....
.L_2000:
        /*002c*/ 	.word	0xffffffff


	//   ....[1]....
        /*0030*/ 	.word	0xffffffff


	//   ....[2]....
        /*0034*/ 	.word	0xffffffff


	//   ....[3]....
        /*0038*/ 	.word	0xffffffff


	//   ....[4]....
        /*003c*/ 	.word	0xffffffff


	//   ....[5]....
        /*0040*/ 	.word	0xffffffff


	//   ....[6]....
        /*0044*/ 	.word	0xffffffff


	//   ....[7]....
        /*0048*/ 	.word	0xffffffff


	//   ....[8]....
        /*004c*/ 	.word	0xffffffff


	//   ....[9]....
        /*0050*/ 	.word	0xffffffff


	//   ....[10]....
        /*0054*/ 	.word	0xffffffff


	//   ....[11]....
        /*0058*/ 	.word	0xffffffff


	//   ....[12]....
        /*005c*/ 	.word	0xffffffff


	//   ....[13]....
        /*0060*/ 	.word	0xffffffff


	//   ....[14]....
        /*0064*/ 	.word	0xffffffff


	//   ....[15]....
        /*0068*/ 	.word	0xffffffff


	//   ....[16]....
        /*006c*/ 	.word	0xffffffff


	//   ....[17]....
        /*0070*/ 	.word	0xffffffff


	//   ....[18]....
        /*0074*/ 	.word	0xffffffff


	//   ....[19]....
        /*0078*/ 	.word	0xffffffff


	//   ....[20]....
        /*007c*/ 	.word	0xffffffff


	//   ....[21]....
        /*0080*/ 	.word	0xffffffff


	//   ....[22]....
        /*0084*/ 	.word	0xffffffff


	//----- nvinfo : EIATTR_COOP_GROUP_INSTR_OFFSETS
	.align		4
.L_2001:
        /*0088*/ 	.byte	0x04, 0x28
        /*008a*/ 	.short	(.L_2003 - .L_2002)


	//   ....[0]....
.L_2002:
        /*008c*/ 	.word	0x00000cb0


	//   ....[1]....
        /*0090*/ 	.word	0x00000cd0


	//   ....[2]....
        /*0094*/ 	.word	0x00000cf0


	//   ....[3]....
        /*0098*/ 	.word	0x00000d10


	//   ....[4]....
        /*009c*/ 	.word	0x00000d30


	//   ....[5]....
        /*00a0*/ 	.word	0x00001370


	//   ....[6]....
        /*00a4*/ 	.word	0x000013a0


	//   ....[7]....
        /*00a8*/ 	.word	0x00001400


	//   ....[8]....
        /*00ac*/ 	.word	0x00001420


	//   ....[9]....
        /*00b0*/ 	.word	0x00001440


	//   ....[10]....
        /*00b4*/ 	.word	0x00001540


	//   ....[11]....
        /*00b8*/ 	.word	0x00001590


	//   ....[12]....
        /*00bc*/ 	.word	0x000015a0


	//   ....[13]....
        /*00c0*/ 	.word	0x000015d0


	//   ....[14]....
        /*00c4*/ 	.word	0x00001640


	//   ....[15]....
        /*00c8*/ 	.word	0x00001670


	//   ....[16]....
        /*00cc*/ 	.word	0x00001740


	//   ....[17]....
        /*00d0*/ 	.word	0x00001750


	//   ....[18]....
        /*00d4*/ 	.word	0x00001b00


	//   ....[19]....
        /*00d8*/ 	.word	0x00001c40


	//   ....[20]....
        /*00dc*/ 	.word	0x00001c50


	//   ....[21]....
        /*00e0*/ 	.word	0x00001d00


	//   ....[22]....
        /*00e4*/ 	.word	0x00001d30


	//----- nvinfo : EIATTR_VRC_CTA_INIT_COUNT
	.align		4
.L_2003:
        /*00e8*/ 	.byte	0x02, 0x4a
	.zero		1
	.zero		1


	//----- nvinfo : EIATTR_EXIT_INSTR_OFFSETS
	.align		4
        /*00ec*/ 	.byte	0x04, 0x1c
        /*00ee*/ 	.short	(.L_2005 - .L_2004)


	//   ....[0]....
.L_2004:
        /*00f0*/ 	.word	0x00000060


	//   ....[1]....
        /*00f4*/ 	.word	0x00003290


	//----- nvinfo : EIATTR_MAX_THREADS
	.align		4
.L_2005:
        /*00f8*/ 	.byte	0x04, 0x05
        /*00fa*/ 	.short	(.L_2007 - .L_2006)
.L_2006:
        /*00fc*/ 	.word	0x00000080
        /*0100*/ 	.word	0x00000001
        /*0104*/ 	.word	0x00000001


	//----- nvinfo : EIATTR_CRS_STACK_SIZE
	.align		4
.L_2007:
        /*0108*/ 	.byte	0x04, 0x1e
        /*010a*/ 	.short	(.L_2009 - .L_2008)
.L_2008:
        /*010c*/ 	.word	0x00000000


	//----- nvinfo : EIATTR_CBANK_PARAM_SIZE
	.align		4
.L_2009:
        /*0110*/ 	.byte	0x03, 0x19
        /*0112*/ 	.short	0x0058


	//----- nvinfo : EIATTR_PARAM_CBANK
	.align		4
        /*0114*/ 	.byte	0x04, 0x0a
        /*0116*/ 	.short	(.L_2011 - .L_2010)
	.align		4
.L_2010:
        /*0118*/ 	.word	index@(.nv.constant0._ZN10layer_norm13ln_fwd_kernelINS_13Kernel_traitsI6__halffS2_fjLj12288ELj2ELj1ELj4ELj16ENS_18Kernel_traits_baseILj12288ES2_fS2_fjLj128EEEEEEEvNS_9FwdParamsE)
        /*011c*/ 	.short	0x0380
        /*011e*/ 	.short	0x0058


	//----- nvinfo : EIATTR_SW_WAR
	.align		4
.L_2011:
        /*0120*/ 	.byte	0x04, 0x36
        /*0122*/ 	.short	(.L_2013 - .L_2012)
.L_2012:
        /*0124*/ 	.word	0x00000008
.L_2013:


//--------------------- .nv.info._ZN10layer_norm13ln_fwd_kernelINS_13Kernel_traitsI6__halfS2_S2_fjLj12288ELj2ELj1ELj4ELj16ENS_18Kernel_traits_baseILj12288ES2_S2_S2_fjLj128EEEEEEEvNS_9FwdParamsE --------------------------
	.section	.nv.info._ZN10layer_norm13ln_fwd_kernelINS_13Kernel_traitsI6__halfS2_S2_fjLj12288ELj2ELj1ELj4ELj16ENS_18Kernel_traits_baseILj12288ES2_S2_S2_fjLj128EEEEEEEvNS_9FwdParamsE,"",@"SHT_CUDA_INFO"
	.sectionflags	@""
	.align	4


	//----- nvinfo : EIATTR_CUDA_API_VERSION
	.align		4
        /*0000*/ 	.byte	0x04, 0x37
        /*0002*/ 	.short	(.L_2015 - .L_2014)
.L_2014:
        /*0004*/ 	.word	0x00000082


	//----- nvinfo : EIATTR_KPARAM_INFO
	.align		4
.L_2015:
        /*0008*/ 	.byte	0x04, 0x17
        /*000a*/ 	.short	(.L_2017 - .L_2016)
.L_2016:
        /*000c*/ 	.word	0x00000000
        /*0010*/ 	.short	0x0000
        /*0012*/ 	.short	0x0000
        /*0014*/ 	.byte	0x00, 0xf0, 0x61, 0x01


	//----- nvinfo : EIATTR_SPARSE_MMA_MASK
	.align		4
.L_2017:
        /*0018*/ 	.byte	0x03, 0x50
        /*001a*/ 	.short	0x0000


	//----- nvinfo : EIATTR_MAXREG_COUNT
	.align		4
        /*001c*/ 	.byte	0x03, 0x1b
        /*001e*/ 	.short	0x00ff


	//----- nvinfo : EIATTR_NUM_BARRIERS
	.align		4
        /*0020*/ 	.byte	0x02, 0x4c
        /*0022*/ 	.byte	0x01
	.zero		1


	//----- nvinfo : EIATTR_MERCURY_ISA_VERSION
	.align		4
        /*0024*/ 	.byte	0x03, 0x5f
        /*0026*/ 	.short	0x0101


	//----- nvinfo : EIATTR_COOP_GROUP_MASK_REGIDS
	.align		4
        /*0028*/ 	.byte	0x04, 0x29
        /*002a*/ 	.short	(.L_2019 - .L_2018)


	//   ....[0]....
.L_2018:
        /*002c*/ 	.word	0xffffffff


	//   ....[1]....
        /*0030*/ 	.word	0xffffffff


	//   ....[2]....
        /*0034*/ 	.word	0xffffffff


	//   ....[3]....
        /*0038*/ 	.word	0xffffffff


	//   ....[4]....
        /*003c*/ 	.word	0xffffffff


	//   ....[5]....
        /*0040*/ 	.word	0xffffffff


	//   ....[6]....
        /*0044*/ 	.word	0xffffffff


	//   ....[7]....
        /*0048*/ 	.word	0xffffffff


	//   ....[8]....
        /*004c*/ 	.word	0xffffffff


	//   ....[9]....
        /*0050*/ 	.word	0xffffffff


	//   ....[10]....
        /*0054*/ 	.word	0xffffffff


	//   ....[11]....
        /*0058*/ 	.word	0xffffffff


	//   ....[12]....
        /*005c*/ 	.word	0xffffffff


	//   ....[13]....
        /*0060*/ 	.word	0xffffffff


	//   ....[14]....
        /*0064*/ 	.word	0xffffffff


	//   ....[15]....
        /*0068*/ 	.word	0xffffffff


	//   ....[16]....
        /*006c*/ 	.word	0xffffffff


	//   ....[17]....
        /*0070*/ 	.word	0xffffffff


	//   ....[18]....
        /*0074*/ 	.word	0xffffffff


	//   ....[19]....
        /*0078*/ 	.word	0xffffffff


	//   ....[20]....
        /*007c*/ 	.word	0xffffffff


	//   ....[21]....
        /*0080*/ 	.word	0xffffffff


	//   ....[22]....
        /*0084*/ 	.word	0xffffffff


	//----- nvinfo : EIATTR_COOP_GROUP_INSTR_OFFSETS
	.align		4
.L_2019:
        /*0088*/ 	.byte	0x04, 0x28
        /*008a*/ 	.short	(.L_2021 - .L_2020)


	//   ....[0]....
.L_2020:
        /*008c*/ 	.word	0x000009d0


	//   ....[1]....
        /*0090*/ 	.word	0x000009f0


	//   ....[2]....
        /*0094*/ 	.word	0x00000a10


	//   ....[3]....
        /*0098*/ 	.word	0x00000a30


	//   ....[4]....
        /*009c*/ 	.word	0x00000a50


	//   ....[5]....
        /*00a0*/ 	.word	0x00001090


	//   ....[6]....
        /*00a4*/ 	.word	0x000010c0


	//   ....[7]....
        /*00a8*/ 	.word	0x00001120


	//   ....[8]....
        /*00ac*/ 	.word	0x00001140


	//   ....[9]....
        /*00b0*/ 	.word	0x00001160


	//   ....[10]....
        /*00b4*/ 	.word	0x00001280


	//   ....[11]....
        /*00b8*/ 	.word	0x00001350


	//   ....[12]....
        /*00bc*/ 	.word	0x00001360


	//   ....[13]....
        /*00c0*/ 	.word	0x00001390


	//   ....[14]....
        /*00c4*/ 	.word	0x000013f0


	//   ....[15]....
        /*00c8*/ 	.word	0x00001420


	//   ....[16]....
        /*00cc*/ 	.word	0x000014e0


	//   ....[17]....
        /*00d0*/ 	.word	0x000014f0


	//   ....[18]....
        /*00d4*/ 	.word	0x000017a0


	//   ....[19]....
        /*00d8*/ 	.word	0x000017e0


	//   ....[20]....
        /*00dc*/ 	.word	0x000017f0


	//   ....[21]....
        /*00e0*/ 	.word	0x000018a0


	//   ....[22]....
        /*00e4*/ 	.word	0x000018e0


	//----- nvinfo : EIATTR_VRC_CTA_INIT_COUNT
	.align		4
.L_2021:
        /*00e8*/ 	.byte	0x02, 0x4a
	.zero		1
	.zero		1


	//----- nvinfo : EIATTR_EXIT_INSTR_OFFSETS
	.align		4
        /*00ec*/ 	.byte	0x04, 0x1c
        /*00ee*/ 	.short	(.L_2023 - .L_2022)


	//   ....[0]....
.L_2022:
        /*00f0*/ 	.word	0x00000070


	//   ....[1]....
        /*00f4*/ 	.word	0x00002690


	//----- nvinfo : EIATTR_MAX_THREADS
	.align		4
.L_2023:
        /*00f8*/ 	.byte	0x04, 0x05
        /*00fa*/ 	.short	(.L_2025 - .L_2024)
.L_2024:
        /*00fc*/ 	.word	0x00000080
        /*0100*/ 	.word	0x00000001
        /*0104*/ 	.word	0x00000001


	//----- nvinfo : EIATTR_CRS_STACK_SIZE
	.align		4
.L_2025:
        /*0108*/ 	.byte	0x04, 0x1e
        /*010a*/ 	.short	(.L_2027 - .L_2026)
.L_2026:
        /*010c*/ 	.word	0x00000000


	//----- nvinfo : EIATTR_CBANK_PARAM_SIZE
	.align		4
.L_2027:
        /*0110*/ 	.byte	0x03, 0x19
        /*0112*/ 	.short	0x0058


	//----- nvinfo : EIATTR_PARAM_CBANK
	.align		4
        /*0114*/ 	.byte	0x04, 0x0a
        /*0116*/ 	.short	(.L_2029 - .L_2028)
	.align		4
.L_2028:
        /*0118*/ 	.word	index@(.nv.constant0._ZN10layer_norm13ln_fwd_kernelINS_13Kernel_traitsI6__halfS2_S2_fjLj12288ELj2ELj1ELj4ELj16ENS_18Kernel_traits_baseILj12288ES2_S2_S2_fjLj128EEEEEEEvNS_9FwdParamsE)
        /*011c*/ 	.short	0x0380
        /*011e*/ 	.short	0x0058


	//----- nvinfo : EIATTR_SW_WAR
	.align		4
.L_2029:
        /*0120*/ 	.byte	0x04, 0x36
        /*0122*/ 	.short	(.L_2031 - .L_2030)
.L_2030:
        /*0124*/ 	.word	0x00000008
.L_2031:


//--------------------- .nv.info._ZN10layer_norm13ln_fwd_kernelINS_13Kernel_traitsIffffjLj12288ELj2ELj1ELj4ELj16ENS_18Kernel_traits_baseILj12288EffffjLj128EEEEEEEvNS_9FwdParamsE --------------------------
	.section	.nv.info._ZN10layer_norm13ln_fwd_kernelINS_13Kernel_traitsIffffjLj12288ELj2ELj1ELj4ELj16ENS_18Kernel_traits_baseILj12288EffffjLj128EEEEEEEvNS_9FwdParamsE,"",@"SHT_CUDA_INFO"
	.sectionflags	@""
	.align	4


	//----- nvinfo : EIATTR_CUDA_API_VERSION
	.align		4
        /*0000*/ 	.byte	0x04, 0x37
        /*0002*/ 	.short	(.L_2033 - .L_2032)
.L_2032:
        /*0004*/ 	.word	0x00000082


	//----- nvinfo : EIATTR_KPARAM_INFO
	.align		4
.L_2033:
        /*0008*/ 	.byte	0x04, 0x17
        /*000a*/ 	.short	(.L_2035 - .L_2034)
.L_2034:
        /*000c*/ 	.word	0x00000000
        /*0010*/ 	.short	0x0000
        /*0012*/ 	.short	0x0000
        /*0014*/ 	.byte	0x00, 0xf0, 0x61, 0x01


	//----- nvinfo : EIATTR_SPARSE_MMA_MASK
	.align		4
.L_2035:
        /*0018*/ 	.byte	0x03, 0x50
        /*001a*/ 	.short	0x0000


	//----- nvinfo : EIATTR_MAXREG_COUNT
	.align		4
        /*001c*/ 	.byte	0x03, 0x1b
        /*001e*/ 	.short	0x00ff


	//----- nvinfo : EIATTR_NUM_BARRIERS
	.align		4
        /*0020*/ 	.byte	0x02, 0x4c
        /*0022*/ 	.byte	0x01
	.zero		1


	//----- nvinfo : EIATTR_MERCURY_ISA_VERSION
	.align		4
        /*0024*/ 	.byte	0x03, 0x5f
        /*0026*/ 	.short	0x0101


	//----- nvinfo : EIATTR_COOP_GROUP_MASK_REGIDS
	.align		4
        /*0028*/ 	.byte	0x04, 0x29
        /*002a*/ 	.short	(.L_2037 - .L_2036)


	//   ....[0]....
.L_2036:
        /*002c*/ 	.word	0xffffffff


	//   ....[1]....
        /*0030*/ 	.word	0xffffffff


	//   ....[2]....
        /*0034*/ 	.word	0xffffffff


	//   ....[3]....
        /*0038*/ 	.word	0xffffffff


	//   ....[4]....
        /*003c*/ 	.word	0xffffffff


	//   ....[5]....
        /*0040*/ 	.word	0xffffffff


	//   ....[6]....
        /*0044*/ 	.word	0xffffffff


	//   ....[7]....
        /*0048*/ 	.word	0xffffffff


	//   ....[8]....
        /*004c*/ 	.word	0xffffffff


	//   ....[9]....
        /*0050*/ 	.word	0xffffffff


	//   ....[10]....
        /*0054*/ 	.word	0xffffffff


	//   ....[11]....
        /*0058*/ 	.word	0xffffffff


	//   ....[12]....
        /*005c*/ 	.word	0xffffffff


	//   ....[13]....
        /*0060*/ 	.word	0xffffffff


	//   ....[14]....
        /*0064*/ 	.word	0xffffffff


	//   ....[15]....
        /*0068*/ 	.word	0xffffffff


	//   ....[16]....
        /*006c*/ 	.word	0xffffffff


	//   ....[17]....
        /*0070*/ 	.word	0xffffffff


	//   ....[18]....
        /*0074*/ 	.word	0xffffffff


	//   ....[19]....
        /*0078*/ 	.word	0xffffffff


	//   ....[20]....
        /*007c*/ 	.word	0xffffffff


	//   ....[21]....
        /*0080*/ 	.word	0xffffffff


	//   ....[22]....
        /*0084*/ 	.word	0xffffffff


	//----- nvinfo : EIATTR_COOP_GROUP_INSTR_OFFSETS
	.align		4
.L_2037:
        /*0088*/ 	.byte	0x04, 0x28
        /*008a*/ 	.short	(.L_2039 - .L_2038)


	//   ....[0]....
.L_2038:
        /*008c*/ 	.word	0x00000840


	//   ....[1]....
        /*0090*/ 	.word	0x00000860


	//   ....[2]....
        /*0094*/ 	.word	0x00000880


	//   ....[3]....
        /*0098*/ 	.word	0x000008a0


	//   ....[4]....
        /*009c*/ 	.word	0x000008c0


	//   ....[5]....
        /*00a0*/ 	.word	0x00000ef0


	//   ....[6]....
        /*00a4*/ 	.word	0x00000f20


	//   ....[7]....
        /*00a8*/ 	.word	0x00000f50


	//   ....[8]....
        /*00ac*/ 	.word	0x00000f70


	//   ....[9]....
        /*00b0*/ 	.word	0x00000f90


	//   ....[10]....
        /*00b4*/ 	.word	0x000010c0


	//   ....[11]....
        /*00b8*/ 	.word	0x000010e0


	//   ....[12]....
        /*00bc*/ 	.word	0x00001130


	//   ....[13]....
        /*00c0*/ 	.word	0x00001180


	//   ....[14]....
        /*00c4*/ 	.word	0x000011b0


	//   ....[15]....
        /*00c8*/ 	.word	0x000011e0


	//   ....[16]....
        /*00cc*/ 	.word	0x00001290


	//   ....[17]....
        /*00d0*/ 	.word	0x000012b0


	//   ....[18]....
        /*00d4*/ 	.word	0x00001670


	//   ....[19]....
        /*00d8*/ 	.word	0x000016a0


	//   ....[20]....
        /*00dc*/ 	.word	0x000016b0


	//   ....[21]....
        /*00e0*/ 	.word	0x000017a0


	//   ....[22]....
        /*00e4*/ 	.word	0x000017b0


	//----- nvinfo : EIATTR_VRC_CTA_INIT_COUNT
	.align		4
.L_2039:
        /*00e8*/ 	.byte	0x02, 0x4a
	.zero		1
	.zero		1


	//----- nvinfo : EIATTR_EXIT_INSTR_OFFSETS
	.align		4
        /*00ec*/ 	.byte	0x04, 0x1c
        /*00ee*/ 	.short	(.L_2041 - .L_2040)


	//   ....[0]....
.L_2040:
        /*00f0*/ 	.word	0x00000060


	//   ....[1]....
        /*00f4*/ 	.word	0x00002310


	//----- nvinfo : EIATTR_MAX_THREADS
	.align		4
.L_2041:
        /*00f8*/ 	.byte	0x04, 0x05
        /*00fa*/ 	.short	(.L_2043 - .L_2042)
.L_2042:
        /*00fc*/ 	.word	0x00000080
        /*0100*/ 	.word	0x00000001
        /*0104*/ 	.word	0x00000001


	//----- nvinfo : EIATTR_CRS_STACK_SIZE
	.align		4
.L_2043:
        /*0108*/ 	.byte	0x04, 0x1e
        /*010a*/ 	.short	(.L_2045 - .L_2044)
.L_2044:
        /*010c*/ 	.word	0x00000000


	//----- nvinfo : EIATTR_CBANK_PARAM_SIZE
	.align		4
.L_2045:
        /*0110*/ 	.byte	0x03, 0x19
        /*0112*/ 	.short	0x0058


	//----- nvinfo : EIATTR_PARAM_CBANK
	.align		4
        /*0114*/ 	.byte	0x04, 0x0a
        /*0116*/ 	.short	(.L_2047 - .L_2046)
	.align		4
.L_2046:
        /*0118*/ 	.word	index@(.nv.constant0._ZN10layer_norm13ln_fwd_kernelINS_13Kernel_traitsIffffjLj12288ELj2ELj1ELj4ELj16ENS_18Kernel_traits_baseILj12288EffffjLj128EEEEEEEvNS_9FwdParamsE)
        /*011c*/ 	.short	0x0380
        /*011e*/ 	.short	0x0058


	//----- nvinfo : EIATTR_SW_WAR
	.align		4
.L_2047:
        /*0120*/ 	.byte	0x04, 0x36
        /*0122*/ 	.short	(.L_2049 - .L_2048)
.L_2048:
        /*0124*/ 	.word	0x00000008
.L_2049:


//--------------------- .nv.info._ZN10layer_norm13ln_fwd_kernelINS_13Kernel_traitsI13__nv_bfloat16fS2_fjLj10240ELj1ELj1ELj4ELj16ENS_18Kernel_traits_baseILj10240ES2_fS2_fjLj128EEEEEEEvNS_9FwdParamsE --------------------------
	.section	.nv.info._ZN10layer_norm13ln_fwd_kernelINS_13Kernel_traitsI13__nv_bfloat16fS2_fjLj10240ELj1ELj1ELj4ELj16ENS_18Kernel_traits_baseILj10240ES2_fS2_fjLj128EEEEEEEvNS_9FwdParamsE,"",@"SHT_CUDA_INFO"
	.sectionflags	@""
	.align	4


	//----- nvinfo : EIATTR_CUDA_API_VERSION
	.align		4
        /*0000*/ 	.byte	0x04, 0x37
        /*0002*/ 	.short	(.L_2051 - .L_2050)
.L_2050:
        /*0004*/ 	.word	0x00000082


	//----- nvinfo : EIATTR_KPARAM_INFO
	.align		4
.L_2051:
        /*0008*/ 	.byte	0x04, 0x17
        /*000a*/ 	.short	(.L_2053 - .L_2052)
.L_2052:
        /*000c*/ 	.word	0x00000000
        /*0010*/ 	.short	0x0000
        /*0012*/ 	.short	0x0000
        /*0014*/ 	.byte	0x00, 0xf0, 0x61, 0x01


	//----- nvinfo : EIATTR_SPARSE_MMA_MASK
	.align		4
.L_2053:
        /*0018*/ 	.byte	0x03, 0x50
        /*001a*/ 	.short	0x0000


	//----- nvinfo : EIATTR_MAXREG_COUNT
	.align		4
        /*001c*/ 	.byte	0x03, 0x1b
        /*001e*/ 	.short	0x00ff


	//----- nvinfo : EIATTR_NUM_BARRIERS
	.align		4
        /*0020*/ 	.byte	0x02, 0x4c
        /*0022*/ 	.byte	0x01
	.zero		1


	//----- nvinfo : EIATTR_MERCURY_ISA_VERSION
	.align		4
        /*0024*/ 	.byte	0x03, 0x5f
        /*0026*/ 	.short	0x0101


	//----- nvinfo : EIATTR_COOP_GROUP_MASK_REGIDS
	.align		4
        /*0028*/ 	.byte	0x04, 0x29
        /*002a*/ 	.short	(.L_2055 - .L_2054)


	//   ....[0]....
.L_2054:
        /*002c*/ 	.word	0xffffffff


	//   ....[1]....
        /*0030*/ 	.word	0xffffffff


	//   ....[2]....
        /*0034*/ 	.word	0xffffffff


	//   ....[3]....
        /*0038*/ 	.word	0xffffffff


	//   ....[4]....
        /*003c*/ 	.word	0xffffffff


	//   ....[5]....
        /*0040*/ 	.word	0xffffffff


	//   ....[6]....
        /*0044*/ 	.word	0xffffffff


	//   ....[7]....
        /*0048*/ 	.word	0xffffffff


	//   ....[8]....
        /*004c*/ 	.word	0xffffffff


	//   ....[9]....
        /*0050*/ 	.word	0xffffffff


	//   ....[10]....
        /*0054*/ 	.word	0xffffffff


	//   ....[11]....
        /*0058*/ 	.word	0xffffffff


	//   ....[12]....
        /*005c*/ 	.word	0xffffffff


	//   ....[13]....
        /*0060*/ 	.word	0xffffffff


	//   ....[14]....
        /*0064*/ 	.word	0xffffffff


	//   ....[15]....
        /*0068*/ 	.word	0xffffffff


	//   ....[16]....
        /*006c*/ 	.word	0xffffffff


	//   ....[17]....
        /*0070*/ 	.word	0xffffffff


	//----- nvinfo : EIATTR_COOP_GROUP_INSTR_OFFSETS
	.align		4
.L_2055:
        /*0074*/ 	.byte	0x04, 0x28
        /*0076*/ 	.short	(.L_2057 - .L_2056)


	//   ....[0]....
.L_2056:
        /*0078*/ 	.word	0x00001550


	//   ....[1]....
        /*007c*/ 	.word	0x00001570


	//   ....[2]....
        /*0080*/ 	.word	0x00001590


	//   ....[3]....
        /*0084*/ 	.word	0x000015b0


	//   ....[4]....
        /*0088*/ 	.word	0x000015d0


	//   ....[5]....
        /*008c*/ 	.word	0x00002000


	//   ....[6]....
        /*0090*/ 	.word	0x00002020


	//   ....[7]....
        /*0094*/ 	.word	0x00002040


	//   ....[8]....
        /*0098*/ 	.word	0x00002060


	//   ....[9]....
        /*009c*/ 	.word	0x000020a0


	//   ....[10]....
        /*00a0*/ 	.word	0x00002270


	//   ....[11]....
        /*00a4*/ 	.word	0x000022b0


	//   ....[12]....
        /*00a8*/ 	.word	0x000022e0


	//   ....[13]....
        /*00ac*/ 	.word	0x000023b0


	//   ....[14]....
        /*00b0*/ 	.word	0x000024c0


	//   ....[15]....
        /*00b4*/ 	.word	0x00002500


	//   ....[16]....
        /*00b8*/ 	.word	0x00002670


	//   ....[17]....
        /*00bc*/ 	.word	0x000026a0


	//----- nvinfo : EIATTR_VRC_CTA_INIT_COUNT
	.align		4
.L_2057:
        /*00c0*/ 	.byte	0x02, 0x4a
	.zero		1
	.zero		1


	//----- nvinfo : EIATTR_EXIT_INSTR_OFFSETS
	.align		4
        /*00c4*/ 	.byte	0x04, 0x1c
        /*00c6*/ 	.short	(.L_2059 - .L_2058)


	//   ....[0]....
.L_2058:
        /*00c8*/ 	.word	0x00000040


	//   ....[1]....
        /*00cc*/ 	.word	0x000049b0


	//----- nvinfo : EIATTR_MAX_THREADS
	.align		4
.L_2059:
        /*00d0*/ 	.byte	0x04, 0x05
        /*00d2*/ 	.short	(.L_2061 - .L_2060)
.L_2060:
        /*00d4*/ 	.word	0x00000080
        /*00d8*/ 	.word	0x00000001
        /*00dc*/ 	.word	0x00000001


	//----- nvinfo : EIATTR_CRS_STACK_SIZE
	.align		4
.L_2061:
        /*00e0*/ 	.byte	0x04, 0x1e
        /*00e2*/ 	.short	(.L_2063 - .L_2062)
.L_2062:
        /*00e4*/ 	.word	0x00000000


	//----- nvinfo : EIATTR_CBANK_PARAM_SIZE
	.align		4
.L_2063:
        /*00e8*/ 	.byte	0x03, 0x19
        /*00ea*/ 	.short	0x0058


	//----- nvinfo : EIATTR_PARAM_CBANK
	.align		4
        /*00ec*/ 	.byte	0x04, 0x0a
        /*00ee*/ 	.short	(.L_2065 - .L_2064)
	.align		4
.L_2064:
        /*00f0*/ 	.word	index@(.nv.constant0._ZN10layer_norm13ln_fwd_kernelINS_13Kernel_traitsI13__nv_bfloat16fS2_fjLj10240ELj1ELj1ELj4ELj16ENS_18Kernel_traits_baseILj10240ES2_fS2_fjLj128EEEEEEEvNS_9FwdParamsE)
        /*00f4*/ 	.short	0x0380
        /*00f6*/ 	.short	0x0058


	//----- nvinfo : EIATTR_SW_WAR
	.align		4
.L_2065:
        /*00f8*/ 	.byte	0x04, 0x36
        /*00fa*/ 	.short	(.L_2067 - .L_2066)
.L_2066:
        /*00fc*/ 	.word	0x00000008
.L_2067:


//--------------------- .nv.info._ZN10layer_norm13ln_fwd_kernelINS_13Kernel_traitsI13__nv_bfloat16S2_S2_fjLj10240ELj1ELj1ELj4ELj16ENS_18Kernel_traits_baseILj10240ES2_S2_S2_fjLj128EEEEEEEvNS_9FwdParamsE --------------------------
	.section	.nv.info._ZN10layer_norm13ln_fwd_kernelINS_13Kernel_traitsI13__nv_bfloat16S2_S2_fjLj10240ELj1ELj1ELj4ELj16ENS_18Kernel_traits_baseILj10240ES2_S2_S2_fjLj128EEEEEEEvNS_9FwdParamsE,"",@"SHT_CUDA_INFO"
	.sectionflags	@""
	.align	4


	//----- nvinfo : EIATTR_CUDA_API_VERSION
	.align		4
        /*0000*/ 	.byte	0x04, 0x37
        /*0002*/ 	.short	(.L_2069 - .L_2068)
.L_2068:
        /*0004*/ 	.word	0x00000082


	//----- nvinfo : EIATTR_KPARAM_INFO
	.align		4
.L_2069:
        /*0008*/ 	.byte	0x04, 0x17
        /*000a*/ 	.short	(.L_2071 - .L_2070)
.L_2070:
        /*000c*/ 	.word	0x00000000
        /*0010*/ 	.short	0x0000
        /*0012*/ 	.short	0x0000
        /*0014*/ 	.byte	0x00, 0xf0, 0x61, 0x01


	//----- nvinfo : EIATTR_SPARSE_MMA_MASK
	.align		4
.L_2071:
        /*0018*/ 	.byte	0x03, 0x50
        /*001a*/ 	.short	0x0000


	//----- nvinfo : EIATTR_MAXREG_COUNT
	.align		4
        /*001c*/ 	.byte	0x03, 0x1b
        /*001e*/ 	.short	0x00ff


	//----- nvinfo : EIATTR_NUM_BARRIERS
	.align		4
        /*0020*/ 	.byte	0x02, 0x4c
        /*0022*/ 	.byte	0x01
	.zero		1


	//----- nvinfo : EIATTR_MERCURY_ISA_VERSION
	.align		4
        /*0024*/ 	.byte	0x03, 0x5f
        /*0026*/ 	.short	0x0101


	//----- nvinfo : EIATTR_COOP_GROUP_MASK_REGIDS
	.align		4
        /*0028*/ 	.byte	0x04, 0x29
        /*002a*/ 	.short	(.L_2073 - .L_2072)


	//   ....[0]....
.L_2072:
        /*002c*/ 	.word	0xffffffff


	//   ....[1]....
        /*0030*/ 	.word	0xffffffff


	//   ....[2]....
        /*0034*/ 	.word	0xffffffff


	//   ....[3]....
        /*0038*/ 	.word	0xffffffff


	//   ....[4]....
        /*003c*/ 	.word	0xffffffff


	//   ....[5]....
        /*0040*/ 	.word	0xffffffff


	//   ....[6]....
        /*0044*/ 	.word	0xffffffff


	//   ....[7]....
        /*0048*/ 	.word	0xffffffff


	//   ....[8]....
        /*004c*/ 	.word	0xffffffff


	//   ....[9]....
        /*0050*/ 	.word	0xffffffff


	//   ....[10]....
        /*0054*/ 	.word	0xffffffff


	//   ....[11]....
        /*0058*/ 	.word	0xffffffff


	//   ....[12]....
        /*005c*/ 	.word	0xffffffff


	//   ....[13]....
        /*0060*/ 	.word	0xffffffff


	//   ....[14]....
        /*0064*/ 	.word	0xffffffff


	//   ....[15]....
        /*0068*/ 	.word	0xffffffff


	//   ....[16]....
        /*006c*/ 	.word	0xffffffff


	//   ....[17]....
        /*0070*/ 	.word	0xffffffff


	//----- nvinfo : EIATTR_COOP_GROUP_INSTR_OFFSETS
	.align		4
.L_2073:
        /*0074*/ 	.byte	0x04, 0x28
        /*0076*/ 	.short	(.L_2075 - .L_2074)


	//   ....[0]....
.L_2074:
        /*0078*/ 	.word	0x00001100


	//   ....[1]....
        /*007c*/ 	.word	0x00001120


	//   ....[2]....
        /*0080*/ 	.word	0x00001140


	//   ....[3]....
        /*0084*/ 	.word	0x00001160


	//   ....[4]....
        /*0088*/ 	.word	0x00001180


	//   ....[5]....
        /*008c*/ 	.word	0x00001bb0


	//   ....[6]....
        /*0090*/ 	.word	0x00001be0


	//   ....[7]....
        /*0094*/ 	.word	0x00001c30


	//   ....[8]....
        /*0098*/ 	.word	0x00001c50


	//   ....[9]....
        /*009c*/ 	.word	0x00001c80


	//   ....[10]....
        /*00a0*/ 	.word	0x00001d80


	//   ....[11]....
        /*00a4*/ 	.word	0x00001dd0


	//   ....[12]....
        /*00a8*/ 	.word	0x00001de0


	//   ....[13]....
        /*00ac*/ 	.word	0x00001df0


	//   ....[14]....
        /*00b0*/ 	.word	0x00001ea0


	//   ....[15]....
        /*00b4*/ 	.word	0x00001ec0


	//   ....[16]....
        /*00b8*/ 	.word	0x00001f50


	//   ....[17]....
        /*00bc*/ 	.word	0x00001f80


	//----- nvinfo : EIATTR_VRC_CTA_INIT_COUNT
	.align		4
.L_2075:
        /*00c0*/ 	.byte	0x02, 0x4a
	.zero		1
	.zero		1


	//----- nvinfo : EIATTR_EXIT_INSTR_OFFSETS
	.align		4
        /*00c4*/ 	.byte	0x04, 0x1c
        /*00c6*/ 	.short	(.L_2077 - .L_2076)


	//   ....[0]....
.L_2076:
        /*00c8*/ 	.word	0x00000040


	//   ....[1]....
        /*00cc*/ 	.word	0x00003580


	//----- nvinfo : EIATTR_MAX_THREADS
	.align		4
.L_2077:
        /*00d0*/ 	.byte	0x04, 0x05
        /*00d2*/ 	.short	(.L_2079 - .L_2078)
.L_2078:
        /*00d4*/ 	.word	0x00000080
        /*00d8*/ 	.word	0x00000001
        /*00dc*/ 	.word	0x00000001


	//----- nvinfo : EIATTR_CRS_STACK_SIZE
	.align		4
.L_2079:
        /*00e0*/ 	.byte	0x04, 0x1e
        /*00e2*/ 	.short	(.L_2081 - .L_2080)
.L_2080:
        /*00e4*/ 	.word	0x00000000


	//----- nvinfo : EIATTR_CBANK_PARAM_SIZE
	.align		4
.L_2081:
        /*00e8*/ 	.byte	0x03, 0x19
        /*00ea*/ 	.short	0x0058


	//----- nvinfo : EIATTR_PARAM_CBANK
	.align		4
        /*00ec*/ 	.byte	0x04, 0x0a
        /*00ee*/ 	.short	(.L_2083 - .L_2082)
	.align		4
.L_2082:
        /*00f0*/ 	.word	index@(.nv.constant0._ZN10layer_norm13ln_fwd_kernelINS_13Kernel_traitsI13__nv_bfloat16S2_S2_fjLj10240ELj1ELj1ELj4ELj16ENS_18Kernel_traits_baseILj10240ES2_S2_S2_fjLj128EEEEEEEvNS_9FwdParamsE)
        /*00f4*/ 	.short	0x0380
        /*00f6*/ 	.short	0x0058


	//----- nvinfo : EIATTR_SW_WAR
	.align		4
.L_2083:
        /*00f8*/ 	.byte	0x04, 0x36
        /*00fa*/ 	.short	(.L_2085 - .L_2084)
.L_2084:
        /*00fc*/ 	.word	0x00000008
.L_2085:


//--------------------- .nv.info._ZN10layer_norm13ln_fwd_kernelINS_13Kernel_traitsI6__halffS2_fjLj10240ELj1ELj1ELj4ELj16ENS_18Kernel_traits_baseILj10240ES2_fS2_fjLj128EEEEEEEvNS_9FwdParamsE --------------------------
	.section	.nv.info._ZN10layer_norm13ln_fwd_kernelINS_13Kernel_traitsI6__halffS2_fjLj10240ELj1ELj1ELj4ELj16ENS_18Kernel_traits_baseILj10240ES2_fS2_fjLj128EEEEEEEvNS_9FwdParamsE,"",@"SHT_CUDA_INFO"
	.sectionflags	@""
	.align	4


	//----- nvinfo : EIATTR_CUDA_API_VERSION
	.align		4
        /*0000*/ 	.byte	0x04, 0x37
        /*0002*/ 	.short	(.L_2087 - .L_2086)
.L_2086:
        /*0004*/ 	.word	0x00000082


	//----- nvinfo : EIATTR_KPARAM_INFO
	.align		4
.L_2087:
        /*0008*/ 	.byte	0x04, 0x17
        /*000a*/ 	.short	(.L_2089 - .L_2088)
.L_2088:
        /*000c*/ 	.word	0x00000000
        /*0010*/ 	.short	0x0000
        /*0012*/ 	.short	0x0000
        /*0014*/ 	.byte	0x00, 0xf0, 0x61, 0x01


	//----- nvinfo : EIATTR_SPARSE_MMA_MASK
	.align		4
.L_2089:
        /*0018*/ 	.byte	0x03, 0x50
        /*001a*/ 	.short	0x0000


	//----- nvinfo : EIATTR_MAXREG_COUNT
	.align		4
        /*001c*/ 	.byte	0x03, 0x1b
        /*001e*/ 	.short	0x00ff


	//----- nvinfo : EIATTR_NUM_BARRIERS
	.align		4
        /*0020*/ 	.byte	0x02, 0x4c
        /*0022*/ 	.byte	0x01
	.zero		1


	//----- nvinfo : EIATTR_MERCURY_ISA_VERSION
	.align		4
        /*0024*/ 	.byte	0x03, 0x5f
        /*0026*/ 	.short	0x0101


	//----- nvinfo : EIATTR_COOP_GROUP_MASK_REGIDS
	.align		4
        /*0028*/ 	.byte	0x04, 0x29
        /*002a*/ 	.short	(.L_2091 - .L_2090)


	//   ....[0]....
.L_2090:
        /*002c*/ 	.word	0xffffffff


	//   ....[1]....
        /*0030*/ 	.word	0xffffffff


	//   ....[2]....
        /*0034*/ 	.word	0xffffffff


	//   ....[3]....
        /*0038*/ 	.word	0xffffffff


	//   ....[4]....
        /*003c*/ 	.word	0xffffffff


	//   ....[5]....
        /*0040*/ 	.word	0xffffffff


	//   ....[6]....
        /*0044*/ 	.word	0xffffffff


	//   ....[7]....
        /*0048*/ 	.word	0xffffffff


	//   ....[8]....
        /*004c*/ 	.word	0xffffffff


	//   ....[9]....
        /*0050*/ 	.word	0xffffffff


	//   ....[10]....
        /*0054*/ 	.word	0xffffffff


	//   ....[11]....
        /*0058*/ 	.word	0xffffffff


	//   ....[12]....
        /*005c*/ 	.word	0xffffffff


	//   ....[13]....
        /*0060*/ 	.word	0xffffffff


	//   ....[14]....
        /*0064*/ 	.word	0xffffffff


	//   ....[15]....
        /*0068*/ 	.word	0xffffffff


	//   ....[16]....
        /*006c*/ 	.word	0xffffffff


	//   ....[17]....
        /*0070*/ 	.word	0xffffffff


	//----- nvinfo : EIATTR_COOP_GROUP_INSTR_OFFSETS
	.align		4
.L_2091:
        /*0074*/ 	.byte	0x04, 0x28
        /*0076*/ 	.short	(.L_2093 - .L_2092)


	//   ....[0]....
.L_2092:
        /*0078*/ 	.word	0x00001550


	//   ....[1]....
        /*007c*/ 	.word	0x00001570


	//   ....[2]....
        /*0080*/ 	.word	0x00001590


	//   ....[3]....
        /*0084*/ 	.word	0x000015b0


	//   ....[4]....
        /*0088*/ 	.word	0x000015d0


	//   ....[5]....
        /*008c*/ 	.word	0x00002000


	//   ....[6]....
        /*0090*/ 	.word	0x00002020


	//   ....[7]....
        /*0094*/ 	.word	0x00002040


	//   ....[8]....
        /*0098*/ 	.word	0x00002060


	//   ....[9]....
        /*009c*/ 	.word	0x000020a0


	//   ....[10]....
        /*00a0*/ 	.word	0x00002270


	//   ....[11]....
        /*00a4*/ 	.word	0x000022b0


	//   ....[12]....
        /*00a8*/ 	.word	0x000022e0


	//   ....[13]....
        /*00ac*/ 	.word	0x000023b0


	//   ....[14]....
        /*00b0*/ 	.word	0x000024c0


	//   ....[15]....
        /*00b4*/ 	.word	0x00002500


	//   ....[16]....
        /*00b8*/ 	.word	0x00002670


	//   ....[17]....
        /*00bc*/ 	.word	0x000026a0


	//----- nvinfo : EIATTR_VRC_CTA_INIT_COUNT
	.align		4
.L_2093:
        /*00c0*/ 	.byte	0x02, 0x4a
	.zero		1
	.zero		1


	//----- nvinfo : EIATTR_EXIT_INSTR_OFFSETS
	.align		4
        /*00c4*/ 	.byte	0x04, 0x1c
        /*00c6*/ 	.short	(.L_2095 - .L_2094)


	//   ....[0]....
.L_2094:
        /*00c8*/ 	.word	0x00000040


	//   ....[1]....
        /*00cc*/ 	.word	0x000049b0


	//----- nvinfo : EIATTR_MAX_THREADS
	.align		4
.L_2095:
        /*00d0*/ 	.byte	0x04, 0x05
        /*00d2*/ 	.short	(.L_2097 - .L_2096)
.L_2096:
        /*00d4*/ 	.word	0x00000080
        /*00d8*/ 	.word	0x00000001
        /*00dc*/ 	.word	0x00000001


	//----- nvinfo : EIATTR_CRS_STACK_SIZE
	.align		4
.L_2097:
        /*00e0*/ 	.byte	0x04, 0x1e
        /*00e2*/ 	.short	(.L_2099 - .L_2098)
.L_2098:
        /*00e4*/ 	.word	0x00000000


	//----- nvinfo : EIATTR_CBANK_PARAM_SIZE
	.align		4
.L_2099:
        /*00e8*/ 	.byte	0x03, 0x19
        /*00ea*/ 	.short	0x0058


	//----- nvinfo : EIATTR_PARAM_CBANK
	.align		4
        /*00ec*/ 	.byte	0x04, 0x0a
        /*00ee*/ 	.short	(.L_2101 - .L_2100)
	.align		4
.L_2100:
        /*00f0*/ 	.word	index@(.nv.constant0._ZN10layer_norm13ln_fwd_kernelINS_13Kernel_traitsI6__halffS2_fjLj10240ELj1ELj1ELj4ELj16ENS_18Kernel_traits_baseILj10240ES2_fS2_fjLj128EEEEEEEvNS_9FwdParamsE)
        /*00f4*/ 	.short	0x0380
        /*00f6*/ 	.short	0x0058


	//----- nvinfo : EIATTR_SW_WAR
	.align		4
.L_2101:
        /*00f8*/ 	.byte	0x04, 0x36
        /*00fa*/ 	.short	(.L_2103 - .L_2102)
.L_2102:
        /*00fc*/ 	.word	0x00000008
.L_2103:


//--------------------- .nv.info._ZN10layer_norm13ln_fwd_kernelINS_13Kernel_traitsI6__halfS2_S2_fjLj10240ELj1ELj1ELj4ELj16ENS_18Kernel_traits_baseILj10240ES2_S2_S2_fjLj128EEEEEEEvNS_9FwdParamsE --------------------------
	.section	.nv.info._ZN10layer_norm13ln_fwd_kernelINS_13Kernel_traitsI6__halfS2_S2_fjLj10240ELj1ELj1ELj4ELj16ENS_18Kernel_traits_baseILj10240ES2_S2_S2_fjLj128EEEEEEEvNS_9FwdParamsE,"",@"SHT_CUDA_INFO"
	.sectionflags	@""
	.align	4


	//----- nvinfo : EIATTR_CUDA_API_VERSION
	.align		4
        /*0000*/ 	.byte	0x04, 0x37
        /*0002*/ 	.short	(.L_2105 - .L_2104)
.L_2104:
        /*0004*/ 	.word	0x00000082


	//----- nvinfo : EIATTR_KPARAM_INFO
	.align		4
.L_2105:
        /*0008*/ 	.byte	0x04, 0x17
        /*000a*/ 	.short	(.L_2107 - .L_2106)
.L_2106:
        /*000c*/ 	.word	0x00000000
        /*0010*/ 	.short	0x0000
        /*0012*/ 	.short	0x0000
        /*0014*/ 	.byte	0x00, 0xf0, 0x61, 0x01


	//----- nvinfo : EIATTR_SPARSE_MMA_MASK
	.align		4
.L_2107:
        /*0018*/ 	.byte	0x03, 0x50
        /*001a*/ 	.short	0x0000


	//----- nvinfo : EIATTR_MAXREG_COUNT
	.align		4
        /*001c*/ 	.byte	0x03, 0x1b
        /*001e*/ 	.short	0x00ff


	//----- nvinfo : EIATTR_NUM_BARRIERS
	.align		4
        /*0020*/ 	.byte	0x02, 0x4c
        /*0022*/ 	.byte	0x01
	.zero		1


	//----- nvinfo : EIATTR_MERCURY_ISA_VERSION
	.align		4
        /*0024*/ 	.byte	0x03, 0x5f
        /*0026*/ 	.short	0x0101


	//----- nvinfo : EIATTR_COOP_GROUP_MASK_REGIDS
	.align		4
        /*0028*/ 	.byte	0x04, 0x29
        /*002a*/ 	.short	(.L_2109 - .L_2108)


	//   ....[0]....
.L_2108:
        /*002c*/ 	.word	0xffffffff


	//   ....[1]....
        /*0030*/ 	.word	0xffffffff


	//   ....[2]....
        /*0034*/ 	.word	0xffffffff


	//   ....[3]....
        /*0038*/ 	.word	0xffffffff


	//   ....[4]....
        /*003c*/ 	.word	0xffffffff


	//   ....[5]....
        /*0040*/ 	.word	0xffffffff


	//   ....[6]....
        /*0044*/ 	.word	0xffffffff


	//   ....[7]....
        /*0048*/ 	.word	0xffffffff


	//   ....[8]....
        /*004c*/ 	.word	0xffffffff


	//   ....[9]....
        /*0050*/ 	.word	0xffffffff


	//   ....[10]....
        /*0054*/ 	.word	0xffffffff


	//   ....[11]....
        /*0058*/ 	.word	0xffffffff


	//   ....[12]....
        /*005c*/ 	.word	0xffffffff


	//   ....[13]....
        /*0060*/ 	.word	0xffffffff


	//   ....[14]....
        /*0064*/ 	.word	0xffffffff


	//   ....[15]....
        /*0068*/ 	.word	0xffffffff


	//   ....[16]....
        /*006c*/ 	.word	0xffffffff


	//   ....[17]....
        /*0070*/ 	.word	0xffffffff


	//----- nvinfo : EIATTR_COOP_GROUP_INSTR_OFFSETS
	.align		4
.L_2109:
        /*0074*/ 	.byte	0x04, 0x28
        /*0076*/ 	.short	(.L_2111 - .L_2110)


	//   ....[0]....
.L_2110:
        /*0078*/ 	.word	0x00000e80


	//   ....[1]....
        /*007c*/ 	.word	0x00000ea0


	//   ....[2]....
        /*0080*/ 	.word	0x00000ec0


	//   ....[3]....
        /*0084*/ 	.word	0x00000ee0


	//   ....[4]....
        /*0088*/ 	.word	0x00000f00


	//   ....[5]....
        /*008c*/ 	.word	0x00001930


	//   ....[6]....
        /*0090*/ 	.word	0x00001960


	//   ....[7]....
        /*0094*/ 	.word	0x000019b0


	//   ....[8]....
        /*0098*/ 	.word	0x000019d0


	//   ....[9]....
        /*009c*/ 	.word	0x00001a00


	//   ....[10]....
        /*00a0*/ 	.word	0x00001b00


	//   ....[11]....
        /*00a4*/ 	.word	0x00001b50


	//   ....[12]....
        /*00a8*/ 	.word	0x00001b60


	//   ....[13]....
        /*00ac*/ 	.word	0x00001b70


	//   ....[14]....
        /*00b0*/ 	.word	0x00001c20


	//   ....[15]....
        /*00b4*/ 	.word	0x00001c40


	//   ....[16]....
        /*00b8*/ 	.word	0x00001cd0


	//   ....[17]....
        /*00bc*/ 	.word	0x00001d00


	//----- nvinfo : EIATTR_VRC_CTA_INIT_COUNT
	.align		4
.L_2111:
        /*00c0*/ 	.byte	0x02, 0x4a
	.zero		1
	.zero		1


	//----- nvinfo : EIATTR_EXIT_INSTR_OFFSETS
	.align		4
        /*00c4*/ 	.byte	0x04, 0x1c
        /*00c6*/ 	.short	(.L_2113 - .L_2112)


	//   ....[0]....
.L_2112:
        /*00c8*/ 	.word	0x00000040


	//   ....[1]....
        /*00cc*/ 	.word	0x00003300


	//----- nvinfo : EIATTR_MAX_THREADS
	.align		4
.L_2113:
        /*00d0*/ 	.byte	0x04, 0x05
        /*00d2*/ 	.short	(.L_2115 - .L_2114)
.L_2114:
        /*00d4*/ 	.word	0x00000080
        /*00d8*/ 	.word	0x00000001
        /*00dc*/ 	.word	0x00000001


	//----- nvinfo : EIATTR_CRS_STACK_SIZE
	.align		4
.L_2115:
        /*00e0*/ 	.byte	0x04, 0x1e
        /*00e2*/ 	.short	(.L_2117 - .L_2116)
.L_2116:
        /*00e4*/ 	.word	0x00000000


	//----- nvinfo : EIATTR_CBANK_PARAM_SIZE
	.align		4
.L_2117:
        /*00e8*/ 	.byte	0x03, 0x19
        /*00ea*/ 	.short	0x0058


	//----- nvinfo : EIATTR_PARAM_CBANK
	.align		4
        /*00ec*/ 	.byte	0x04, 0x0a
        /*00ee*/ 	.short	(.L_2119 - .L_2118)
	.align		4
.L_2118:
        /*00f0*/ 	.word	index@(.nv.constant0._ZN10layer_norm13ln_fwd_kernelINS_13Kernel_traitsI6__halfS2_S2_fjLj10240ELj1ELj1ELj4ELj16ENS_18Kernel_traits_baseILj10240ES2_S2_S2_fjLj128EEEEEEEvNS_9FwdParamsE)
        /*00f4*/ 	.short	0x0380
        /*00f6*/ 	.short	0x0058


	//----- nvinfo : EIATTR_SW_WAR
	.align		4
.L_2119:
        /*00f8*/ 	.byte	0x04, 0x36
        /*00fa*/ 	.short	(.L_2121 - .L_2120)
.L_2120:
        /*00fc*/ 	.word	0x00000008
.L_2121:


//--------------------- .nv.info._ZN10layer_norm13ln_fwd_kernelINS_13Kernel_traitsIffffjLj10240ELj2ELj1ELj4ELj16ENS_18Kernel_traits_baseILj10240EffffjLj128EEEEEEEvNS_9FwdParamsE --------------------------
	.section	.nv.info._ZN10layer_norm13ln_fwd_kernelINS_13Kernel_traitsIffffjLj10240ELj2ELj1ELj4ELj16ENS_18Kernel_traits_baseILj10240EffffjLj128EEEEEEEvNS_9FwdParamsE,"",@"SHT_CUDA_INFO"
	.sectionflags	@""
	.align	4


	//----- nvinfo : EIATTR_CUDA_API_VERSION
	.align		4
        /*0000*/ 	.byte	0x04, 0x37
        /*0002*/ 	.short	(.L_2123 - .L_2122)
.L_2122:
        /*0004*/ 	.word	0x00000082


	//----- nvinfo : EIATTR_KPARAM_INFO
	.align		4
.L_2123:
        /*0008*/ 	.byte	0x04, 0x17
        /*000a*/ 	.short	(.L_2125 - .L_2124)
.L_2124:
        /*000c*/ 	.word	0x00000000
        /*0010*/ 	.short	0x0000
        /*0012*/ 	.short	0x0000
        /*0014*/ 	.byte	0x00, 0xf0, 0x61, 0x01


	//----- nvinfo : EIATTR_SPARSE_MMA_MASK
	.align		4
.L_2125:
        /*0018*/ 	.byte	0x03, 0x50
        /*001a*/ 	.short	0x0000


	//----- nvinfo : EIATTR_MAXREG_COUNT
	.align		4
        /*001c*/ 	.byte	0x03, 0x1b
        /*001e*/ 	.short	0x00ff


	//----- nvinfo : EIATTR_NUM_BARRIERS
	.align		4
        /*0020*/ 	.byte	0x02, 0x4c
        /*0022*/ 	.byte	0x01
	.zero		1


	//----- nvinfo : EIATTR_MERCURY_ISA_VERSION
	.align		4
        /*0024*/ 	.byte	0x03, 0x5f
        /*0026*/ 	.short	0x0101


	//----- nvinfo : EIATTR_COOP_GROUP_MASK_REGIDS
	.align		4
        /*0028*/ 	.byte	0x04, 0x29
        /*002a*/ 	.short	(.L_2127 - .L_2126)


	//   ....[0]....
.L_2126:
        /*002c*/ 	.word	0xffffffff


	//   ....[1]....
        /*0030*/ 	.word	0xffffffff


	//   ....[2]....
        /*0034*/ 	.word	0xffffffff


	//   ....[3]....
        /*0038*/ 	.word	0xffffffff


	//   ....[4]....
        /*003c*/ 	.word	0xffffffff


	//   ....[5]....
        /*0040*/ 	.word	0xffffffff


	//   ....[6]....
        /*0044*/ 	.word	0xffffffff


	//   ....[7]....
        /*0048*/ 	.word	0xffffffff


	//   ....[8]....
        /*004c*/ 	.word	0xffffffff


	//   ....[9]....
        /*0050*/ 	.word	0xffffffff


	//   ....[10]....
        /*0054*/ 	.word	0xffffffff


	//   ....[11]....
        /*0058*/ 	.word	0xffffffff


	//   ....[12]....
        /*005c*/ 	.word	0xffffffff


	//   ....[13]....
        /*0060*/ 	.word	0xffffffff


	//   ....[14]....
        /*0064*/ 	.word	0xffffffff


	//   ....[15]....
        /*0068*/ 	.word	0xffffffff


	//   ....[16]....
        /*006c*/ 	.word	0xffffffff


	//   ....[17]....
        /*0070*/ 	.word	0xffffffff


	//   ....[18]....
        /*0074*/ 	.word	0xffffffff


	//   ....[19]....
        /*0078*/ 	.word	0xffffffff


	//   ....[20]....
        /*007c*/ 	.word	0xffffffff


	//   ....[21]....
        /*0080*/ 	.word	0xffffffff


	//   ....[22]....
        /*0084*/ 	.word	0xffffffff


	//----- nvinfo : EIATTR_COOP_GROUP_INSTR_OFFSETS
	.align		4
.L_2127:
        /*0088*/ 	.byte	0x04, 0x28
        /*008a*/ 	.short	(.L_2129 - .L_2128)


	//   ....[0]....
.L_2128:
        /*008c*/ 	.word	0x00000760


	//   ....[1]....
        /*0090*/ 	.word	0x00000780


	//   ....[2]....
        /*0094*/ 	.word	0x000007a0


	//   ....[3]....
        /*0098*/ 	.word	0x000007c0


	//   ....[4]....
        /*009c*/ 	.word	0x000007e0


	//   ....[5]....
        /*00a0*/ 	.word	0x00000d10


	//   ....[6]....
        /*00a4*/ 	.word	0x00000d30


	//   ....[7]....
        /*00a8*/ 	.word	0x00000d50


	//   ....[8]....
        /*00ac*/ 	.word	0x00000d80


	//   ....[9]....
        /*00b0*/ 	.word	0x00000db0


	//   ....[10]....
        /*00b4*/ 	.word	0x00000f60


	//   ....[11]....
        /*00b8*/ 	.word	0x00000f90


	//   ....[12]....
        /*00bc*/ 	.word	0x00000fa0


	//   ....[13]....
        /*00c0*/ 	.word	0x00000ff0


	//   ....[14]....
        /*00c4*/ 	.word	0x00001080


	//   ....[15]....
        /*00c8*/ 	.word	0x00001090


	//   ....[16]....
        /*00cc*/ 	.word	0x00001160


	//   ....[17]....
        /*00d0*/ 	.word	0x00001170


	//   ....[18]....
        /*00d4*/ 	.word	0x000015a0


	//   ....[19]....
        /*00d8*/ 	.word	0x00001600


	//   ....[20]....
        /*00dc*/ 	.word	0x00001650


	//   ....[21]....
        /*00e0*/ 	.word	0x000016a0


	//   ....[22]....
        /*00e4*/ 	.word	0x000016f0


	//----- nvinfo : EIATTR_VRC_CTA_INIT_COUNT
	.align		4
.L_2129:
        /*00e8*/ 	.byte	0x02, 0x4a
	.zero		1
	.zero		1


	//----- nvinfo : EIATTR_EXIT_INSTR_OFFSETS
	.align		4
        /*00ec*/ 	.byte	0x04, 0x1c
        /*00ee*/ 	.short	(.L_2131 - .L_2130)


	//   ....[0]....
.L_2130:
        /*00f0*/ 	.word	0x00000060


	//   ....[1]....
        /*00f4*/ 	.word	0x00001ff0


	//----- nvinfo : EIATTR_MAX_THREADS
	.align		4
.L_2131:
        /*00f8*/ 	.byte	0x04, 0x05
        /*00fa*/ 	.short	(.L_2133 - .L_2132)
.L_2132:
        /*00fc*/ 	.word	0x00000080
        /*0100*/ 	.word	0x00000001
        /*0104*/ 	.word	0x00000001


	//----- nvinfo : EIATTR_CRS_STACK_SIZE
	.align		4
.L_2133:
        /*0108*/ 	.byte	0x04, 0x1e
        /*010a*/ 	.short	(.L_2135 - .L_2134)
.L_2134:
        /*010c*/ 	.word	0x00000000


	//----- nvinfo : EIATTR_CBANK_PARAM_SIZE
	.align		4
.L_2135:
        /*0110*/ 	.byte	0x03, 0x19
        /*0112*/ 	.short	0x0058


	//----- nvinfo : EIATTR_PARAM_CBANK
	.align		4
        /*0114*/ 	.byte	0x04, 0x0a
        /*0116*/ 	.short	(.L_2137 - .L_2136)
	.align		4
.L_2136:
        /*0118*/ 	.word	index@(.nv.constant0._ZN10layer_norm13ln_fwd_kernelINS_13Kernel_traitsIffffjLj10240ELj2ELj1ELj4ELj16ENS_18Kernel_traits_baseILj10240EffffjLj128EEEEEEEvNS_9FwdParamsE)
        /*011c*/ 	.short	0x0380
        /*011e*/ 	.short	0x0058


	//----- nvinfo : EIATTR_SW_WAR
	.align		4
.L_2137:
        /*0120*/ 	.byte	0x04, 0x36
        /*0122*/ 	.short	(.L_2139 - .L_2138)
.L_2138:
        /*0124*/ 	.word	0x00000008
.L_2139:


//--------------------- .nv.info._ZN10layer_norm13ln_fwd_kernelINS_13Kernel_traitsI13__nv_bfloat16fS2_fjLj8192ELj1ELj1ELj4ELj16ENS_18Kernel_traits_baseILj8192ES2_fS2_fjLj128EEEEEEEvNS_9FwdParamsE --------------------------
	.section	.nv.info._ZN10layer_norm13ln_fwd_kernelINS_13Kernel_traitsI13__nv_bfloat16fS2_fjLj8192ELj1ELj1ELj4ELj16ENS_18Kernel_traits_baseILj8192ES2_fS2_fjLj128EEEEEEEvNS_9FwdParamsE,"",@"SHT_CUDA_INFO"
	.sectionflags	@""
	.align	4


	//----- nvinfo : EIATTR_CUDA_API_VERSION
	.align		4
        /*0000*/ 	.byte	0x04, 0x37
        /*0002*/ 	.short	(.L_2141 - .L_2140)
.L_2140:
        /*0004*/ 	.word	0x00000082


	//----- nvinfo : EIATTR_KPARAM_INFO
	.align		4
.L_2141:
        /*0008*/ 	.byte	0x04, 0x17
        /*000a*/ 	.short	(.L_2143 - .L_2142)
.L_2142:
        /*000c*/ 	.word	0x00000000
        /*0010*/ 	.short	0x0000
        /*0012*/ 	.short	0x0000
        /*0014*/ 	.byte	0x00, 0xf0, 0x61, 0x01


	//----- nvinfo : EIATTR_SPARSE_MMA_MASK
	.align		4
.L_2143:
        /*0018*/ 	.byte	0x03, 0x50
        /*001a*/ 	.short	0x0000


	//----- nvinfo : EIATTR_MAXREG_COUNT
	.align		4
        /*001c*/ 	.byte	0x03, 0x1b
        /*001e*/ 	.short	0x00ff


	//----- nvinfo : EIATTR_NUM_BARRIERS
	.align		4
        /*0020*/ 	.byte	0x02, 0x4c
        /*0022*/ 	.byte	0x01
	.zero		1


	//----- nvinfo : EIATTR_MERCURY_ISA_VERSION
	.align		4
        /*0024*/ 	.byte	0x03, 0x5f
        /*0026*/ 	.short	0x0101


	//----- nvinfo : EIATTR_COOP_GROUP_MASK_REGIDS
	.align		4
        /*0028*/ 	.byte	0x04, 0x29
        /*002a*/ 	.short	(.L_2145 - .L_2144)


	//   ....[0]....
.L_2144:
        /*002c*/ 	.word	0xffffffff


	//   ....[1]....
        /*0030*/ 	.word	0xffffffff


	//   ....[2]....
        /*0034*/ 	.word	0xffffffff


	//   ....[3]....
        /*0038*/ 	.word	0xffffffff


	//   ....[4]....
        /*003c*/ 	.word	0xffffffff


	//   ....[5]....
        /*0040*/ 	.word	0xffffffff


	//   ....[6]....
        /*0044*/ 	.word	0xffffffff


	//   ....[7]....
        /*0048*/ 	.word	0xffffffff


	//   ....[8]....
        /*004c*/ 	.word	0xffffffff


	//   ....[9]....
        /*0050*/ 	.word	0xffffffff


	//   ....[10]....
        /*0054*/ 	.word	0xffffffff


	//   ....[11]....
        /*0058*/ 	.word	0xffffffff


	//   ....[12]....
        /*005c*/ 	.word	0xffffffff


	//   ....[13]....
        /*0060*/ 	.word	0xffffffff


	//   ....[14]....
        /*0064*/ 	.word	0xffffffff


	//   ....[15]....
        /*0068*/ 	.word	0xffffffff


	//   ....[16]....
        /*006c*/ 	.word	0xffffffff


	//   ....[17]....
        /*0070*/ 	.word	0xffffffff


	//----- nvinfo : EIATTR_COOP_GROUP_INSTR_OFFSETS
	.align		4
.L_2145:
        /*0074*/ 	.byte	0x04, 0x28
        /*0076*/ 	.short	(.L_2147 - .L_2146)


	//   ....[0]....
.L_2146:
        /*0078*/ 	.word	0x00001090


	//   ....[1]....
        /*007c*/ 	.word	0x000010b0


	//   ....[2]....
        /*0080*/ 	.word	0x000010d0


	//   ....[3]....
        /*0084*/ 	.word	0x000010f0


	//   ....[4]....
        /*0088*/ 	.word	0x00001110


	//   ....[5]....
        /*008c*/ 	.word	0x00001940


	//   ....[6]....
        /*0090*/ 	.word	0x00001970


	//   ....[7]....
        /*0094*/ 	.word	0x000019b0


	//   ....[8]....
        /*0098*/ 	.word	0x000019f0


	//   ....[9]....
        /*009c*/ 	.word	0x00001a30


	//   ....[10]....
        /*00a0*/ 	.word	0x00001b50


	//   ....[11]....
        /*00a4*/ 	.word	0x00001b80


	//   ....[12]....
        /*00a8*/ 	.word	0x00001c70


	//   ....[13]....
        /*00ac*/ 	.word	0x00001cd0


	//   ....[14]....
        /*00b0*/ 	.word	0x00001d70


	//   ....[15]....
        /*00b4*/ 	.word	0x00001e40


	//   ....[16]....
        /*00b8*/ 	.word	0x00001f00


	//   ....[17]....
        /*00bc*/ 	.word	0x00001f40


	//----- nvinfo : EIATTR_VRC_CTA_INIT_COUNT
	.align		4
.L_2147:
        /*00c0*/ 	.byte	0x02, 0x4a
	.zero		1
	.zero		1


	//----- nvinfo : EIATTR_EXIT_INSTR_OFFSETS
	.align		4
        /*00c4*/ 	.byte	0x04, 0x1c
        /*00c6*/ 	.short	(.L_2149 - .L_2148)


	//   ....[0]....
.L_2148:
        /*00c8*/ 	.word	0x00000040


	//   ....[1]....
        /*00cc*/ 	.word	0x000039f0


	//----- nvinfo : EIATTR_MAX_THREADS
	.align		4
.L_2149:
        /*00d0*/ 	.byte	0x04, 0x05
        /*00d2*/ 	.short	(.L_2151 - .L_2150)
.L_2150:
        /*00d4*/ 	.word	0x00000080
        /*00d8*/ 	.word	0x00000001
        /*00dc*/ 	.word	0x00000001


	//----- nvinfo : EIATTR_CRS_STACK_SIZE
	.align		4
.L_2151:
        /*00e0*/ 	.byte	0x04, 0x1e
        /*00e2*/ 	.short	(.L_2153 - .L_2152)
.L_2152:
        /*00e4*/ 	.word	0x00000000


	//----- nvinfo : EIATTR_CBANK_PARAM_SIZE
	.align		4
.L_2153:
        /*00e8*/ 	.byte	0x03, 0x19
        /*00ea*/ 	.short	0x0058


	//----- nvinfo : EIATTR_PARAM_CBANK
	.align		4
        /*00ec*/ 	.byte	0x04, 0x0a
        /*00ee*/ 	.short	(.L_2155 - .L_2154)
	.align		4
.L_2154:
        /*00f0*/ 	.word	index@(.nv.constant0._ZN10layer_norm13ln_fwd_kernelINS_13Kernel_traitsI13__nv_bfloat16fS2_fjLj8192ELj1ELj1ELj4ELj16ENS_18Kernel_traits_baseILj8192ES2_fS2_fjLj128EEEEEEEvNS_9FwdParamsE)
        /*00f4*/ 	.short	0x0380
        /*00f6*/ 	.short	0x0058


	//----- nvinfo : EIATTR_SW_WAR
	.align		4
.L_2155:
        /*00f8*/ 	.byte	0x04, 0x36
        /*00fa*/ 	.short	(.L_2157 - .L_2156)
.L_2156:
        /*00fc*/ 	.word	0x00000008
.L_2157:


//--------------------- .nv.info._ZN10layer_norm13ln_fwd_kernelINS_13Kernel_traitsI13__nv_bfloat16S2_S2_fjLj8192ELj1ELj1ELj4ELj16ENS_18Kernel_traits_baseILj8192ES2_S2_S2_fjLj128EEEEEEEvNS_9FwdParamsE --------------------------
	.section	.nv.info._ZN10layer_norm13ln_fwd_kernelINS_13Kernel_traitsI13__nv_bfloat16S2_S2_fjLj8192ELj1ELj1ELj4ELj16ENS_18Kernel_traits_baseILj8192ES2_S2_S2_fjLj128EEEEEEEvNS_9FwdParamsE,"",@"SHT_CUDA_INFO"
	.sectionflags	@""
	.align	4


	//----- nvinfo : EIATTR_CUDA_API_VERSION
	.align		4
        /*0000*/ 	.byte	0x04, 0x37
        /*0002*/ 	.short	(.L_2159 - .L_2158)
.L_2158:
        /*0004*/ 	.word	0x00000082


	//----- nvinfo : EIATTR_KPARAM_INFO
	.align		4
.L_2159:
        /*0008*/ 	.byte	0x04, 0x17
        /*000a*/ 	.short	(.L_2161 - .L_2160)
.L_2160:
        /*000c*/ 	.word	0x00000000
        /*0010*/ 	.short	0x0000
        /*0012*/ 	.short	0x0000
        /*0014*/ 	.byte	0x00, 0xf0, 0x61, 0x01


	//----- nvinfo : EIATTR_SPARSE_MMA_MASK
	.align		4
.L_2161:
        /*0018*/ 	.byte	0x03, 0x50
        /*001a*/ 	.short	0x0000


	//----- nvinfo : EIATTR_MAXREG_COUNT
	.align		4
        /*001c*/ 	.byte	0x03, 0x1b
        /*001e*/ 	.short	0x00ff


	//----- nvinfo : EIATTR_NUM_BARRIERS
	.align		4
        /*0020*/ 	.byte	0x02, 0x4c
        /*0022*/ 	.byte	0x01
	.zero		1


	//----- nvinfo : EIATTR_MERCURY_ISA_VERSION
	.align		4
        /*0024*/ 	.byte	0x03, 0x5f
        /*0026*/ 	.short	0x0101


	//----- nvinfo : EIATTR_COOP_GROUP_MASK_REGIDS
	.align		4
        /*0028*/ 	.byte	0x04, 0x29
        /*002a*/ 	.short	(.L_2163 - .L_2162)


	//   ....[0]....
.L_2162:
        /*002c*/ 	.word	0xffffffff


	//   ....[1]....
        /*0030*/ 	.word	0xffffffff


	//   ....[2]....
        /*0034*/ 	.word	0xffffffff


	//   ....[3]....
        /*0038*/ 	.word	0xffffffff


	//   ....[4]....
        /*003c*/ 	.word	0xffffffff


	//   ....[5]....
        /*0040*/ 	.word	0xffffffff


	//   ....[6]....
        /*0044*/ 	.word	0xffffffff


	//   ....[7]....
        /*0048*/ 	.word	0xffffffff


	//   ....[8]....
        /*004c*/ 	.word	0xffffffff


	//   ....[9]....
        /*0050*/ 	.word	0xffffffff


	//   ....[10]....
        /*0054*/ 	.word	0xffffffff


	//   ....[11]....
        /*0058*/ 	.word	0xffffffff


	//   ....[12]....
        /*005c*/ 	.word	0xffffffff


	//   ....[13]....
        /*0060*/ 	.word	0xffffffff


	//   ....[14]....
        /*0064*/ 	.word	0xffffffff


	//   ....[15]....
        /*0068*/ 	.word	0xffffffff


	//   ....[16]....
        /*006c*/ 	.word	0xffffffff


	//   ....[17]....
        /*0070*/ 	.word	0xffffffff


	//----- nvinfo : EIATTR_COOP_GROUP_INSTR_OFFSETS
	.align		4
.L_2163:
        /*0074*/ 	.byte	0x04, 0x28
        /*0076*/ 	.short	(.L_2165 - .L_2164)


	//   ....[0]....
.L_2164:
        /*0078*/ 	.word	0x00000d10


	//   ....[1]....
        /*007c*/ 	.word	0x00000d30


	//   ....[2]....
        /*0080*/ 	.word	0x00000d50


	//   ....[3]....
        /*0084*/ 	.word	0x00000d70


	//   ....[4]....
        /*0088*/ 	.word	0x00000d90


	//   ....[5]....
        /*008c*/ 	.word	0x000015e0


	//   ....[6]....
        /*0090*/ 	.word	0x00001600


	//   ....[7]....
        /*0094*/ 	.word	0x00001630


	//   ....[8]....
        /*0098*/ 	.word	0x00001670


	//   ....[9]....
        /*009c*/ 	.word	0x000016b0


	//   ....[10]....
        /*00a0*/ 	.word	0x000017d0


	//   ....[11]....
        /*00a4*/ 	.word	0x00001800


	//   ....[12]....
        /*00a8*/ 	.word	0x00001810


	//   ....[13]....
        /*00ac*/ 	.word	0x00001860


	//   ....[14]....
        /*00b0*/ 	.word	0x000018e0


	//   ....[15]....
        /*00b4*/ 	.word	0x000018f0


	//   ....[16]....
        /*00b8*/ 	.word	0x000019c0


	//   ....[17]....
        /*00bc*/ 	.word	0x000019d0


	//----- nvinfo : EIATTR_VRC_CTA_INIT_COUNT
	.align		4
.L_2165:
        /*00c0*/ 	.byte	0x02, 0x4a
	.zero		1
	.zero		1


	//----- nvinfo : EIATTR_EXIT_INSTR_OFFSETS
	.align		4
        /*00c4*/ 	.byte	0x04, 0x1c
        /*00c6*/ 	.short	(.L_2167 - .L_2166)


	//   ....[0]....
.L_2166:
        /*00c8*/ 	.word	0x00000040


	//   ....[1]....
        /*00cc*/ 	.word	0x00002b40


	//----- nvinfo : EIATTR_MAX_THREADS
	.align		4
.L_2167:
        /*00d0*/ 	.byte	0x04, 0x05
        /*00d2*/ 	.short	(.L_2169 - .L_2168)
.L_2168:
        /*00d4*/ 	.word	0x00000080
        /*00d8*/ 	.word	0x00000001
        /*00dc*/ 	.word	0x00000001


	//----- nvinfo : EIATTR_CRS_STACK_SIZE
	.align		4
.L_2169:
        /*00e0*/ 	.byte	0x04, 0x1e
        /*00e2*/ 	.short	(.L_2171 - .L_2170)
.L_2170:
        /*00e4*/ 	.word	0x00000000


	//----- nvinfo : EIATTR_CBANK_PARAM_SIZE
	.align		4
.L_2171:
        /*00e8*/ 	.byte	0x03, 0x19
        /*00ea*/ 	.short	0x0058


	//----- nvinfo : EIATTR_PARAM_CBANK
	.align		4
        /*00ec*/ 	.byte	0x04, 0x0a
        /*00ee*/ 	.short	(.L_2173 - .L_2172)
	.align		4
.L_2172:
        /*00f0*/ 	.word	index@(.nv.constant0._ZN10layer_norm13ln_fwd_kernelINS_13Kernel_traitsI13__nv_bfloat16S2_S2_fjLj8192ELj1ELj1ELj4ELj16ENS_18Kernel_traits_baseILj8192ES2_S2_S2_fjLj128EEEEEEEvNS_9FwdParamsE)
        /*00f4*/ 	.short	0x0380
        /*00f6*/ 	.short	0x0058


	//----- nvinfo : EIATTR_SW_WAR
	.align		4
.L_2173:
        /*00f8*/ 	.byte	0x04, 0x36
        /*00fa*/ 	.short	(.L_2175 - .L_2174)
.L_2174:
        /*00fc*/ 	.word	0x00000008
.L_2175:


//--------------------- .nv.info._ZN10layer_norm13ln_fwd_kernelINS_13Kernel_traitsI6__halffS2_fjLj8192ELj1ELj1ELj4ELj16ENS_18Kernel_traits_baseILj8192ES2_fS2_fjLj128EEEEEEEvNS_9FwdParamsE --------------------------
	.section	.nv.info._ZN10layer_norm13ln_fwd_kernelINS_13Kernel_traitsI6__halffS2_fjLj8192ELj1ELj1ELj4ELj16ENS_18Kernel_traits_baseILj8192ES2_fS2_fjLj128EEEEEEEvNS_9FwdParamsE,"",@"SHT_CUDA_INFO"
	.sectionflags	@""
	.align	4


	//----- nvinfo : EIATTR_CUDA_API_VERSION
	.align		4
        /*0000*/ 	.byte	0x04, 0x37
        /*0002*/ 	.short	(.L_2177 - .L_2176)
.L_2176:
        /*0004*/ 	.word	0x00000082


	//----- nvinfo : EIATTR_KPARAM_INFO
	.align		4
.L_2177:
        /*0008*/ 	.byte	0x04, 0x17
        /*000a*/ 	.short	(.L_2179 - .L_2178)
.L_2178:
        /*000c*/ 	.word	0x00000000
        /*0010*/ 	.short	0x0000
        /*0012*/ 	.short	0x0000
        /*0014*/ 	.byte	0x00, 0xf0, 0x61, 0x01


	//----- nvinfo : EIATTR_SPARSE_MMA_MASK
	.align		4
.L_2179:
        /*0018*/ 	.byte	0x03, 0x50
        /*001a*/ 	.short	0x0000


	//----- nvinfo : EIATTR_MAXREG_COUNT
	.align		4
        /*001c*/ 	.byte	0x03, 0x1b
        /*001e*/ 	.short	0x00ff


	//----- nvinfo : EIATTR_NUM_BARRIERS
	.align		4
        /*0020*/ 	.byte	0x02, 0x4c
        /*0022*/ 	.byte	0x01
	.zero		1


	//----- nvinfo : EIATTR_MERCURY_ISA_VERSION
	.align		4
        /*0024*/ 	.byte	0x03, 0x5f
        /*0026*/ 	.short	0x0101


	//----- nvinfo : EIATTR_COOP_GROUP_MASK_REGIDS
	.align		4
        /*0028*/ 	.byte	0x04, 0x29
        /*002a*/ 	.short	(.L_2181 - .L_2180)


	//   ....[0]....
.L_2180:
        /*002c*/ 	.word	0xffffffff


	//   ....[1]....
        /*0030*/ 	.word	0xffffffff


	//   ....[2]....
        /*0034*/ 	.word	0xffffffff


	//   ....[3]....
        /*0038*/ 	.word	0xffffffff


	//   ....[4]....
        /*003c*/ 	.word	0xffffffff


	//   ....[5]....
        /*0040*/ 	.word	0xffffffff


	//   ....[6]....
        /*0044*/ 	.word	0xffffffff


	//   ....[7]....
        /*0048*/ 	.word	0xffffffff


	//   ....[8]....
        /*004c*/ 	.word	0xffffffff


	//   ....[9]....
        /*0050*/ 	.word	0xffffffff


	//   ....[10]....
        /*0054*/ 	.word	0xffffffff


	//   ....[11]....
        /*0058*/ 	.word	0xffffffff


	//   ....[12]....
        /*005c*/ 	.word	0xffffffff


	//   ....[13]....
        /*0060*/ 	.word	0xffffffff


	//   ....[14]....
        /*0064*/ 	.word	0xffffffff


	//   ....[15]....
        /*0068*/ 	.word	0xffffffff


	//   ....[16]....
        /*006c*/ 	.word	0xffffffff


	//   ....[17]....
        /*0070*/ 	.word	0xffffffff


	//----- nvinfo : EIATTR_COOP_GROUP_INSTR_OFFSETS
	.align		4
.L_2181:
        /*0074*/ 	.byte	0x04, 0x28
        /*0076*/ 	.short	(.L_2183 - .L_2182)


	//   ....[0]....
.L_2182:
        /*0078*/ 	.word	0x00001090


	//   ....[1]....
        /*007c*/ 	.word	0x000010b0


	//   ....[2]....
        /*0080*/ 	.word	0x000010d0


	//   ....[3]....
        /*0084*/ 	.word	0x000010f0


	//   ....[4]....
        /*0088*/ 	.word	0x00001110


	//   ....[5]....
        /*008c*/ 	.word	0x00001940


	//   ....[6]....
        /*0090*/ 	.word	0x00001970


	//   ....[7]....
        /*0094*/ 	.word	0x000019b0


	//   ....[8]....
        /*0098*/ 	.word	0x000019f0


	//   ....[9]....
        /*009c*/ 	.word	0x00001a30


	//   ....[10]....
        /*00a0*/ 	.word	0x00001b50


	//   ....[11]....
        /*00a4*/ 	.word	0x00001b80


	//   ....[12]....
        /*00a8*/ 	.word	0x00001c70


	//   ....[13]....
        /*00ac*/ 	.word	0x00001cd0


	//   ....[14]....
        /*00b0*/ 	.word	0x00001d70


	//   ....[15]....
        /*00b4*/ 	.word	0x00001e40


	//   ....[16]....
        /*00b8*/ 	.word	0x00001f00


	//   ....[17]....
        /*00bc*/ 	.word	0x00001f40


	//----- nvinfo : EIATTR_VRC_CTA_INIT_COUNT
	.align		4
.L_2183:
        /*00c0*/ 	.byte	0x02, 0x4a
	.zero		1
	.zero		1


	//----- nvinfo : EIATTR_EXIT_INSTR_OFFSETS
	.align		4
        /*00c4*/ 	.byte	0x04, 0x1c
        /*00c6*/ 	.short	(.L_2185 - .L_2184)


	//   ....[0]....
.L_2184:
        /*00c8*/ 	.word	0x00000040


	//   ....[1]....
        /*00cc*/ 	.word	0x000039f0


	//----- nvinfo : EIATTR_MAX_THREADS
	.align		4
.L_2185:
        /*00d0*/ 	.byte	0x04, 0x05
        /*00d2*/ 	.short	(.L_2187 - .L_2186)
.L_2186:
        /*00d4*/ 	.word	0x00000080
        /*00d8*/ 	.word	0x00000001
        /*00dc*/ 	.word	0x00000001


	//----- nvinfo : EIATTR_CRS_STACK_SIZE
	.align		4
.L_2187:
        /*00e0*/ 	.byte	0x04, 0x1e
        /*00e2*/ 	.short	(.L_2189 - .L_2188)
.L_2188:
        /*00e4*/ 	.word	0x00000000


	//----- nvinfo : EIATTR_CBANK_PARAM_SIZE
	.align		4
.L_2189:
        /*00e8*/ 	.byte	0x03, 0x19
        /*00ea*/ 	.short	0x0058


	//----- nvinfo : EIATTR_PARAM_CBANK
	.align		4
        /*00ec*/ 	.byte	0x04, 0x0a
        /*00ee*/ 	.short	(.L_2191 - .L_2190)
	.align		4
.L_2190:
        /*00f0*/ 	.word	index@(.nv.constant0._ZN10layer_norm13ln_fwd_kernelINS_13Kernel_traitsI6__halffS2_fjLj8192ELj1ELj1ELj4ELj16ENS_18Kernel_traits_baseILj8192ES2_fS2_fjLj128EEEEEEEvNS_9FwdParamsE)
        /*00f4*/ 	.short	0x0380
        /*00f6*/ 	.short	0x0058


	//----- nvinfo : EIATTR_SW_WAR
	.align		4
.L_2191:
        /*00f8*/ 	.byte	0x04, 0x36
        /*00fa*/ 	.short	(.L_2193 - .L_2192)
.L_2192:
        /*00fc*/ 	.word	0x00000008
.L_2193:


//--------------------- .nv.info._ZN10layer_norm13ln_fwd_kernelINS_13Kernel_traitsI6__halfS2_S2_fjLj8192ELj1ELj1ELj4ELj16ENS_18Kernel_traits_baseILj8192ES2_S2_S2_fjLj128EEEEEEEvNS_9FwdParamsE --------------------------
	.section	.nv.info._ZN10layer_norm13ln_fwd_kernelINS_13Kernel_traitsI6__halfS2_S2_fjLj8192ELj1ELj1ELj4ELj16ENS_18Kernel_traits_baseILj8192ES2_S2_S2_fjLj128EEEEEEEvNS_9FwdParamsE,"",@"SHT_CUDA_INFO"
	.sectionflags	@""
	.align	4


	//----- nvinfo : EIATTR_CUDA_API_VERSION
	.align		4
        /*0000*/ 	.byte	0x04, 0x37
        /*0002*/ 	.short	(.L_2195 - .L_2194)
.L_2194:
        /*0004*/ 	.word	0x00000082


	//----- nvinfo : EIATTR_KPARAM_INFO
	.align		4
.L_2195:
        /*0008*/ 	.byte	0x04, 0x17
        /*000a*/ 	.short	(.L_2197 - .L_2196)
.L_2196:
        /*000c*/ 	.word	0x00000000
        /*0010*/ 	.short	0x0000
        /*0012*/ 	.short	0x0000
        /*0014*/ 	.byte	0x00, 0xf0, 0x61, 0x01


	//----- nvinfo : EIATTR_SPARSE_MMA_MASK
	.align		4
.L_2197:
        /*0018*/ 	.byte	0x03, 0x50
        /*001a*/ 	.short	0x0000


	//----- nvinfo : EIATTR_MAXREG_COUNT
	.align		4
        /*001c*/ 	.byte	0x03, 0x1b
        /*001e*/ 	.short	0x00ff


	//----- nvinfo : EIATTR_NUM_BARRIERS
	.align		4
        /*0020*/ 	.byte	0x02, 0x4c
        /*0022*/ 	.byte	0x01
	.zero		1


	//----- nvinfo : EIATTR_MERCURY_ISA_VERSION
	.align		4
        /*0024*/ 	.byte	0x03, 0x5f
        /*0026*/ 	.short	0x0101


	//----- nvinfo : EIATTR_COOP_GROUP_MASK_REGIDS
	.align		4
        /*0028*/ 	.byte	0x04, 0x29
        /*002a*/ 	.short	(.L_2199 - .L_2198)


	//   ....[0]....
.L_2198:
        /*002c*/ 	.word	0xffffffff


	//   ....[1]....
        /*0030*/ 	.word	0xffffffff


	//   ....[2]....
        /*0034*/ 	.word	0xffffffff


	//   ....[3]....
        /*0038*/ 	.word	0xffffffff


	//   ....[4]....
        /*003c*/ 	.word	0xffffffff


	//   ....[5]....
        /*0040*/ 	.word	0xffffffff


	//   ....[6]....
        /*0044*/ 	.word	0xffffffff


	//   ....[7]....
        /*0048*/ 	.word	0xffffffff


	//   ....[8]....
        /*004c*/ 	.word	0xffffffff


	//   ....[9]....
        /*0050*/ 	.word	0xffffffff


	//   ....[10]....
        /*0054*/ 	.word	0xffffffff


	//   ....[11]....
        /*0058*/ 	.word	0xffffffff


	//   ....[12]....
        /*005c*/ 	.word	0xffffffff


	//   ....[13]....
        /*0060*/ 	.word	0xffffffff


	//   ....[14]....
        /*0064*/ 	.word	0xffffffff


	//   ....[15]....
        /*0068*/ 	.word	0xffffffff


	//   ....[16]....
        /*006c*/ 	.word	0xffffffff


	//   ....[17]....
        /*0070*/ 	.word	0xffffffff


	//----- nvinfo : EIATTR_COOP_GROUP_INSTR_OFFSETS
	.align		4
.L_2199:
        /*0074*/ 	.byte	0x04, 0x28
        /*0076*/ 	.short	(.L_2201 - .L_2200)


	//   ....[0]....
.L_2200:
        /*0078*/ 	.word	0x00000b10


	//   ....[1]....
        /*007c*/ 	.word	0x00000b30


	//   ....[2]....
        /*0080*/ 	.word	0x00000b50


	//   ....[3]....
        /*0084*/ 	.word	0x00000b70


	//   ....[4]....
        /*0088*/ 	.word	0x00000b90


	//   ....[5]....
        /*008c*/ 	.word	0x000013e0


	//   ....[6]....
        /*0090*/ 	.word	0x00001400


	//   ....[7]....
        /*0094*/ 	.word	0x00001430


	//   ....[8]....
        /*0098*/ 	.word	0x00001470


	//   ....[9]....
        /*009c*/ 	.word	0x000014b0


	//   ....[10]....
        /*00a0*/ 	.word	0x000015d0


	//   ....[11]....
        /*00a4*/ 	.word	0x00001600


	//   ....[12]....
        /*00a8*/ 	.word	0x00001610


	//   ....[13]....
        /*00ac*/ 	.word	0x00001660


	//   ....[14]....
        /*00b0*/ 	.word	0x000016e0


	//   ....[15]....
        /*00b4*/ 	.word	0x000016f0


	//   ....[16]....
        /*00b8*/ 	.word	0x000017c0


	//   ....[17]....
        /*00bc*/ 	.word	0x000017d0


	//----- nvinfo : EIATTR_VRC_CTA_INIT_COUNT
	.align		4
.L_2201:
        /*00c0*/ 	.byte	0x02, 0x4a
	.zero		1
	.zero		1


	//----- nvinfo : EIATTR_EXIT_INSTR_OFFSETS
	.align		4
        /*00c4*/ 	.byte	0x04, 0x1c
        /*00c6*/ 	.short	(.L_2203 - .L_2202)


	//   ....[0]....
.L_2202:
        /*00c8*/ 	.word	0x00000040


	//   ....[1]....
        /*00cc*/ 	.word	0x00002940


	//----- nvinfo : EIATTR_MAX_THREADS
	.align		4
.L_2203:
        /*00d0*/ 	.byte	0x04, 0x05
        /*00d2*/ 	.short	(.L_2205 - .L_2204)
.L_2204:
        /*00d4*/ 	.word	0x00000080
        /*00d8*/ 	.word	0x00000001
        /*00dc*/ 	.word	0x00000001


	//----- nvinfo : EIATTR_CRS_STACK_SIZE
	.align		4
.L_2205:
        /*00e0*/ 	.byte	0x04, 0x1e
        /*00e2*/ 	.short	(.L_2207 - .L_2206)
.L_2206:
        /*00e4*/ 	.word	0x00000000


	//----- nvinfo : EIATTR_CBANK_PARAM_SIZE
	.align		4
.L_2207:
        /*00e8*/ 	.byte	0x03, 0x19
        /*00ea*/ 	.short	0x0058


	//----- nvinfo : EIATTR_PARAM_CBANK
	.align		4
        /*00ec*/ 	.byte	0x04, 0x0a
        /*00ee*/ 	.short	(.L_2209 - .L_2208)
	.align		4
.L_2208:
        /*00f0*/ 	.word	index@(.nv.constant0._ZN10layer_norm13ln_fwd_kernelINS_13Kernel_traitsI6__halfS2_S2_fjLj8192ELj1ELj1ELj4ELj16ENS_18Kernel_traits_baseILj8192ES2_S2_S2_fjLj128EEEEEEEvNS_9FwdParamsE)
        /*00f4*/ 	.short	0x0380
        /*00f6*/ 	.short	0x0058


	//----- nvinfo : EIATTR_SW_WAR
	.align		4
.L_2209:
        /*00f8*/ 	.byte	0x04, 0x36
        /*00fa*/ 	.short	(.L_2211 - .L_2210)
.L_2210:
        /*00fc*/ 	.word	0x00000008
.L_2211:


//--------------------- .nv.info._ZN10layer_norm13ln_fwd_kernelINS_13Kernel_traitsIffffjLj8192ELj1ELj1ELj4ELj16ENS_18Kernel_traits_baseILj8192EffffjLj128EEEEEEEvNS_9FwdParamsE --------------------------
	.section	.nv.info._ZN10layer_norm13ln_fwd_kernelINS_13Kernel_traitsIffffjLj8192ELj1ELj1ELj4ELj16ENS_18Kernel_traits_baseILj8192EffffjLj128EEEEEEEvNS_9FwdParamsE,"",@"SHT_CUDA_INFO"
	.sectionflags	@""
	.align	4


	//----- nvinfo : EIATTR_CUDA_API_VERSION
	.align		4
        /*0000*/ 	.byte	0x04, 0x37
        /*0002*/ 	.short	(.L_2213 - .L_2212)
.L_2212:
        /*0004*/ 	.word	0x00000082


	//----- nvinfo : EIATTR_KPARAM_INFO
	.align		4
.L_2213:
        /*0008*/ 	.byte	0x04, 0x17
        /*000a*/ 	.short	(.L_2215 - .L_2214)
.L_2214:
        /*000c*/ 	.word	0x00000000
        /*0010*/ 	.short	0x0000
        /*0012*/ 	.short	0x0000
        /*0014*/ 	.byte	0x00, 0xf0, 0x61, 0x01


	//----- nvinfo : EIATTR_SPARSE_MMA_MASK
	.align		4
.L_2215:
        /*0018*/ 	.byte	0x03, 0x50
        /*001a*/ 	.short	0x0000


	//----- nvinfo : EIATTR_MAXREG_COUNT
	.align		4
        /*001c*/ 	.byte	0x03, 0x1b
        /*001e*/ 	.short	0x00ff


	//----- nvinfo : EIATTR_NUM_BARRIERS
	.align		4
        /*0020*/ 	.byte	0x02, 0x4c
        /*0022*/ 	.byte	0x01
	.zero		1


	//----- nvinfo : EIATTR_MERCURY_ISA_VERSION
	.align		4
        /*0024*/ 	.byte	0x03, 0x5f
        /*0026*/ 	.short	0x0101


	//----- nvinfo : EIATTR_COOP_GROUP_MASK_REGIDS
	.align		4
        /*0028*/ 	.byte	0x04, 0x29
        /*002a*/ 	.short	(.L_2217 - .L_2216)


	//   ....[0]....
.L_2216:
        /*002c*/ 	.word	0xffffffff


	//   ....[1]....
        /*0030*/ 	.word	0xffffffff


	//   ....[2]....
        /*0034*/ 	.word	0xffffffff


	//   ....[3]....
        /*0038*/ 	.word	0xffffffff


	//   ....[4]....
        /*003c*/ 	.word	0xffffffff


	//   ....[5]....
        /*0040*/ 	.word	0xffffffff


	//   ....[6]....
        /*0044*/ 	.word	0xffffffff


	//   ....[7]....
        /*0048*/ 	.word	0xffffffff


	//   ....[8]....
        /*004c*/ 	.word	0xffffffff


	//   ....[9]....
        /*0050*/ 	.word	0xffffffff


	//   ....[10]....
        /*0054*/ 	.word	0xffffffff


	//   ....[11]....
        /*0058*/ 	.word	0xffffffff


	//   ....[12]....
        /*005c*/ 	.word	0xffffffff


	//   ....[13]....
        /*0060*/ 	.word	0xffffffff


	//   ....[14]....
        /*0064*/ 	.word	0xffffffff


	//   ....[15]....
        /*0068*/ 	.word	0xffffffff


	//   ....[16]....
        /*006c*/ 	.word	0xffffffff


	//   ....[17]....
        /*0070*/ 	.word	0xffffffff


	//----- nvinfo : EIATTR_COOP_GROUP_INSTR_OFFSETS
	.align		4
.L_2217:
        /*0074*/ 	.byte	0x04, 0x28
        /*0076*/ 	.short	(.L_2219 - .L_2218)


	//   ....[0]....
.L_2218:
        /*0078*/ 	.word	0x00000890


	//   ....[1]....
        /*007c*/ 	.word	0x000008b0


	//   ....[2]....
        /*0080*/ 	.word	0x000008d0


	//   ....[3]....
        /*0084*/ 	.word	0x000008f0


	//   ....[4]....
        /*0088*/ 	.word	0x00000910


	//   ....[5]....
        /*008c*/ 	.word	0x00001140


	//   ....[6]....
        /*0090*/ 	.word	0x00001170


	//   ....[7]....
        /*0094*/ 	.word	0x000011b0


	//   ....[8]....
        /*0098*/ 	.word	0x000011f0


	//   ....[9]....
        /*009c*/ 	.word	0x00001220


	//   ....[10]....
        /*00a0*/ 	.word	0x00001350


	//   ....[11]....
        /*00a4*/ 	.word	0x00001380


	//   ....[12]....
        /*00a8*/ 	.word	0x000013b0


	//   ....[13]....
        /*00ac*/ 	.word	0x00001400


	//   ....[14]....
        /*00b0*/ 	.word	0x00001440


	//   ....[15]....
        /*00b4*/ 	.word	0x00001490


	//   ....[16]....
        /*00b8*/ 	.word	0x00001510


	//   ....[17]....
        /*00bc*/ 	.word	0x00001570


	//----- nvinfo : EIATTR_VRC_CTA_INIT_COUNT
	.align		4
.L_2219:
        /*00c0*/ 	.byte	0x02, 0x4a
	.zero		1
	.zero		1


	//----- nvinfo : EIATTR_EXIT_INSTR_OFFSETS
	.align		4
        /*00c4*/ 	.byte	0x04, 0x1c
        /*00c6*/ 	.short	(.L_2221 - .L_2220)


	//   ....[0]....
.L_2220:
        /*00c8*/ 	.word	0x00000040


	//   ....[1]....
        /*00cc*/ 	.word	0x00002340


	//----- nvinfo : EIATTR_MAX_THREADS
	.align		4
.L_2221:
        /*00d0*/ 	.byte	0x04, 0x05
        /*00d2*/ 	.short	(.L_2223 - .L_2222)
.L_2222:
        /*00d4*/ 	.word	0x00000080
        /*00d8*/ 	.word	0x00000001
        /*00dc*/ 	.word	0x00000001


	//----- nvinfo : EIATTR_CRS_STACK_SIZE
	.align		4
.L_2223:
        /*00e0*/ 	.byte	0x04, 0x1e
        /*00e2*/ 	.short	(.L_2225 - .L_2224)
.L_2224:
        /*00e4*/ 	.word	0x00000000


	//----- nvinfo : EIATTR_CBANK_PARAM_SIZE
	.align		4
.L_2225:
        /*00e8*/ 	.byte	0x03, 0x19
        /*00ea*/ 	.short	0x0058


	//----- nvinfo : EIATTR_PARAM_CBANK
	.align		4
        /*00ec*/ 	.byte	0x04, 0x0a
        /*00ee*/ 	.short	(.L_2227 - .L_2226)
	.align		4
.L_2226:
        /*00f0*/ 	.word	index@(.nv.constant0._ZN10layer_norm13ln_fwd_kernelINS_13Kernel_traitsIffffjLj8192ELj1ELj1ELj4ELj16ENS_18Kernel_traits_baseILj8192EffffjLj128EEEEEEEvNS_9FwdParamsE)
        /*00f4*/ 	.short	0x0380
        /*00f6*/ 	.short	0x0058


	//----- nvinfo : EIATTR_SW_WAR
	.align		4
.L_2227:
        /*00f8*/ 	.byte	0x04, 0x36
        /*00fa*/ 	.short	(.L_2229 - .L_2228)
.L_2228:
        /*00fc*/ 	.word	0x00000008
.L_2229:


//--------------------- .nv.info._ZN10layer_norm13ln_fwd_kernelINS_13Kernel_traitsI13__nv_bfloat16fS2_fjLj6144ELj1ELj1ELj4ELj16ENS_18Kernel_traits_baseILj6144ES2_fS2_fjLj128EEEEEEEvNS_9FwdParamsE --------------------------
	.section	.nv.info._ZN10layer_norm13ln_fwd_kernelINS_13Kernel_traitsI13__nv_bfloat16fS2_fjLj6144ELj1ELj1ELj4ELj16ENS_18Kernel_traits_baseILj6144ES2_fS2_fjLj128EEEEEEEvNS_9FwdParamsE,"",@"SHT_CUDA_INFO"
	.sectionflags	@""
	.align	4


	//----- nvinfo : EIATTR_CUDA_API_VERSION
	.align		4
        /*0000*/ 	.byte	0x04, 0x37
        /*0002*/ 	.short	(.L_2231 - .L_2230)
.L_2230:
        /*0004*/ 	.word	0x00000082


	//----- nvinfo : EIATTR_KPARAM_INFO
	.align		4
.L_2231:
        /*0008*/ 	.byte	0x04, 0x17
        /*000a*/ 	.short	(.L_2233 - .L_2232)
.L_2232:
        /*000c*/ 	.word	0x00000000
        /*0010*/ 	.short	0x0000
        /*0012*/ 	.short	0x0000
        /*0014*/ 	.byte	0x00, 0xf0, 0x61, 0x01


	//----- nvinfo : EIATTR_SPARSE_MMA_MASK
	.align		4
.L_2233:
        /*0018*/ 	.byte	0x03, 0x50
        /*001a*/ 	.short	0x0000


	//----- nvinfo : EIATTR_MAXREG_COUNT
	.align		4
        /*001c*/ 	.byte	0x03, 0x1b
        /*001e*/ 	.short	0x00ff


	//----- nvinfo : EIATTR_NUM_BARRIERS
	.align		4
        /*0020*/ 	.byte	0x02, 0x4c
        /*0022*/ 	.byte	0x01
	.zero		1


	//----- nvinfo : EIATTR_MERCURY_ISA_VERSION
	.align		4
        /*0024*/ 	.byte	0x03, 0x5f
        /*0026*/ 	.short	0x0101


	//----- nvinfo : EIATTR_COOP_GROUP_MASK_REGIDS
	.align		4
        /*0028*/ 	.byte	0x04, 0x29
        /*002a*/ 	.short	(.L_2235 - .L_2234)


	//   ....[0]....
.L_2234:
        /*002c*/ 	.word	0xffffffff


	//   ....[1]....
        /*0030*/ 	.word	0xffffffff


	//   ....[2]....
        /*0034*/ 	.word	0xffffffff


	//   ....[3]....
        /*0038*/ 	.word	0xffffffff


	//   ....[4]....
        /*003c*/ 	.word	0xffffffff


	//   ....[5]....
        /*0040*/ 	.word	0xffffffff


	//   ....[6]....
        /*0044*/ 	.word	0xffffffff


	//   ....[7]....
        /*0048*/ 	.word	0xffffffff


	//   ....[8]....
        /*004c*/ 	.word	0xffffffff


	//   ....[9]....
        /*0050*/ 	.word	0xffffffff


	//   ....[10]....
        /*0054*/ 	.word	0xffffffff


	//   ....[11]....
        /*0058*/ 	.word	0xffffffff


	//   ....[12]....
        /*005c*/ 	.word	0xffffffff


	//   ....[13]....
        /*0060*/ 	.word	0xffffffff


	//   ....[14]....
        /*0064*/ 	.word	0xffffffff


	//   ....[15]....
        /*0068*/ 	.word	0xffffffff


	//   ....[16]....
        /*006c*/ 	.word	0xffffffff


	//   ....[17]....
        /*0070*/ 	.word	0xffffffff


	//----- nvinfo : EIATTR_COOP_GROUP_INSTR_OFFSETS
	.align		4
.L_2235:
        /*0074*/ 	.byte	0x04, 0x28
        /*0076*/ 	.short	(.L_2237 - .L_2236)


	//   ....[0]....
.L_2236:
        /*0078*/ 	.word	0x00000cd0


	//   ....[1]....
        /*007c*/ 	.word	0x00000cf0


	//   ....[2]....
        /*0080*/ 	.word	0x00000d10


	//   ....[3]....
        /*0084*/ 	.word	0x00000d30


	//   ....[4]....
        /*0088*/ 	.word	0x00000d50


	//   ....[5]....
        /*008c*/ 	.word	0x00001390


	//   ....[6]....
        /*0090*/ 	.word	0x000013c0


	//   ....[7]....
        /*0094*/ 	.word	0x00001420


	//   ....[8]....
        /*0098*/ 	.word	0x00001440


	//   ....[9]....
        /*009c*/ 	.word	0x00001460


	//   ....[10]....
        /*00a0*/ 	.word	0x00001570


	//   ....[11]....
        /*00a4*/ 	.word	0x00001690


	//   ....[12]....
        /*00a8*/ 	.word	0x000016f0


	//   ....[13]....
        /*00ac*/ 	.word	0x00001700


	//   ....[14]....
        /*00b0*/ 	.word	0x00001790


	//   ....[15]....
        /*00b4*/ 	.word	0x000017c0


	//   ....[16]....
        /*00b8*/ 	.word	0x00001850


	//   ....[17]....
        /*00bc*/ 	.word	0x00001890


	//----- nvinfo : EIATTR_VRC_CTA_INIT_COUNT
	.align		4
.L_2237:
        /*00c0*/ 	.byte	0x02, 0x4a
	.zero		1
	.zero		1


	//----- nvinfo : EIATTR_EXIT_INSTR_OFFSETS
	.align		4
        /*00c4*/ 	.byte	0x04, 0x1c
        /*00c6*/ 	.short	(.L_2239 - .L_2238)


	//   ....[0]....
.L_2238:
        /*00c8*/ 	.word	0x00000040


	//   ....[1]....
        /*00cc*/ 	.word	0x00002da0


	//----- nvinfo : EIATTR_MAX_THREADS
	.align		4
.L_2239:
        /*00d0*/ 	.byte	0x04, 0x05
        /*00d2*/ 	.short	(.L_2241 - .L_2240)
.L_2240:
        /*00d4*/ 	.word	0x00000080
        /*00d8*/ 	.word	0x00000001
        /*00dc*/ 	.word	0x00000001


	//----- nvinfo : EIATTR_CRS_STACK_SIZE
	.align		4
.L_2241:
        /*00e0*/ 	.byte	0x04, 0x1e
        /*00e2*/ 	.short	(.L_2243 - .L_2242)
.L_2242:
        /*00e4*/ 	.word	0x00000000


	//----- nvinfo : EIATTR_CBANK_PARAM_SIZE
	.align		4
.L_2243:
        /*00e8*/ 	.byte	0x03, 0x19
        /*00ea*/ 	.short	0x0058


	//----- nvinfo : EIATTR_PARAM_CBANK
	.align		4
        /*00ec*/ 	.byte	0x04, 0x0a
        /*00ee*/ 	.short	(.L_2245 - .L_2244)
	.align		4
.L_2244:
        /*00f0*/ 	.word	index@(.nv.constant0._ZN10layer_norm13ln_fwd_kernelINS_13Kernel_traitsI13__nv_bfloat16fS2_fjLj6144ELj1ELj1ELj4ELj16ENS_18Kernel_traits_baseILj6144ES2_fS2_fjLj128EEEEEEEvNS_9FwdParamsE)
        /*00f4*/ 	.short	0x0380
        /*00f6*/ 	.short	0x0058


	//----- nvinfo : EIATTR_SW_WAR
	.align		4
.L_2245:
        /*00f8*/ 	.byte	0x04, 0x36
        /*00fa*/ 	.short	(.L_2247 - .L_2246)
.L_2246:
        /*00fc*/ 	.word	0x00000008
.L_2247:


//--------------------- .nv.info._ZN10layer_norm13ln_fwd_kernelINS_13Kernel_traitsI13__nv_bfloat16S2_S2_fjLj6144ELj1ELj1ELj4ELj16ENS_18Kernel_traits_baseILj6144ES2_S2_S2_fjLj128EEEEEEEvNS_9FwdParamsE --------------------------
	.section	.nv.info._ZN10layer_norm13ln_fwd_kernelINS_13Kernel_traitsI13__nv_bfloat16S2_S2_fjLj6144ELj1ELj1ELj4ELj16ENS_18Kernel_traits_baseILj6144ES2_S2_S2_fjLj128EEEEEEEvNS_9FwdParamsE,"",@"SHT_CUDA_INFO"
	.sectionflags	@""
	.align	4


	//----- nvinfo : EIATTR_CUDA_API_VERSION
	.align		4
        /*0000*/ 	.byte	0x04, 0x37
        /*0002*/ 	.short	(.L_2249 - .L_2248)
.L_2248:
        /*0004*/ 	.word	0x00000082


	//----- nvinfo : EIATTR_KPARAM_INFO
	.align		4
.L_2249:
        /*0008*/ 	.byte	0x04, 0x17
        /*000a*/ 	.short	(.L_2251 - .L_2250)
.L_2250:
        /*000c*/ 	.word	0x00000000
        /*0010*/ 	.short	0x0000
        /*0012*/ 	.short	0x0000
        /*0014*/ 	.byte	0x00, 0xf0, 0x61, 0x01


	//----- nvinfo : EIATTR_SPARSE_MMA_MASK
	.align		4
.L_2251:
        /*0018*/ 	.byte	0x03, 0x50
        /*001a*/ 	.short	0x0000


	//----- nvinfo : EIATTR_MAXREG_COUNT
	.align		4
        /*001c*/ 	.byte	0x03, 0x1b
        /*001e*/ 	.short	0x00ff


	//----- nvinfo : EIATTR_NUM_BARRIERS
	.align		4
        /*0020*/ 	.byte	0x02, 0x4c
        /*0022*/ 	.byte	0x01
	.zero		1


	//----- nvinfo : EIATTR_MERCURY_ISA_VERSION
	.align		4
        /*0024*/ 	.byte	0x03, 0x5f
        /*0026*/ 	.short	0x0101


	//----- nvinfo : EIATTR_COOP_GROUP_MASK_REGIDS
	.align		4
        /*0028*/ 	.byte	0x04, 0x29
        /*002a*/ 	.short	(.L_2253 - .L_2252)


	//   ....[0]....
.L_2252:
        /*002c*/ 	.word	0xffffffff


	//   ....[1]....
        /*0030*/ 	.word	0xffffffff


	//   ....[2]....
        /*0034*/ 	.word	0xffffffff


	//   ....[3]....
        /*0038*/ 	.word	0xffffffff


	//   ....[4]....
        /*003c*/ 	.word	0xffffffff


	//   ....[5]....
        /*0040*/ 	.word	0xffffffff


	//   ....[6]....
        /*0044*/ 	.word	0xffffffff


	//   ....[7]....
        /*0048*/ 	.word	0xffffffff


	//   ....[8]....
        /*004c*/ 	.word	0xffffffff


	//   ....[9]....
        /*0050*/ 	.word	0xffffffff


	//   ....[10]....
        /*0054*/ 	.word	0xffffffff


	//   ....[11]....
        /*0058*/ 	.word	0xffffffff


	//   ....[12]....
        /*005c*/ 	.word	0xffffffff


	//   ....[13]....
        /*0060*/ 	.word	0xffffffff


	//   ....[14]....
        /*0064*/ 	.word	0xffffffff


	//   ....[15]....
        /*0068*/ 	.word	0xffffffff


	//   ....[16]....
        /*006c*/ 	.word	0xffffffff


	//   ....[17]....
        /*0070*/ 	.word	0xffffffff


	//----- nvinfo : EIATTR_COOP_GROUP_INSTR_OFFSETS
	.align		4
.L_2253:
        /*0074*/ 	.byte	0x04, 0x28
        /*0076*/ 	.short	(.L_2255 - .L_2254)


	//   ....[0]....
.L_2254:
        /*0078*/ 	.word	0x00000ad0


	//   ....[1]....
        /*007c*/ 	.word	0x00000af0


	//   ....[2]....
        /*0080*/ 	.word	0x00000b10


	//   ....[3]....
        /*0084*/ 	.word	0x00000b30


	//   ....[4]....
        /*0088*/ 	.word	0x00000b50


	//   ....[5]....
        /*008c*/ 	.word	0x00001180


	//   ....[6]....
        /*0090*/ 	.word	0x000011a0


	//   ....[7]....
        /*0094*/ 	.word	0x000011c0


	//   ....[8]....
        /*0098*/ 	.word	0x000011e0


	//   ....[9]....
        /*009c*/ 	.word	0x00001210


	//   ....[10]....
        /*00a0*/ 	.word	0x00001290


	//   ....[11]....
        /*00a4*/ 	.word	0x000012d0


	//   ....[12]....
        /*00a8*/ 	.word	0x000012e0


	//   ....[13]....
        /*00ac*/ 	.word	0x000012f0


	//   ....[14]....
        /*00b0*/ 	.word	0x00001390


	//   ....[15]....
        /*00b4*/ 	.word	0x000013c0


	//   ....[16]....
        /*00b8*/ 	.word	0x00001460


	//   ....[17]....
        /*00bc*/ 	.word	0x00001490


	//----- nvinfo : EIATTR_VRC_CTA_INIT_COUNT
	.align		4
.L_2255:
        /*00c0*/ 	.byte	0x02, 0x4a
	.zero		1
	.zero		1


	//----- nvinfo : EIATTR_EXIT_INSTR_OFFSETS
	.align		4
        /*00c4*/ 	.byte	0x04, 0x1c
        /*00c6*/ 	.short	(.L_2257 - .L_2256)


	//   ....[0]....
.L_2256:
        /*00c8*/ 	.word	0x00000040


	//   ....[1]....
        /*00cc*/ 	.word	0x00002210


	//----- nvinfo : EIATTR_MAX_THREADS
	.align		4
.L_2257:
        /*00d0*/ 	.byte	0x04, 0x05
        /*00d2*/ 	.short	(.L_2259 - .L_2258)
.L_2258:
        /*00d4*/ 	.word	0x00000080
        /*00d8*/ 	.word	0x00000001
        /*00dc*/ 	.word	0x00000001


	//----- nvinfo : EIATTR_CBANK_PARAM_SIZE
	.align		4
.L_2259:
        /*00e0*/ 	.byte	0x03, 0x19
        /*00e2*/ 	.short	0x0058


	//----- nvinfo : EIATTR_PARAM_CBANK
	.align		4
        /*00e4*/ 	.byte	0x04, 0x0a
        /*00e6*/ 	.short	(.L_2261 - .L_2260)
	.align		4
.L_2260:
        /*00e8*/ 	.word	index@(.nv.constant0._ZN10layer_norm13ln_fwd_kernelINS_13Kernel_traitsI13__nv_bfloat16S2_S2_fjLj6144ELj1ELj1ELj4ELj16ENS_18Kernel_traits_baseILj6144ES2_S2_S2_fjLj128EEEEEEEvNS_9FwdParamsE)
        /*00ec*/ 	.short	0x0380
        /*00ee*/ 	.short	0x0058


	//----- nvinfo : EIATTR_SW_WAR
	.align		4
.L_2261:
        /*00f0*/ 	.byte	0x04, 0x36
        /*00f2*/ 	.short	(.L_2263 - .L_2262)
.L_2262:
        /*00f4*/ 	.word	0x00000008
.L_2263:


//--------------------- .nv.info._ZN10layer_norm13ln_fwd_kernelINS_13Kernel_traitsI6__halffS2_fjLj6144ELj1ELj1ELj4ELj16ENS_18Kernel_traits_baseILj6144ES2_fS2_fjLj128EEEEEEEvNS_9FwdParamsE --------------------------
	.section	.nv.info._ZN10layer_norm13ln_fwd_kernelINS_13Kernel_traitsI6__halffS2_fjLj6144ELj1ELj1ELj4ELj16ENS_18Kernel_traits_baseILj6144ES2_fS2_fjLj128EEEEEEEvNS_9FwdParamsE,"",@"SHT_CUDA_INFO"
	.sectionflags	@""
	.align	4


	//----- nvinfo : EIATTR_CUDA_API_VERSION
	.align		4
        /*0000*/ 	.byte	0x04, 0x37
        /*0002*/ 	.short	(.L_2265 - .L_2264)
.L_2264:
        /*0004*/ 	.word	0x00000082


	//----- nvinfo : EIATTR_KPARAM_INFO
	.align		4
.L_2265:
        /*0008*/ 	.byte	0x04, 0x17
        /*000a*/ 	.short	(.L_2267 - .L_2266)
.L_2266:
        /*000c*/ 	.word	0x00000000
        /*0010*/ 	.short	0x0000
        /*0012*/ 	.short	0x0000
        /*0014*/ 	.byte	0x00, 0xf0, 0x61, 0x01


	//----- nvinfo : EIATTR_SPARSE_MMA_MASK
	.align		4
.L_2267:
        /*0018*/ 	.byte	0x03, 0x50
        /*001a*/ 	.short	0x0000


	//----- nvinfo : EIATTR_MAXREG_COUNT
	.align		4
        /*001c*/ 	.byte	0x03, 0x1b
        /*001e*/ 	.short	0x00ff


	//----- nvinfo : EIATTR_NUM_BARRIERS
	.align		4
        /*0020*/ 	.byte	0x02, 0x4c
        /*0022*/ 	.byte	0x01
	.zero		1


	//----- nvinfo : EIATTR_MERCURY_ISA_VERSION
	.align		4
        /*0024*/ 	.byte	0x03, 0x5f
        /*0026*/ 	.short	0x0101


	//----- nvinfo : EIATTR_COOP_GROUP_MASK_REGIDS
	.align		4
        /*0028*/ 	.byte	0x04, 0x29
        /*002a*/ 	.short	(.L_2269 - .L_2268)


	//   ....[0]....
.L_2268:
        /*002c*/ 	.word	0xffffffff


	//   ....[1]....
        /*0030*/ 	.word	0xffffffff


	//   ....[2]....
        /*0034*/ 	.word	0xffffffff


	//   ....[3]....
        /*0038*/ 	.word	0xffffffff


	//   ....[4]....
        /*003c*/ 	.word	0xffffffff


	//   ....[5]....
        /*0040*/ 	.word	0xffffffff


	//   ....[6]....
        /*0044*/ 	.word	0xffffffff


	//   ....[7]....
        /*0048*/ 	.word	0xffffffff


	//   ....[8]....
        /*004c*/ 	.word	0xffffffff


	//   ....[9]....
        /*0050*/ 	.word	0xffffffff


	//   ....[10]....
        /*0054*/ 	.word	0xffffffff


	//   ....[11]....
        /*0058*/ 	.word	0xffffffff


	//   ....[12]....
        /*005c*/ 	.word	0xffffffff


	//   ....[13]....
        /*0060*/ 	.word	0xffffffff


	//   ....[14]....
        /*0064*/ 	.word	0xffffffff


	//   ....[15]....
        /*0068*/ 	.word	0xffffffff


	//   ....[16]....
        /*006c*/ 	.word	0xffffffff


	//   ....[17]....
        /*0070*/ 	.word	0xffffffff


	//----- nvinfo : EIATTR_COOP_GROUP_INSTR_OFFSETS
	.align		4
.L_2269:
        /*0074*/ 	.byte	0x04, 0x28
        /*0076*/ 	.short	(.L_2271 - .L_2270)


	//   ....[0]....
.L_2270:
        /*0078*/ 	.word	0x00000cd0


	//   ....[1]....
        /*007c*/ 	.word	0x00000cf0


	//   ....[2]....
        /*0080*/ 	.word	0x00000d10


	//   ....[3]....
        /*0084*/ 	.word	0x00000d30


	//   ....[4]....
        /*0088*/ 	.word	0x00000d50


	//   ....[5]....
        /*008c*/ 	.word	0x00001390


	//   ....[6]....
        /*0090*/ 	.word	0x000013c0


	//   ....[7]....
        /*0094*/ 	.word	0x00001420


	//   ....[8]....
        /*0098*/ 	.word	0x00001440


	//   ....[9]....
        /*009c*/ 	.word	0x00001460


	//   ....[10]....
        /*00a0*/ 	.word	0x00001570


	//   ....[11]....
        /*00a4*/ 	.word	0x00001690


	//   ....[12]....
        /*00a8*/ 	.word	0x000016f0


	//   ....[13]....
        /*00ac*/ 	.word	0x00001700


	//   ....[14]....
        /*00b0*/ 	.word	0x00001790


	//   ....[15]....
        /*00b4*/ 	.word	0x000017c0


	//   ....[16]....
        /*00b8*/ 	.word	0x00001850


	//   ....[17]....
        /*00bc*/ 	.word	0x00001890


	//----- nvinfo : EIATTR_VRC_CTA_INIT_COUNT
	.align		4
.L_2271:
        /*00c0*/ 	.byte	0x02, 0x4a
	.zero		1
	.zero		1


	//----- nvinfo : EIATTR_EXIT_INSTR_OFFSETS
	.align		4
        /*00c4*/ 	.byte	0x04, 0x1c
        /*00c6*/ 	.short	(.L_2273 - .L_2272)


	//   ....[0]....
.L_2272:
        /*00c8*/ 	.word	0x00000040


	//   ....[1]....
        /*00cc*/ 	.word	0x00002da0


	//----- nvinfo : EIATTR_MAX_THREADS
	.align		4
.L_2273:
        /*00d0*/ 	.byte	0x04, 0x05
        /*00d2*/ 	.short	(.L_2275 - .L_2274)
.L_2274:
        /*00d4*/ 	.word	0x00000080
        /*00d8*/ 	.word	0x00000001
        /*00dc*/ 	.word	0x00000001


	//----- nvinfo : EIATTR_CRS_STACK_SIZE
	.align		4
.L_2275:
        /*00e0*/ 	.byte	0x04, 0x1e
        /*00e2*/ 	.short	(.L_2277 - .L_2276)
.L_2276:
        /*00e4*/ 	.word	0x00000000


	//----- nvinfo : EIATTR_CBANK_PARAM_SIZE
	.align		4
.L_2277:
        /*00e8*/ 	.byte	0x03, 0x19
        /*00ea*/ 	.short	0x0058


	//----- nvinfo : EIATTR_PARAM_CBANK
	.align		4
        /*00ec*/ 	.byte	0x04, 0x0a
        /*00ee*/ 	.short	(.L_2279 - .L_2278)
	.align		4
.L_2278:
        /*00f0*/ 	.word	index@(.nv.constant0._ZN10layer_norm13ln_fwd_kernelINS_13Kernel_traitsI6__halffS2_fjLj6144ELj1ELj1ELj4ELj16ENS_18Kernel_traits_baseILj6144ES2_fS2_fjLj128EEEEEEEvNS_9FwdParamsE)
        /*00f4*/ 	.short	0x0380
        /*00f6*/ 	.short	0x0058


	//----- nvinfo : EIATTR_SW_WAR
	.align		4
.L_2279:
        /*00f8*/ 	.byte	0x04, 0x36
        /*00fa*/ 	.short	(.L_2281 - .L_2280)
.L_2280:
        /*00fc*/ 	.word	0x00000008
.L_2281:


//--------------------- .nv.info._ZN10layer_norm13ln_fwd_kernelINS_13Kernel_traitsI6__halfS2_S2_fjLj6144ELj1ELj1ELj4ELj16ENS_18Kernel_traits_baseILj6144ES2_S2_S2_fjLj128EEEEEEEvNS_9FwdParamsE --------------------------
	.section	.nv.info._ZN10layer_norm13ln_fwd_kernelINS_13Kernel_traitsI6__halfS2_S2_fjLj6144ELj1ELj1ELj4ELj16ENS_18Kernel_traits_baseILj6144ES2_S2_S2_fjLj128EEEEEEEvNS_9FwdParamsE,"",@"SHT_CUDA_INFO"
	.sectionflags	@""
	.align	4


	//----- nvinfo : EIATTR_CUDA_API_VERSION
	.align		4
        /*0000*/ 	.byte	0x04, 0x37
        /*0002*/ 	.short	(.L_2283 - .L_2282)
.L_2282:
        /*0004*/ 	.word	0x00000082


	//----- nvinfo : EIATTR_KPARAM_INFO
	.align		4
.L_2283:
        /*0008*/ 	.byte	0x04, 0x17
        /*000a*/ 	.short	(.L_2285 - .L_2284)
.L_2284:
        /*000c*/ 	.word	0x00000000
        /*0010*/ 	.short	0x0000
        /*0012*/ 	.short	0x0000
        /*0014*/ 	.byte	0x00, 0xf0, 0x61, 0x01


	//----- nvinfo : EIATTR_SPARSE_MMA_MASK
	.align		4
.L_2285:
        /*0018*/ 	.byte	0x03, 0x50
        /*001a*/ 	.short	0x0000


	//----- nvinfo : EIATTR_MAXREG_COUNT
	.align		4
        /*001c*/ 	.byte	0x03, 0x1b
        /*001e*/ 	.short	0x00ff


	//----- nvinfo : EIATTR_NUM_BARRIERS
	.align		4
        /*0020*/ 	.byte	0x02, 0x4c
        /*0022*/ 	.byte	0x01
	.zero		1


	//----- nvinfo : EIATTR_MERCURY_ISA_VERSION
	.align		4
        /*0024*/ 	.byte	0x03, 0x5f
        /*0026*/ 	.short	0x0101


	//----- nvinfo : EIATTR_COOP_GROUP_MASK_REGIDS
	.align		4
        /*0028*/ 	.byte	0x04, 0x29
        /*002a*/ 	.short	(.L_2287 - .L_2286)


	//   ....[0]....
.L_2286:
        /*002c*/ 	.word	0xffffffff


	//   ....[1]....
        /*0030*/ 	.word	0xffffffff


	//   ....[2]....
        /*0034*/ 	.word	0xffffffff


	//   ....[3]....
        /*0038*/ 	.word	0xffffffff


	//   ....[4]....
        /*003c*/ 	.word	0xffffffff


	//   ....[5]....
        /*0040*/ 	.word	0xffffffff


	//   ....[6]....
        /*0044*/ 	.word	0xffffffff


	//   ....[7]....
        /*0048*/ 	.word	0xffffffff


	//   ....[8]....
        /*004c*/ 	.word	0xffffffff


	//   ....[9]....
        /*0050*/ 	.word	0xffffffff


	//   ....[10]....
        /*0054*/ 	.word	0xffffffff


	//   ....[11]....
        /*0058*/ 	.word	0xffffffff


	//   ....[12]....
        /*005c*/ 	.word	0xffffffff


	//   ....[13]....
        /*0060*/ 	.word	0xffffffff


	//   ....[14]....
        /*0064*/ 	.word	0xffffffff


	//   ....[15]....
        /*0068*/ 	.word	0xffffffff


	//   ....[16]....
        /*006c*/ 	.word	0xffffffff


	//   ....[17]....
        /*0070*/ 	.word	0xffffffff


	//----- nvinfo : EIATTR_COOP_GROUP_INSTR_OFFSETS
	.align		4
.L_2287:
        /*0074*/ 	.byte	0x04, 0x28
        /*0076*/ 	.short	(.L_2289 - .L_2288)


	//   ....[0]....
.L_2288:
        /*0078*/ 	.word	0x00000950


	//   ....[1]....
        /*007c*/ 	.word	0x00000970


	//   ....[2]....
        /*0080*/ 	.word	0x00000990


	//   ....[3]....
        /*0084*/ 	.word	0x000009b0


	//   ....[4]....
        /*0088*/ 	.word	0x000009d0


	//   ....[5]....
        /*008c*/ 	.word	0x00001000


	//   ....[6]....
        /*0090*/ 	.word	0x00001020


	//   ....[7]....
        /*0094*/ 	.word	0x00001040


	//   ....[8]....
        /*0098*/ 	.word	0x00001060


	//   ....[9]....
        /*009c*/ 	.word	0x00001090


	//   ....[10]....
        /*00a0*/ 	.word	0x00001110


	//   ....[11]....
        /*00a4*/ 	.word	0x00001150


	//   ....[12]....
        /*00a8*/ 	.word	0x00001160


	//   ....[13]....
        /*00ac*/ 	.word	0x00001170


	//   ....[14]....
        /*00b0*/ 	.word	0x00001210


	//   ....[15]....
        /*00b4*/ 	.word	0x00001240


	//   ....[16]....
        /*00b8*/ 	.word	0x000012e0


	//   ....[17]....
        /*00bc*/ 	.word	0x00001310


	//----- nvinfo : EIATTR_VRC_CTA_INIT_COUNT
	.align		4
.L_2289:
        /*00c0*/ 	.byte	0x02, 0x4a
	.zero		1
	.zero		1


	//----- nvinfo : EIATTR_EXIT_INSTR_OFFSETS
	.align		4
        /*00c4*/ 	.byte	0x04, 0x1c
        /*00c6*/ 	.short	(.L_2291 - .L_2290)


	//   ....[0]....
.L_2290:
        /*00c8*/ 	.word	0x00000040


	//   ....[1]....
        /*00cc*/ 	.word	0x00002090


	//----- nvinfo : EIATTR_MAX_THREADS
	.align		4
.L_2291:
        /*00d0*/ 	.byte	0x04, 0x05
        /*00d2*/ 	.short	(.L_2293 - .L_2292)
.L_2292:
        /*00d4*/ 	.word	0x00000080
        /*00d8*/ 	.word	0x00000001
        /*00dc*/ 	.word	0x00000001


	//----- nvinfo : EIATTR_CBANK_PARAM_SIZE
	.align		4
.L_2293:
        /*00e0*/ 	.byte	0x03, 0x19
        /*00e2*/ 	.short	0x0058


	//----- nvinfo : EIATTR_PARAM_CBANK
	.align		4
        /*00e4*/ 	.byte	0x04, 0x0a
        /*00e6*/ 	.short	(.L_2295 - .L_2294)
	.align		4
.L_2294:
        /*00e8*/ 	.word	index@(.nv.constant0._ZN10layer_norm13ln_fwd_kernelINS_13Kernel_traitsI6__halfS2_S2_fjLj6144ELj1ELj1ELj4ELj16ENS_18Kernel_traits_baseILj6144ES2_S2_S2_fjLj128EEEEEEEvNS_9FwdParamsE)
        /*00ec*/ 	.short	0x0380
        /*00ee*/ 	.short	0x0058


	//----- nvinfo : EIATTR_SW_WAR
	.align		4
.L_2295:
        /*00f0*/ 	.byte	0x04, 0x36
        /*00f2*/ 	.short	(.L_2297 - .L_2296)
.L_2296:
        /*00f4*/ 	.word	0x00000008
.L_2297:


//--------------------- .nv.info._ZN10layer_norm13ln_fwd_kernelINS_13Kernel_traitsIffffjLj6144ELj1ELj1ELj4ELj16ENS_18Kernel_traits_baseILj6144EffffjLj128EEEEEEEvNS_9FwdParamsE --------------------------
	.section	.nv.info._ZN10layer_norm13ln_fwd_kernelINS_13Kernel_traitsIffffjLj6144ELj1ELj1ELj4ELj16ENS_18Kernel_traits_baseILj6144EffffjLj128EEEEEEEvNS_9FwdParamsE,"",@"SHT_CUDA_INFO"
	.sectionflags	@""
	.align	4


	//----- nvinfo : EIATTR_CUDA_API_VERSION
	.align		4
        /*0000*/ 	.byte	0x04, 0x37
        /*0002*/ 	.short	(.L_2299 - .L_2298)
.L_2298:
        /*0004*/ 	.word	0x00000082


	//----- nvinfo : EIATTR_KPARAM_INFO
	.align		4
.L_2299:
        /*0008*/ 	.byte	0x04, 0x17
        /*000a*/ 	.short	(.L_2301 - .L_2300)
.L_2300:
        /*000c*/ 	.word	0x00000000
        /*0010*/ 	.short	0x0000
        /*0012*/ 	.short	0x0000
        /*0014*/ 	.byte	0x00, 0xf0, 0x61, 0x01


	//----- nvinfo : EIATTR_SPARSE_MMA_MASK
	.align		4
.L_2301:
        /*0018*/ 	.byte	0x03, 0x50
        /*001a*/ 	.short	0x0000


	//----- nvinfo : EIATTR_MAXREG_COUNT
	.align		4
        /*001c*/ 	.byte	0x03, 0x1b
        /*001e*/ 	.short	0x00ff


	//----- nvinfo : EIATTR_NUM_BARRIERS
	.align		4
        /*0020*/ 	.byte	0x02, 0x4c
        /*0022*/ 	.byte	0x01
	.zero		1


	//----- nvinfo : EIATTR_MERCURY_ISA_VERSION
	.align		4
        /*0024*/ 	.byte	0x03, 0x5f
        /*0026*/ 	.short	0x0101


	//----- nvinfo : EIATTR_COOP_GROUP_MASK_REGIDS
	.align		4
        /*0028*/ 	.byte	0x04, 0x29
        /*002a*/ 	.short	(.L_2303 - .L_2302)


	//   ....[0]....
.L_2302:
        /*002c*/ 	.word	0xffffffff


	//   ....[1]....
        /*0030*/ 	.word	0xffffffff


	//   ....[2]....
        /*0034*/ 	.word	0xffffffff


	//   ....[3]....
        /*0038*/ 	.word	0xffffffff


	//   ....[4]....
        /*003c*/ 	.word	0xffffffff


	//   ....[5]....
        /*0040*/ 	.word	0xffffffff


	//   ....[6]....
        /*0044*/ 	.word	0xffffffff


	//   ....[7]....
        /*0048*/ 	.word	0xffffffff


	//   ....[8]....
        /*004c*/ 	.word	0xffffffff


	//   ....[9]....
        /*0050*/ 	.word	0xffffffff


	//   ....[10]....
        /*0054*/ 	.word	0xffffffff


	//   ....[11]....
        /*0058*/ 	.word	0xffffffff


	//   ....[12]....
        /*005c*/ 	.word	0xffffffff


	//   ....[13]....
        /*0060*/ 	.word	0xffffffff


	//   ....[14]....
        /*0064*/ 	.word	0xffffffff


	//   ....[15]....
        /*0068*/ 	.word	0xffffffff


	//   ....[16]....
        /*006c*/ 	.word	0xffffffff


	//   ....[17]....
        /*0070*/ 	.word	0xffffffff


	//----- nvinfo : EIATTR_COOP_GROUP_INSTR_OFFSETS
	.align		4
.L_2303:
        /*0074*/ 	.byte	0x04, 0x28
        /*0076*/ 	.short	(.L_2305 - .L_2304)


	//   ....[0]....
.L_2304:
        /*0078*/ 	.word	0x00000790


	//   ....[1]....
        /*007c*/ 	.word	0x000007b0


	//   ....[2]....
        /*0080*/ 	.word	0x000007d0


	//   ....[3]....
        /*0084*/ 	.word	0x000007f0


	//   ....[4]....
        /*0088*/ 	.word	0x00000810


	//   ....[5]....
        /*008c*/ 	.word	0x00000e40


	//   ....[6]....
        /*0090*/ 	.word	0x00000e60


	//   ....[7]....
        /*0094*/ 	.word	0x00000e90


	//   ....[8]....
        /*0098*/ 	.word	0x00000f00


	//   ....[9]....
        /*009c*/ 	.word	0x00000f30


	//   ....[10]....
        /*00a0*/ 	.word	0x00001060


	//   ....[11]....
        /*00a4*/ 	.word	0x00001090


	//   ....[12]....
        /*00a8*/ 	.word	0x00001110


	//   ....[13]....
        /*00ac*/ 	.word	0x00001130


	//   ....[14]....
        /*00b0*/ 	.word	0x00001160


	//   ....[15]....
        /*00b4*/ 	.word	0x00001170


	//   ....[16]....
        /*00b8*/ 	.word	0x00001240


	//   ....[17]....
        /*00bc*/ 	.word	0x00001260


	//----- nvinfo : EIATTR_VRC_CTA_INIT_COUNT
	.align		4
.L_2305:
        /*00c0*/ 	.byte	0x02, 0x4a
	.zero		1
	.zero		1


	//----- nvinfo : EIATTR_EXIT_INSTR_OFFSETS
	.align		4
        /*00c4*/ 	.byte	0x04, 0x1c
        /*00c6*/ 	.short	(.L_2307 - .L_2306)


	//   ....[0]....
.L_2306:
        /*00c8*/ 	.word	0x00000040


	//   ....[1]....
        /*00cc*/ 	.word	0x00001da0


	//----- nvinfo : EIATTR_MAX_THREADS
	.align		4
.L_2307:
        /*00d0*/ 	.byte	0x04, 0x05
        /*00d2*/ 	.short	(.L_2309 - .L_2308)
.L_2308:
        /*00d4*/ 	.word	0x00000080
        /*00d8*/ 	.word	0x00000001
        /*00dc*/ 	.word	0x00000001


	//----- nvinfo : EIATTR_CRS_STACK_SIZE
	.align		4
.L_2309:
        /*00e0*/ 	.byte	0x04, 0x1e
        /*00e2*/ 	.short	(.L_2311 - .L_2310)
.L_2310:
        /*00e4*/ 	.word	0x00000000


	//----- nvinfo : EIATTR_CBANK_PARAM_SIZE
	.align		4
.L_2311:
        /*00e8*/ 	.byte	0x03, 0x19
        /*00ea*/ 	.short	0x0058


	//----- nvinfo : EIATTR_PARAM_CBANK
	.align		4
        /*00ec*/ 	.byte	0x04, 0x0a
        /*00ee*/ 	.short	(.L_2313 - .L_2312)
	.align		4
.L_2312:
        /*00f0*/ 	.word	index@(.nv.constant0._ZN10layer_norm13ln_fwd_kernelINS_13Kernel_traitsIffffjLj6144ELj1ELj1ELj4ELj16ENS_18Kernel_traits_baseILj6144EffffjLj128EEEEEEEvNS_9FwdParamsE)
        /*00f4*/ 	.short	0x0380
        /*00f6*/ 	.short	0x0058


	//----- nvinfo : EIATTR_SW_WAR
	.align		4
.L_2313:
        /*00f8*/ 	.byte	0x04, 0x36
        /*00fa*/ 	.short	(.L_2315 - .L_2314)
.L_2314:
        /*00fc*/ 	.word	0x00000008
.L_2315:


//--------------------- .nv.info._ZN10layer_norm13ln_fwd_kernelINS_13Kernel_traitsI13__nv_bfloat16fS2_fjLj5120ELj1ELj1ELj4ELj16ENS_18Kernel_traits_baseILj5120ES2_fS2_fjLj128EEEEEEEvNS_9FwdParamsE --------------------------
	.section	.nv.info._ZN10layer_norm13ln_fwd_kernelINS_13Kernel_traitsI13__nv_bfloat16fS2_fjLj5120ELj1ELj1ELj4ELj16ENS_18Kernel_traits_baseILj5120ES2_fS2_fjLj128EEEEEEEvNS_9FwdParamsE,"",@"SHT_CUDA_INFO"
	.sectionflags	@""
	.align	4


	//----- nvinfo : EIATTR_CUDA_API_VERSION
	.align		4
        /*0000*/ 	.byte	0x04, 0x37
        /*0002*/ 	.short	(.L_2317 - .L_2316)
.L_2316:
        /*0004*/ 	.word	0x00000082


	//----- nvinfo : EIATTR_KPARAM_INFO
	.align		4
.L_2317:
        /*0008*/ 	.byte	0x04, 0x17
        /*000a*/ 	.short	(.L_2319 - .L_2318)
.L_2318:
        /*000c*/ 	.word	0x00000000
        /*0010*/ 	.short	0x0000
        /*0012*/ 	.short	0x0000
        /*0014*/ 	.byte	0x00, 0xf0, 0x61, 0x01


	//----- nvinfo : EIATTR_SPARSE_MMA_MASK
	.align		4
.L_2319:
        /*0018*/ 	.byte	0x03, 0x50
        /*001a*/ 	.short	0x0000


	//----- nvinfo : EIATTR_MAXREG_COUNT
	.align		4
        /*001c*/ 	.byte	0x03, 0x1b
        /*001e*/ 	.short	0x00ff


	//----- nvinfo : EIATTR_NUM_BARRIERS
	.align		4
        /*0020*/ 	.byte	0x02, 0x4c
        /*0022*/ 	.byte	0x01
	.zero		1


	//----- nvinfo : EIATTR_MERCURY_ISA_VERSION
	.align		4
        /*0024*/ 	.byte	0x03, 0x5f
        /*0026*/ 	.short	0x0101


	//----- nvinfo : EIATTR_COOP_GROUP_MASK_REGIDS
	.align		4
        /*0028*/ 	.byte	0x04, 0x29
        /*002a*/ 	.short	(.L_2321 - .L_2320)


	//   ....[0]....
.L_2320:
        /*002c*/ 	.word	0xffffffff


	//   ....[1]....
        /*0030*/ 	.word	0xffffffff


	//   ....[2]....
        /*0034*/ 	.word	0xffffffff


	//   ....[3]....
        /*0038*/ 	.word	0xffffffff


	//   ....[4]....
        /*003c*/ 	.word	0xffffffff


	//   ....[5]....
        /*0040*/ 	.word	0xffffffff


	//   ....[6]....
        /*0044*/ 	.word	0xffffffff


	//   ....[7]....
        /*0048*/ 	.word	0xffffffff


	//   ....[8]....
        /*004c*/ 	.word	0xffffffff


	//   ....[9]....
        /*0050*/ 	.word	0xffffffff


	//   ....[10]....
        /*0054*/ 	.word	0xffffffff


	//   ....[11]....
        /*0058*/ 	.word	0xffffffff


	//   ....[12]....
        /*005c*/ 	.word	0xffffffff


	//   ....[13]....
        /*0060*/ 	.word	0xffffffff


	//   ....[14]....
        /*0064*/ 	.word	0xffffffff


	//   ....[15]....
        /*0068*/ 	.word	0xffffffff


	//   ....[16]....
        /*006c*/ 	.word	0xffffffff


	//   ....[17]....
        /*0070*/ 	.word	0xffffffff


	//----- nvinfo : EIATTR_COOP_GROUP_INSTR_OFFSETS
	.align		4
.L_2321:
        /*0074*/ 	.byte	0x04, 0x28
        /*0076*/ 	.short	(.L_2323 - .L_2322)


	//   ....[0]....
.L_2322:
        /*0078*/ 	.word	0x00000b20


	//   ....[1]....
        /*007c*/ 	.word	0x00000b40


	//   ....[2]....
        /*0080*/ 	.word	0x00000b60


	//   ....[3]....
        /*0084*/ 	.word	0x00000b80


	//   ....[4]....
        /*0088*/ 	.word	0x00000ba0


	//   ....[5]....
        /*008c*/ 	.word	0x000010d0


	//   ....[6]....
        /*0090*/ 	.word	0x000010f0


	//   ....[7]....
        /*0094*/ 	.word	0x00001110


	//   ....[8]....
        /*0098*/ 	.word	0x00001130


	//   ....[9]....
        /*009c*/ 	.word	0x00001150


	//   ....[10]....
        /*00a0*/ 	.word	0x00001310


	//   ....[11]....
        /*00a4*/ 	.word	0x00001340


	//   ....[12]....
        /*00a8*/ 	.word	0x00001350


	//   ....[13]....
        /*00ac*/ 	.word	0x000013e0


	//   ....[14]....
        /*00b0*/ 	.word	0x00001420


	//   ....[15]....
        /*00b4*/ 	.word	0x00001430


	//   ....[16]....
        /*00b8*/ 	.word	0x00001500


	//   ....[17]....
        /*00bc*/ 	.word	0x00001510


	//----- nvinfo : EIATTR_VRC_CTA_INIT_COUNT
	.align		4
.L_2323:
        /*00c0*/ 	.byte	0x02, 0x4a
	.zero		1
	.zero		1


	//----- nvinfo : EIATTR_EXIT_INSTR_OFFSETS
	.align		4
        /*00c4*/ 	.byte	0x04, 0x1c
        /*00c6*/ 	.short	(.L_2325 - .L_2324)


	//   ....[0]....
.L_2324:
        /*00c8*/ 	.word	0x00000040


	//   ....[1]....
        /*00cc*/ 	.word	0x000027a0


	//----- nvinfo : EIATTR_MAX_THREADS
	.align		4
.L_2325:
        /*00d0*/ 	.byte	0x04, 0x05
        /*00d2*/ 	.short	(.L_2327 - .L_2326)
.L_2326:
        /*00d4*/ 	.word	0x00000080
        /*00d8*/ 	.word	0x00000001
        /*00dc*/ 	.word	0x00000001


	//----- nvinfo : EIATTR_CRS_STACK_SIZE
	.align		4
.L_2327:
        /*00e0*/ 	.byte	0x04, 0x1e
        /*00e2*/ 	.short	(.L_2329 - .L_2328)
.L_2328:
        /*00e4*/ 	.word	0x00000000


	//----- nvinfo : EIATTR_CBANK_PARAM_SIZE
	.align		4
.L_2329:
        /*00e8*/ 	.byte	0x03, 0x19
        /*00ea*/ 	.short	0x0058


	//----- nvinfo : EIATTR_PARAM_CBANK
	.align		4
        /*00ec*/ 	.byte	0x04, 0x0a
        /*00ee*/ 	.short	(.L_2331 - .L_2330)
	.align		4
.L_2330:
        /*00f0*/ 	.word	index@(.nv.constant0._ZN10layer_norm13ln_fwd_kernelINS_13Kernel_traitsI13__nv_bfloat16fS2_fjLj5120ELj1ELj1ELj4ELj16ENS_18Kernel_traits_baseILj5120ES2_fS2_fjLj128EEEEEEEvNS_9FwdParamsE)
        /*00f4*/ 	.short	0x0380
        /*00f6*/ 	.short	0x0058


	//----- nvinfo : EIATTR_SW_WAR
	.align		4
.L_2331:
        /*00f8*/ 	.byte	0x04, 0x36
        /*00fa*/ 	.short	(.L_2333 - .L_2332)
.L_2332:
        /*00fc*/ 	.word	0x00000008
.L_2333:


//--------------------- .nv.info._ZN10layer_norm13ln_fwd_kernelINS_13Kernel_traitsI13__nv_bfloat16S2_S2_fjLj5120ELj1ELj1ELj4ELj16ENS_18Kernel_traits_baseILj5120ES2_S2_S2_fjLj128EEEEEEEvNS_9FwdParamsE --------------------------
	.section	.nv.info._ZN10layer_norm13ln_fwd_kernelINS_13Kernel_traitsI13__nv_bfloat16S2_S2_fjLj5120ELj1ELj1ELj4ELj16ENS_18Kernel_traits_baseILj5120ES2_S2_S2_fjLj128EEEEEEEvNS_9FwdParamsE,"",@"SHT_CUDA_INFO"
	.sectionflags	@""
	.align	4


	//----- nvinfo : EIATTR_CUDA_API_VERSION
	.align		4
        /*0000*/ 	.byte	0x04, 0x37
        /*0002*/ 	.short	(.L_2335 - .L_2334)
.L_2334:
        /*0004*/ 	.word	0x00000082


	//----- nvinfo : EIATTR_KPARAM_INFO
	.align		4
.L_2335:
        /*0008*/ 	.byte	0x04, 0x17
        /*000a*/ 	.short	(.L_2337 - .L_2336)
.L_2336:
        /*000c*/ 	.word	0x00000000
        /*0010*/ 	.short	0x0000
        /*0012*/ 	.short	0x0000
        /*0014*/ 	.byte	0x00, 0xf0, 0x61, 0x01


	//----- nvinfo : EIATTR_SPARSE_MMA_MASK
	.align		4
.L_2337:
        /*0018*/ 	.byte	0x03, 0x50
        /*001a*/ 	.short	0x0000


	//----- nvinfo : EIATTR_MAXREG_COUNT
	.align		4
        /*001c*/ 	.byte	0x03, 0x1b
        /*001e*/ 	.short	0x00ff


	//----- nvinfo : EIATTR_NUM_BARRIERS
	.align		4
        /*0020*/ 	.byte	0x02, 0x4c
        /*0022*/ 	.byte	0x01
	.zero		1


	//----- nvinfo : EIATTR_MERCURY_ISA_VERSION
	.align		4
        /*0024*/ 	.byte	0x03, 0x5f
        /*0026*/ 	.short	0x0101


	//----- nvinfo : EIATTR_COOP_GROUP_MASK_REGIDS
	.align		4
        /*0028*/ 	.byte	0x04, 0x29
        /*002a*/ 	.short	(.L_2339 - .L_2338)


	//   ....[0]....
.L_2338:
        /*002c*/ 	.word	0xffffffff


	//   ....[1]....
        /*0030*/ 	.word	0xffffffff


	//   ....[2]....
        /*0034*/ 	.word	0xffffffff


	//   ....[3]....
        /*0038*/ 	.word	0xffffffff


	//   ....[4]....
        /*003c*/ 	.word	0xffffffff


	//   ....[5]....
        /*0040*/ 	.word	0xffffffff


	//   ....[6]....
        /*0044*/ 	.word	0xffffffff


	//   ....[7]....
        /*0048*/ 	.word	0xffffffff


	//   ....[8]....
        /*004c*/ 	.word	0xffffffff


	//   ....[9]....
        /*0050*/ 	.word	0xffffffff


	//   ....[10]....
        /*0054*/ 	.word	0xffffffff


	//   ....[11]....
        /*0058*/ 	.word	0xffffffff


	//   ....[12]....
        /*005c*/ 	.word	0xffffffff


	//   ....[13]....
        /*0060*/ 	.word	0xffffffff


	//   ....[14]....
        /*0064*/ 	.word	0xffffffff


	//   ....[15]....
        /*0068*/ 	.word	0xffffffff


	//   ....[16]....
        /*006c*/ 	.word	0xffffffff


	//   ....[17]....
        /*0070*/ 	.word	0xffffffff


	//----- nvinfo : EIATTR_COOP_GROUP_INSTR_OFFSETS
	.align		4
.L_2339:
        /*0074*/ 	.byte	0x04, 0x28
        /*0076*/ 	.short	(.L_2341 - .L_2340)


	//   ....[0]....
.L_2340:
        /*0078*/ 	.word	0x000008f0


	//   ....[1]....
        /*007c*/ 	.word	0x00000910


	//   ....[2]....
        /*0080*/ 	.word	0x00000930


	//   ....[3]....
        /*0084*/ 	.word	0x00000950


	//   ....[4]....
        /*0088*/ 	.word	0x00000970


	//   ....[5]....
        /*008c*/ 	.word	0x00000ea0


	//   ....[6]....
        /*0090*/ 	.word	0x00000ec0


	//   ....[7]....
        /*0094*/ 	.word	0x00000ee0


	//   ....[8]....
        /*0098*/ 	.word	0x00000f00


	//   ....[9]....
        /*009c*/ 	.word	0x00000f20


	//   ....[10]....
        /*00a0*/ 	.word	0x000010e0


	//   ....[11]....
        /*00a4*/ 	.word	0x00001110


	//   ....[12]....
        /*00a8*/ 	.word	0x00001190


	//   ....[13]....
        /*00ac*/ 	.word	0x000011b0


	//   ....[14]....
        /*00b0*/ 	.word	0x000011d0


	//   ....[15]....
        /*00b4*/ 	.word	0x00001200


	//   ....[16]....
        /*00b8*/ 	.word	0x00001310


	//   ....[17]....
        /*00bc*/ 	.word	0x00001320


	//----- nvinfo : EIATTR_VRC_CTA_INIT_COUNT
	.align		4
.L_2341:
        /*00c0*/ 	.byte	0x02, 0x4a
	.zero		1
	.zero		1


	//----- nvinfo : EIATTR_EXIT_INSTR_OFFSETS
	.align		4
        /*00c4*/ 	.byte	0x04, 0x1c
        /*00c6*/ 	.short	(.L_2343 - .L_2342)


	//   ....[0]....
.L_2342:
        /*00c8*/ 	.word	0x00000040


	//   ....[1]....
        /*00cc*/ 	.word	0x00001ee0


	//----- nvinfo : EIATTR_MAX_THREADS
	.align		4
.L_2343:
        /*00d0*/ 	.byte	0x04, 0x05
        /*00d2*/ 	.short	(.L_2345 - .L_2344)
.L_2344:
        /*00d4*/ 	.word	0x00000080
        /*00d8*/ 	.word	0x00000001
        /*00dc*/ 	.word	0x00000001


	//----- nvinfo : EIATTR_CRS_STACK_SIZE
	.align		4
.L_2345:
        /*00e0*/ 	.byte	0x04, 0x1e
        /*00e2*/ 	.short	(.L_2347 - .L_2346)
.L_2346:
        /*00e4*/ 	.word	0x00000000


	//----- nvinfo : EIATTR_CBANK_PARAM_SIZE
	.align		4
.L_2347:
        /*00e8*/ 	.byte	0x03, 0x19
        /*00ea*/ 	.short	0x0058


	//----- nvinfo : EIATTR_PARAM_CBANK
	.align		4
        /*00ec*/ 	.byte	0x04, 0x0a
        /*00ee*/ 	.short	(.L_2349 - .L_2348)
	.align		4
.L_2348:
        /*00f0*/ 	.word	index@(.nv.constant0._ZN10layer_norm13ln_fwd_kernelINS_13Kernel_traitsI13__nv_bfloat16S2_S2_fjLj5120ELj1ELj1ELj4ELj16ENS_18Kernel_traits_baseILj5120ES2_S2_S2_fjLj128EEEEEEEvNS_9FwdParamsE)
        /*00f4*/ 	.short	0x0380
        /*00f6*/ 	.short	0x0058


	//----- nvinfo : EIATTR_SW_WAR
	.align		4
.L_2349:
        /*00f8*/ 	.byte	0x04, 0x36
        /*00fa*/ 	.short	(.L_2351 - .L_2350)
.L_2350:
        /*00fc*/ 	.word	0x00000008
.L_2351:


//--------------------- .nv.info._ZN10layer_norm13ln_fwd_kernelINS_13Kernel_traitsI6__halffS2_fjLj5120ELj1ELj1ELj4ELj16ENS_18Kernel_traits_baseILj5120ES2_fS2_fjLj128EEEEEEEvNS_9FwdParamsE --------------------------
	.section	.nv.info._ZN10layer_norm13ln_fwd_kernelINS_13Kernel_traitsI6__halffS2_fjLj5120ELj1ELj1ELj4ELj16ENS_18Kernel_traits_baseILj5120ES2_fS2_fjLj128EEEEEEEvNS_9FwdParamsE,"",@"SHT_CUDA_INFO"
	.sectionflags	@""
	.align	4


	//----- nvinfo : EIATTR_CUDA_API_VERSION
	.align		4
        /*0000*/ 	.byte	0x04, 0x37
        /*0002*/ 	.short	(.L_2353 - .L_2352)
.L_2352:
        /*0004*/ 	.word	0x00000082


	//----- nvinfo : EIATTR_KPARAM_INFO
	.align		4
.L_2353:
        /*0008*/ 	.byte	0x04, 0x17
        /*000a*/ 	.short	(.L_2355 - .L_2354)
.L_2354:
        /*000c*/ 	.word	0x00000000
        /*0010*/ 	.short	0x0000
        /*0012*/ 	.short	0x0000
        /*0014*/ 	.byte	0x00, 0xf0, 0x61, 0x01


	//----- nvinfo : EIATTR_SPARSE_MMA_MASK
	.align		4
.L_2355:
        /*0018*/ 	.byte	0x03, 0x50
        /*001a*/ 	.short	0x0000


	//----- nvinfo : EIATTR_MAXREG_COUNT
	.align		4
        /*001c*/ 	.byte	0x03, 0x1b
        /*001e*/ 	.short	0x00ff


	//----- nvinfo : EIATTR_NUM_BARRIERS
	.align		4
        /*0020*/ 	.byte	0x02, 0x4c
        /*0022*/ 	.byte	0x01
	.zero		1


	//----- nvinfo : EIATTR_MERCURY_ISA_VERSION
	.align		4
        /*0024*/ 	.byte	0x03, 0x5f
        /*0026*/ 	.short	0x0101


	//----- nvinfo : EIATTR_COOP_GROUP_MASK_REGIDS
	.align		4
        /*0028*/ 	.byte	0x04, 0x29
        /*002a*/ 	.short	(.L_2357 - .L_2356)


	//   ....[0]....
.L_2356:
        /*002c*/ 	.word	0xffffffff


	//   ....[1]....
        /*0030*/ 	.word	0xffffffff


	//   ....[2]....
        /*0034*/ 	.word	0xffffffff


	//   ....[3]....
        /*0038*/ 	.word	0xffffffff


	//   ....[4]....
        /*003c*/ 	.word	0xffffffff


	//   ....[5]....
        /*0040*/ 	.word	0xffffffff


	//   ....[6]....
        /*0044*/ 	.word	0xffffffff


	//   ....[7]....
        /*0048*/ 	.word	0xffffffff


	//   ....[8]....
        /*004c*/ 	.word	0xffffffff


	//   ....[9]....
        /*0050*/ 	.word	0xffffffff


	//   ....[10]....
        /*0054*/ 	.word	0xffffffff


	//   ....[11]....
        /*0058*/ 	.word	0xffffffff


	//   ....[12]....
        /*005c*/ 	.word	0xffffffff


	//   ....[13]....
        /*0060*/ 	.word	0xffffffff


	//   ....[14]....
        /*0064*/ 	.word	0xffffffff


	//   ....[15]....
        /*0068*/ 	.word	0xffffffff


	//   ....[16]....
        /*006c*/ 	.word	0xffffffff


	//   ....[17]....
        /*0070*/ 	.word	0xffffffff


	//----- nvinfo : EIATTR_COOP_GROUP_INSTR_OFFSETS
	.align		4
.L_2357:
        /*0074*/ 	.byte	0x04, 0x28
        /*0076*/ 	.short	(.L_2359 - .L_2358)


	//   ....[0]....
.L_2358:
        /*0078*/ 	.word	0x00000b20


	//   ....[1]....
        /*007c*/ 	.word	0x00000b40


	//   ....[2]....
        /*0080*/ 	.word	0x00000b60


	//   ....[3]....
        /*0084*/ 	.word	0x00000b80


	//   ....[4]....
        /*0088*/ 	.word	0x00000ba0


	//   ....[5]....
        /*008c*/ 	.word	0x000010d0


	//   ....[6]....
        /*0090*/ 	.word	0x000010f0


	//   ....[7]....
        /*0094*/ 	.word	0x00001110


	//   ....[8]....
        /*0098*/ 	.word	0x00001130


	//   ....[9]....
        /*009c*/ 	.word	0x00001150


	//   ....[10]....
        /*00a0*/ 	.word	0x00001310


	//   ....[11]....
        /*00a4*/ 	.word	0x00001340


	//   ....[12]....
        /*00a8*/ 	.word	0x00001350


	//   ....[13]....
        /*00ac*/ 	.word	0x000013e0


	//   ....[14]....
        /*00b0*/ 	.word	0x00001420


	//   ....[15]....
        /*00b4*/ 	.word	0x00001430


	//   ....[16]....
        /*00b8*/ 	.word	0x00001500


	//   ....[17]....
        /*00bc*/ 	.word	0x00001510


	//----- nvinfo : EIATTR_VRC_CTA_INIT_COUNT
	.align		4
.L_2359:
        /*00c0*/ 	.byte	0x02, 0x4a
	.zero		1
	.zero		1


	//----- nvinfo : EIATTR_EXIT_INSTR_OFFSETS
	.align		4
        /*00c4*/ 	.byte	0x04, 0x1c
        /*00c6*/ 	.short	(.L_2361 - .L_2360)


	//   ....[0]....
.L_2360:
        /*00c8*/ 	.word	0x00000040


	//   ....[1]....
        /*00cc*/ 	.word	0x000027a0


	//----- nvinfo : EIATTR_MAX_THREADS
	.align		4
.L_2361:
        /*00d0*/ 	.byte	0x04, 0x05
        /*00d2*/ 	.short	(.L_2363 - .L_2362)
.L_2362:
        /*00d4*/ 	.word	0x00000080
        /*00d8*/ 	.word	0x00000001
        /*00dc*/ 	.word	0x00000001


	//----- nvinfo : EIATTR_CRS_STACK_SIZE
	.align		4
.L_2363:
        /*00e0*/ 	.byte	0x04, 0x1e
        /*00e2*/ 	.short	(.L_2365 - .L_2364)
.L_2364:
        /*00e4*/ 	.word	0x00000000


	//----- nvinfo : EIATTR_CBANK_PARAM_SIZE
	.align		4
.L_2365:
        /*00e8*/ 	.byte	0x03, 0x19
        /*00ea*/ 	.short	0x0058


	//----- nvinfo : EIATTR_PARAM_CBANK
	.align		4
        /*00ec*/ 	.byte	0x04, 0x0a
        /*00ee*/ 	.short	(.L_2367 - .L_2366)
	.align		4
.L_2366:
        /*00f0*/ 	.word	index@(.nv.constant0._ZN10layer_norm13ln_fwd_kernelINS_13Kernel_traitsI6__halffS2_fjLj5120ELj1ELj1ELj4ELj16ENS_18Kernel_traits_baseILj5120ES2_fS2_fjLj128EEEEEEEvNS_9FwdParamsE)
        /*00f4*/ 	.short	0x0380
        /*00f6*/ 	.short	0x0058


	//----- nvinfo : EIATTR_SW_WAR
	.align		4
.L_2367:
        /*00f8*/ 	.byte	0x04, 0x36
        /*00fa*/ 	.short	(.L_2369 - .L_2368)
.L_2368:
        /*00fc*/ 	.word	0x00000008
.L_2369:


//--------------------- .nv.info._ZN10layer_norm13ln_fwd_kernelINS_13Kernel_traitsI6__halfS2_S2_fjLj5120ELj1ELj1ELj4ELj16ENS_18Kernel_traits_baseILj5120ES2_S2_S2_fjLj128EEEEEEEvNS_9FwdParamsE --------------------------
	.section	.nv.info._ZN10layer_norm13ln_fwd_kernelINS_13Kernel_traitsI6__halfS2_S2_fjLj5120ELj1ELj1ELj4ELj16ENS_18Kernel_traits_baseILj5120ES2_S2_S2_fjLj128EEEEEEEvNS_9FwdParamsE,"",@"SHT_CUDA_INFO"
	.sectionflags	@""
	.align	4


	//----- nvinfo : EIATTR_CUDA_API_VERSION
	.align		4
        /*0000*/ 	.byte	0x04, 0x37
        /*0002*/ 	.short	(.L_2371 - .L_2370)
.L_2370:
        /*0004*/ 	.word	0x00000082


	//----- nvinfo : EIATTR_KPARAM_INFO
	.align		4
.L_2371:
        /*0008*/ 	.byte	0x04, 0x17
        /*000a*/ 	.short	(.L_2373 - .L_2372)
.L_2372:
        /*000c*/ 	.word	0x00000000
        /*0010*/ 	.short	0x0000
        /*0012*/ 	.short	0x0000
        /*0014*/ 	.byte	0x00, 0xf0, 0x61, 0x01


	//----- nvinfo : EIATTR_SPARSE_MMA_MASK
	.align		4
.L_2373:
        /*0018*/ 	.byte	0x03, 0x50
        /*001a*/ 	.short	0x0000


	//----- nvinfo : EIATTR_MAXREG_COUNT
	.align		4
        /*001c*/ 	.byte	0x03, 0x1b
        /*001e*/ 	.short	0x00ff


	//----- nvinfo : EIATTR_NUM_BARRIERS
	.align		4
        /*0020*/ 	.byte	0x02, 0x4c
        /*0022*/ 	.byte	0x01
	.zero		1


	//----- nvinfo : EIATTR_MERCURY_ISA_VERSION
	.align		4
        /*0024*/ 	.byte	0x03, 0x5f
        /*0026*/ 	.short	0x0101


	//----- nvinfo : EIATTR_COOP_GROUP_MASK_REGIDS
	.align		4
        /*0028*/ 	.byte	0x04, 0x29
        /*002a*/ 	.short	(.L_2375 - .L_2374)


	//   ....[0]....
.L_2374:
        /*002c*/ 	.word	0xffffffff


	//   ....[1]....
        /*0030*/ 	.word	0xffffffff


	//   ....[2]....
        /*0034*/ 	.word	0xffffffff


	//   ....[3]....
        /*0038*/ 	.word	0xffffffff


	//   ....[4]....
        /*003c*/ 	.word	0xffffffff


	//   ....[5]....
        /*0040*/ 	.word	0xffffffff


	//   ....[6]....
        /*0044*/ 	.word	0xffffffff


	//   ....[7]....
        /*0048*/ 	.word	0xffffffff


	//   ....[8]....
        /*004c*/ 	.word	0xffffffff


	//   ....[9]....
        /*0050*/ 	.word	0xffffffff


	//   ....[10]....
        /*0054*/ 	.word	0xffffffff


	//   ....[11]....
        /*0058*/ 	.word	0xffffffff


	//   ....[12]....
        /*005c*/ 	.word	0xffffffff


	//   ....[13]....
        /*0060*/ 	.word	0xffffffff


	//   ....[14]....
        /*0064*/ 	.word	0xffffffff


	//   ....[15]....
        /*0068*/ 	.word	0xffffffff


	//   ....[16]....
        /*006c*/ 	.word	0xffffffff


	//   ....[17]....
        /*0070*/ 	.word	0xffffffff


	//----- nvinfo : EIATTR_COOP_GROUP_INSTR_OFFSETS
	.align		4
.L_2375:
        /*0074*/ 	.byte	0x04, 0x28
        /*0076*/ 	.short	(.L_2377 - .L_2376)


	//   ....[0]....
.L_2376:
        /*0078*/ 	.word	0x000007b0


	//   ....[1]....
        /*007c*/ 	.word	0x000007d0


	//   ....[2]....
        /*0080*/ 	.word	0x000007f0


	//   ....[3]....
        /*0084*/ 	.word	0x00000810


	//   ....[4]....
        /*0088*/ 	.word	0x00000830


	//   ....[5]....
        /*008c*/ 	.word	0x00000d60


	//   ....[6]....
        /*0090*/ 	.word	0x00000d80


	//   ....[7]....
        /*0094*/ 	.word	0x00000da0


	//   ....[8]....
        /*0098*/ 	.word	0x00000dc0


	//   ....[9]....
        /*009c*/ 	.word	0x00000de0


	//   ....[10]....
        /*00a0*/ 	.word	0x00000fa0


	//   ....[11]....
        /*00a4*/ 	.word	0x00000fd0


	//   ....[12]....
        /*00a8*/ 	.word	0x00001050


	//   ....[13]....
        /*00ac*/ 	.word	0x00001070


	//   ....[14]....
        /*00b0*/ 	.word	0x00001090


	//   ....[15]....
        /*00b4*/ 	.word	0x00001110


	//   ....[16]....
        /*00b8*/ 	.word	0x000011a0


	//   ....[17]....
        /*00bc*/ 	.word	0x000011b0


	//----- nvinfo : EIATTR_VRC_CTA_INIT_COUNT
	.align		4
.L_2377:
        /*00c0*/ 	.byte	0x02, 0x4a
	.zero		1
	.zero		1


	//----- nvinfo : EIATTR_EXIT_INSTR_OFFSETS
	.align		4
        /*00c4*/ 	.byte	0x04, 0x1c
        /*00c6*/ 	.short	(.L_2379 - .L_2378)


	//   ....[0]....
.L_2378:
        /*00c8*/ 	.word	0x00000040


	//   ....[1]....
        /*00cc*/ 	.word	0x00001da0


	//----- nvinfo : EIATTR_MAX_THREADS
	.align		4
.L_2379:
        /*00d0*/ 	.byte	0x04, 0x05
        /*00d2*/ 	.short	(.L_2381 - .L_2380)
.L_2380:
        /*00d4*/ 	.word	0x00000080
        /*00d8*/ 	.word	0x00000001
        /*00dc*/ 	.word	0x00000001


	//----- nvinfo : EIATTR_CRS_STACK_SIZE
	.align		4
.L_2381:
        /*00e0*/ 	.byte	0x04, 0x1e
        /*00e2*/ 	.short	(.L_2383 - .L_2382)
.L_2382:
        /*00e4*/ 	.word	0x00000000


	//----- nvinfo : EIATTR_CBANK_PARAM_SIZE
	.align		4
.L_2383:
        /*00e8*/ 	.byte	0x03, 0x19
        /*00ea*/ 	.short	0x0058


	//----- nvinfo : EIATTR_PARAM_CBANK
	.align		4
        /*00ec*/ 	.byte	0x04, 0x0a
        /*00ee*/ 	.short	(.L_2385 - .L_2384)
	.align		4
.L_2384:
        /*00f0*/ 	.word	index@(.nv.constant0._ZN10layer_norm13ln_fwd_kernelINS_13Kernel_traitsI6__halfS2_S2_fjLj5120ELj1ELj1ELj4ELj16ENS_18Kernel_traits_baseILj5120ES2_S2_S2_fjLj128EEEEEEEvNS_9FwdParamsE)
        /*00f4*/ 	.short	0x0380
        /*00f6*/ 	.short	0x0058


	//----- nvinfo : EIATTR_SW_WAR
	.align		4
.L_2385:
        /*00f8*/ 	.byte	0x04, 0x36
        /*00fa*/ 	.short	(.L_2387 - .L_2386)
.L_2386:
        /*00fc*/ 	.word	0x00000008
.L_2387:


//--------------------- .nv.info._ZN10layer_norm13ln_fwd_kernelINS_13Kernel_traitsIffffjLj5120ELj1ELj1ELj4ELj16ENS_18Kernel_traits_baseILj5120EffffjLj128EEEEEEEvNS_9FwdParamsE --------------------------
	.section	.nv.info._ZN10layer_norm13ln_fwd_kernelINS_13Kernel_traitsIffffjLj5120ELj1ELj1ELj4ELj16ENS_18Kernel_traits_baseILj5120EffffjLj128EEEEEEEvNS_9FwdParamsE,"",@"SHT_CUDA_INFO"
	.sectionflags	@""
	.align	4


	//----- nvinfo : EIATTR_CUDA_API_VERSION
	.align		4
        /*0000*/ 	.byte	0x04, 0x37
        /*0002*/ 	.short	(.L_2389 - .L_2388)
.L_2388:
        /*0004*/ 	.word	0x00000082


	//----- nvinfo : EIATTR_KPARAM_INFO
	.align		4
.L_2389:
        /*0008*/ 	.byte	0x04, 0x17
        /*000a*/ 	.short	(.L_2391 - .L_2390)
.L_2390:
        /*000c*/ 	.word	0x00000000
        /*0010*/ 	.short	0x0000
        /*0012*/ 	.short	0x0000
        /*0014*/ 	.byte	0x00, 0xf0, 0x61, 0x01


	//----- nvinfo : EIATTR_SPARSE_MMA_MASK
	.align		4
.L_2391:
        /*0018*/ 	.byte	0x03, 0x50
        /*001a*/ 	.short	0x0000


	//----- nvinfo : EIATTR_MAXREG_COUNT
	.align		4
        /*001c*/ 	.byte	0x03, 0x1b
        /*001e*/ 	.short	0x00ff


	//----- nvinfo : EIATTR_NUM_BARRIERS
	.align		4
        /*0020*/ 	.byte	0x02, 0x4c
        /*0022*/ 	.byte	0x01
	.zero		1


	//----- nvinfo : EIATTR_MERCURY_ISA_VERSION
	.align		4
        /*0024*/ 	.byte	0x03, 0x5f
        /*0026*/ 	.short	0x0101


	//----- nvinfo : EIATTR_COOP_GROUP_MASK_REGIDS
	.align		4
        /*0028*/ 	.byte	0x04, 0x29
        /*002a*/ 	.short	(.L_2393 - .L_2392)


	//   ....[0]....
.L_2392:
        /*002c*/ 	.word	0xffffffff


	//   ....[1]....
        /*0030*/ 	.word	0xffffffff


	//   ....[2]....
        /*0034*/ 	.word	0xffffffff


	//   ....[3]....
        /*0038*/ 	.word	0xffffffff


	//   ....[4]....
        /*003c*/ 	.word	0xffffffff


	//   ....[5]....
        /*0040*/ 	.word	0xffffffff


	//   ....[6]....
        /*0044*/ 	.word	0xffffffff


	//   ....[7]....
        /*0048*/ 	.word	0xffffffff


	//   ....[8]....
        /*004c*/ 	.word	0xffffffff


	//   ....[9]....
        /*0050*/ 	.word	0xffffffff


	//   ....[10]....
        /*0054*/ 	.word	0xffffffff


	//   ....[11]....
        /*0058*/ 	.word	0xffffffff


	//   ....[12]....
        /*005c*/ 	.word	0xffffffff


	//   ....[13]....
        /*0060*/ 	.word	0xffffffff


	//   ....[14]....
        /*0064*/ 	.word	0xffffffff


	//   ....[15]....
        /*0068*/ 	.word	0xffffffff


	//   ....[16]....
        /*006c*/ 	.word	0xffffffff


	//   ....[17]....
        /*0070*/ 	.word	0xffffffff


	//----- nvinfo : EIATTR_COOP_GROUP_INSTR_OFFSETS
	.align		4
.L_2393:
        /*0074*/ 	.byte	0x04, 0x28
        /*0076*/ 	.short	(.L_2395 - .L_2394)


	//   ....[0]....
.L_2394:
        /*0078*/ 	.word	0x000006a0


	//   ....[1]....
        /*007c*/ 	.word	0x000006c0


	//   ....[2]....
        /*0080*/ 	.word	0x000006e0


	//   ....[3]....
        /*0084*/ 	.word	0x00000700


	//   ....[4]....
        /*0088*/ 	.word	0x00000720


	//   ....[5]....
        /*008c*/ 	.word	0x00000c50


	//   ....[6]....
        /*0090*/ 	.word	0x00000c70


	//   ....[7]....
        /*0094*/ 	.word	0x00000c90


	//   ....[8]....
        /*0098*/ 	.word	0x00000cb0


	//   ....[9]....
        /*009c*/ 	.word	0x00000cd0


	//   ....[10]....
        /*00a0*/ 	.word	0x00000e90


	//   ....[11]....
        /*00a4*/ 	.word	0x00000ec0


	//   ....[12]....
        /*00a8*/ 	.word	0x00000f30


	//   ....[13]....
        /*00ac*/ 	.word	0x00000fa0


	//   ....[14]....
        /*00b0*/ 	.word	0x00000fb0


	//   ....[15]....
        /*00b4*/ 	.word	0x00001020


	//   ....[16]....
        /*00b8*/ 	.word	0x00001080


	//   ....[17]....
        /*00bc*/ 	.word	0x000010c0


	//----- nvinfo : EIATTR_VRC_CTA_INIT_COUNT
	.align		4
.L_2395:
        /*00c0*/ 	.byte	0x02, 0x4a
	.zero		1
	.zero		1


	//----- nvinfo : EIATTR_EXIT_INSTR_OFFSETS
	.align		4
        /*00c4*/ 	.byte	0x04, 0x1c
        /*00c6*/ 	.short	(.L_2397 - .L_2396)


	//   ....[0]....
.L_2396:
        /*00c8*/ 	.word	0x00000040


	//   ....[1]....
        /*00cc*/ 	.word	0x00001a20


	//----- nvinfo : EIATTR_MAX_THREADS
	.align		4
.L_2397:
        /*00d0*/ 	.byte	0x04, 0x05
        /*00d2*/ 	.short	(.L_2399 - .L_2398)
.L_2398:
        /*00d4*/ 	.word	0x00000080
        /*00d8*/ 	.word	0x00000001
        /*00dc*/ 	.word	0x00000001


	//----- nvinfo : EIATTR_CRS_STACK_SIZE
	.align		4
.L_2399:
        /*00e0*/ 	.byte	0x04, 0x1e
        /*00e2*/ 	.short	(.L_2401 - .L_2400)
.L_2400:
        /*00e4*/ 	.word	0x00000000


	//----- nvinfo : EIATTR_CBANK_PARAM_SIZE
	.align		4
.L_2401:
        /*00e8*/ 	.byte	0x03, 0x19
        /*00ea*/ 	.short	0x0058


	//----- nvinfo : EIATTR_PARAM_CBANK
	.align		4
        /*00ec*/ 	.byte	0x04, 0x0a
        /*00ee*/ 	.short	(.L_2403 - .L_2402)
	.align		4
.L_2402:
        /*00f0*/ 	.word	index@(.nv.constant0._ZN10layer_norm13ln_fwd_kernelINS_13Kernel_traitsIffffjLj5120ELj1ELj1ELj4ELj16ENS_18Kernel_traits_baseILj5120EffffjLj128EEEEEEEvNS_9FwdParamsE)
        /*00f4*/ 	.short	0x0380
        /*00f6*/ 	.short	0x0058


	//----- nvinfo : EIATTR_SW_WAR
	.align		4
.L_2403:
        /*00f8*/ 	.byte	0x04, 0x36
        /*00fa*/ 	.short	(.L_2405 - .L_2404)
.L_2404:
        /*00fc*/ 	.word	0x00000008
.L_2405:


//--------------------- .nv.info._ZN10layer_norm13ln_fwd_kernelINS_13Kernel_traitsI13__nv_bfloat16fS2_fjLj4096ELj1ELj1ELj4ELj16ENS_18Kernel_traits_baseILj4096ES2_fS2_fjLj128EEEEEEEvNS_9FwdParamsE --------------------------
	.section	.nv.info._ZN10layer_norm13ln_fwd_kernelINS_13Kernel_traitsI13__nv_bfloat16fS2_fjLj4096ELj1ELj1ELj4ELj16ENS_18Kernel_traits_baseILj4096ES2_fS2_fjLj128EEEEEEEvNS_9FwdParamsE,"",@"SHT_CUDA_INFO"
	.sectionflags	@""
	.align	4


	//----- nvinfo : EIATTR_CUDA_API_VERSION
	.align		4
        /*0000*/ 	.byte	0x04, 0x37
        /*0002*/ 	.short	(.L_2407 - .L_2406)
.L_2406:
        /*0004*/ 	.word	0x00000082


	//----- nvinfo : EIATTR_KPARAM_INFO
	.align		4
.L_2407:
        /*0008*/ 	.byte	0x04, 0x17
        /*000a*/ 	.short	(.L_2409 - .L_2408)
.L_2408:
        /*000c*/ 	.word	0x00000000
        /*0010*/ 	.short	0x0000
        /*0012*/ 	.short	0x0000
        /*0014*/ 	.byte	0x00, 0xf0, 0x61, 0x01


	//----- nvinfo : EIATTR_SPARSE_MMA_MASK
	.align		4
.L_2409:
        /*0018*/ 	.byte	0x03, 0x50
        /*001a*/ 	.short	0x0000


	//----- nvinfo : EIATTR_MAXREG_COUNT
	.align		4
        /*001c*/ 	.byte	0x03, 0x1b
        /*001e*/ 	.short	0x00ff


	//----- nvinfo : EIATTR_NUM_BARRIERS
	.align		4
        /*0020*/ 	.byte	0x02, 0x4c
        /*0022*/ 	.byte	0x01
	.zero		1


	//----- nvinfo : EIATTR_MERCURY_ISA_VERSION
	.align		4
        /*0024*/ 	.byte	0x03, 0x5f
        /*0026*/ 	.short	0x0101


	//----- nvinfo : EIATTR_COOP_GROUP_MASK_REGIDS
	.align		4
        /*0028*/ 	.byte	0x04, 0x29
        /*002a*/ 	.short	(.L_2411 - .L_2410)


	//   ....[0]....
.L_2410:
        /*002c*/ 	.word	0xffffffff


	//   ....[1]....
        /*0030*/ 	.word	0xffffffff


	//   ....[2]....
        /*0034*/ 	.word	0xffffffff


	//   ....[3]....
        /*0038*/ 	.word	0xffffffff


	//   ....[4]....
        /*003c*/ 	.word	0xffffffff


	//   ....[5]....
        /*0040*/ 	.word	0xffffffff


	//   ....[6]....
        /*0044*/ 	.word	0xffffffff


	//   ....[7]....
        /*0048*/ 	.word	0xffffffff


	//   ....[8]....
        /*004c*/ 	.word	0xffffffff


	//   ....[9]....
        /*0050*/ 	.word	0xffffffff


	//   ....[10]....
        /*0054*/ 	.word	0xffffffff


	//   ....[11]....
        /*0058*/ 	.word	0xffffffff


	//   ....[12]....
        /*005c*/ 	.word	0xffffffff


	//   ....[13]....
        /*0060*/ 	.word	0xffffffff


	//   ....[14]....
        /*0064*/ 	.word	0xffffffff


	//   ....[15]....
        /*0068*/ 	.word	0xffffffff


	//   ....[16]....
        /*006c*/ 	.word	0xffffffff


	//   ....[17]....
        /*0070*/ 	.word	0xffffffff


	//----- nvinfo : EIATTR_COOP_GROUP_INSTR_OFFSETS
	.align		4
.L_2411:
        /*0074*/ 	.byte	0x04, 0x28
        /*0076*/ 	.short	(.L_2413 - .L_2412)


	//   ....[0]....
.L_2412:
        /*0078*/ 	.word	0x00000900


	//   ....[1]....
        /*007c*/ 	.word	0x00000920


	//   ....[2]....
        /*0080*/ 	.word	0x00000940


	//   ....[3]....
        /*0084*/ 	.word	0x00000960


	//   ....[4]....
        /*0088*/ 	.word	0x00000980


	//   ....[5]....
        /*008c*/ 	.word	0x00000db0


	//   ....[6]....
        /*0090*/ 	.word	0x00000dd0


	//   ....[7]....
        /*0094*/ 	.word	0x00000df0


	//   ....[8]....
        /*0098*/ 	.word	0x00000e10


	//   ....[9]....
        /*009c*/ 	.word	0x00000e30


	//   ....[10]....
        /*00a0*/ 	.word	0x00000f80


	//   ....[11]....
        /*00a4*/ 	.word	0x00000fb0


	//   ....[12]....
        /*00a8*/ 	.word	0x00001030


	//   ....[13]....
        /*00ac*/ 	.word	0x00001080


	//   ....[14]....
        /*00b0*/ 	.word	0x00001090


	//   ....[15]....
        /*00b4*/ 	.word	0x000010e0


	//   ....[16]....
        /*00b8*/ 	.word	0x00001170


	//   ....[17]....
        /*00bc*/ 	.word	0x00001180


	//----- nvinfo : EIATTR_VRC_CTA_INIT_COUNT
	.align		4
.L_2413:
        /*00c0*/ 	.byte	0x02, 0x4a
	.zero		1
	.zero		1


	//----- nvinfo : EIATTR_EXIT_INSTR_OFFSETS
	.align		4
        /*00c4*/ 	.byte	0x04, 0x1c
        /*00c6*/ 	.short	(.L_2415 - .L_2414)


	//   ....[0]....
.L_2414:
        /*00c8*/ 	.word	0x00000040


	//   ....[1]....
        /*00cc*/ 	.word	0x00002000


	//----- nvinfo : EIATTR_MAX_THREADS
	.align		4
.L_2415:
        /*00d0*/ 	.byte	0x04, 0x05
        /*00d2*/ 	.short	(.L_2417 - .L_2416)
.L_2416:
        /*00d4*/ 	.word	0x00000080
        /*00d8*/ 	.word	0x00000001
        /*00dc*/ 	.word	0x00000001


	//----- nvinfo : EIATTR_CRS_STACK_SIZE
	.align		4
.L_2417:
        /*00e0*/ 	.byte	0x04, 0x1e
        /*00e2*/ 	.short	(.L_2419 - .L_2418)
.L_2418:
        /*00e4*/ 	.word	0x00000000


	//----- nvinfo : EIATTR_CBANK_PARAM_SIZE
	.align		4
.L_2419:
        /*00e8*/ 	.byte	0x03, 0x19
        /*00ea*/ 	.short	0x0058


	//----- nvinfo : EIATTR_PARAM_CBANK
	.align		4
        /*00ec*/ 	.byte	0x04, 0x0a
        /*00ee*/ 	.short	(.L_2421 - .L_2420)
	.align		4
.L_2420:
        /*00f0*/ 	.word	index@(.nv.constant0._ZN10layer_norm13ln_fwd_kernelINS_13Kernel_traitsI13__nv_bfloat16fS2_fjLj4096ELj1ELj1ELj4ELj16ENS_18Kernel_traits_baseILj4096ES2_fS2_fjLj128EEEEEEEvNS_9FwdParamsE)
        /*00f4*/ 	.short	0x0380
        /*00f6*/ 	.short	0x0058


	//----- nvinfo : EIATTR_SW_WAR
	.align		4
.L_2421:
        /*00f8*/ 	.byte	0x04, 0x36
        /*00fa*/ 	.short	(.L_2423 - .L_2422)
.L_2422:
        /*00fc*/ 	.word	0x00000008
.L_2423:


//--------------------- .nv.info._ZN10layer_norm13ln_fwd_kernelINS_13Kernel_traitsI13__nv_bfloat16S2_S2_fjLj4096ELj1ELj1ELj4ELj16ENS_18Kernel_traits_baseILj4096ES2_S2_S2_fjLj128EEEEEEEvNS_9FwdParamsE --------------------------
	.section	.nv.info._ZN10layer_norm13ln_fwd_kernelINS_13Kernel_traitsI13__nv_bfloat16S2_S2_fjLj4096ELj1ELj1ELj4ELj16ENS_18Kernel_traits_baseILj4096ES2_S2_S2_fjLj128EEEEEEEvNS_9FwdParamsE,"",@"SHT_CUDA_INFO"
	.sectionflags	@""
	.align	4


	//----- nvinfo : EIATTR_CUDA_API_VERSION
	.align		4
        /*0000*/ 	.byte	0x04, 0x37
        /*0002*/ 	.short	(.L_2425 - .L_2424)
.L_2424:
        /*0004*/ 	.word	0x00000082


	//----- nvinfo : EIATTR_KPARAM_INFO
	.align		4
.L_2425:
        /*0008*/ 	.byte	0x04, 0x17
        /*000a*/ 	.short	(.L_2427 - .L_2426)
.L_2426:
        /*000c*/ 	.word	0x00000000
        /*0010*/ 	.short	0x0000
        /*0012*/ 	.short	0x0000
        /*0014*/ 	.byte	0x00, 0xf0, 0x61, 0x01


	//----- nvinfo : EIATTR_SPARSE_MMA_MASK
	.align		4
.L_2427:
        /*0018*/ 	.byte	0x03, 0x50
        /*001a*/ 	.short	0x0000


	//----- nvinfo : EIATTR_MAXREG_COUNT
	.align		4
        /*001c*/ 	.byte	0x03, 0x1b
        /*001e*/ 	.short	0x00ff


	//----- nvinfo : EIATTR_NUM_BARRIERS
	.align		4
        /*0020*/ 	.byte	0x02, 0x4c
        /*0022*/ 	.byte	0x01
	.zero		1


	//----- nvinfo : EIATTR_MERCURY_ISA_VERSION
	.align		4
        /*0024*/ 	.byte	0x03, 0x5f
        /*0026*/ 	.short	0x0101


	//----- nvinfo : EIATTR_COOP_GROUP_MASK_REGIDS
	.align		4
        /*0028*/ 	.byte	0x04, 0x29
        /*002a*/ 	.short	(.L_2429 - .L_2428)


	//   ....[0]....
.L_2428:
        /*002c*/ 	.word	0xffffffff


	//   ....[1]....
        /*0030*/ 	.word	0xffffffff


	//   ....[2]....
        /*0034*/ 	.word	0xffffffff


	//   ....[3]....
        /*0038*/ 	.word	0xffffffff


	//   ....[4]....
        /*003c*/ 	.word	0xffffffff


	//   ....[5]....
        /*0040*/ 	.word	0xffffffff


	//   ....[6]....
        /*0044*/ 	.word	0xffffffff


	//   ....[7]....
        /*0048*/ 	.word	0xffffffff


	//   ....[8]....
        /*004c*/ 	.word	0xffffffff


	//   ....[9]....
        /*0050*/ 	.word	0xffffffff


	//   ....[10]....
        /*0054*/ 	.word	0xffffffff


	//   ....[11]....
        /*0058*/ 	.word	0xffffffff


	//   ....[12]....
        /*005c*/ 	.word	0xffffffff


	//   ....[13]....
        /*0060*/ 	.word	0xffffffff


	//   ....[14]....
        /*0064*/ 	.word	0xffffffff


	//   ....[15]....
        /*0068*/ 	.word	0xffffffff


	//   ....[16]....
        /*006c*/ 	.word	0xffffffff


	//   ....[17]....
        /*0070*/ 	.word	0xffffffff


	//----- nvinfo : EIATTR_COOP_GROUP_INSTR_OFFSETS
	.align		4
.L_2429:
        /*0074*/ 	.byte	0x04, 0x28
        /*0076*/ 	.short	(.L_2431 - .L_2430)


	//   ....[0]....
.L_2430:
        /*0078*/ 	.word	0x00000760


	//   ....[1]....
        /*007c*/ 	.word	0x00000780


	//   ....[2]....
        /*0080*/ 	.word	0x000007a0


	//   ....[3]....
        /*0084*/ 	.word	0x000007c0


	//   ....[4]....
        /*0088*/ 	.word	0x000007e0


	//   ....[5]....
        /*008c*/ 	.word	0x00000c10


	//   ....[6]....
        /*0090*/ 	.word	0x00000c40


	//   ....[7]....
        /*0094*/ 	.word	0x00000c80


	//   ....[8]....
        /*0098*/ 	.word	0x00000cf0


	//   ....[9]....
        /*009c*/ 	.word	0x00000d10


	//   ....[10]....
        /*00a0*/ 	.word	0x00000e20


	//   ....[11]....
        /*00a4*/ 	.word	0x00000e50


	//   ....[12]....
        /*00a8*/ 	.word	0x00000eb0


	//   ....[13]....
        /*00ac*/ 	.word	0x00000ef0


	//   ....[14]....
        /*00b0*/ 	.word	0x00000f20


	//   ....[15]....
        /*00b4*/ 	.word	0x00000f50


	//   ....[16]....
        /*00b8*/ 	.word	0x00001020


	//   ....[17]....
        /*00bc*/ 	.word	0x00001030


	//----- nvinfo : EIATTR_VRC_CTA_INIT_COUNT
	.align		4
.L_2431:
        /*00c0*/ 	.byte	0x02, 0x4a
	.zero		1
	.zero		1


	//----- nvinfo : EIATTR_EXIT_INSTR_OFFSETS
	.align		4
        /*00c4*/ 	.byte	0x04, 0x1c
        /*00c6*/ 	.short	(.L_2433 - .L_2432)


	//   ....[0]....
.L_2432:
        /*00c8*/ 	.word	0x00000040


	//   ....[1]....
        /*00cc*/ 	.word	0x000019a0


	//----- nvinfo : EIATTR_MAX_THREADS
	.align		4
.L_2433:
        /*00d0*/ 	.byte	0x04, 0x05
        /*00d2*/ 	.short	(.L_2435 - .L_2434)
.L_2434:
        /*00d4*/ 	.word	0x00000080
        /*00d8*/ 	.word	0x00000001
        /*00dc*/ 	.word	0x00000001


	//----- nvinfo : EIATTR_CRS_STACK_SIZE
	.align		4
.L_2435:
        /*00e0*/ 	.byte	0x04, 0x1e
        /*00e2*/ 	.short	(.L_2437 - .L_2436)
.L_2436:
        /*00e4*/ 	.word	0x00000000


	//----- nvinfo : EIATTR_CBANK_PARAM_SIZE
	.align		4
.L_2437:
        /*00e8*/ 	.byte	0x03, 0x19
        /*00ea*/ 	.short	0x0058


	//----- nvinfo : EIATTR_PARAM_CBANK
	.align		4
        /*00ec*/ 	.byte	0x04, 0x0a
        /*00ee*/ 	.short	(.L_2439 - .L_2438)
	.align		4
.L_2438:
        /*00f0*/ 	.word	index@(.nv.constant0._ZN10layer_norm13ln_fwd_kernelINS_13Kernel_traitsI13__nv_bfloat16S2_S2_fjLj4096ELj1ELj1ELj4ELj16ENS_18Kernel_traits_baseILj4096ES2_S2_S2_fjLj128EEEEEEEvNS_9FwdParamsE)
        /*00f4*/ 	.short	0x0380
        /*00f6*/ 	.short	0x0058


	//----- nvinfo : EIATTR_SW_WAR
	.align		4
.L_2439:
        /*00f8*/ 	.byte	0x04, 0x36
        /*00fa*/ 	.short	(.L_2441 - .L_2440)
.L_2440:
        /*00fc*/ 	.word	0x00000008
.L_2441:


//--------------------- .nv.info._ZN10layer_norm13ln_fwd_kernelINS_13Kernel_traitsI6__halffS2_fjLj4096ELj1ELj1ELj4ELj16ENS_18Kernel_traits_baseILj4096ES2_fS2_fjLj128EEEEEEEvNS_9FwdParamsE --------------------------
	.section	.nv.info._ZN10layer_norm13ln_fwd_kernelINS_13Kernel_traitsI6__halffS2_fjLj4096ELj1ELj1ELj4ELj16ENS_18Kernel_traits_baseILj4096ES2_fS2_fjLj128EEEEEEEvNS_9FwdParamsE,"",@"SHT_CUDA_INFO"
	.sectionflags	@""
	.align	4


	//----- nvinfo : EIATTR_CUDA_API_VERSION
	.align		4
        /*0000*/ 	.byte	0x04, 0x37
        /*0002*/ 	.short	(.L_2443 - .L_2442)
.L_2442:
        /*0004*/ 	.word	0x00000082


	//----- nvinfo : EIATTR_KPARAM_INFO
	.align		4
.L_2443:
        /*0008*/ 	.byte	0x04, 0x17
        /*000a*/ 	.short	(.L_2445 - .L_2444)
.L_2444:
        /*000c*/ 	.word	0x00000000
        /*0010*/ 	.short	0x0000
        /*0012*/ 	.short	0x0000
        /*0014*/ 	.byte	0x00, 0xf0, 0x61, 0x01


	//----- nvinfo : EIATTR_SPARSE_MMA_MASK
	.align		4
.L_2445:
        /*0018*/ 	.byte	0x03, 0x50
        /*001a*/ 	.short	0x0000


	//----- nvinfo : EIATTR_MAXREG_COUNT
	.align		4
        /*001c*/ 	.byte	0x03, 0x1b
        /*001e*/ 	.short	0x00ff


	//----- nvinfo : EIATTR_NUM_BARRIERS
	.align		4
        /*0020*/ 	.byte	0x02, 0x4c
        /*0022*/ 	.byte	0x01
	.zero		1


	//----- nvinfo : EIATTR_MERCURY_ISA_VERSION
	.align		4
        /*0024*/ 	.byte	0x03, 0x5f
        /*0026*/ 	.short	0x0101


	//----- nvinfo : EIATTR_COOP_GROUP_MASK_REGIDS
	.align		4
        /*0028*/ 	.byte	0x04, 0x29
        /*002a*/ 	.short	(.L_2447 - .L_2446)


	//   ....[0]....
.L_2446:
        /*002c*/ 	.word	0xffffffff


	//   ....[1]....
        /*0030*/ 	.word	0xffffffff


	//   ....[2]....
        /*0034*/ 	.word	0xffffffff


	//   ....[3]....
        /*0038*/ 	.word	0xffffffff


	//   ....[4]....
        /*003c*/ 	.word	0xffffffff


	//   ....[5]....
        /*0040*/ 	.word	0xffffffff


	//   ....[6]....
        /*0044*/ 	.word	0xffffffff


	//   ....[7]....
        /*0048*/ 	.word	0xffffffff


	//   ....[8]....
        /*004c*/ 	.word	0xffffffff


	//   ....[9]....
        /*0050*/ 	.word	0xffffffff


	//   ....[10]....
        /*0054*/ 	.word	0xffffffff


	//   ....[11]....
        /*0058*/ 	.word	0xffffffff


	//   ....[12]....
        /*005c*/ 	.word	0xffffffff


	//   ....[13]....
        /*0060*/ 	.word	0xffffffff


	//   ....[14]....
        /*0064*/ 	.word	0xffffffff


	//   ....[15]....
        /*0068*/ 	.word	0xffffffff


	//   ....[16]....
        /*006c*/ 	.word	0xffffffff


	//   ....[17]....
        /*0070*/ 	.word	0xffffffff


	//----- nvinfo : EIATTR_COOP_GROUP_INSTR_OFFSETS
	.align		4
.L_2447:
        /*0074*/ 	.byte	0x04, 0x28
        /*0076*/ 	.short	(.L_2449 - .L_2448)


	//   ....[0]....
.L_2448:
        /*0078*/ 	.word	0x00000900


	//   ....[1]....
        /*007c*/ 	.word	0x00000920


	//   ....[2]....
        /*0080*/ 	.word	0x00000940


	//   ....[3]....
        /*0084*/ 	.word	0x00000960


	//   ....[4]....
        /*0088*/ 	.word	0x00000980


	//   ....[5]....
        /*008c*/ 	.word	0x00000db0


	//   ....[6]....
        /*0090*/ 	.word	0x00000dd0


	//   ....[7]....
        /*0094*/ 	.word	0x00000df0


	//   ....[8]....
        /*0098*/ 	.word	0x00000e10


	//   ....[9]....
        /*009c*/ 	.word	0x00000e30


	//   ....[10]....
        /*00a0*/ 	.word	0x00000f80


	//   ....[11]....
        /*00a4*/ 	.word	0x00000fb0


	//   ....[12]....
        /*00a8*/ 	.word	0x00001030


	//   ....[13]....
        /*00ac*/ 	.word	0x00001080


	//   ....[14]....
        /*00b0*/ 	.word	0x00001090


	//   ....[15]....
        /*00b4*/ 	.word	0x000010e0


	//   ....[16]....
        /*00b8*/ 	.word	0x00001170


	//   ....[17]....
        /*00bc*/ 	.word	0x00001180


	//----- nvinfo : EIATTR_VRC_CTA_INIT_COUNT
	.align		4
.L_2449:
        /*00c0*/ 	.byte	0x02, 0x4a
	.zero		1
	.zero		1


	//----- nvinfo : EIATTR_EXIT_INSTR_OFFSETS
	.align		4
        /*00c4*/ 	.byte	0x04, 0x1c
        /*00c6*/ 	.short	(.L_2451 - .L_2450)


	//   ....[0]....
.L_2450:
        /*00c8*/ 	.word	0x00000040


	//   ....[1]....
        /*00cc*/ 	.word	0x00002000


	//----- nvinfo : EIATTR_MAX_THREADS
	.align		4
.L_2451:
        /*00d0*/ 	.byte	0x04, 0x05
        /*00d2*/ 	.short	(.L_2453 - .L_2452)
.L_2452:
        /*00d4*/ 	.word	0x00000080
        /*00d8*/ 	.word	0x00000001
        /*00dc*/ 	.word	0x00000001


	//----- nvinfo : EIATTR_CRS_STACK_SIZE
	.align		4
.L_2453:
        /*00e0*/ 	.byte	0x04, 0x1e
        /*00e2*/ 	.short	(.L_2455 - .L_2454)
.L_2454:
        /*00e4*/ 	.word	0x00000000


	//----- nvinfo : EIATTR_CBANK_PARAM_SIZE
	.align		4
.L_2455:
        /*00e8*/ 	.byte	0x03, 0x19
        /*00ea*/ 	.short	0x0058


	//----- nvinfo : EIATTR_PARAM_CBANK
	.align		4
        /*00ec*/ 	.byte	0x04, 0x0a
        /*00ee*/ 	.short	(.L_2457 - .L_2456)
	.align		4
.L_2456:
        /*00f0*/ 	.word	index@(.nv.constant0._ZN10layer_norm13ln_fwd_kernelINS_13Kernel_traitsI6__halffS2_fjLj4096ELj1ELj1ELj4ELj16ENS_18Kernel_traits_baseILj4096ES2_fS2_fjLj128EEEEEEEvNS_9FwdParamsE)
        /*00f4*/ 	.short	0x0380
        /*00f6*/ 	.short	0x0058


	//----- nvinfo : EIATTR_SW_WAR
	.align		4
.L_2457:
        /*00f8*/ 	.byte	0x04, 0x36
        /*00fa*/ 	.short	(.L_2459 - .L_2458)
.L_2458:
        /*00fc*/ 	.word	0x00000008
.L_2459:


//--------------------- .nv.info._ZN10layer_norm13ln_fwd_kernelINS_13Kernel_traitsI6__halfS2_S2_fjLj4096ELj1ELj1ELj4ELj16ENS_18Kernel_traits_baseILj4096ES2_S2_S2_fjLj128EEEEEEEvNS_9FwdParamsE --------------------------
	.section	.nv.info._ZN10layer_norm13ln_fwd_kernelINS_13Kernel_traitsI6__halfS2_S2_fjLj4096ELj1ELj1ELj4ELj16ENS_18Kernel_traits_baseILj4096ES2_S2_S2_fjLj128EEEEEEEvNS_9FwdParamsE,"",@"SHT_CUDA_INFO"
	.sectionflags	@""
	.align	4


	//----- nvinfo : EIATTR_CUDA_API_VERSION
	.align		4
        /*0000*/ 	.byte	0x04, 0x37
        /*0002*/ 	.short	(.L_2461 - .L_2460)
.L_2460:
        /*0004*/ 	.word	0x00000082


	//----- nvinfo : EIATTR_KPARAM_INFO
	.align		4
.L_2461:
        /*0008*/ 	.byte	0x04, 0x17
        /*000a*/ 	.short	(.L_2463 - .L_2462)
.L_2462:
        /*000c*/ 	.word	0x00000000
        /*0010*/ 	.short	0x0000
        /*0012*/ 	.short	0x0000
        /*0014*/ 	.byte	0x00, 0xf0, 0x61, 0x01


	//----- nvinfo : EIATTR_SPARSE_MMA_MASK
	.align		4
.L_2463:
        /*0018*/ 	.byte	0x03, 0x50
        /*001a*/ 	.short	0x0000


	//----- nvinfo : EIATTR_MAXREG_COUNT
	.align		4
        /*001c*/ 	.byte	0x03, 0x1b
        /*001e*/ 	.short	0x00ff


	//----- nvinfo : EIATTR_NUM_BARRIERS
	.align		4
        /*0020*/ 	.byte	0x02, 0x4c
        /*0022*/ 	.byte	0x01
	.zero		1


	//----- nvinfo : EIATTR_MERCURY_ISA_VERSION
	.align		4
        /*0024*/ 	.byte	0x03, 0x5f
        /*0026*/ 	.short	0x0101


	//----- nvinfo : EIATTR_COOP_GROUP_MASK_REGIDS
	.align		4
        /*0028*/ 	.byte	0x04, 0x29
        /*002a*/ 	.short	(.L_2465 - .L_2464)


	//   ....[0]....
.L_2464:
        /*002c*/ 	.word	0xffffffff


	//   ....[1]....
        /*0030*/ 	.word	0xffffffff


	//   ....[2]....
        /*0034*/ 	.word	0xffffffff


	//   ....[3]....
        /*0038*/ 	.word	0xffffffff


	//   ....[4]....
        /*003c*/ 	.word	0xffffffff


	//   ....[5]....
        /*0040*/ 	.word	0xffffffff


	//   ....[6]....
        /*0044*/ 	.word	0xffffffff


	//   ....[7]....
        /*0048*/ 	.word	0xffffffff


	//   ....[8]....
        /*004c*/ 	.word	0xffffffff


	//   ....[9]....
        /*0050*/ 	.word	0xffffffff


	//   ....[10]....
        /*0054*/ 	.word	0xffffffff


	//   ....[11]....
        /*0058*/ 	.word	0xffffffff


	//   ....[12]....
        /*005c*/ 	.word	0xffffffff


	//   ....[13]....
        /*0060*/ 	.word	0xffffffff


	//   ....[14]....
        /*0064*/ 	.word	0xffffffff


	//   ....[15]....
        /*0068*/ 	.word	0xffffffff


	//   ....[16]....
        /*006c*/ 	.word	0xffffffff


	//   ....[17]....
        /*0070*/ 	.word	0xffffffff


	//----- nvinfo : EIATTR_COOP_GROUP_INSTR_OFFSETS
	.align		4
.L_2465:
        /*0074*/ 	.byte	0x04, 0x28
        /*0076*/ 	.short	(.L_2467 - .L_2466)


	//   ....[0]....
.L_2466:
        /*0078*/ 	.word	0x00000660


	//   ....[1]....
        /*007c*/ 	.word	0x00000680


	//   ....[2]....
        /*0080*/ 	.word	0x000006a0


	//   ....[3]....
        /*0084*/ 	.word	0x000006c0


	//   ....[4]....
        /*0088*/ 	.word	0x000006e0


	//   ....[5]....
        /*008c*/ 	.word	0x00000b10


	//   ....[6]....
        /*0090*/ 	.word	0x00000b40


	//   ....[7]....
        /*0094*/ 	.word	0x00000b80


	//   ....[8]....
        /*0098*/ 	.word	0x00000bf0


	//   ....[9]....
        /*009c*/ 	.word	0x00000c10


	//   ....[10]....
        /*00a0*/ 	.word	0x00000d20


	//   ....[11]....
        /*00a4*/ 	.word	0x00000d50


	//   ....[12]....
        /*00a8*/ 	.word	0x00000db0


	//   ....[13]....
        /*00ac*/ 	.word	0x00000df0


	//   ....[14]....
        /*00b0*/ 	.word	0x00000e20


	//   ....[15]....
        /*00b4*/ 	.word	0x00000e50


	//   ....[16]....
        /*00b8*/ 	.word	0x00000f20


	//   ....[17]....
        /*00bc*/ 	.word	0x00000f30


	//----- nvinfo : EIATTR_VRC_CTA_INIT_COUNT
	.align		4
.L_2467:
        /*00c0*/ 	.byte	0x02, 0x4a
	.zero		1
	.zero		1


	//----- nvinfo : EIATTR_EXIT_INSTR_OFFSETS
	.align		4
        /*00c4*/ 	.byte	0x04, 0x1c
        /*00c6*/ 	.short	(.L_2469 - .L_2468)


	//   ....[0]....
.L_2468:
        /*00c8*/ 	.word	0x00000040


	//   ....[1]....
        /*00cc*/ 	.word	0x000018a0


	//----- nvinfo : EIATTR_MAX_THREADS
	.align		4
.L_2469:
        /*00d0*/ 	.byte	0x04, 0x05
        /*00d2*/ 	.short	(.L_2471 - .L_2470)
.L_2470:
        /*00d4*/ 	.word	0x00000080
        /*00d8*/ 	.word	0x00000001
        /*00dc*/ 	.word	0x00000001


	//----- nvinfo : EIATTR_CRS_STACK_SIZE
	.align		4
.L_2471:
        /*00e0*/ 	.byte	0x04, 0x1e
        /*00e2*/ 	.short	(.L_2473 - .L_2472)
.L_2472:
        /*00e4*/ 	.word	0x00000000


	//----- nvinfo : EIATTR_CBANK_PARAM_SIZE
	.align		4
.L_2473:
        /*00e8*/ 	.byte	0x03, 0x19
        /*00ea*/ 	.short	0x0058


	//----- nvinfo : EIATTR_PARAM_CBANK
	.align		4
        /*00ec*/ 	.byte	0x04, 0x0a
        /*00ee*/ 	.short	(.L_2475 - .L_2474)
	.align		4
.L_2474:
        /*00f0*/ 	.word	index@(.nv.constant0._ZN10layer_norm13ln_fwd_kernelINS_13Kernel_traitsI6__halfS2_S2_fjLj4096ELj1ELj1ELj4ELj16ENS_18Kernel_traits_baseILj4096ES2_S2_S2_fjLj128EEEEEEEvNS_9FwdParamsE)
        /*00f4*/ 	.short	0x0380
        /*00f6*/ 	.short	0x0058


	//----- nvinfo : EIATTR_SW_WAR
	.align		4
.L_2475:
        /*00f8*/ 	.byte	0x04, 0x36
        /*00fa*/ 	.short	(.L_2477 - .L_2476)
.L_2476:
        /*00fc*/ 	.word	0x00000008
.L_2477:


//--------------------- .nv.info._ZN10layer_norm13ln_fwd_kernelINS_13Kernel_traitsIffffjLj4096ELj1ELj1ELj4ELj16ENS_18Kernel_traits_baseILj4096EffffjLj128EEEEEEEvNS_9FwdParamsE --------------------------
	.section	.nv.info._ZN10layer_norm13ln_fwd_kernelINS_13Kernel_traitsIffffjLj4096ELj1ELj1ELj4ELj16ENS_18Kernel_traits_baseILj4096EffffjLj128EEEEEEEvNS_9FwdParamsE,"",@"SHT_CUDA_INFO"
	.sectionflags	@""
	.align	4


	//----- nvinfo : EIATTR_CUDA_API_VERSION
	.align		4
        /*0000*/ 	.byte	0x04, 0x37
        /*0002*/ 	.short	(.L_2479 - .L_2478)
.L_2478:
        /*0004*/ 	.word	0x00000082


	//----- nvinfo : EIATTR_KPARAM_INFO
	.align		4
.L_2479:
        /*0008*/ 	.byte	0x04, 0x17
        /*000a*/ 	.short	(.L_2481 - .L_2480)
.L_2480:
        /*000c*/ 	.word	0x00000000
        /*0010*/ 	.short	0x0000
        /*0012*/ 	.short	0x0000
        /*0014*/ 	.byte	0x00, 0xf0, 0x61, 0x01


	//----- nvinfo : EIATTR_SPARSE_MMA_MASK
	.align		4
.L_2481:
        /*0018*/ 	.byte	0x03, 0x50
        /*001a*/ 	.short	0x0000


	//----- nvinfo : EIATTR_MAXREG_COUNT
	.align		4
        /*001c*/ 	.byte	0x03, 0x1b
        /*001e*/ 	.short	0x00ff


	//----- nvinfo : EIATTR_NUM_BARRIERS
	.align		4
        /*0020*/ 	.byte	0x02, 0x4c
        /*0022*/ 	.byte	0x01
	.zero		1


	//----- nvinfo : EIATTR_MERCURY_ISA_VERSION
	.align		4
        /*0024*/ 	.byte	0x03, 0x5f
        /*0026*/ 	.short	0x0101


	//----- nvinfo : EIATTR_COOP_GROUP_MASK_REGIDS
	.align		4
        /*0028*/ 	.byte	0x04, 0x29
        /*002a*/ 	.short	(.L_2483 - .L_2482)


	//   ....[0]....
.L_2482:
        /*002c*/ 	.word	0xffffffff


	//   ....[1]....
        /*0030*/ 	.word	0xffffffff


	//   ....[2]....
        /*0034*/ 	.word	0xffffffff


	//   ....[3]....
        /*0038*/ 	.word	0xffffffff


	//   ....[4]....
        /*003c*/ 	.word	0xffffffff


	//   ....[5]....
        /*0040*/ 	.word	0xffffffff


	//   ....[6]....
        /*0044*/ 	.word	0xffffffff


	//   ....[7]....
        /*0048*/ 	.word	0xffffffff


	//   ....[8]....
        /*004c*/ 	.word	0xffffffff


	//   ....[9]....
        /*0050*/ 	.word	0xffffffff


	//   ....[10]....
        /*0054*/ 	.word	0xffffffff


	//   ....[11]....
        /*0058*/ 	.word	0xffffffff


	//   ....[12]....
        /*005c*/ 	.word	0xffffffff


	//   ....[13]....
        /*0060*/ 	.word	0xffffffff


	//   ....[14]....
        /*0064*/ 	.word	0xffffffff


	//   ....[15]....
        /*0068*/ 	.word	0xffffffff


	//   ....[16]....
        /*006c*/ 	.word	0xffffffff


	//   ....[17]....
        /*0070*/ 	.word	0xffffffff


	//----- nvinfo : EIATTR_COOP_GROUP_INSTR_OFFSETS
	.align		4
.L_2483:
        /*0074*/ 	.byte	0x04, 0x28
        /*0076*/ 	.short	(.L_2485 - .L_2484)


	//   ....[0]....
.L_2484:
        /*0078*/ 	.word	0x00000510


	//   ....[1]....
        /*007c*/ 	.word	0x00000530


	//   ....[2]....
        /*0080*/ 	.word	0x00000550


	//   ....[3]....
        /*0084*/ 	.word	0x00000570


	//   ....[4]....
        /*0088*/ 	.word	0x00000590


	//   ....[5]....
        /*008c*/ 	.word	0x000009c0


	//   ....[6]....
        /*0090*/ 	.word	0x000009f0


	//   ....[7]....
        /*0094*/ 	.word	0x00000a40


	//   ....[8]....
        /*0098*/ 	.word	0x00000a80


	//   ....[9]....
        /*009c*/ 	.word	0x00000ac0


	//   ....[10]....
        /*00a0*/ 	.word	0x00000bd0


	//   ....[11]....
        /*00a4*/ 	.word	0x00000c10


	//   ....[12]....
        /*00a8*/ 	.word	0x00000c20


	//   ....[13]....
        /*00ac*/ 	.word	0x00000c90


	//   ....[14]....
        /*00b0*/ 	.word	0x00000cf0


	//   ....[15]....
        /*00b4*/ 	.word	0x00000d50


	//   ....[16]....
        /*00b8*/ 	.word	0x00000df0


	//   ....[17]....
        /*00bc*/ 	.word	0x00000e20


	//----- nvinfo : EIATTR_VRC_CTA_INIT_COUNT
	.align		4
.L_2485:
        /*00c0*/ 	.byte	0x02, 0x4a
	.zero		1
	.zero		1


	//----- nvinfo : EIATTR_EXIT_INSTR_OFFSETS
	.align		4
        /*00c4*/ 	.byte	0x04, 0x1c
        /*00c6*/ 	.short	(.L_2487 - .L_2486)


	//   ....[0]....
.L_2486:
        /*00c8*/ 	.word	0x00000040


	//   ....[1]....
        /*00cc*/ 	.word	0x00001540


	//----- nvinfo : EIATTR_MAX_THREADS
	.align		4
.L_2487:
        /*00d0*/ 	.byte	0x04, 0x05
        /*00d2*/ 	.short	(.L_2489 - .L_2488)
.L_2488:
        /*00d4*/ 	.word	0x00000080
        /*00d8*/ 	.word	0x00000001
        /*00dc*/ 	.word	0x00000001


	//----- nvinfo : EIATTR_CRS_STACK_SIZE
	.align		4
.L_2489:
        /*00e0*/ 	.byte	0x04, 0x1e
        /*00e2*/ 	.short	(.L_2491 - .L_2490)
.L_2490:
        /*00e4*/ 	.word	0x00000000


	//----- nvinfo : EIATTR_CBANK_PARAM_SIZE
	.align		4
.L_2491:
        /*00e8*/ 	.byte	0x03, 0x19
        /*00ea*/ 	.short	0x0058


	//----- nvinfo : EIATTR_PARAM_CBANK
	.align		4
        /*00ec*/ 	.byte	0x04, 0x0a
        /*00ee*/ 	.short	(.L_2493 - .L_2492)
	.align		4
.L_2492:
        /*00f0*/ 	.word	index@(.nv.constant0._ZN10layer_norm13ln_fwd_kernelINS_13Kernel_traitsIffffjLj4096ELj1ELj1ELj4ELj16ENS_18Kernel_traits_baseILj4096EffffjLj128EEEEEEEvNS_9FwdParamsE)
        /*00f4*/ 	.short	0x0380
        /*00f6*/ 	.short	0x0058


	//----- nvinfo : EIATTR_SW_WAR
	.align		4
.L_2493:
        /*00f8*/ 	.byte	0x04, 0x36
        /*00fa*/ 	.short	(.L_2495 - .L_2494)
.L_2494:
        /*00fc*/ 	.word	0x00000008
.L_2495:


//--------------------- .nv.info._ZN10layer_norm13ln_fwd_kernelINS_13Kernel_traitsI13__nv_bfloat16fS2_fjLj3840ELj1ELj1ELj4ELj4ENS_18Kernel_traits_baseILj3840ES2_fS2_fjLj128EEEEEEEvNS_9FwdParamsE --------------------------
	.section	.nv.info._ZN10layer_norm13ln_fwd_kernelINS_13Kernel_traitsI13__nv_bfloat16fS2_fjLj3840ELj1ELj1ELj4ELj4ENS_18Kernel_traits_baseILj3840ES2_fS2_fjLj128EEEEEEEvNS_9FwdParamsE,"",@"SHT_CUDA_INFO"
	.sectionflags	@""
	.align	4


	//----- nvinfo : EIATTR_CUDA_API_VERSION
	.align		4
        /*0000*/ 	.byte	0x04, 0x37
        /*0002*/ 	.short	(.L_2497 - .L_2496)
.L_2496:
        /*0004*/ 	.word	0x00000082


	//----- nvinfo : EIATTR_KPARAM_INFO
	.align		4
.L_2497:
        /*0008*/ 	.byte	0x04, 0x17
        /*000a*/ 	.short	(.L_2499 - .L_2498)
.L_2498:
        /*000c*/ 	.word	0x00000000
        /*0010*/ 	.short	0x0000
        /*0012*/ 	.short	0x0000
        /*0014*/ 	.byte	0x00, 0xf0, 0x61, 0x01


	//----- nvinfo : EIATTR_SPARSE_MMA_MASK
	.align		4
.L_2499:
        /*0018*/ 	.byte	0x03, 0x50
        /*001a*/ 	.short	0x0000


	//----- nvinfo : EIATTR_MAXREG_COUNT
	.align		4
        /*001c*/ 	.byte	0x03, 0x1b
        /*001e*/ 	.short	0x00ff


	//----- nvinfo : EIATTR_NUM_BARRIERS
	.align		4
        /*0020*/ 	.byte	0x02, 0x4c
        /*0022*/ 	.byte	0x01
	.zero		1


	//----- nvinfo : EIATTR_MERCURY_ISA_VERSION
	.align		4
        /*0024*/ 	.byte	0x03, 0x5f
        /*0026*/ 	.short	0x0101


	//----- nvinfo : EIATTR_COOP_GROUP_MASK_REGIDS
	.align		4
        /*0028*/ 	.byte	0x04, 0x29
        /*002a*/ 	.short	(.L_2501 - .L_2500)


	//   ....[0]....
.L_2500:
        /*002c*/ 	.word	0xffffffff


	//   ....[1]....
        /*0030*/ 	.word	0xffffffff


	//   ....[2]....
        /*0034*/ 	.word	0xffffffff


	//   ....[3]....
        /*0038*/ 	.word	0xffffffff


	//   ....[4]....
        /*003c*/ 	.word	0xffffffff


	//   ....[5]....
        /*0040*/ 	.word	0xffffffff


	//   ....[6]....
        /*0044*/ 	.word	0xffffffff


	//   ....[7]....
        /*0048*/ 	.word	0xffffffff


	//   ....[8]....
        /*004c*/ 	.word	0xffffffff


	//   ....[9]....
        /*0050*/ 	.word	0xffffffff


	//   ....[10]....
        /*0054*/ 	.word	0xffffffff


	//   ....[11]....
        /*0058*/ 	.word	0xffffffff


	//   ....[12]....
        /*005c*/ 	.word	0xffffffff


	//   ....[13]....
        /*0060*/ 	.word	0xffffffff


	//   ....[14]....
        /*0064*/ 	.word	0xffffffff


	//   ....[15]....
        /*0068*/ 	.word	0xffffffff


	//   ....[16]....
        /*006c*/ 	.word	0xffffffff


	//   ....[17]....
        /*0070*/ 	.word	0xffffffff


	//----- nvinfo : EIATTR_COOP_GROUP_INSTR_OFFSETS
	.align		4
.L_2501:
        /*0074*/ 	.byte	0x04, 0x28
        /*0076*/ 	.short	(.L_2503 - .L_2502)


	//   ....[0]....
.L_2502:
        /*0078*/ 	.word	0x00000c30


	//   ....[1]....
        /*007c*/ 	.word	0x00000c50


	//   ....[2]....
        /*0080*/ 	.word	0x00000c70


	//   ....[3]....
        /*0084*/ 	.word	0x00000c90


	//   ....[4]....
        /*0088*/ 	.word	0x00000cb0


	//   ....[5]....
        /*008c*/ 	.word	0x000010a0


	//   ....[6]....
        /*0090*/ 	.word	0x000010c0


	//   ....[7]....
        /*0094*/ 	.word	0x000010e0


	//   ....[8]....
        /*0098*/ 	.word	0x00001110


	//   ....[9]....
        /*009c*/ 	.word	0x00001170


	//   ....[10]....
        /*00a0*/ 	.word	0x000012d0


	//   ....[11]....
        /*00a4*/ 	.word	0x00001320


	//   ....[12]....
        /*00a8*/ 	.word	0x00001330


	//   ....[13]....
        /*00ac*/ 	.word	0x00001340


	//   ....[14]....
        /*00b0*/ 	.word	0x00001400


	//   ....[15]....
        /*00b4*/ 	.word	0x00001410


	//   ....[16]....
        /*00b8*/ 	.word	0x000014b0


	//   ....[17]....
        /*00bc*/ 	.word	0x000014d0


	//----- nvinfo : EIATTR_VRC_CTA_INIT_COUNT
	.align		4
.L_2503:
        /*00c0*/ 	.byte	0x02, 0x4a
	.zero		1
	.zero		1


	//----- nvinfo : EIATTR_EXIT_INSTR_OFFSETS
	.align		4
        /*00c4*/ 	.byte	0x04, 0x1c
        /*00c6*/ 	.short	(.L_2505 - .L_2504)


	//   ....[0]....
.L_2504:
        /*00c8*/ 	.word	0x00000040


	//   ....[1]....
        /*00cc*/ 	.word	0x000021f0


	//----- nvinfo : EIATTR_MAX_THREADS
	.align		4
.L_2505:
        /*00d0*/ 	.byte	0x04, 0x05
        /*00d2*/ 	.short	(.L_2507 - .L_2506)
.L_2506:
        /*00d4*/ 	.word	0x00000080
        /*00d8*/ 	.word	0x00000001
        /*00dc*/ 	.word	0x00000001


	//----- nvinfo : EIATTR_CRS_STACK_SIZE
	.align		4
.L_2507:
        /*00e0*/ 	.byte	0x04, 0x1e
        /*00e2*/ 	.short	(.L_2509 - .L_2508)
.L_2508:
        /*00e4*/ 	.word	0x00000000


	//----- nvinfo : EIATTR_CBANK_PARAM_SIZE
	.align		4
.L_2509:
        /*00e8*/ 	.byte	0x03, 0x19
        /*00ea*/ 	.short	0x0058


	//----- nvinfo : EIATTR_PARAM_CBANK
	.align		4
        /*00ec*/ 	.byte	0x04, 0x0a
        /*00ee*/ 	.short	(.L_2511 - .L_2510)
	.align		4
.L_2510:
        /*00f0*/ 	.word	index@(.nv.constant0._ZN10layer_norm13ln_fwd_kernelINS_13Kernel_traitsI13__nv_bfloat16fS2_fjLj3840ELj1ELj1ELj4ELj4ENS_18Kernel_traits_baseILj3840ES2_fS2_fjLj128EEEEEEEvNS_9FwdParamsE)
        /*00f4*/ 	.short	0x0380
        /*00f6*/ 	.short	0x0058


	//----- nvinfo : EIATTR_SW_WAR
	.align		4
.L_2511:
        /*00f8*/ 	.byte	0x04, 0x36
        /*00fa*/ 	.short	(.L_2513 - .L_2512)
.L_2512:
        /*00fc*/ 	.word	0x00000008
.L_2513:


//--------------------- .nv.info._ZN10layer_norm13ln_fwd_kernelINS_13Kernel_traitsI13__nv_bfloat16S2_S2_fjLj3840ELj1ELj1ELj4ELj4ENS_18Kernel_traits_baseILj3840ES2_S2_S2_fjLj128EEEEEEEvNS_9FwdParamsE --------------------------
	.section	.nv.info._ZN10layer_norm13ln_fwd_kernelINS_13Kernel_traitsI13__nv_bfloat16S2_S2_fjLj3840ELj1ELj1ELj4ELj4ENS_18Kernel_traits_baseILj3840ES2_S2_S2_fjLj128EEEEEEEvNS_9FwdParamsE,"",@"SHT_CUDA_INFO"
	.sectionflags	@""
	.align	4


	//----- nvinfo : EIATTR_CUDA_API_VERSION
	.align		4
        /*0000*/ 	.byte	0x04, 0x37
        /*0002*/ 	.short	(.L_2515 - .L_2514)
.L_2514:
        /*0004*/ 	.word	0x00000082


	//----- nvinfo : EIATTR_KPARAM_INFO
	.align		4
.L_2515:
        /*0008*/ 	.byte	0x04, 0x17
        /*000a*/ 	.short	(.L_2517 - .L_2516)
.L_2516:
        /*000c*/ 	.word	0x00000000
        /*0010*/ 	.short	0x0000
        /*0012*/ 	.short	0x0000
        /*0014*/ 	.byte	0x00, 0xf0, 0x61, 0x01


	//----- nvinfo : EIATTR_SPARSE_MMA_MASK
	.align		4
.L_2517:
        /*0018*/ 	.byte	0x03, 0x50
        /*001a*/ 	.short	0x0000


	//----- nvinfo : EIATTR_MAXREG_COUNT
	.align		4
        /*001c*/ 	.byte	0x03, 0x1b
        /*001e*/ 	.short	0x00ff


	//----- nvinfo : EIATTR_NUM_BARRIERS
	.align		4
        /*0020*/ 	.byte	0x02, 0x4c
        /*0022*/ 	.byte	0x01
	.zero		1


	//----- nvinfo : EIATTR_MERCURY_ISA_VERSION
	.align		4
        /*0024*/ 	.byte	0x03, 0x5f
        /*0026*/ 	.short	0x0101


	//----- nvinfo : EIATTR_COOP_GROUP_MASK_REGIDS
	.align		4
        /*0028*/ 	.byte	0x04, 0x29
        /*002a*/ 	.short	(.L_2519 - .L_2518)


	//   ....[0]....
.L_2518:
        /*002c*/ 	.word	0xffffffff


	//   ....[1]....
        /*0030*/ 	.word	0xffffffff


	//   ....[2]....
        /*0034*/ 	.word	0xffffffff


	//   ....[3]....
        /*0038*/ 	.word	0xffffffff


	//   ....[4]....
        /*003c*/ 	.word	0xffffffff


	//   ....[5]....
        /*0040*/ 	.word	0xffffffff


	//   ....[6]....
        /*0044*/ 	.word	0xffffffff


	//   ....[7]....
        /*0048*/ 	.word	0xffffffff


	//   ....[8]....
        /*004c*/ 	.word	0xffffffff


	//   ....[9]....
        /*0050*/ 	.word	0xffffffff


	//   ....[10]....
        /*0054*/ 	.word	0xffffffff


	//   ....[11]....
        /*0058*/ 	.word	0xffffffff


	//   ....[12]....
        /*005c*/ 	.word	0xffffffff


	//   ....[13]....
        /*0060*/ 	.word	0xffffffff


	//   ....[14]....
        /*0064*/ 	.word	0xffffffff


	//   ....[15]....
        /*0068*/ 	.word	0xffffffff


	//   ....[16]....
        /*006c*/ 	.word	0xffffffff


	//   ....[17]....
        /*0070*/ 	.word	0xffffffff


	//----- nvinfo : EIATTR_COOP_GROUP_INSTR_OFFSETS
	.align		4
.L_2519:
        /*0074*/ 	.byte	0x04, 0x28
        /*0076*/ 	.short	(.L_2521 - .L_2520)


	//   ....[0]....
.L_2520:
        /*0078*/ 	.word	0x00000660


	//   ....[1]....
        /*007c*/ 	.word	0x00000b20


	//   ....[2]....
        /*0080*/ 	.word	0x00000b40


	//   ....[3]....
        /*0084*/ 	.word	0x00000b60


	//   ....[4]....
        /*0088*/ 	.word	0x00000b80


	//   ....[5]....
        /*008c*/ 	.word	0x00000ba0


	//   ....[6]....
        /*0090*/ 	.word	0x00000f90


	//   ....[7]....
        /*0094*/ 	.word	0x00000fb0


	//   ....[8]....
        /*0098*/ 	.word	0x00000fe0


	//   ....[9]....
        /*009c*/ 	.word	0x00001020


	//   ....[10]....
        /*00a0*/ 	.word	0x00001050


	//   ....[11]....
        /*00a4*/ 	.word	0x000010c0


	//   ....[12]....
        /*00a8*/ 	.word	0x000010d0


	//   ....[13]....
        /*00ac*/ 	.word	0x00001150


	//   ....[14]....
        /*00b0*/ 	.word	0x00001170


	//   ....[15]....
        /*00b4*/ 	.word	0x00001190


	//   ....[16]....
        /*00b8*/ 	.word	0x00001270


	//   ....[17]....
        /*00bc*/ 	.word	0x00001290


	//----- nvinfo : EIATTR_VRC_CTA_INIT_COUNT
	.align		4
.L_2521:
        /*00c0*/ 	.byte	0x02, 0x4a
	.zero		1
	.zero		1


	//----- nvinfo : EIATTR_EXIT_INSTR_OFFSETS
	.align		4
        /*00c4*/ 	.byte	0x04, 0x1c
        /*00c6*/ 	.short	(.L_2523 - .L_2522)


	//   ....[0]....
.L_2522:
        /*00c8*/ 	.word	0x00000040


	//   ....[1]....
        /*00cc*/ 	.word	0x00001cb0


	//----- nvinfo : EIATTR_MAX_THREADS
	.align		4
.L_2523:
        /*00d0*/ 	.byte	0x04, 0x05
        /*00d2*/ 	.short	(.L_2525 - .L_2524)
.L_2524:
        /*00d4*/ 	.word	0x00000080
        /*00d8*/ 	.word	0x00000001
        /*00dc*/ 	.word	0x00000001


	//----- nvinfo : EIATTR_CBANK_PARAM_SIZE
	.align		4
.L_2525:
        /*00e0*/ 	.byte	0x03, 0x19
        /*00e2*/ 	.short	0x0058


	//----- nvinfo : EIATTR_PARAM_CBANK
	.align		4
        /*00e4*/ 	.byte	0x04, 0x0a
        /*00e6*/ 	.short	(.L_2527 - .L_2526)
	.align		4
.L_2526:
        /*00e8*/ 	.word	index@(.nv.constant0._ZN10layer_norm13ln_fwd_kernelINS_13Kernel_traitsI13__nv_bfloat16S2_S2_fjLj3840ELj1ELj1ELj4ELj4ENS_18Kernel_traits_baseILj3840ES2_S2_S2_fjLj128EEEEEEEvNS_9FwdParamsE)
        /*00ec*/ 	.short	0x0380
        /*00ee*/ 	.short	0x0058


	//----- nvinfo : EIATTR_SW_WAR
	.align		4
.L_2527:
        /*00f0*/ 	.byte	0x04, 0x36
        /*00f2*/ 	.short	(.L_2529 - .L_2528)
.L_2528:
        /*00f4*/ 	.word	0x00000008
.L_2529:


//--------------------- .nv.info._ZN10layer_norm13ln_fwd_kernelINS_13Kernel_traitsI6__halffS2_fjLj3840ELj1ELj1ELj4ELj4ENS_18Kernel_traits_baseILj3840ES2_fS2_fjLj128EEEEEEEvNS_9FwdParamsE --------------------------
	.section	.nv.info._ZN10layer_norm13ln_fwd_kernelINS_13Kernel_traitsI6__halffS2_fjLj3840ELj1ELj1ELj4ELj4ENS_18Kernel_traits_baseILj3840ES2_fS2_fjLj128EEEEEEEvNS_9FwdParamsE,"",@"SHT_CUDA_INFO"
	.sectionflags	@""
	.align	4


	//----- nvinfo : EIATTR_CUDA_API_VERSION
	.align		4
        /*0000*/ 	.byte	0x04, 0x37
        /*0002*/ 	.short	(.L_2531 - .L_2530)
.L_2530:
        /*0004*/ 	.word	0x00000082


	//----- nvinfo : EIATTR_KPARAM_INFO
	.align		4
.L_2531:
        /*0008*/ 	.byte	0x04, 0x17
        /*000a*/ 	.short	(.L_2533 - .L_2532)
.L_2532:
        /*000c*/ 	.word	0x00000000
        /*0010*/ 	.short	0x0000
        /*0012*/ 	.short	0x0000
        /*0014*/ 	.byte	0x00, 0xf0, 0x61, 0x01


	//----- nvinfo : EIATTR_SPARSE_MMA_MASK
	.align		4
.L_2533:
        /*0018*/ 	.byte	0x03, 0x50
        /*001a*/ 	.short	0x0000


	//----- nvinfo : EIATTR_MAXREG_COUNT
	.align		4
        /*001c*/ 	.byte	0x03, 0x1b
        /*001e*/ 	.short	0x00ff


	//----- nvinfo : EIATTR_NUM_BARRIERS
	.align		4
        /*0020*/ 	.byte	0x02, 0x4c
        /*0022*/ 	.byte	0x01
	.zero		1


	//----- nvinfo : EIATTR_MERCURY_ISA_VERSION
	.align		4
        /*0024*/ 	.byte	0x03, 0x5f
        /*0026*/ 	.short	0x0101


	//----- nvinfo : EIATTR_COOP_GROUP_MASK_REGIDS
	.align		4
        /*0028*/ 	.byte	0x04, 0x29
        /*002a*/ 	.short	(.L_2535 - .L_2534)


	//   ....[0]....
.L_2534:
        /*002c*/ 	.word	0xffffffff


	//   ....[1]....
        /*0030*/ 	.word	0xffffffff


	//   ....[2]....
        /*0034*/ 	.word	0xffffffff


	//   ....[3]....
        /*0038*/ 	.word	0xffffffff


	//   ....[4]....
        /*003c*/ 	.word	0xffffffff


	//   ....[5]....
        /*0040*/ 	.word	0xffffffff


	//   ....[6]....
        /*0044*/ 	.word	0xffffffff


	//   ....[7]....
        /*0048*/ 	.word	0xffffffff


	//   ....[8]....
        /*004c*/ 	.word	0xffffffff


	//   ....[9]....
        /*0050*/ 	.word	0xffffffff


	//   ....[10]....
        /*0054*/ 	.word	0xffffffff


	//   ....[11]....
        /*0058*/ 	.word	0xffffffff


	//   ....[12]....
        /*005c*/ 	.word	0xffffffff


	//   ....[13]....
        /*0060*/ 	.word	0xffffffff


	//   ....[14]....
        /*0064*/ 	.word	0xffffffff


	//   ....[15]....
        /*0068*/ 	.word	0xffffffff


	//   ....[16]....
        /*006c*/ 	.word	0xffffffff


	//   ....[17]....
        /*0070*/ 	.word	0xffffffff


	//----- nvinfo : EIATTR_COOP_GROUP_INSTR_OFFSETS
	.align		4
.L_2535:
        /*0074*/ 	.byte	0x04, 0x28
        /*0076*/ 	.short	(.L_2537 - .L_2536)


	//   ....[0]....
.L_2536:
        /*0078*/ 	.word	0x00000c30


	//   ....[1]....
        /*007c*/ 	.word	0x00000c50


	//   ....[2]....
        /*0080*/ 	.word	0x00000c70


	//   ....[3]....
        /*0084*/ 	.word	0x00000c90


	//   ....[4]....
        /*0088*/ 	.word	0x00000cb0


	//   ....[5]....
        /*008c*/ 	.word	0x000010a0


	//   ....[6]....
        /*0090*/ 	.word	0x000010c0


	//   ....[7]....
        /*0094*/ 	.word	0x000010e0


	//   ....[8]....
        /*0098*/ 	.word	0x00001110


	//   ....[9]....
        /*009c*/ 	.word	0x00001170


	//   ....[10]....
        /*00a0*/ 	.word	0x000012d0


	//   ....[11]....
        /*00a4*/ 	.word	0x00001320


	//   ....[12]....
        /*00a8*/ 	.word	0x00001330


	//   ....[13]....
        /*00ac*/ 	.word	0x00001340


	//   ....[14]....
        /*00b0*/ 	.word	0x00001400


	//   ....[15]....
        /*00b4*/ 	.word	0x00001410


	//   ....[16]....
        /*00b8*/ 	.word	0x000014b0


	//   ....[17]....
        /*00bc*/ 	.word	0x000014d0


	//----- nvinfo : EIATTR_VRC_CTA_INIT_COUNT
	.align		4
.L_2537:
        /*00c0*/ 	.byte	0x02, 0x4a
	.zero		1
	.zero		1


	//----- nvinfo : EIATTR_EXIT_INSTR_OFFSETS
	.align		4
        /*00c4*/ 	.byte	0x04, 0x1c
        /*00c6*/ 	.short	(.L_2539 - .L_2538)


	//   ....[0]....
.L_2538:
        /*00c8*/ 	.word	0x00000040


	//   ....[1]....
        /*00cc*/ 	.word	0x000021f0


	//----- nvinfo : EIATTR_MAX_THREADS
	.align		4
.L_2539:
        /*00d0*/ 	.byte	0x04, 0x05
        /*00d2*/ 	.short	(.L_2541 - .L_2540)
.L_2540:
        /*00d4*/ 	.word	0x00000080
        /*00d8*/ 	.word	0x00000001
        /*00dc*/ 	.word	0x00000001


	//----- nvinfo : EIATTR_CRS_STACK_SIZE
	.align		4
.L_2541:
        /*00e0*/ 	.byte	0x04, 0x1e
        /*00e2*/ 	.short	(.L_2543 - .L_2542)
.L_2542:
        /*00e4*/ 	.word	0x00000000


	//----- nvinfo : EIATTR_CBANK_PARAM_SIZE
	.align		4
.L_2543:
        /*00e8*/ 	.byte	0x03, 0x19
        /*00ea*/ 	.short	0x0058


	//----- nvinfo : EIATTR_PARAM_CBANK
	.align		4
        /*00ec*/ 	.byte	0x04, 0x0a
        /*00ee*/ 	.short	(.L_2545 - .L_2544)
	.align		4
.L_2544:
        /*00f0*/ 	.word	index@(.nv.constant0._ZN10layer_norm13ln_fwd_kernelINS_13Kernel_traitsI6__halffS2_fjLj3840ELj1ELj1ELj4ELj4ENS_18Kernel_traits_baseILj3840ES2_fS2_fjLj128EEEEEEEvNS_9FwdParamsE)
        /*00f4*/ 	.short	0x0380
        /*00f6*/ 	.short	0x0058


	//----- nvinfo : EIATTR_SW_WAR
	.align		4
.L_2545:
        /*00f8*/ 	.byte	0x04, 0x36
        /*00fa*/ 	.short	(.L_2547 - .L_2546)
.L_2546:
        /*00fc*/ 	.word	0x00000008
.L_2547:


//--------------------- .nv.info._ZN10layer_norm13ln_fwd_kernelINS_13Kernel_traitsI6__halfS2_S2_fjLj3840ELj1ELj1ELj4ELj4ENS_18Kernel_traits_baseILj3840ES2_S2_S2_fjLj128EEEEEEEvNS_9FwdParamsE --------------------------
	.section	.nv.info._ZN10layer_norm13ln_fwd_kernelINS_13Kernel_traitsI6__halfS2_S2_fjLj3840ELj1ELj1ELj4ELj4ENS_18Kernel_traits_baseILj3840ES2_S2_S2_fjLj128EEEEEEEvNS_9FwdParamsE,"",@"SHT_CUDA_INFO"
	.sectionflags	@""
	.align	4


	//----- nvinfo : EIATTR_CUDA_API_VERSION
	.align		4
        /*0000*/ 	.byte	0x04, 0x37
        /*0002*/ 	.short	(.L_2549 - .L_2548)
.L_2548:
        /*0004*/ 	.word	0x00000082


	//----- nvinfo : EIATTR_KPARAM_INFO
	.align		4
.L_2549:
        /*0008*/ 	.byte	0x04, 0x17
        /*000a*/ 	.short	(.L_2551 - .L_2550)
.L_2550:
        /*000c*/ 	.word	0x00000000
        /*0010*/ 	.short	0x0000
        /*0012*/ 	.short	0x0000
        /*0014*/ 	.byte	0x00, 0xf0, 0x61, 0x01


	//----- nvinfo : EIATTR_SPARSE_MMA_MASK
	.align		4
.L_2551:
        /*0018*/ 	.byte	0x03, 0x50
        /*001a*/ 	.short	0x0000


	//----- nvinfo : EIATTR_MAXREG_COUNT
	.align		4
        /*001c*/ 	.byte	0x03, 0x1b
        /*001e*/ 	.short	0x00ff


	//----- nvinfo : EIATTR_NUM_BARRIERS
	.align		4
        /*0020*/ 	.byte	0x02, 0x4c
        /*0022*/ 	.byte	0x01
	.zero		1


	//----- nvinfo : EIATTR_MERCURY_ISA_VERSION
	.align		4
        /*0024*/ 	.byte	0x03, 0x5f
        /*0026*/ 	.short	0x0101


	//----- nvinfo : EIATTR_COOP_GROUP_MASK_REGIDS
	.align		4
        /*0028*/ 	.byte	0x04, 0x29
        /*002a*/ 	.short	(.L_2553 - .L_2552)


	//   ....[0]....
.L_2552:
        /*002c*/ 	.word	0xffffffff


	//   ....[1]....
        /*0030*/ 	.word	0xffffffff


	//   ....[2]....
        /*0034*/ 	.word	0xffffffff


	//   ....[3]....
        /*0038*/ 	.word	0xffffffff


	//   ....[4]....
        /*003c*/ 	.word	0xffffffff


	//   ....[5]....
        /*0040*/ 	.word	0xffffffff


	//   ....[6]....
        /*0044*/ 	.word	0xffffffff


	//   ....[7]....
        /*0048*/ 	.word	0xffffffff


	//   ....[8]....
        /*004c*/ 	.word	0xffffffff


	//   ....[9]....
        /*0050*/ 	.word	0xffffffff


	//   ....[10]....
        /*0054*/ 	.word	0xffffffff


	//   ....[11]....
        /*0058*/ 	.word	0xffffffff


	//   ....[12]....
        /*005c*/ 	.word	0xffffffff


	//   ....[13]....
        /*0060*/ 	.word	0xffffffff


	//   ....[14]....
        /*0064*/ 	.word	0xffffffff


	//   ....[15]....
        /*0068*/ 	.word	0xffffffff


	//   ....[16]....
        /*006c*/ 	.word	0xffffffff


	//   ....[17]....
        /*0070*/ 	.word	0xffffffff


	//----- nvinfo : EIATTR_COOP_GROUP_INSTR_OFFSETS
	.align		4
.L_2553:
        /*0074*/ 	.byte	0x04, 0x28
        /*0076*/ 	.short	(.L_2555 - .L_2554)


	//   ....[0]....
.L_2554:
        /*0078*/ 	.word	0x00000660


	//   ....[1]....
        /*007c*/ 	.word	0x00000a30


	//   ....[2]....
        /*0080*/ 	.word	0x00000a50


	//   ....[3]....
        /*0084*/ 	.word	0x00000a70


	//   ....[4]....
        /*0088*/ 	.word	0x00000a90


	//   ....[5]....
        /*008c*/ 	.word	0x00000ab0


	//   ....[6]....
        /*0090*/ 	.word	0x00000ea0


	//   ....[7]....
        /*0094*/ 	.word	0x00000ec0


	//   ....[8]....
        /*0098*/ 	.word	0x00000ef0


	//   ....[9]....
        /*009c*/ 	.word	0x00000f30


	//   ....[10]....
        /*00a0*/ 	.word	0x00000f60


	//   ....[11]....
        /*00a4*/ 	.word	0x00000fd0


	//   ....[12]....
        /*00a8*/ 	.word	0x00000fe0


	//   ....[13]....
        /*00ac*/ 	.word	0x00001060


	//   ....[14]....
        /*00b0*/ 	.word	0x00001080


	//   ....[15]....
        /*00b4*/ 	.word	0x000010a0


	//   ....[16]....
        /*00b8*/ 	.word	0x00001180


	//   ....[17]....
        /*00bc*/ 	.word	0x000011a0


	//----- nvinfo : EIATTR_VRC_CTA_INIT_COUNT
	.align		4
.L_2555:
        /*00c0*/ 	.byte	0x02, 0x4a
	.zero		1
	.zero		1


	//----- nvinfo : EIATTR_EXIT_INSTR_OFFSETS
	.align		4
        /*00c4*/ 	.byte	0x04, 0x1c
        /*00c6*/ 	.short	(.L_2557 - .L_2556)


	//   ....[0]....
.L_2556:
        /*00c8*/ 	.word	0x00000040


	//   ....[1]....
        /*00cc*/ 	.word	0x00001bc0


	//----- nvinfo : EIATTR_MAX_THREADS
	.align		4
.L_2557:
        /*00d0*/ 	.byte	0x04, 0x05
        /*00d2*/ 	.short	(.L_2559 - .L_2558)
.L_2558:
        /*00d4*/ 	.word	0x00000080
        /*00d8*/ 	.word	0x00000001
        /*00dc*/ 	.word	0x00000001


	//----- nvinfo : EIATTR_CBANK_PARAM_SIZE
	.align		4
.L_2559:
        /*00e0*/ 	.byte	0x03, 0x19
        /*00e2*/ 	.short	0x0058


	//----- nvinfo : EIATTR_PARAM_CBANK
	.align		4
        /*00e4*/ 	.byte	0x04, 0x0a
        /*00e6*/ 	.short	(.L_2561 - .L_2560)
	.align		4
.L_2560:
        /*00e8*/ 	.word	index@(.nv.constant0._ZN10layer_norm13ln_fwd_kernelINS_13Kernel_traitsI6__halfS2_S2_fjLj3840ELj1ELj1ELj4ELj4ENS_18Kernel_traits_baseILj3840ES2_S2_S2_fjLj128EEEEEEEvNS_9FwdParamsE)
        /*00ec*/ 	.short	0x0380
        /*00ee*/ 	.short	0x0058


	//----- nvinfo : EIATTR_SW_WAR
	.align		4
.L_2561:
        /*00f0*/ 	.byte	0x04, 0x36
        /*00f2*/ 	.short	(.L_2563 - .L_2562)
.L_2562:
        /*00f4*/ 	.word	0x00000008
.L_2563:


//--------------------- .nv.info._ZN10layer_norm13ln_fwd_kernelINS_13Kernel_traitsIffffjLj3840ELj1ELj1ELj4ELj4ENS_18Kernel_traits_baseILj3840EffffjLj128EEEEEEEvNS_9FwdParamsE --------------------------
	.section	.nv.info._ZN10layer_norm13ln_fwd_kernelINS_13Kernel_traitsIffffjLj3840ELj1ELj1ELj4ELj4ENS_18Kernel_traits_baseILj3840EffffjLj128EEEEEEEvNS_9FwdParamsE,"",@"SHT_CUDA_INFO"
	.sectionflags	@""
	.align	4


	//----- nvinfo : EIATTR_CUDA_API_VERSION
	.align		4
        /*0000*/ 	.byte	0x04, 0x37
        /*0002*/ 	.short	(.L_2565 - .L_2564)
.L_2564:
        /*0004*/ 	.word	0x00000082


	//----- nvinfo : EIATTR_KPARAM_INFO
	.align		4
.L_2565:
        /*0008*/ 	.byte	0x04, 0x17
        /*000a*/ 	.short	(.L_2567 - .L_2566)
.L_2566:
        /*000c*/ 	.word	0x00000000
        /*0010*/ 	.short	0x0000
        /*0012*/ 	.short	0x0000
        /*0014*/ 	.byte	0x00, 0xf0, 0x61, 0x01


	//----- nvinfo : EIATTR_SPARSE_MMA_MASK
	.align		4
.L_2567:
        /*0018*/ 	.byte	0x03, 0x50
        /*001a*/ 	.short	0x0000


	//----- nvinfo : EIATTR_MAXREG_COUNT
	.align		4
        /*001c*/ 	.byte	0x03, 0x1b
        /*001e*/ 	.short	0x00ff


	//----- nvinfo : EIATTR_NUM_BARRIERS
	.align		4
        /*0020*/ 	.byte	0x02, 0x4c
        /*0022*/ 	.byte	0x01
	.zero		1


	//----- nvinfo : EIATTR_MERCURY_ISA_VERSION
	.align		4
        /*0024*/ 	.byte	0x03, 0x5f
        /*0026*/ 	.short	0x0101


	//----- nvinfo : EIATTR_COOP_GROUP_MASK_REGIDS
	.align		4
        /*0028*/ 	.byte	0x04, 0x29
        /*002a*/ 	.short	(.L_2569 - .L_2568)


	//   ....[0]....
.L_2568:
        /*002c*/ 	.word	0xffffffff


	//   ....[1]....
        /*0030*/ 	.word	0xffffffff


	//   ....[2]....
        /*0034*/ 	.word	0xffffffff


	//   ....[3]....
        /*0038*/ 	.word	0xffffffff


	//   ....[4]....
        /*003c*/ 	.word	0xffffffff


	//   ....[5]....
        /*0040*/ 	.word	0xffffffff


	//   ....[6]....
        /*0044*/ 	.word	0xffffffff


	//   ....[7]....
        /*0048*/ 	.word	0xffffffff


	//   ....[8]....
        /*004c*/ 	.word	0xffffffff


	//   ....[9]....
        /*0050*/ 	.word	0xffffffff


	//   ....[10]....
        /*0054*/ 	.word	0xffffffff


	//   ....[11]....
        /*0058*/ 	.word	0xffffffff


	//   ....[12]....
        /*005c*/ 	.word	0xffffffff


	//   ....[13]....
        /*0060*/ 	.word	0xffffffff


	//   ....[14]....
        /*0064*/ 	.word	0xffffffff


	//   ....[15]....
        /*0068*/ 	.word	0xffffffff


	//   ....[16]....
        /*006c*/ 	.word	0xffffffff


	//   ....[17]....
        /*0070*/ 	.word	0xffffffff


	//----- nvinfo : EIATTR_COOP_GROUP_INSTR_OFFSETS
	.align		4
.L_2569:
        /*0074*/ 	.byte	0x04, 0x28
        /*0076*/ 	.short	(.L_2571 - .L_2570)


	//   ....[0]....
.L_2570:
        /*0078*/ 	.word	0x00000c30


	//   ....[1]....
        /*007c*/ 	.word	0x00000c50


	//   ....[2]....
        /*0080*/ 	.word	0x00000c70


	//   ....[3]....
        /*0084*/ 	.word	0x00000c90


	//   ....[4]....
        /*0088*/ 	.word	0x00000cb0


	//   ....[5]....
        /*008c*/ 	.word	0x000010a0


	//   ....[6]....
        /*0090*/ 	.word	0x000010c0


	//   ....[7]....
        /*0094*/ 	.word	0x000010e0


	//   ....[8]....
        /*0098*/ 	.word	0x00001110


	//   ....[9]....
        /*009c*/ 	.word	0x00001170


	//   ....[10]....
        /*00a0*/ 	.word	0x000012d0


	//   ....[11]....
        /*00a4*/ 	.word	0x00001320


	//   ....[12]....
        /*00a8*/ 	.word	0x00001330


	//   ....[13]....
        /*00ac*/ 	.word	0x00001380


	//   ....[14]....
        /*00b0*/ 	.word	0x000013d0


	//   ....[15]....
        /*00b4*/ 	.word	0x000013f0


	//   ....[16]....
        /*00b8*/ 	.word	0x000014c0


	//   ....[17]....
        /*00bc*/ 	.word	0x000014e0


	//----- nvinfo : EIATTR_VRC_CTA_INIT_COUNT
	.align		4
.L_2571:
        /*00c0*/ 	.byte	0x02, 0x4a
	.zero		1
	.zero		1


	//----- nvinfo : EIATTR_EXIT_INSTR_OFFSETS
	.align		4
        /*00c4*/ 	.byte	0x04, 0x1c
        /*00c6*/ 	.short	(.L_2573 - .L_2572)


	//   ....[0]....
.L_2572:
        /*00c8*/ 	.word	0x00000040


	//   ....[1]....
        /*00cc*/ 	.word	0x00001fe0


	//----- nvinfo : EIATTR_MAX_THREADS
	.align		4
.L_2573:
        /*00d0*/ 	.byte	0x04, 0x05
        /*00d2*/ 	.short	(.L_2575 - .L_2574)
.L_2574:
        /*00d4*/ 	.word	0x00000080
        /*00d8*/ 	.word	0x00000001
        /*00dc*/ 	.word	0x00000001


	//----- nvinfo : EIATTR_CRS_STACK_SIZE
	.align		4
.L_2575:
        /*00e0*/ 	.byte	0x04, 0x1e
        /*00e2*/ 	.short	(.L_2577 - .L_2576)
.L_2576:
        /*00e4*/ 	.word	0x00000000


	//----- nvinfo : EIATTR_CBANK_PARAM_SIZE
	.align		4
.L_2577:
        /*00e8*/ 	.byte	0x03, 0x19
        /*00ea*/ 	.short	0x0058


	//----- nvinfo : EIATTR_PARAM_CBANK
	.align		4
        /*00ec*/ 	.byte	0x04, 0x0a
        /*00ee*/ 	.short	(.L_2579 - .L_2578)
	.align		4
.L_2578:
        /*00f0*/ 	.word	index@(.nv.constant0._ZN10layer_norm13ln_fwd_kernelINS_13Kernel_traitsIffffjLj3840ELj1ELj1ELj4ELj4ENS_18Kernel_traits_baseILj3840EffffjLj128EEEEEEEvNS_9FwdParamsE)
        /*00f4*/ 	.short	0x0380
        /*00f6*/ 	.short	0x0058


	//----- nvinfo : EIATTR_SW_WAR
	.align		4
.L_2579:
        /*00f8*/ 	.byte	0x04, 0x36
        /*00fa*/ 	.short	(.L_2581 - .L_2580)
.L_2580:
        /*00fc*/ 	.word	0x00000008
.L_2581:


//--------------------- .nv.info._ZN10layer_norm13ln_fwd_kernelINS_13Kernel_traitsI13__nv_bfloat16fS2_fjLj3072ELj1ELj1ELj4ELj16ENS_18Kernel_traits_baseILj3072ES2_fS2_fjLj128EEEEEEEvNS_9FwdParamsE --------------------------
	.section	.nv.info._ZN10layer_norm13ln_fwd_kernelINS_13Kernel_traitsI13__nv_bfloat16fS2_fjLj3072ELj1ELj1ELj4ELj16ENS_18Kernel_traits_baseILj3072ES2_fS2_fjLj128EEEEEEEvNS_9FwdParamsE,"",@"SHT_CUDA_INFO"
	.sectionflags	@""
	.align	4


	//----- nvinfo : EIATTR_CUDA_API_VERSION
	.align		4
        /*0000*/ 	.byte	0x04, 0x37
        /*0002*/ 	.short	(.L_2583 - .L_2582)
.L_2582:
        /*0004*/ 	.word	0x00000082


	//----- nvinfo : EIATTR_KPARAM_INFO
	.align		4
.L_2583:
        /*0008*/ 	.byte	0x04, 0x17
        /*000a*/ 	.short	(.L_2585 - .L_2584)
.L_2584:
        /*000c*/ 	.word	0x00000000
        /*0010*/ 	.short	0x0000
        /*0012*/ 	.short	0x0000
        /*0014*/ 	.byte	0x00, 0xf0, 0x61, 0x01


	//----- nvinfo : EIATTR_SPARSE_MMA_MASK
	.align		4
.L_2585:
        /*0018*/ 	.byte	0x03, 0x50
        /*001a*/ 	.short	0x0000


	//----- nvinfo : EIATTR_MAXREG_COUNT
	.align		4
        /*001c*/ 	.byte	0x03, 0x1b
        /*001e*/ 	.short	0x00ff


	//----- nvinfo : EIATTR_NUM_BARRIERS
	.align		4
        /*0020*/ 	.byte	0x02, 0x4c
        /*0022*/ 	.byte	0x01
	.zero		1


	//----- nvinfo : EIATTR_MERCURY_ISA_VERSION
	.align		4
        /*0024*/ 	.byte	0x03, 0x5f
        /*0026*/ 	.short	0x0101


	//----- nvinfo : EIATTR_COOP_GROUP_MASK_REGIDS
	.align		4
        /*0028*/ 	.byte	0x04, 0x29
        /*002a*/ 	.short	(.L_2587 - .L_2586)


	//   ....[0]....
.L_2586:
        /*002c*/ 	.word	0xffffffff


	//   ....[1]....
        /*0030*/ 	.word	0xffffffff


	//   ....[2]....
        /*0034*/ 	.word	0xffffffff


	//   ....[3]....
        /*0038*/ 	.word	0xffffffff


	//   ....[4]....
        /*003c*/ 	.word	0xffffffff


	//   ....[5]....
        /*0040*/ 	.word	0xffffffff


	//   ....[6]....
        /*0044*/ 	.word	0xffffffff


	//   ....[7]....
        /*0048*/ 	.word	0xffffffff


	//   ....[8]....
        /*004c*/ 	.word	0xffffffff


	//   ....[9]....
        /*0050*/ 	.word	0xffffffff


	//   ....[10]....
        /*0054*/ 	.word	0xffffffff


	//   ....[11]....
        /*0058*/ 	.word	0xffffffff


	//   ....[12]....
        /*005c*/ 	.word	0xffffffff


	//   ....[13]....
        /*0060*/ 	.word	0xffffffff


	//   ....[14]....
        /*0064*/ 	.word	0xffffffff


	//   ....[15]....
        /*0068*/ 	.word	0xffffffff


	//   ....[16]....
        /*006c*/ 	.word	0xffffffff


	//   ....[17]....
        /*0070*/ 	.word	0xffffffff


	//----- nvinfo : EIATTR_COOP_GROUP_INSTR_OFFSETS
	.align		4
.L_2587:
        /*0074*/ 	.byte	0x04, 0x28
        /*0076*/ 	.short	(.L_2589 - .L_2588)


	//   ....[0]....
.L_2588:
        /*0078*/ 	.word	0x00000730


	//   ....[1]....
        /*007c*/ 	.word	0x00000750


	//   ....[2]....
        /*0080*/ 	.word	0x00000770


	//   ....[3]....
        /*0084*/ 	.word	0x00000790


	//   ....[4]....
        /*0088*/ 	.word	0x000007b0


	//   ....[5]....
        /*008c*/ 	.word	0x00000ae0


	//   ....[6]....
        /*0090*/ 	.word	0x00000b00


	//   ....[7]....
        /*0094*/ 	.word	0x00000b20


	//   ....[8]....
        /*0098*/ 	.word	0x00000b40


	//   ....[9]....
        /*009c*/ 	.word	0x00000b60


	//   ....[10]....
        /*00a0*/ 	.word	0x00000c00


	//   ....[11]....
        /*00a4*/ 	.word	0x00000c40


	//   ....[12]....
        /*00a8*/ 	.word	0x00000cc0


	//   ....[13]....
        /*00ac*/ 	.word	0x00000d10


	//   ....[14]....
        /*00b0*/ 	.word	0x00000d20


	//   ....[15]....
        /*00b4*/ 	.word	0x00000d70


	//   ....[16]....
        /*00b8*/ 	.word	0x00000e00


	//   ....[17]....
        /*00bc*/ 	.word	0x00000e10


	//----- nvinfo : EIATTR_VRC_CTA_INIT_COUNT
	.align		4
.L_2589:
        /*00c0*/ 	.byte	0x02, 0x4a
	.zero		1
	.zero		1


	//----- nvinfo : EIATTR_EXIT_INSTR_OFFSETS
	.align		4
        /*00c4*/ 	.byte	0x04, 0x1c
        /*00c6*/ 	.short	(.L_2591 - .L_2590)


	//   ....[0]....
.L_2590:
        /*00c8*/ 	.word	0x00000040


	//   ....[1]....
        /*00cc*/ 	.word	0x00001970


	//----- nvinfo : EIATTR_MAX_THREADS
	.align		4
.L_2591:
        /*00d0*/ 	.byte	0x04, 0x05
        /*00d2*/ 	.short	(.L_2593 - .L_2592)
.L_2592:
        /*00d4*/ 	.word	0x00000080
        /*00d8*/ 	.word	0x00000001
        /*00dc*/ 	.word	0x00000001


	//----- nvinfo : EIATTR_CBANK_PARAM_SIZE
	.align		4
.L_2593:
        /*00e0*/ 	.byte	0x03, 0x19
        /*00e2*/ 	.short	0x0058


	//----- nvinfo : EIATTR_PARAM_CBANK
	.align		4
        /*00e4*/ 	.byte	0x04, 0x0a
        /*00e6*/ 	.short	(.L_2595 - .L_2594)
	.align		4
.L_2594:
        /*00e8*/ 	.word	index@(.nv.constant0._ZN10layer_norm13ln_fwd_kernelINS_13Kernel_traitsI13__nv_bfloat16fS2_fjLj3072ELj1ELj1ELj4ELj16ENS_18Kernel_traits_baseILj3072ES2_fS2_fjLj128EEEEEEEvNS_9FwdParamsE)
        /*00ec*/ 	.short	0x0380
        /*00ee*/ 	.short	0x0058


	//----- nvinfo : EIATTR_SW_WAR
	.align		4
.L_2595:
        /*00f0*/ 	.byte	0x04, 0x36
        /*00f2*/ 	.short	(.L_2597 - .L_2596)
.L_2596:
        /*00f4*/ 	.word	0x00000008
.L_2597:


//--------------------- .nv.info._ZN10layer_norm13ln_fwd_kernelINS_13Kernel_traitsI13__nv_bfloat16S2_S2_fjLj3072ELj1ELj1ELj4ELj16ENS_18Kernel_traits_baseILj3072ES2_S2_S2_fjLj128EEEEEEEvNS_9FwdParamsE --------------------------
	.section	.nv.info._ZN10layer_norm13ln_fwd_kernelINS_13Kernel_traitsI13__nv_bfloat16S2_S2_fjLj3072ELj1ELj1ELj4ELj16ENS_18Kernel_traits_baseILj3072ES2_S2_S2_fjLj128EEEEEEEvNS_9FwdParamsE,"",@"SHT_CUDA_INFO"
	.sectionflags	@""
	.align	4


	//----- nvinfo : EIATTR_CUDA_API_VERSION
	.align		4
        /*0000*/ 	.byte	0x04, 0x37
        /*0002*/ 	.short	(.L_2599 - .L_2598)
.L_2598:
        /*0004*/ 	.word	0x00000082


	//----- nvinfo : EIATTR_KPARAM_INFO
	.align		4
.L_2599:
        /*0008*/ 	.byte	0x04, 0x17
        /*000a*/ 	.short	(.L_2601 - .L_2600)
.L_2600:
        /*000c*/ 	.word	0x00000000
        /*0010*/ 	.short	0x0000
        /*0012*/ 	.short	0x0000
        /*0014*/ 	.byte	0x00, 0xf0, 0x61, 0x01


	//----- nvinfo : EIATTR_SPARSE_MMA_MASK
	.align		4
.L_2601:
        /*0018*/ 	.byte	0x03, 0x50
        /*001a*/ 	.short	0x0000


	//----- nvinfo : EIATTR_MAXREG_COUNT
	.align		4
        /*001c*/ 	.byte	0x03, 0x1b
        /*001e*/ 	.short	0x00ff


	//----- nvinfo : EIATTR_NUM_BARRIERS
	.align		4
        /*0020*/ 	.byte	0x02, 0x4c
        /*0022*/ 	.byte	0x01
	.zero		1


	//----- nvinfo : EIATTR_MERCURY_ISA_VERSION
	.align		4
        /*0024*/ 	.byte	0x03, 0x5f
        /*0026*/ 	.short	0x0101


	//----- nvinfo : EIATTR_COOP_GROUP_MASK_REGIDS
	.align		4
        /*0028*/ 	.byte	0x04, 0x29
        /*002a*/ 	.short	(.L_2603 - .L_2602)


	//   ....[0]....
.L_2602:
        /*002c*/ 	.word	0xffffffff


	//   ....[1]....
        /*0030*/ 	.word	0xffffffff


	//   ....[2]....
        /*0034*/ 	.word	0xffffffff


	//   ....[3]....
        /*0038*/ 	.word	0xffffffff


	//   ....[4]....
        /*003c*/ 	.word	0xffffffff


	//   ....[5]....
        /*0040*/ 	.word	0xffffffff


	//   ....[6]....
        /*0044*/ 	.word	0xffffffff


	//   ....[7]....
        /*0048*/ 	.word	0xffffffff


	//   ....[8]....
        /*004c*/ 	.word	0xffffffff


	//   ....[9]....
        /*0050*/ 	.word	0xffffffff


	//   ....[10]....
        /*0054*/ 	.word	0xffffffff


	//   ....[11]....
        /*0058*/ 	.word	0xffffffff


	//   ....[12]....
        /*005c*/ 	.word	0xffffffff


	//   ....[13]....
        /*0060*/ 	.word	0xffffffff


	//   ....[14]....
        /*0064*/ 	.word	0xffffffff


	//   ....[15]....
        /*0068*/ 	.word	0xffffffff


	//   ....[16]....
        /*006c*/ 	.word	0xffffffff


	//   ....[17]....
        /*0070*/ 	.word	0xffffffff


	//----- nvinfo : EIATTR_COOP_GROUP_INSTR_OFFSETS
	.align		4
.L_2603:
        /*0074*/ 	.byte	0x04, 0x28
        /*0076*/ 	.short	(.L_2605 - .L_2604)


	//   ....[0]....
.L_2604:
        /*0078*/ 	.word	0x00000260


	//   ....[1]....
        /*007c*/ 	.word	0x00000680


	//   ....[2]....
        /*0080*/ 	.word	0x000006a0


	//   ....[3]....
        /*0084*/ 	.word	0x000006c0


	//   ....[4]....
        /*0088*/ 	.word	0x000006e0


	//   ....[5]....
        /*008c*/ 	.word	0x00000700


	//   ....[6]....
        /*0090*/ 	.word	0x00000a30


	//   ....[7]....
        /*0094*/ 	.word	0x00000a50


	//   ....[8]....
        /*0098*/ 	.word	0x00000a70


	//   ....[9]....
        /*009c*/ 	.word	0x00000aa0


	//   ....[10]....
        /*00a0*/ 	.word	0x00000ad0


	//   ....[11]....
        /*00a4*/ 	.word	0x00000b40


	//   ....[12]....
        /*00a8*/ 	.word	0x00000b50


	//   ....[13]....
        /*00ac*/ 	.word	0x00000be0


	//   ....[14]....
        /*00b0*/ 	.word	0x00000c00


	//   ....[15]....
        /*00b4*/ 	.word	0x00000c10


	//   ....[16]....
        /*00b8*/ 	.word	0x00000ce0


	//   ....[17]....
        /*00bc*/ 	.word	0x00000d00


	//----- nvinfo : EIATTR_VRC_CTA_INIT_COUNT
	.align		4
.L_2605:
        /*00c0*/ 	.byte	0x02, 0x4a
	.zero		1
	.zero		1


	//----- nvinfo : EIATTR_EXIT_INSTR_OFFSETS
	.align		4
        /*00c4*/ 	.byte	0x04, 0x1c
        /*00c6*/ 	.short	(.L_2607 - .L_2606)


	//   ....[0]....
.L_2606:
        /*00c8*/ 	.word	0x00000040


	//   ....[1]....
        /*00cc*/ 	.word	0x00001430


	//----- nvinfo : EIATTR_MAX_THREADS
	.align		4
.L_2607:
        /*00d0*/ 	.byte	0x04, 0x05
        /*00d2*/ 	.short	(.L_2609 - .L_2608)
.L_2608:
        /*00d4*/ 	.word	0x00000080
        /*00d8*/ 	.word	0x00000001
        /*00dc*/ 	.word	0x00000001


	//----- nvinfo : EIATTR_CBANK_PARAM_SIZE
	.align		4
.L_2609:
        /*00e0*/ 	.byte	0x03, 0x19
        /*00e2*/ 	.short	0x0058


	//----- nvinfo : EIATTR_PARAM_CBANK
	.align		4
        /*00e4*/ 	.byte	0x04, 0x0a
        /*00e6*/ 	.short	(.L_2611 - .L_2610)
	.align		4
.L_2610:
        /*00e8*/ 	.word	index@(.nv.constant0._ZN10layer_norm13ln_fwd_kernelINS_13Kernel_traitsI13__nv_bfloat16S2_S2_fjLj3072ELj1ELj1ELj4ELj16ENS_18Kernel_traits_baseILj3072ES2_S2_S2_fjLj128EEEEEEEvNS_9FwdParamsE)
        /*00ec*/ 	.short	0x0380
        /*00ee*/ 	.short	0x0058


	//----- nvinfo : EIATTR_SW_WAR
	.align		4
.L_2611:
        /*00f0*/ 	.byte	0x04, 0x36
        /*00f2*/ 	.short	(.L_2613 - .L_2612)
.L_2612:
        /*00f4*/ 	.word	0x00000008
.L_2613:


//--------------------- .nv.info._ZN10layer_norm13ln_fwd_kernelINS_13Kernel_traitsI6__halffS2_fjLj3072ELj1ELj1ELj4ELj16ENS_18Kernel_traits_baseILj3072ES2_fS2_fjLj128EEEEEEEvNS_9FwdParamsE --------------------------
	.section	.nv.info._ZN10layer_norm13ln_fwd_kernelINS_13Kernel_traitsI6__halffS2_fjLj3072ELj1ELj1ELj4ELj16ENS_18Kernel_traits_baseILj3072ES2_fS2_fjLj128EEEEEEEvNS_9FwdParamsE,"",@"SHT_CUDA_INFO"
	.sectionflags	@""
	.align	4


	//----- nvinfo : EIATTR_CUDA_API_VERSION
	.align		4
        /*0000*/ 	.byte	0x04, 0x37
        /*0002*/ 	.short	(.L_2615 - .L_2614)
.L_2614:
        /*0004*/ 	.word	0x00000082


	//----- nvinfo : EIATTR_KPARAM_INFO
	.align		4
.L_2615:
        /*0008*/ 	.byte	0x04, 0x17
        /*000a*/ 	.short	(.L_2617 - .L_2616)
.L_2616:
        /*000c*/ 	.word	0x00000000
        /*0010*/ 	.short	0x0000
        /*0012*/ 	.short	0x0000
        /*0014*/ 	.byte	0x00, 0xf0, 0x61, 0x01


	//----- nvinfo : EIATTR_SPARSE_MMA_MASK
	.align		4
.L_2617:
        /*0018*/ 	.byte	0x03, 0x50
        /*001a*/ 	.short	0x0000


	//----- nvinfo : EIATTR_MAXREG_COUNT
	.align		4
        /*001c*/ 	.byte	0x03, 0x1b
        /*001e*/ 	.short	0x00ff


	//----- nvinfo : EIATTR_NUM_BARRIERS
	.align		4
        /*0020*/ 	.byte	0x02, 0x4c
        /*0022*/ 	.byte	0x01
	.zero		1


	//----- nvinfo : EIATTR_MERCURY_ISA_VERSION
	.align		4
        /*0024*/ 	.byte	0x03, 0x5f
        /*0026*/ 	.short	0x0101


	//----- nvinfo : EIATTR_COOP_GROUP_MASK_REGIDS
	.align		4
        /*0028*/ 	.byte	0x04, 0x29
        /*002a*/ 	.short	(.L_2619 - .L_2618)


	//   ....[0]....
.L_2618:
        /*002c*/ 	.word	0xffffffff


	//   ....[1]....
        /*0030*/ 	.word	0xffffffff


	//   ....[2]....
        /*0034*/ 	.word	0xffffffff


	//   ....[3]....
        /*0038*/ 	.word	0xffffffff


	//   ....[4]....
        /*003c*/ 	.word	0xffffffff


	//   ....[5]....
        /*0040*/ 	.word	0xffffffff


	//   ....[6]....
        /*0044*/ 	.word	0xffffffff


	//   ....[7]....
        /*0048*/ 	.word	0xffffffff


	//   ....[8]....
        /*004c*/ 	.word	0xffffffff


	//   ....[9]....
        /*0050*/ 	.word	0xffffffff


	//   ....[10]....
        /*0054*/ 	.word	0xffffffff


	//   ....[11]....
        /*0058*/ 	.word	0xffffffff


	//   ....[12]....
        /*005c*/ 	.word	0xffffffff


	//   ....[13]....
        /*0060*/ 	.word	0xffffffff


	//   ....[14]....
        /*0064*/ 	.word	0xffffffff


	//   ....[15]....
        /*0068*/ 	.word	0xffffffff


	//   ....[16]....
        /*006c*/ 	.word	0xffffffff


	//   ....[17]....
        /*0070*/ 	.word	0xffffffff


	//----- nvinfo : EIATTR_COOP_GROUP_INSTR_OFFSETS
	.align		4
.L_2619:
        /*0074*/ 	.byte	0x04, 0x28
        /*0076*/ 	.short	(.L_2621 - .L_2620)


	//   ....[0]....
.L_2620:
        /*0078*/ 	.word	0x00000730


	//   ....[1]....
        /*007c*/ 	.word	0x00000750


	//   ....[2]....
        /*0080*/ 	.word	0x00000770


	//   ....[3]....
        /*0084*/ 	.word	0x00000790


	//   ....[4]....
        /*0088*/ 	.word	0x000007b0


	//   ....[5]....
        /*008c*/ 	.word	0x00000ae0


	//   ....[6]....
        /*0090*/ 	.word	0x00000b00


	//   ....[7]....
        /*0094*/ 	.word	0x00000b20


	//   ....[8]....
        /*0098*/ 	.word	0x00000b40


	//   ....[9]....
        /*009c*/ 	.word	0x00000b60


	//   ....[10]....
        /*00a0*/ 	.word	0x00000c00


	//   ....[11]....
        /*00a4*/ 	.word	0x00000c40


	//   ....[12]....
        /*00a8*/ 	.word	0x00000cc0


	//   ....[13]....
        /*00ac*/ 	.word	0x00000d10


	//   ....[14]....
        /*00b0*/ 	.word	0x00000d20


	//   ....[15]....
        /*00b4*/ 	.word	0x00000d70


	//   ....[16]....
        /*00b8*/ 	.word	0x00000e00


	//   ....[17]....
        /*00bc*/ 	.word	0x00000e10


	//----- nvinfo : EIATTR_VRC_CTA_INIT_COUNT
	.align		4
.L_2621:
        /*00c0*/ 	.byte	0x02, 0x4a
	.zero		1
	.zero		1


	//----- nvinfo : EIATTR_EXIT_INSTR_OFFSETS
	.align		4
        /*00c4*/ 	.byte	0x04, 0x1c
        /*00c6*/ 	.short	(.L_2623 - .L_2622)


	//   ....[0]....
.L_2622:
        /*00c8*/ 	.word	0x00000040


	//   ....[1]....
        /*00cc*/ 	.word	0x00001970


	//----- nvinfo : EIATTR_MAX_THREADS
	.align		4
.L_2623:
        /*00d0*/ 	.byte	0x04, 0x05
        /*00d2*/ 	.short	(.L_2625 - .L_2624)
.L_2624:
        /*00d4*/ 	.word	0x00000080
        /*00d8*/ 	.word	0x00000001
        /*00dc*/ 	.word	0x00000001


	//----- nvinfo : EIATTR_CBANK_PARAM_SIZE
	.align		4
.L_2625:
        /*00e0*/ 	.byte	0x03, 0x19
        /*00e2*/ 	.short	0x0058


	//----- nvinfo : EIATTR_PARAM_CBANK
	.align		4
        /*00e4*/ 	.byte	0x04, 0x0a
        /*00e6*/ 	.short	(.L_2627 - .L_2626)
	.align		4
.L_2626:
        /*00e8*/ 	.word	index@(.nv.constant0._ZN10layer_norm13ln_fwd_kernelINS_13Kernel_traitsI6__halffS2_fjLj3072ELj1ELj1ELj4ELj16ENS_18Kernel_traits_baseILj3072ES2_fS2_fjLj128EEEEEEEvNS_9FwdParamsE)
        /*00ec*/ 	.short	0x0380
        /*00ee*/ 	.short	0x0058


	//----- nvinfo : EIATTR_SW_WAR
	.align		4
.L_2627:
        /*00f0*/ 	.byte	0x04, 0x36
        /*00f2*/ 	.short	(.L_2629 - .L_2628)
.L_2628:
        /*00f4*/ 	.word	0x00000008
.L_2629:


//--------------------- .nv.info._ZN10layer_norm13ln_fwd_kernelINS_13Kernel_traitsI6__halfS2_S2_fjLj3072ELj1ELj1ELj4ELj16ENS_18Kernel_traits_baseILj3072ES2_S2_S2_fjLj128EEEEEEEvNS_9FwdParamsE --------------------------
	.section	.nv.info._ZN10layer_norm13ln_fwd_kernelINS_13Kernel_traitsI6__halfS2_S2_fjLj3072ELj1ELj1ELj4ELj16ENS_18Kernel_traits_baseILj3072ES2_S2_S2_fjLj128EEEEEEEvNS_9FwdParamsE,"",@"SHT_CUDA_INFO"
	.sectionflags	@""
	.align	4


	//----- nvinfo : EIATTR_CUDA_API_VERSION
	.align		4
        /*0000*/ 	.byte	0x04, 0x37
        /*0002*/ 	.short	(.L_2631 - .L_2630)
.L_2630:
        /*0004*/ 	.word	0x00000082


	//----- nvinfo : EIATTR_KPARAM_INFO
	.align		4
.L_2631:
        /*0008*/ 	.byte	0x04, 0x17
        /*000a*/ 	.short	(.L_2633 - .L_2632)
.L_2632:
        /*000c*/ 	.word	0x00000000
        /*0010*/ 	.short	0x0000
        /*0012*/ 	.short	0x0000
        /*0014*/ 	.byte	0x00, 0xf0, 0x61, 0x01


	//----- nvinfo : EIATTR_SPARSE_MMA_MASK
	.align		4
.L_2633:
        /*0018*/ 	.byte	0x03, 0x50
        /*001a*/ 	.short	0x0000


	//----- nvinfo : EIATTR_MAXREG_COUNT
	.align		4
        /*001c*/ 	.byte	0x03, 0x1b
        /*001e*/ 	.short	0x00ff


	//----- nvinfo : EIATTR_NUM_BARRIERS
	.align		4
        /*0020*/ 	.byte	0x02, 0x4c
        /*0022*/ 	.byte	0x01
	.zero		1


	//----- nvinfo : EIATTR_MERCURY_ISA_VERSION
	.align		4
        /*0024*/ 	.byte	0x03, 0x5f
        /*0026*/ 	.short	0x0101


	//----- nvinfo : EIATTR_COOP_GROUP_MASK_REGIDS
	.align		4
        /*0028*/ 	.byte	0x04, 0x29
        /*002a*/ 	.short	(.L_2635 - .L_2634)


	//   ....[0]....
.L_2634:
        /*002c*/ 	.word	0xffffffff


	//   ....[1]....
        /*0030*/ 	.word	0xffffffff


	//   ....[2]....
        /*0034*/ 	.word	0xffffffff


	//   ....[3]....
        /*0038*/ 	.word	0xffffffff


	//   ....[4]....
        /*003c*/ 	.word	0xffffffff


	//   ....[5]....
        /*0040*/ 	.word	0xffffffff


	//   ....[6]....
        /*0044*/ 	.word	0xffffffff


	//   ....[7]....
        /*0048*/ 	.word	0xffffffff


	//   ....[8]....
        /*004c*/ 	.word	0xffffffff


	//   ....[9]....
        /*0050*/ 	.word	0xffffffff


	//   ....[10]....
        /*0054*/ 	.word	0xffffffff


	//   ....[11]....
        /*0058*/ 	.word	0xffffffff


	//   ....[12]....
        /*005c*/ 	.word	0xffffffff


	//   ....[13]....
        /*0060*/ 	.word	0xffffffff


	//   ....[14]....
        /*0064*/ 	.word	0xffffffff


	//   ....[15]....
        /*0068*/ 	.word	0xffffffff


	//   ....[16]....
        /*006c*/ 	.word	0xffffffff


	//   ....[17]....
        /*0070*/ 	.word	0xffffffff


	//----- nvinfo : EIATTR_COOP_GROUP_INSTR_OFFSETS
	.align		4
.L_2635:
        /*0074*/ 	.byte	0x04, 0x28
        /*0076*/ 	.short	(.L_2637 - .L_2636)


	//   ....[0]....
.L_2636:
        /*0078*/ 	.word	0x00000260


	//   ....[1]....
        /*007c*/ 	.word	0x000005b0


	//   ....[2]....
        /*0080*/ 	.word	0x000005d0


	//   ....[3]....
        /*0084*/ 	.word	0x000005f0


	//   ....[4]....
        /*0088*/ 	.word	0x00000610


	//   ....[5]....
        /*008c*/ 	.word	0x00000630


	//   ....[6]....
        /*0090*/ 	.word	0x00000970


	//   ....[7]....
        /*0094*/ 	.word	0x00000990


	//   ....[8]....
        /*0098*/ 	.word	0x000009b0


	//   ....[9]....
        /*009c*/ 	.word	0x000009e0


	//   ....[10]....
        /*00a0*/ 	.word	0x00000a00


	//   ....[11]....
        /*00a4*/ 	.word	0x00000a70


	//   ....[12]....
        /*00a8*/ 	.word	0x00000a90


	//   ....[13]....
        /*00ac*/ 	.word	0x00000aa0


	//   ....[14]....
        /*00b0*/ 	.word	0x00000b50


	//   ....[15]....
        /*00b4*/ 	.word	0x00000b70


	//   ....[16]....
        /*00b8*/ 	.word	0x00000c30


	//   ....[17]....
        /*00bc*/ 	.word	0x00000c40


	//----- nvinfo : EIATTR_VRC_CTA_INIT_COUNT
	.align		4
.L_2637:
        /*00c0*/ 	.byte	0x02, 0x4a
	.zero		1
	.zero		1


	//----- nvinfo : EIATTR_EXIT_INSTR_OFFSETS
	.align		4
        /*00c4*/ 	.byte	0x04, 0x1c
        /*00c6*/ 	.short	(.L_2639 - .L_2638)


	//   ....[0]....
.L_2638:
        /*00c8*/ 	.word	0x00000040


	//   ....[1]....
        /*00cc*/ 	.word	0x00001370


	//----- nvinfo : EIATTR_MAX_THREADS
	.align		4
.L_2639:
        /*00d0*/ 	.byte	0x04, 0x05
        /*00d2*/ 	.short	(.L_2641 - .L_2640)
.L_2640:
        /*00d4*/ 	.word	0x00000080
        /*00d8*/ 	.word	0x00000001
        /*00dc*/ 	.word	0x00000001


	//----- nvinfo : EIATTR_CBANK_PARAM_SIZE
	.align		4
.L_2641:
        /*00e0*/ 	.byte	0x03, 0x19
        /*00e2*/ 	.short	0x0058


	//----- nvinfo : EIATTR_PARAM_CBANK
	.align		4
        /*00e4*/ 	.byte	0x04, 0x0a
        /*00e6*/ 	.short	(.L_2643 - .L_2642)
	.align		4
.L_2642:
        /*00e8*/ 	.word	index@(.nv.constant0._ZN10layer_norm13ln_fwd_kernelINS_13Kernel_traitsI6__halfS2_S2_fjLj3072ELj1ELj1ELj4ELj16ENS_18Kernel_traits_baseILj3072ES2_S2_S2_fjLj128EEEEEEEvNS_9FwdParamsE)
        /*00ec*/ 	.short	0x0380
        /*00ee*/ 	.short	0x0058


	//----- nvinfo : EIATTR_SW_WAR
	.align		4
.L_2643:
        /*00f0*/ 	.byte	0x04, 0x36
        /*00f2*/ 	.short	(.L_2645 - .L_2644)
.L_2644:
        /*00f4*/ 	.word	0x00000008
.L_2645:


//--------------------- .nv.info._ZN10layer_norm13ln_fwd_kernelINS_13Kernel_traitsIffffjLj3072ELj1ELj1ELj4ELj16ENS_18Kernel_traits_baseILj3072EffffjLj128EEEEEEEvNS_9FwdParamsE --------------------------
	.section	.nv.info._ZN10layer_norm13ln_fwd_kernelINS_13Kernel_traitsIffffjLj3072ELj1ELj1ELj4ELj16ENS_18Kernel_traits_baseILj3072EffffjLj128EEEEEEEvNS_9FwdParamsE,"",@"SHT_CUDA_INFO"
	.sectionflags	@""
	.align	4


	//----- nvinfo : EIATTR_CUDA_API_VERSION
	.align		4
        /*0000*/ 	.byte	0x04, 0x37
        /*0002*/ 	.short	(.L_2647 - .L_2646)
.L_2646:
        /*0004*/ 	.word	0x00000082


	//----- nvinfo : EIATTR_KPARAM_INFO
	.align		4
.L_2647:
        /*0008*/ 	.byte	0x04, 0x17
        /*000a*/ 	.short	(.L_2649 - .L_2648)
.L_2648:
        /*000c*/ 	.word	0x00000000
        /*0010*/ 	.short	0x0000
        /*0012*/ 	.short	0x0000
        /*0014*/ 	.byte	0x00, 0xf0, 0x61, 0x01


	//----- nvinfo : EIATTR_SPARSE_MMA_MASK
	.align		4
.L_2649:
        /*0018*/ 	.byte	0x03, 0x50
        /*001a*/ 	.short	0x0000


	//----- nvinfo : EIATTR_MAXREG_COUNT
	.align		4
        /*001c*/ 	.byte	0x03, 0x1b
        /*001e*/ 	.short	0x00ff


	//----- nvinfo : EIATTR_NUM_BARRIERS
	.align		4
        /*0020*/ 	.byte	0x02, 0x4c
        /*0022*/ 	.byte	0x01
	.zero		1


	//----- nvinfo : EIATTR_MERCURY_ISA_VERSION
	.align		4
        /*0024*/ 	.byte	0x03, 0x5f
        /*0026*/ 	.short	0x0101


	//----- nvinfo : EIATTR_COOP_GROUP_MASK_REGIDS
	.align		4
        /*0028*/ 	.byte	0x04, 0x29
        /*002a*/ 	.short	(.L_2651 - .L_2650)


	//   ....[0]....
.L_2650:
        /*002c*/ 	.word	0xffffffff


	//   ....[1]....
        /*0030*/ 	.word	0xffffffff


	//   ....[2]....
        /*0034*/ 	.word	0xffffffff


	//   ....[3]....
        /*0038*/ 	.word	0xffffffff


	//   ....[4]....
        /*003c*/ 	.word	0xffffffff


	//   ....[5]....
        /*0040*/ 	.word	0xffffffff


	//   ....[6]....
        /*0044*/ 	.word	0xffffffff


	//   ....[7]....
        /*0048*/ 	.word	0xffffffff


	//   ....[8]....
        /*004c*/ 	.word	0xffffffff


	//   ....[9]....
        /*0050*/ 	.word	0xffffffff


	//   ....[10]....
        /*0054*/ 	.word	0xffffffff


	//   ....[11]....
        /*0058*/ 	.word	0xffffffff


	//   ....[12]....
        /*005c*/ 	.word	0xffffffff


	//   ....[13]....
        /*0060*/ 	.word	0xffffffff


	//   ....[14]....
        /*0064*/ 	.word	0xffffffff


	//   ....[15]....
        /*0068*/ 	.word	0xffffffff


	//   ....[16]....
        /*006c*/ 	.word	0xffffffff


	//   ....[17]....
        /*0070*/ 	.word	0xffffffff


	//----- nvinfo : EIATTR_COOP_GROUP_INSTR_OFFSETS
	.align		4
.L_2651:
        /*0074*/ 	.byte	0x04, 0x28
        /*0076*/ 	.short	(.L_2653 - .L_2652)


	//   ....[0]....
.L_2652:
        /*0078*/ 	.word	0x000004c0


	//   ....[1]....
        /*007c*/ 	.word	0x000004e0


	//   ....[2]....
        /*0080*/ 	.word	0x00000500


	//   ....[3]....
        /*0084*/ 	.word	0x00000520


	//   ....[4]....
        /*0088*/ 	.word	0x00000540


	//   ....[5]....
        /*008c*/ 	.word	0x00000870


	//   ....[6]....
        /*0090*/ 	.word	0x000008a0


	//   ....[7]....
        /*0094*/ 	.word	0x000008c0


	//   ....[8]....
        /*0098*/ 	.word	0x000008f0


	//   ....[9]....
        /*009c*/ 	.word	0x00000910


	//   ....[10]....
        /*00a0*/ 	.word	0x00000990


	//   ....[11]....
        /*00a4*/ 	.word	0x000009d0


	//   ....[12]....
        /*00a8*/ 	.word	0x000009e0


	//   ....[13]....
        /*00ac*/ 	.word	0x00000a30


	//   ....[14]....
        /*00b0*/ 	.word	0x00000a90


	//   ....[15]....
        /*00b4*/ 	.word	0x00000aa0


	//   ....[16]....
        /*00b8*/ 	.word	0x00000b80


	//   ....[17]....
        /*00bc*/ 	.word	0x00000ba0


	//----- nvinfo : EIATTR_VRC_CTA_INIT_COUNT
	.align		4
.L_2653:
        /*00c0*/ 	.byte	0x02, 0x4a
	.zero		1
	.zero		1


	//----- nvinfo : EIATTR_EXIT_INSTR_OFFSETS
	.align		4
        /*00c4*/ 	.byte	0x04, 0x1c
        /*00c6*/ 	.short	(.L_2655 - .L_2654)


	//   ....[0]....
.L_2654:
        /*00c8*/ 	.word	0x00000040


	//   ....[1]....
        /*00cc*/ 	.word	0x000011e0


	//----- nvinfo : EIATTR_MAX_THREADS
	.align		4
.L_2655:
        /*00d0*/ 	.byte	0x04, 0x05
        /*00d2*/ 	.short	(.L_2657 - .L_2656)
.L_2656:
        /*00d4*/ 	.word	0x00000080
        /*00d8*/ 	.word	0x00000001
        /*00dc*/ 	.word	0x00000001


	//----- nvinfo : EIATTR_CBANK_PARAM_SIZE
	.align		4
.L_2657:
        /*00e0*/ 	.byte	0x03, 0x19
        /*00e2*/ 	.short	0x0058


	//----- nvinfo : EIATTR_PARAM_CBANK
	.align		4
        /*00e4*/ 	.byte	0x04, 0x0a
        /*00e6*/ 	.short	(.L_2659 - .L_2658)
	.align		4
.L_2658:
        /*00e8*/ 	.word	index@(.nv.constant0._ZN10layer_norm13ln_fwd_kernelINS_13Kernel_traitsIffffjLj3072ELj1ELj1ELj4ELj16ENS_18Kernel_traits_baseILj3072EffffjLj128EEEEEEEvNS_9FwdParamsE)
        /*00ec*/ 	.short	0x0380
        /*00ee*/ 	.short	0x0058


	//----- nvinfo : EIATTR_SW_WAR
	.align		4
.L_2659:
        /*00f0*/ 	.byte	0x04, 0x36
        /*00f2*/ 	.short	(.L_2661 - .L_2660)
.L_2660:
        /*00f4*/ 	.word	0x00000008
.L_2661:


//--------------------- .nv.info._ZN10layer_norm13ln_fwd_kernelINS_13Kernel_traitsI13__nv_bfloat16fS2_fjLj2304ELj1ELj4ELj1ELj16ENS_18Kernel_traits_baseILj2304ES2_fS2_fjLj128EEEEEEEvNS_9FwdParamsE --------------------------
	.section	.nv.info._ZN10layer_norm13ln_fwd_kernelINS_13Kernel_traitsI13__nv_bfloat16fS2_fjLj2304ELj1ELj4ELj1ELj16ENS_18Kernel_traits_baseILj2304ES2_fS2_fjLj128EEEEEEEvNS_9FwdParamsE,"",@"SHT_CUDA_INFO"
	.sectionflags	@""
	.align	4


	//----- nvinfo : EIATTR_CUDA_API_VERSION
	.align		4
        /*0000*/ 	.byte	0x04, 0x37
        /*0002*/ 	.short	(.L_2663 - .L_2662)
.L_2662:
        /*0004*/ 	.word	0x00000082


	//----- nvinfo : EIATTR_KPARAM_INFO
	.align		4
.L_2663:
        /*0008*/ 	.byte	0x04, 0x17
        /*000a*/ 	.short	(.L_2665 - .L_2664)
.L_2664:
        /*000c*/ 	.word	0x00000000
        /*0010*/ 	.short	0x0000
        /*0012*/ 	.short	0x0000
        /*0014*/ 	.byte	0x00, 0xf0, 0x61, 0x01


	//----- nvinfo : EIATTR_SPARSE_MMA_MASK
	.align		4
.L_2665:
        /*0018*/ 	.byte	0x03, 0x50
        /*001a*/ 	.short	0x0000


	//----- nvinfo : EIATTR_MAXREG_COUNT
	.align		4
        /*001c*/ 	.byte	0x03, 0x1b
        /*001e*/ 	.short	0x00ff


	//----- nvinfo : EIATTR_MERCURY_ISA_VERSION
	.align		4
        /*0020*/ 	.byte	0x03, 0x5f
        /*0022*/ 	.short	0x0101


	//----- nvinfo : EIATTR_COOP_GROUP_MASK_REGIDS
	.align		4
        /*0024*/ 	.byte	0x04, 0x29
        /*0026*/ 	.short	(.L_2667 - .L_2666)


	//   ....[0]....
.L_2666:
        /*0028*/ 	.word	0xffffffff


	//   ....[1]....
        /*002c*/ 	.word	0xffffffff


	//   ....[2]....
        /*0030*/ 	.word	0xffffffff


	//   ....[3]....
        /*0034*/ 	.word	0xffffffff


	//   ....[4]....
        /*0038*/ 	.word	0xffffffff


	//   ....[5]....
        /*003c*/ 	.word	0xffffffff


	//   ....[6]....
        /*0040*/ 	.word	0xffffffff


	//   ....[7]....
        /*0044*/ 	.word	0xffffffff


	//   ....[8]....
        /*0048*/ 	.word	0xffffffff


	//   ....[9]....
        /*004c*/ 	.word	0xffffffff


	//   ....[10]....
        /*0050*/ 	.word	0x050000ee


	//   ....[11]....
        /*0054*/ 	.word	0x050000ee


	//   ....[12]....
        /*0058*/ 	.word	0x050000ee


	//   ....[13]....
        /*005c*/ 	.word	0x050000ee


	//   ....[14]....
        /*0060*/ 	.word	0x050000ee


	//   ....[15]....
        /*0064*/ 	.word	0x050000ee


	//   ....[16]....
        /*0068*/ 	.word	0x050000ee


	//   ....[17]....
        /*006c*/ 	.word	0x050000ee


	//   ....[18]....
        /*0070*/ 	.word	0x050000ee


	//   ....[19]....
        /*0074*/ 	.word	0x050000ee


	//----- nvinfo : EIATTR_COOP_GROUP_INSTR_OFFSETS
	.align		4
.L_2667:
        /*0078*/ 	.byte	0x04, 0x28
        /*007a*/ 	.short	(.L_2669 - .L_2668)


	//   ....[0]....
.L_2668:
        /*007c*/ 	.word	0x00001430


	//   ....[1]....
        /*0080*/ 	.word	0x00001450


	//   ....[2]....
        /*0084*/ 	.word	0x00001470


	//   ....[3]....
        /*0088*/ 	.word	0x00001490


	//   ....[4]....
        /*008c*/ 	.word	0x000014b0


	//   ....[5]....
        /*0090*/ 	.word	0x00001de0


	//   ....[6]....
        /*0094*/ 	.word	0x00001e00


	//   ....[7]....
        /*0098*/ 	.word	0x00001e20


	//   ....[8]....
        /*009c*/ 	.word	0x00001e40


	//   ....[9]....
        /*00a0*/ 	.word	0x00001e60


	//   ....[10]....
        /*00a4*/ 	.word	0x00003b10


	//   ....[11]....
        /*00a8*/ 	.word	0x00003b90


	//   ....[12]....
        /*00ac*/ 	.word	0x00003bf0


	//   ....[13]....
        /*00b0*/ 	.word	0x00003c50


	//   ....[14]....
        /*00b4*/ 	.word	0x00003cb0


	//   ....[15]....
        /*00b8*/ 	.word	0x00004630


	//   ....[16]....
        /*00bc*/ 	.word	0x00004690


	//   ....[17]....
        /*00c0*/ 	.word	0x000046f0


	//   ....[18]....
        /*00c4*/ 	.word	0x00004750


	//   ....[19]....
        /*00c8*/ 	.word	0x000047b0


	//----- nvinfo : EIATTR_VRC_CTA_INIT_COUNT
	.align		4
.L_2669:
        /*00cc*/ 	.byte	0x02, 0x4a
	.zero		1
	.zero		1


	//----- nvinfo : EIATTR_EXIT_INSTR_OFFSETS
	.align		4
        /*00d0*/ 	.byte	0x04, 0x1c
        /*00d2*/ 	.short	(.L_2671 - .L_2670)


	//   ....[0]....
.L_2670:
        /*00d4*/ 	.word	0x00000080


	//   ....[1]....
        /*00d8*/ 	.word	0x00003ab0


	//----- nvinfo : EIATTR_MAX_THREADS
	.align		4
.L_2671:
        /*00dc*/ 	.byte	0x04, 0x05
        /*00de*/ 	.short	(.L_2673 - .L_2672)
.L_2672:
        /*00e0*/ 	.word	0x00000080
        /*00e4*/ 	.word	0x00000001
        /*00e8*/ 	.word	0x00000001


	//----- nvinfo : EIATTR_CRS_STACK_SIZE
	.align		4
.L_2673:
        /*00ec*/ 	.byte	0x04, 0x1e
        /*00ee*/ 	.short	(.L_2675 - .L_2674)
.L_2674:
        /*00f0*/ 	.word	0x00000000


	//----- nvinfo : EIATTR_CBANK_PARAM_SIZE
	.align		4
.L_2675:
        /*00f4*/ 	.byte	0x03, 0x19
        /*00f6*/ 	.short	0x0058


	//----- nvinfo : EIATTR_PARAM_CBANK
	.align		4
        /*00f8*/ 	.byte	0x04, 0x0a
        /*00fa*/ 	.short	(.L_2677 - .L_2676)
	.align		4
.L_2676:
        /*00fc*/ 	.word	index@(.nv.constant0._ZN10layer_norm13ln_fwd_kernelINS_13Kernel_traitsI13__nv_bfloat16fS2_fjLj2304ELj1ELj4ELj1ELj16ENS_18Kernel_traits_baseILj2304ES2_fS2_fjLj128EEEEEEEvNS_9FwdParamsE)
        /*0100*/ 	.short	0x0380
        /*0102*/ 	.short	0x0058


	//----- nvinfo : EIATTR_SW_WAR
	.align		4
.L_2677:
        /*0104*/ 	.byte	0x04, 0x36
        /*0106*/ 	.short	(.L_2679 - .L_2678)
.L_2678:
        /*0108*/ 	.word	0x00000008
.L_2679:


//--------------------- .nv.info._ZN10layer_norm13ln_fwd_kernelINS_13Kernel_traitsI13__nv_bfloat16S2_S2_fjLj2304ELj1ELj4ELj1ELj16ENS_18Kernel_traits_baseILj2304ES2_S2_S2_fjLj128EEEEEEEvNS_9FwdParamsE --------------------------
	.section	.nv.info._ZN10layer_norm13ln_fwd_kernelINS_13Kernel_traitsI13__nv_bfloat16S2_S2_fjLj2304ELj1ELj4ELj1ELj16ENS_18Kernel_traits_baseILj2304ES2_S2_S2_fjLj128EEEEEEEvNS_9FwdParamsE,"",@"SHT_CUDA_INFO"
	.sectionflags	@""
	.align	4


	//----- nvinfo : EIATTR_CUDA_API_VERSION
	.align		4
        /*0000*/ 	.byte	0x04, 0x37
        /*0002*/ 	.short	(.L_2681 - .L_2680)
.L_2680:
        /*0004*/ 	.word	0x00000082


	//----- nvinfo : EIATTR_KPARAM_INFO
	.align		4
.L_2681:
        /*0008*/ 	.byte	0x04, 0x17
        /*000a*/ 	.short	(.L_2683 - .L_2682)
.L_2682:
        /*000c*/ 	.word	0x00000000
        /*0010*/ 	.short	0x0000
        /*0012*/ 	.short	0x0000
        /*0014*/ 	.byte	0x00, 0xf0, 0x61, 0x01


	//----- nvinfo : EIATTR_SPARSE_MMA_MASK
	.align		4
.L_2683:
        /*0018*/ 	.byte	0x03, 0x50
        /*001a*/ 	.short	0x0000


	//----- nvinfo : EIATTR_MAXREG_COUNT
	.align		4
        /*001c*/ 	.byte	0x03, 0x1b
        /*001e*/ 	.short	0x00ff


	//----- nvinfo : EIATTR_MERCURY_ISA_VERSION
	.align		4
        /*0020*/ 	.byte	0x03, 0x5f
        /*0022*/ 	.short	0x0101


	//----- nvinfo : EIATTR_COOP_GROUP_MASK_REGIDS
	.align		4
        /*0024*/ 	.byte	0x04, 0x29
        /*0026*/ 	.short	(.L_2685 - .L_2684)


	//   ....[0]....
.L_2684:
        /*0028*/ 	.word	0xffffffff


	//   ....[1]....
        /*002c*/ 	.word	0xffffffff


	//   ....[2]....
        /*0030*/ 	.word	0xffffffff


	//   ....[3]....
        /*0034*/ 	.word	0xffffffff


	//   ....[4]....
        /*0038*/ 	.word	0xffffffff


	//   ....[5]....
        /*003c*/ 	.word	0xffffffff


	//   ....[6]....
        /*0040*/ 	.word	0xffffffff


	//   ....[7]....
        /*0044*/ 	.word	0xffffffff


	//   ....[8]....
        /*0048*/ 	.word	0xffffffff


	//   ....[9]....
        /*004c*/ 	.word	0xffffffff


	//   ....[10]....
        /*0050*/ 	.word	0x0500009b


	//   ....[11]....
        /*0054*/ 	.word	0x0500009b


	//   ....[12]....
        /*0058*/ 	.word	0x0500009b


	//   ....[13]....
        /*005c*/ 	.word	0x0500009b


	//   ....[14]....
        /*0060*/ 	.word	0x0500009b


	//   ....[15]....
        /*0064*/ 	.word	0x0500009b


	//   ....[16]....
        /*0068*/ 	.word	0x0500009b


	//   ....[17]....
        /*006c*/ 	.word	0x0500009b


	//   ....[18]....
        /*0070*/ 	.word	0x0500009b


	//   ....[19]....
        /*0074*/ 	.word	0x0500009b


	//----- nvinfo : EIATTR_COOP_GROUP_INSTR_OFFSETS
	.align		4
.L_2685:
        /*0078*/ 	.byte	0x04, 0x28
        /*007a*/ 	.short	(.L_2687 - .L_2686)


	//   ....[0]....
.L_2686:
        /*007c*/ 	.word	0x00000f40


	//   ....[1]....
        /*0080*/ 	.word	0x00000f60


	//   ....[2]....
        /*0084*/ 	.word	0x00000f80


	//   ....[3]....
        /*0088*/ 	.word	0x00000fa0


	//   ....[4]....
        /*008c*/ 	.word	0x00000fc0


	//   ....[5]....
        /*0090*/ 	.word	0x000018f0


	//   ....[6]....
        /*0094*/ 	.word	0x00001910


	//   ....[7]....
        /*0098*/ 	.word	0x00001930


	//   ....[8]....
        /*009c*/ 	.word	0x00001950


	//   ....[9]....
        /*00a0*/ 	.word	0x00001970


	//   ....[10]....
        /*00a4*/ 	.word	0x00002990


	//   ....[11]....
        /*00a8*/ 	.word	0x00002a10


	//   ....[12]....
        /*00ac*/ 	.word	0x00002a70


	//   ....[13]....
        /*00b0*/ 	.word	0x00002ad0


	//   ....[14]....
        /*00b4*/ 	.word	0x00002b30


	//   ....[15]....
        /*00b8*/ 	.word	0x000034b0


	//   ....[16]....
        /*00bc*/ 	.word	0x00003510


	//   ....[17]....
        /*00c0*/ 	.word	0x00003570


	//   ....[18]....
        /*00c4*/ 	.word	0x000035d0


	//   ....[19]....
        /*00c8*/ 	.word	0x00003630


	//----- nvinfo : EIATTR_VRC_CTA_INIT_COUNT
	.align		4
.L_2687:
        /*00cc*/ 	.byte	0x02, 0x4a
	.zero		1
	.zero		1


	//----- nvinfo : EIATTR_EXIT_INSTR_OFFSETS
	.align		4
        /*00d0*/ 	.byte	0x04, 0x1c
        /*00d2*/ 	.short	(.L_2689 - .L_2688)


	//   ....[0]....
.L_2688:
        /*00d4*/ 	.word	0x00000080


	//   ....[1]....
        /*00d8*/ 	.word	0x00002930


	//----- nvinfo : EIATTR_MAX_THREADS
	.align		4
.L_2689:
        /*00dc*/ 	.byte	0x04, 0x05
        /*00de*/ 	.short	(.L_2691 - .L_2690)
.L_2690:
        /*00e0*/ 	.word	0x00000080
        /*00e4*/ 	.word	0x00000001
        /*00e8*/ 	.word	0x00000001


	//----- nvinfo : EIATTR_CRS_STACK_SIZE
	.align		4
.L_2691:
        /*00ec*/ 	.byte	0x04, 0x1e
        /*00ee*/ 	.short	(.L_2693 - .L_2692)
.L_2692:
        /*00f0*/ 	.word	0x00000000


	//----- nvinfo : EIATTR_CBANK_PARAM_SIZE
	.align		4
.L_2693:
        /*00f4*/ 	.byte	0x03, 0x19
        /*00f6*/ 	.short	0x0058


	//----- nvinfo : EIATTR_PARAM_CBANK
	.align		4
        /*00f8*/ 	.byte	0x04, 0x0a
        /*00fa*/ 	.short	(.L_2695 - .L_2694)
	.align		4
.L_2694:
        /*00fc*/ 	.word	index@(.nv.constant0._ZN10layer_norm13ln_fwd_kernelINS_13Kernel_traitsI13__nv_bfloat16S2_S2_fjLj2304ELj1ELj4ELj1ELj16ENS_18Kernel_traits_baseILj2304ES2_S2_S2_fjLj128EEEEEEEvNS_9FwdParamsE)
        /*0100*/ 	.short	0x0380
        /*0102*/ 	.short	0x0058


	//----- nvinfo : EIATTR_SW_WAR
	.align		4
.L_2695:
        /*0104*/ 	.byte	0x04, 0x36
        /*0106*/ 	.short	(.L_2697 - .L_2696)
.L_2696:
        /*0108*/ 	.word	0x00000008
.L_2697:


//--------------------- .nv.info._ZN10layer_norm13ln_fwd_kernelINS_13Kernel_traitsI6__halffS2_fjLj2304ELj1ELj4ELj1ELj16ENS_18Kernel_traits_baseILj2304ES2_fS2_fjLj128EEEEEEEvNS_9FwdParamsE --------------------------
	.section	.nv.info._ZN10layer_norm13ln_fwd_kernelINS_13Kernel_traitsI6__halffS2_fjLj2304ELj1ELj4ELj1ELj16ENS_18Kernel_traits_baseILj2304ES2_fS2_fjLj128EEEEEEEvNS_9FwdParamsE,"",@"SHT_CUDA_INFO"
	.sectionflags	@""
	.align	4


	//----- nvinfo : EIATTR_CUDA_API_VERSION
	.align		4
        /*0000*/ 	.byte	0x04, 0x37
        /*0002*/ 	.short	(.L_2699 - .L_2698)
.L_2698:
        /*0004*/ 	.word	0x00000082


	//----- nvinfo : EIATTR_KPARAM_INFO
	.align		4
.L_2699:
        /*0008*/ 	.byte	0x04, 0x17
        /*000a*/ 	.short	(.L_2701 - .L_2700)
.L_2700:
        /*000c*/ 	.word	0x00000000
        /*0010*/ 	.short	0x0000
        /*0012*/ 	.short	0x0000
        /*0014*/ 	.byte	0x00, 0xf0, 0x61, 0x01


	//----- nvinfo : EIATTR_SPARSE_MMA_MASK
	.align		4
.L_2701:
        /*0018*/ 	.byte	0x03, 0x50
        /*001a*/ 	.short	0x0000


	//----- nvinfo : EIATTR_MAXREG_COUNT
	.align		4
        /*001c*/ 	.byte	0x03, 0x1b
        /*001e*/ 	.short	0x00ff


	//----- nvinfo : EIATTR_MERCURY_ISA_VERSION
	.align		4
        /*0020*/ 	.byte	0x03, 0x5f
        /*0022*/ 	.short	0x0101


	//----- nvinfo : EIATTR_COOP_GROUP_MASK_REGIDS
	.align		4
        /*0024*/ 	.byte	0x04, 0x29
        /*0026*/ 	.short	(.L_2703 - .L_2702)


	//   ....[0]....
.L_2702:
        /*0028*/ 	.word	0xffffffff


	//   ....[1]....
        /*002c*/ 	.word	0xffffffff


	//   ....[2]....
        /*0030*/ 	.word	0xffffffff


	//   ....[3]....
        /*0034*/ 	.word	0xffffffff


	//   ....[4]....
        /*0038*/ 	.word	0xffffffff


	//   ....[5]....
        /*003c*/ 	.word	0xffffffff


	//   ....[6]....
        /*0040*/ 	.word	0xffffffff


	//   ....[7]....
        /*0044*/ 	.word	0xffffffff


	//   ....[8]....
        /*0048*/ 	.word	0xffffffff


	//   ....[9]....
        /*004c*/ 	.word	0xffffffff


	//   ....[10]....
        /*0050*/ 	.word	0x050000ee


	//   ....[11]....
        /*0054*/ 	.word	0x050000ee


	//   ....[12]....
        /*0058*/ 	.word	0x050000ee


	//   ....[13]....
        /*005c*/ 	.word	0x050000ee


	//   ....[14]....
        /*0060*/ 	.word	0x050000ee


	//   ....[15]....
        /*0064*/ 	.word	0x050000ee


	//   ....[16]....
        /*0068*/ 	.word	0x050000ee


	//   ....[17]....
        /*006c*/ 	.word	0x050000ee


	//   ....[18]....
        /*0070*/ 	.word	0x050000ee


	//   ....[19]....
        /*0074*/ 	.word	0x050000ee


	//----- nvinfo : EIATTR_COOP_GROUP_INSTR_OFFSETS
	.align		4
.L_2703:
        /*0078*/ 	.byte	0x04, 0x28
        /*007a*/ 	.short	(.L_2705 - .L_2704)


	//   ....[0]....
.L_2704:
        /*007c*/ 	.word	0x00001430


	//   ....[1]....
        /*0080*/ 	.word	0x00001450


	//   ....[2]....
        /*0084*/ 	.word	0x00001470


	//   ....[3]....
        /*0088*/ 	.word	0x00001490


	//   ....[4]....
        /*008c*/ 	.word	0x000014b0


	//   ....[5]....
        /*0090*/ 	.word	0x00001de0


	//   ....[6]....
        /*0094*/ 	.word	0x00001e00


	//   ....[7]....
        /*0098*/ 	.word	0x00001e20


	//   ....[8]....
        /*009c*/ 	.word	0x00001e40


	//   ....[9]....
        /*00a0*/ 	.word	0x00001e60


	//   ....[10]....
        /*00a4*/ 	.word	0x00003b10


	//   ....[11]....
        /*00a8*/ 	.word	0x00003b90


	//   ....[12]....
        /*00ac*/ 	.word	0x00003bf0


	//   ....[13]....
        /*00b0*/ 	.word	0x00003c50


	//   ....[14]....
        /*00b4*/ 	.word	0x00003cb0


	//   ....[15]....
        /*00b8*/ 	.word	0x00004630


	//   ....[16]....
        /*00bc*/ 	.word	0x00004690


	//   ....[17]....
        /*00c0*/ 	.word	0x000046f0


	//   ....[18]....
        /*00c4*/ 	.word	0x00004750


	//   ....[19]....
        /*00c8*/ 	.word	0x000047b0


	//----- nvinfo : EIATTR_VRC_CTA_INIT_COUNT
	.align		4
.L_2705:
        /*00cc*/ 	.byte	0x02, 0x4a
	.zero		1
	.zero		1


	//----- nvinfo : EIATTR_EXIT_INSTR_OFFSETS
	.align		4
        /*00d0*/ 	.byte	0x04, 0x1c
        /*00d2*/ 	.short	(.L_2707 - .L_2706)


	//   ....[0]....
.L_2706:
        /*00d4*/ 	.word	0x00000080


	//   ....[1]....
        /*00d8*/ 	.word	0x00003ab0


	//----- nvinfo : EIATTR_MAX_THREADS
	.align		4
.L_2707:
        /*00dc*/ 	.byte	0x04, 0x05
        /*00de*/ 	.short	(.L_2709 - .L_2708)
.L_2708:
        /*00e0*/ 	.word	0x00000080
        /*00e4*/ 	.word	0x00000001
        /*00e8*/ 	.word	0x00000001


	//----- nvinfo : EIATTR_CRS_STACK_SIZE
	.align		4
.L_2709:
        /*00ec*/ 	.byte	0x04, 0x1e
        /*00ee*/ 	.short	(.L_2711 - .L_2710)
.L_2710:
        /*00f0*/ 	.word	0x00000000


	//----- nvinfo : EIATTR_CBANK_PARAM_SIZE
	.align		4
.L_2711:
        /*00f4*/ 	.byte	0x03, 0x19
        /*00f6*/ 	.short	0x0058


	//----- nvinfo : EIATTR_PARAM_CBANK
	.align		4
        /*00f8*/ 	.byte	0x04, 0x0a
        /*00fa*/ 	.short	(.L_2713 - .L_2712)
	.align		4
.L_2712:
        /*00fc*/ 	.word	index@(.nv.constant0._ZN10layer_norm13ln_fwd_kernelINS_13Kernel_traitsI6__halffS2_fjLj2304ELj1ELj4ELj1ELj16ENS_18Kernel_traits_baseILj2304ES2_fS2_fjLj128EEEEEEEvNS_9FwdParamsE)
        /*0100*/ 	.short	0x0380
        /*0102*/ 	.short	0x0058


	//----- nvinfo : EIATTR_SW_WAR
	.align		4
.L_2713:
        /*0104*/ 	.byte	0x04, 0x36
        /*0106*/ 	.short	(.L_2715 - .L_2714)
.L_2714:
        /*0108*/ 	.word	0x00000008
.L_2715:


//--------------------- .nv.info._ZN10layer_norm13ln_fwd_kernelINS_13Kernel_traitsI6__halfS2_S2_fjLj2304ELj1ELj4ELj1ELj16ENS_18Kernel_traits_baseILj2304ES2_S2_S2_fjLj128EEEEEEEvNS_9FwdParamsE --------------------------
	.section	.nv.info._ZN10layer_norm13ln_fwd_kernelINS_13Kernel_traitsI6__halfS2_S2_fjLj2304ELj1ELj4ELj1ELj16ENS_18Kernel_traits_baseILj2304ES2_S2_S2_fjLj128EEEEEEEvNS_9FwdParamsE,"",@"SHT_CUDA_INFO"
	.sectionflags	@""
	.align	4


	//----- nvinfo : EIATTR_CUDA_API_VERSION
	.align		4
        /*0000*/ 	.byte	0x04, 0x37
        /*0002*/ 	.short	(.L_2717 - .L_2716)
.L_2716:
        /*0004*/ 	.word	0x00000082


	//----- nvinfo : EIATTR_KPARAM_INFO
	.align		4
.L_2717:
        /*0008*/ 	.byte	0x04, 0x17
        /*000a*/ 	.short	(.L_2719 - .L_2718)
.L_2718:
        /*000c*/ 	.word	0x00000000
        /*0010*/ 	.short	0x0000
        /*0012*/ 	.short	0x0000
        /*0014*/ 	.byte	0x00, 0xf0, 0x61, 0x01


	//----- nvinfo : EIATTR_SPARSE_MMA_MASK
	.align		4
.L_2719:
        /*0018*/ 	.byte	0x03, 0x50
        /*001a*/ 	.short	0x0000


	//----- nvinfo : EIATTR_MAXREG_COUNT
	.align		4
        /*001c*/ 	.byte	0x03, 0x1b
        /*001e*/ 	.short	0x00ff


	//----- nvinfo : EIATTR_MERCURY_ISA_VERSION
	.align		4
        /*0020*/ 	.byte	0x03, 0x5f
        /*0022*/ 	.short	0x0101


	//----- nvinfo : EIATTR_COOP_GROUP_MASK_REGIDS
	.align		4
        /*0024*/ 	.byte	0x04, 0x29
        /*0026*/ 	.short	(.L_2721 - .L_2720)


	//   ....[0]....
.L_2720:
        /*0028*/ 	.word	0xffffffff


	//   ....[1]....
        /*002c*/ 	.word	0xffffffff


	//   ....[2]....
        /*0030*/ 	.word	0xffffffff


	//   ....[3]....
        /*0034*/ 	.word	0xffffffff


	//   ....[4]....
        /*0038*/ 	.word	0xffffffff


	//   ....[5]....
        /*003c*/ 	.word	0xffffffff


	//   ....[6]....
        /*0040*/ 	.word	0xffffffff


	//   ....[7]....
        /*0044*/ 	.word	0xffffffff


	//   ....[8]....
        /*0048*/ 	.word	0xffffffff


	//   ....[9]....
        /*004c*/ 	.word	0xffffffff


	//   ....[10]....
        /*0050*/ 	.word	0x0500009d


	//   ....[11]....
        /*0054*/ 	.word	0x0500009d


	//   ....[12]....
        /*0058*/ 	.word	0x0500009d


	//   ....[13]....
        /*005c*/ 	.word	0x0500009d


	//   ....[14]....
        /*0060*/ 	.word	0x0500009d


	//   ....[15]....
        /*0064*/ 	.word	0x0500009d


	//   ....[16]....
        /*0068*/ 	.word	0x0500009d


	//   ....[17]....
        /*006c*/ 	.word	0x0500009d


	//   ....[18]....
        /*0070*/ 	.word	0x0500009d


	//   ....[19]....
        /*0074*/ 	.word	0x0500009d


	//----- nvinfo : EIATTR_COOP_GROUP_INSTR_OFFSETS
	.align		4
.L_2721:
        /*0078*/ 	.byte	0x04, 0x28
        /*007a*/ 	.short	(.L_2723 - .L_2722)


	//   ....[0]....
.L_2722:
        /*007c*/ 	.word	0x00000d00


	//   ....[1]....
        /*0080*/ 	.word	0x00000d20


	//   ....[2]....
        /*0084*/ 	.word	0x00000d40


	//   ....[3]....
        /*0088*/ 	.word	0x00000d60


	//   ....[4]....
        /*008c*/ 	.word	0x00000d80


	//   ....[5]....
        /*0090*/ 	.word	0x000016b0


	//   ....[6]....
        /*0094*/ 	.word	0x000016d0


	//   ....[7]....
        /*0098*/ 	.word	0x000016f0


	//   ....[8]....
        /*009c*/ 	.word	0x00001710


	//   ....[9]....
        /*00a0*/ 	.word	0x00001730


	//   ....[10]....
        /*00a4*/ 	.word	0x00002750


	//   ....[11]....
        /*00a8*/ 	.word	0x000027d0


	//   ....[12]....
        /*00ac*/ 	.word	0x00002830


	//   ....[13]....
        /*00b0*/ 	.word	0x00002890


	//   ....[14]....
        /*00b4*/ 	.word	0x000028f0


	//   ....[15]....
        /*00b8*/ 	.word	0x00003270


	//   ....[16]....
        /*00bc*/ 	.word	0x000032d0


	//   ....[17]....
        /*00c0*/ 	.word	0x00003330


	//   ....[18]....
        /*00c4*/ 	.word	0x00003390


	//   ....[19]....
        /*00c8*/ 	.word	0x000033f0


	//----- nvinfo : EIATTR_VRC_CTA_INIT_COUNT
	.align		4
.L_2723:
        /*00cc*/ 	.byte	0x02, 0x4a
	.zero		1
	.zero		1


	//----- nvinfo : EIATTR_EXIT_INSTR_OFFSETS
	.align		4
        /*00d0*/ 	.byte	0x04, 0x1c
        /*00d2*/ 	.short	(.L_2725 - .L_2724)


	//   ....[0]....
.L_2724:
        /*00d4*/ 	.word	0x00000080


	//   ....[1]....
        /*00d8*/ 	.word	0x000026f0


	//----- nvinfo : EIATTR_MAX_THREADS
	.align		4
.L_2725:
        /*00dc*/ 	.byte	0x04, 0x05
        /*00de*/ 	.short	(.L_2727 - .L_2726)
.L_2726:
        /*00e0*/ 	.word	0x00000080
        /*00e4*/ 	.word	0x00000001
        /*00e8*/ 	.word	0x00000001


	//----- nvinfo : EIATTR_CRS_STACK_SIZE
	.align		4
.L_2727:
        /*00ec*/ 	.byte	0x04, 0x1e
        /*00ee*/ 	.short	(.L_2729 - .L_2728)
.L_2728:
        /*00f0*/ 	.word	0x00000000


	//----- nvinfo : EIATTR_CBANK_PARAM_SIZE
	.align		4
.L_2729:
        /*00f4*/ 	.byte	0x03, 0x19
        /*00f6*/ 	.short	0x0058


	//----- nvinfo : EIATTR_PARAM_CBANK
	.align		4
        /*00f8*/ 	.byte	0x04, 0x0a
        /*00fa*/ 	.short	(.L_2731 - .L_2730)
	.align		4
.L_2730:
        /*00fc*/ 	.word	index@(.nv.constant0._ZN10layer_norm13ln_fwd_kernelINS_13Kernel_traitsI6__halfS2_S2_fjLj2304ELj1ELj4ELj1ELj16ENS_18Kernel_traits_baseILj2304ES2_S2_S2_fjLj128EEEEEEEvNS_9FwdParamsE)
        /*0100*/ 	.short	0x0380
        /*0102*/ 	.short	0x0058


	//----- nvinfo : EIATTR_SW_WAR
	.align		4
.L_2731:
        /*0104*/ 	.byte	0x04, 0x36
        /*0106*/ 	.short	(.L_2733 - .L_2732)
.L_2732:
        /*0108*/ 	.word	0x00000008
.L_2733:


//--------------------- .nv.info._ZN10layer_norm13ln_fwd_kernelINS_13Kernel_traitsIffffjLj2304ELj1ELj4ELj1ELj16ENS_18Kernel_traits_baseILj2304EffffjLj128EEEEEEEvNS_9FwdParamsE --------------------------
	.section	.nv.info._ZN10layer_norm13ln_fwd_kernelINS_13Kernel_traitsIffffjLj2304ELj1ELj4ELj1ELj16ENS_18Kernel_traits_baseILj2304EffffjLj128EEEEEEEvNS_9FwdParamsE,"",@"SHT_CUDA_INFO"
	.sectionflags	@""
	.align	4


	//----- nvinfo : EIATTR_CUDA_API_VERSION
	.align		4
        /*0000*/ 	.byte	0x04, 0x37
        /*0002*/ 	.short	(.L_2735 - .L_2734)
.L_2734:
        /*0004*/ 	.word	0x00000082


	//----- nvinfo : EIATTR_KPARAM_INFO
	.align		4
.L_2735:
        /*0008*/ 	.byte	0x04, 0x17
        /*000a*/ 	.short	(.L_2737 - .L_2736)
.L_2736:
        /*000c*/ 	.word	0x00000000
        /*0010*/ 	.short	0x0000
        /*0012*/ 	.short	0x0000
        /*0014*/ 	.byte	0x00, 0xf0, 0x61, 0x01


	//----- nvinfo : EIATTR_SPARSE_MMA_MASK
	.align		4
.L_2737:
        /*0018*/ 	.byte	0x03, 0x50
        /*001a*/ 	.short	0x0000


	//----- nvinfo : EIATTR_MAXREG_COUNT
	.align		4
        /*001c*/ 	.byte	0x03, 0x1b
        /*001e*/ 	.short	0x00ff


	//----- nvinfo : EIATTR_MERCURY_ISA_VERSION
	.align		4
        /*0020*/ 	.byte	0x03, 0x5f
        /*0022*/ 	.short	0x0101


	//----- nvinfo : EIATTR_COOP_GROUP_MASK_REGIDS
	.align		4
        /*0024*/ 	.byte	0x04, 0x29
        /*0026*/ 	.short	(.L_2739 - .L_2738)


	//   ....[0]....
.L_2738:
        /*0028*/ 	.word	0xffffffff


	//   ....[1]....
        /*002c*/ 	.word	0xffffffff


	//   ....[2]....
        /*0030*/ 	.word	0xffffffff


	//   ....[3]....
        /*0034*/ 	.word	0xffffffff


	//   ....[4]....
        /*0038*/ 	.word	0xffffffff


	//   ....[5]....
        /*003c*/ 	.word	0xffffffff


	//   ....[6]....
        /*0040*/ 	.word	0xffffffff


	//   ....[7]....
        /*0044*/ 	.word	0xffffffff


	//   ....[8]....
        /*0048*/ 	.word	0xffffffff


	//   ....[9]....
        /*004c*/ 	.word	0xffffffff


	//   ....[10]....
        /*0050*/ 	.word	0x050000ee


	//   ....[11]....
        /*0054*/ 	.word	0x050000ee


	//   ....[12]....
        /*0058*/ 	.word	0x050000ee


	//   ....[13]....
        /*005c*/ 	.word	0x050000ee


	//   ....[14]....
        /*0060*/ 	.word	0x050000ee


	//   ....[15]....
        /*0064*/ 	.word	0x050000ee


	//   ....[16]....
        /*0068*/ 	.word	0x050000ee


	//   ....[17]....
        /*006c*/ 	.word	0x050000ee


	//   ....[18]....
        /*0070*/ 	.word	0x050000ee


	//   ....[19]....
        /*0074*/ 	.word	0x050000ee


	//----- nvinfo : EIATTR_COOP_GROUP_INSTR_OFFSETS
	.align		4
.L_2739:
        /*0078*/ 	.byte	0x04, 0x28
        /*007a*/ 	.short	(.L_2741 - .L_2740)


	//   ....[0]....
.L_2740:
        /*007c*/ 	.word	0x00000b30


	//   ....[1]....
        /*0080*/ 	.word	0x00000b50


	//   ....[2]....
        /*0084*/ 	.word	0x00000b70


	//   ....[3]....
        /*0088*/ 	.word	0x00000b90


	//   ....[4]....
        /*008c*/ 	.word	0x00000bb0


	//   ....[5]....
        /*0090*/ 	.word	0x000014e0


	//   ....[6]....
        /*0094*/ 	.word	0x00001500


	//   ....[7]....
        /*0098*/ 	.word	0x00001520


	//   ....[8]....
        /*009c*/ 	.word	0x00001540


	//   ....[9]....
        /*00a0*/ 	.word	0x00001560


	//   ....[10]....
        /*00a4*/ 	.word	0x000021f0


	//   ....[11]....
        /*00a8*/ 	.word	0x00002270


	//   ....[12]....
        /*00ac*/ 	.word	0x000022f0


	//   ....[13]....
        /*00b0*/ 	.word	0x00002370


	//   ....[14]....
        /*00b4*/ 	.word	0x000023f0


	//   ....[15]....
        /*00b8*/ 	.word	0x00002d80


	//   ....[16]....
        /*00bc*/ 	.word	0x00002e00


	//   ....[17]....
        /*00c0*/ 	.word	0x00002e80


	//   ....[18]....
        /*00c4*/ 	.word	0x00002f00


	//   ....[19]....
        /*00c8*/ 	.word	0x00002f80


	//----- nvinfo : EIATTR_VRC_CTA_INIT_COUNT
	.align		4
.L_2741:
        /*00cc*/ 	.byte	0x02, 0x4a
	.zero		1
	.zero		1


	//----- nvinfo : EIATTR_EXIT_INSTR_OFFSETS
	.align		4
        /*00d0*/ 	.byte	0x04, 0x1c
        /*00d2*/ 	.short	(.L_2743 - .L_2742)


	//   ....[0]....
.L_2742:
        /*00d4*/ 	.word	0x00000080


	//   ....[1]....
        /*00d8*/ 	.word	0x00002190


	//----- nvinfo : EIATTR_MAX_THREADS
	.align		4
.L_2743:
        /*00dc*/ 	.byte	0x04, 0x05
        /*00de*/ 	.short	(.L_2745 - .L_2744)
.L_2744:
        /*00e0*/ 	.word	0x00000080
        /*00e4*/ 	.word	0x00000001
        /*00e8*/ 	.word	0x00000001


	//----- nvinfo : EIATTR_CRS_STACK_SIZE
	.align		4
.L_2745:
        /*00ec*/ 	.byte	0x04, 0x1e
        /*00ee*/ 	.short	(.L_2747 - .L_2746)
.L_2746:
        /*00f0*/ 	.word	0x00000000


	//----- nvinfo : EIATTR_CBANK_PARAM_SIZE
	.align		4
.L_2747:
        /*00f4*/ 	.byte	0x03, 0x19
        /*00f6*/ 	.short	0x0058


	//----- nvinfo : EIATTR_PARAM_CBANK
	.align		4
        /*00f8*/ 	.byte	0x04, 0x0a
        /*00fa*/ 	.short	(.L_2749 - .L_2748)
	.align		4
.L_2748:
        /*00fc*/ 	.word	index@(.nv.constant0._ZN10layer_norm13ln_fwd_kernelINS_13Kernel_traitsIffffjLj2304ELj1ELj4ELj1ELj16ENS_18Kernel_traits_baseILj2304EffffjLj128EEEEEEEvNS_9FwdParamsE)
        /*0100*/ 	.short	0x0380
        /*0102*/ 	.short	0x0058


	//----- nvinfo : EIATTR_SW_WAR
	.align		4
.L_2749:
        /*0104*/ 	.byte	0x04, 0x36
        /*0106*/ 	.short	(.L_2751 - .L_2750)
.L_2750:
        /*0108*/ 	.word	0x00000008
.L_2751:


//--------------------- .nv.info._ZN10layer_norm13ln_fwd_kernelINS_13Kernel_traitsI13__nv_bfloat16fS2_fjLj2048ELj1ELj4ELj1ELj16ENS_18Kernel_traits_baseILj2048ES2_fS2_fjLj128EEEEEEEvNS_9FwdParamsE --------------------------
	.section	.nv.info._ZN10layer_norm13ln_fwd_kernelINS_13Kernel_traitsI13__nv_bfloat16fS2_fjLj2048ELj1ELj4ELj1ELj16ENS_18Kernel_traits_baseILj2048ES2_fS2_fjLj128EEEEEEEvNS_9FwdParamsE,"",@"SHT_CUDA_INFO"
	.sectionflags	@""
	.align	4


	//----- nvinfo : EIATTR_CUDA_API_VERSION
	.align		4
        /*0000*/ 	.byte	0x04, 0x37
        /*0002*/ 	.short	(.L_2753 - .L_2752)
.L_2752:
        /*0004*/ 	.word	0x00000082


	//----- nvinfo : EIATTR_KPARAM_INFO
	.align		4
.L_2753:
        /*0008*/ 	.byte	0x04, 0x17
        /*000a*/ 	.short	(.L_2755 - .L_2754)
.L_2754:
        /*000c*/ 	.word	0x00000000
        /*0010*/ 	.short	0x0000
        /*0012*/ 	.short	0x0000
        /*0014*/ 	.byte	0x00, 0xf0, 0x61, 0x01


	//----- nvinfo : EIATTR_SPARSE_MMA_MASK
	.align		4
.L_2755:
        /*0018*/ 	.byte	0x03, 0x50
        /*001a*/ 	.short	0x0000


	//----- nvinfo : EIATTR_MAXREG_COUNT
	.align		4
        /*001c*/ 	.byte	0x03, 0x1b
        /*001e*/ 	.short	0x00ff


	//----- nvinfo : EIATTR_MERCURY_ISA_VERSION
	.align		4
        /*0020*/ 	.byte	0x03, 0x5f
        /*0022*/ 	.short	0x0101


	//----- nvinfo : EIATTR_COOP_GROUP_MASK_REGIDS
	.align		4
        /*0024*/ 	.byte	0x04, 0x29
        /*0026*/ 	.short	(.L_2757 - .L_2756)


	//   ....[0]....
.L_2756:
        /*0028*/ 	.word	0xffffffff


	//   ....[1]....
        /*002c*/ 	.word	0xffffffff


	//   ....[2]....
        /*0030*/ 	.word	0xffffffff


	//   ....[3]....
        /*0034*/ 	.word	0xffffffff


	//   ....[4]....
        /*0038*/ 	.word	0xffffffff


	//   ....[5]....
        /*003c*/ 	.word	0xffffffff


	//   ....[6]....
        /*0040*/ 	.word	0xffffffff


	//   ....[7]....
        /*0044*/ 	.word	0xffffffff


	//   ....[8]....
        /*0048*/ 	.word	0xffffffff


	//   ....[9]....
        /*004c*/ 	.word	0xffffffff


	//   ....[10]....
        /*0050*/ 	.word	0x050000c5


	//   ....[11]....
        /*0054*/ 	.word	0x050000c5


	//   ....[12]....
        /*0058*/ 	.word	0x050000c5


	//   ....[13]....
        /*005c*/ 	.word	0x050000c5


	//   ....[14]....
        /*0060*/ 	.word	0x050000c5


	//   ....[15]....
        /*0064*/ 	.word	0x050000c5


	//   ....[16]....
        /*0068*/ 	.word	0x050000c5


	//   ....[17]....
        /*006c*/ 	.word	0x050000c5


	//   ....[18]....
        /*0070*/ 	.word	0x050000c5


	//   ....[19]....
        /*0074*/ 	.word	0x050000c5


	//----- nvinfo : EIATTR_COOP_GROUP_INSTR_OFFSETS
	.align		4
.L_2757:
        /*0078*/ 	.byte	0x04, 0x28
        /*007a*/ 	.short	(.L_2759 - .L_2758)


	//   ....[0]....
.L_2758:
        /*007c*/ 	.word	0x00001040


	//   ....[1]....
        /*0080*/ 	.word	0x00001060


	//   ....[2]....
        /*0084*/ 	.word	0x00001080


	//   ....[3]....
        /*0088*/ 	.word	0x000010a0


	//   ....[4]....
        /*008c*/ 	.word	0x000010c0


	//   ....[5]....
        /*0090*/ 	.word	0x000018f0


	//   ....[6]....
        /*0094*/ 	.word	0x00001910


	//   ....[7]....
        /*0098*/ 	.word	0x00001930


	//   ....[8]....
        /*009c*/ 	.word	0x00001950


	//   ....[9]....
        /*00a0*/ 	.word	0x00001970


	//   ....[10]....
        /*00a4*/ 	.word	0x00003250


	//   ....[11]....
        /*00a8*/ 	.word	0x000032d0


	//   ....[12]....
        /*00ac*/ 	.word	0x00003330


	//   ....[13]....
        /*00b0*/ 	.word	0x00003390


	//   ....[14]....
        /*00b4*/ 	.word	0x000033f0


	//   ....[15]....
        /*00b8*/ 	.word	0x00003c50


	//   ....[16]....
        /*00bc*/ 	.word	0x00003cb0


	//   ....[17]....
        /*00c0*/ 	.word	0x00003d10


	//   ....[18]....
        /*00c4*/ 	.word	0x00003d70


	//   ....[19]....
        /*00c8*/ 	.word	0x00003dd0


	//----- nvinfo : EIATTR_VRC_CTA_INIT_COUNT
	.align		4
.L_2759:
        /*00cc*/ 	.byte	0x02, 0x4a
	.zero		1
	.zero		1


	//----- nvinfo : EIATTR_EXIT_INSTR_OFFSETS
	.align		4
        /*00d0*/ 	.byte	0x04, 0x1c
        /*00d2*/ 	.short	(.L_2761 - .L_2760)


	//   ....[0]....
.L_2760:
        /*00d4*/ 	.word	0x00000080


	//   ....[1]....
        /*00d8*/ 	.word	0x000031f0


	//----- nvinfo : EIATTR_MAX_THREADS
	.align		4
.L_2761:
        /*00dc*/ 	.byte	0x04, 0x05
        /*00de*/ 	.short	(.L_2763 - .L_2762)
.L_2762:
        /*00e0*/ 	.word	0x00000080
        /*00e4*/ 	.word	0x00000001
        /*00e8*/ 	.word	0x00000001


	//----- nvinfo : EIATTR_CRS_STACK_SIZE
	.align		4
.L_2763:
        /*00ec*/ 	.byte	0x04, 0x1e
        /*00ee*/ 	.short	(.L_2765 - .L_2764)
.L_2764:
        /*00f0*/ 	.word	0x00000000


	//----- nvinfo : EIATTR_CBANK_PARAM_SIZE
	.align		4
.L_2765:
        /*00f4*/ 	.byte	0x03, 0x19
        /*00f6*/ 	.short	0x0058


	//----- nvinfo : EIATTR_PARAM_CBANK
	.align		4
        /*00f8*/ 	.byte	0x04, 0x0a
        /*00fa*/ 	.short	(.L_2767 - .L_2766)
	.align		4
.L_2766:
        /*00fc*/ 	.word	index@(.nv.constant0._ZN10layer_norm13ln_fwd_kernelINS_13Kernel_traitsI13__nv_bfloat16fS2_fjLj2048ELj1ELj4ELj1ELj16ENS_18Kernel_traits_baseILj2048ES2_fS2_fjLj128EEEEEEEvNS_9FwdParamsE)
        /*0100*/ 	.short	0x0380
        /*0102*/ 	.short	0x0058


	//----- nvinfo : EIATTR_SW_WAR
	.align		4
.L_2767:
        /*0104*/ 	.byte	0x04, 0x36
        /*0106*/ 	.short	(.L_2769 - .L_2768)
.L_2768:
        /*0108*/ 	.word	0x00000008
.L_2769:


//--------------------- .nv.info._ZN10layer_norm13ln_fwd_kernelINS_13Kernel_traitsI13__nv_bfloat16S2_S2_fjLj2048ELj1ELj4ELj1ELj16ENS_18Kernel_traits_baseILj2048ES2_S2_S2_fjLj128EEEEEEEvNS_9FwdParamsE --------------------------
	.section	.nv.info._ZN10layer_norm13ln_fwd_kernelINS_13Kernel_traitsI13__nv_bfloat16S2_S2_fjLj2048ELj1ELj4ELj1ELj16ENS_18Kernel_traits_baseILj2048ES2_S2_S2_fjLj128EEEEEEEvNS_9FwdParamsE,"",@"SHT_CUDA_INFO"
	.sectionflags	@""
	.align	4


	//----- nvinfo : EIATTR_CUDA_API_VERSION
	.align		4
        /*0000*/ 	.byte	0x04, 0x37
        /*0002*/ 	.short	(.L_2771 - .L_2770)
.L_2770:
        /*0004*/ 	.word	0x00000082


	//----- nvinfo : EIATTR_KPARAM_INFO
	.align		4
.L_2771:
        /*0008*/ 	.byte	0x04, 0x17
        /*000a*/ 	.short	(.L_2773 - .L_2772)
.L_2772:
        /*000c*/ 	.word	0x00000000
        /*0010*/ 	.short	0x0000
        /*0012*/ 	.short	0x0000
        /*0014*/ 	.byte	0x00, 0xf0, 0x61, 0x01


	//----- nvinfo : EIATTR_SPARSE_MMA_MASK
	.align		4
.L_2773:
        /*0018*/ 	.byte	0x03, 0x50
        /*001a*/ 	.short	0x0000


	//----- nvinfo : EIATTR_MAXREG_COUNT
	.align		4
        /*001c*/ 	.byte	0x03, 0x1b
        /*001e*/ 	.short	0x00ff


	//----- nvinfo : EIATTR_MERCURY_ISA_VERSION
	.align		4
        /*0020*/ 	.byte	0x03, 0x5f
        /*0022*/ 	.short	0x0101


	//----- nvinfo : EIATTR_COOP_GROUP_MASK_REGIDS
	.align		4
        /*0024*/ 	.byte	0x04, 0x29
        /*0026*/ 	.short	(.L_2775 - .L_2774)


	//   ....[0]....
.L_2774:
        /*0028*/ 	.word	0xffffffff


	//   ....[1]....
        /*002c*/ 	.word	0xffffffff


	//   ....[2]....
        /*0030*/ 	.word	0xffffffff


	//   ....[3]....
        /*0034*/ 	.word	0xffffffff


	//   ....[4]....
        /*0038*/ 	.word	0xffffffff


	//   ....[5]....
        /*003c*/ 	.word	0xffffffff


	//   ....[6]....
        /*0040*/ 	.word	0xffffffff


	//   ....[7]....
        /*0044*/ 	.word	0xffffffff


	//   ....[8]....
        /*0048*/ 	.word	0xffffffff


	//   ....[9]....
        /*004c*/ 	.word	0xffffffff


	//   ....[10]....
        /*0050*/ 	.word	0x0500007d


	//   ....[11]....
        /*0054*/ 	.word	0x0500007d


	//   ....[12]....
        /*0058*/ 	.word	0x0500007d


	//   ....[13]....
        /*005c*/ 	.word	0x0500007d


	//   ....[14]....
        /*0060*/ 	.word	0x0500007d


	//   ....[15]....
        /*0064*/ 	.word	0x0500007d


	//   ....[16]....
        /*0068*/ 	.word	0x0500007d


	//   ....[17]....
        /*006c*/ 	.word	0x0500007d


	//   ....[18]....
        /*0070*/ 	.word	0x0500007d


	//   ....[19]....
        /*0074*/ 	.word	0x0500007d


	//----- nvinfo : EIATTR_COOP_GROUP_INSTR_OFFSETS
	.align		4
.L_2775:
        /*0078*/ 	.byte	0x04, 0x28
        /*007a*/ 	.short	(.L_2777 - .L_2776)


	//   ....[0]....
.L_2776:
        /*007c*/ 	.word	0x00000cd0


	//   ....[1]....
        /*0080*/ 	.word	0x00000cf0


	//   ....[2]....
        /*0084*/ 	.word	0x00000d10


	//   ....[3]....
        /*0088*/ 	.word	0x00000d30


	//   ....[4]....
        /*008c*/ 	.word	0x00000d50


	//   ....[5]....
        /*0090*/ 	.word	0x00001580


	//   ....[6]....
        /*0094*/ 	.word	0x000015a0


	//   ....[7]....
        /*0098*/ 	.word	0x000015c0


	//   ....[8]....
        /*009c*/ 	.word	0x000015e0


	//   ....[9]....
        /*00a0*/ 	.word	0x00001600


	//   ....[10]....
        /*00a4*/ 	.word	0x00002410


	//   ....[11]....
        /*00a8*/ 	.word	0x00002490


	//   ....[12]....
        /*00ac*/ 	.word	0x000024f0


	//   ....[13]....
        /*00b0*/ 	.word	0x00002550


	//   ....[14]....
        /*00b4*/ 	.word	0x000025b0


	//   ....[15]....
        /*00b8*/ 	.word	0x00002e30


	//   ....[16]....
        /*00bc*/ 	.word	0x00002e90


	//   ....[17]....
        /*00c0*/ 	.word	0x00002ef0


	//   ....[18]....
        /*00c4*/ 	.word	0x00002f50


	//   ....[19]....
        /*00c8*/ 	.word	0x00002fb0


	//----- nvinfo : EIATTR_VRC_CTA_INIT_COUNT
	.align		4
.L_2777:
        /*00cc*/ 	.byte	0x02, 0x4a
	.zero		1
	.zero		1


	//----- nvinfo : EIATTR_EXIT_INSTR_OFFSETS
	.align		4
        /*00d0*/ 	.byte	0x04, 0x1c
        /*00d2*/ 	.short	(.L_2779 - .L_2778)


	//   ....[0]....
.L_2778:
        /*00d4*/ 	.word	0x00000080


	//   ....[1]....
        /*00d8*/ 	.word	0x000023b0


	//----- nvinfo : EIATTR_MAX_THREADS
	.align		4
.L_2779:
        /*00dc*/ 	.byte	0x04, 0x05
        /*00de*/ 	.short	(.L_2781 - .L_2780)
.L_2780:
        /*00e0*/ 	.word	0x00000080
        /*00e4*/ 	.word	0x00000001
        /*00e8*/ 	.word	0x00000001


	//----- nvinfo : EIATTR_CRS_STACK_SIZE
	.align		4
.L_2781:
        /*00ec*/ 	.byte	0x04, 0x1e
        /*00ee*/ 	.short	(.L_2783 - .L_2782)
.L_2782:
        /*00f0*/ 	.word	0x00000000


	//----- nvinfo : EIATTR_CBANK_PARAM_SIZE
	.align		4
.L_2783:
        /*00f4*/ 	.byte	0x03, 0x19
        /*00f6*/ 	.short	0x0058


	//----- nvinfo : EIATTR_PARAM_CBANK
	.align		4
        /*00f8*/ 	.byte	0x04, 0x0a
        /*00fa*/ 	.short	(.L_2785 - .L_2784)
	.align		4
.L_2784:
        /*00fc*/ 	.word	index@(.nv.constant0._ZN10layer_norm13ln_fwd_kernelINS_13Kernel_traitsI13__nv_bfloat16S2_S2_fjLj2048ELj1ELj4ELj1ELj16ENS_18Kernel_traits_baseILj2048ES2_S2_S2_fjLj128EEEEEEEvNS_9FwdParamsE)
        /*0100*/ 	.short	0x0380
        /*0102*/ 	.short	0x0058


	//----- nvinfo : EIATTR_SW_WAR
	.align		4
.L_2785:
        /*0104*/ 	.byte	0x04, 0x36
        /*0106*/ 	.short	(.L_2787 - .L_2786)
.L_2786:
        /*0108*/ 	.word	0x00000008
.L_2787:


//--------------------- .nv.info._ZN10layer_norm13ln_fwd_kernelINS_13Kernel_traitsI6__halffS2_fjLj2048ELj1ELj4ELj1ELj16ENS_18Kernel_traits_baseILj2048ES2_fS2_fjLj128EEEEEEEvNS_9FwdParamsE --------------------------
	.section	.nv.info._ZN10layer_norm13ln_fwd_kernelINS_13Kernel_traitsI6__halffS2_fjLj2048ELj1ELj4ELj1ELj16ENS_18Kernel_traits_baseILj2048ES2_fS2_fjLj128EEEEEEEvNS_9FwdParamsE,"",@"SHT_CUDA_INFO"
	.sectionflags	@""
	.align	4


	//----- nvinfo : EIATTR_CUDA_API_VERSION
	.align		4
        /*0000*/ 	.byte	0x04, 0x37
        /*0002*/ 	.short	(.L_2789 - .L_2788)
.L_2788:
        /*0004*/ 	.word	0x00000082


	//----- nvinfo : EIATTR_KPARAM_INFO
	.align		4
.L_2789:
        /*0008*/ 	.byte	0x04, 0x17
        /*000a*/ 	.short	(.L_2791 - .L_2790)
.L_2790:
        /*000c*/ 	.word	0x00000000
        /*0010*/ 	.short	0x0000
        /*0012*/ 	.short	0x0000
        /*0014*/ 	.byte	0x00, 0xf0, 0x61, 0x01


	//----- nvinfo : EIATTR_SPARSE_MMA_MASK
	.align		4
.L_2791:
        /*0018*/ 	.byte	0x03, 0x50
        /*001a*/ 	.short	0x0000


	//----- nvinfo : EIATTR_MAXREG_COUNT
	.align		4
        /*001c*/ 	.byte	0x03, 0x1b
        /*001e*/ 	.short	0x00ff


	//----- nvinfo : EIATTR_MERCURY_ISA_VERSION
	.align		4
        /*0020*/ 	.byte	0x03, 0x5f
        /*0022*/ 	.short	0x0101


	//----- nvinfo : EIATTR_COOP_GROUP_MASK_REGIDS
	.align		4
        /*0024*/ 	.byte	0x04, 0x29
        /*0026*/ 	.short	(.L_2793 - .L_2792)


	//   ....[0]....
.L_2792:
        /*0028*/ 	.word	0xffffffff


	//   ....[1]....
        /*002c*/ 	.word	0xffffffff


	//   ....[2]....
        /*0030*/ 	.word	0xffffffff


	//   ....[3]....
        /*0034*/ 	.word	0xffffffff


	//   ....[4]....
        /*0038*/ 	.word	0xffffffff


	//   ....[5]....
        /*003c*/ 	.word	0xffffffff


	//   ....[6]....
        /*0040*/ 	.word	0xffffffff


	//   ....[7]....
        /*0044*/ 	.word	0xffffffff


	//   ....[8]....
        /*0048*/ 	.word	0xffffffff


	//   ....[9]....
        /*004c*/ 	.word	0xffffffff


	//   ....[10]....
        /*0050*/ 	.word	0x050000c5


	//   ....[11]....
        /*0054*/ 	.word	0x050000c5


	//   ....[12]....
        /*0058*/ 	.word	0x050000c5


	//   ....[13]....
        /*005c*/ 	.word	0x050000c5


	//   ....[14]....
        /*0060*/ 	.word	0x050000c5


	//   ....[15]....
        /*0064*/ 	.word	0x050000c5


	//   ....[16]....
        /*0068*/ 	.word	0x050000c5


	//   ....[17]....
        /*006c*/ 	.word	0x050000c5


	//   ....[18]....
        /*0070*/ 	.word	0x050000c5


	//   ....[19]....
        /*0074*/ 	.word	0x050000c5


	//----- nvinfo : EIATTR_COOP_GROUP_INSTR_OFFSETS
	.align		4
.L_2793:
        /*0078*/ 	.byte	0x04, 0x28
        /*007a*/ 	.short	(.L_2795 - .L_2794)


	//   ....[0]....
.L_2794:
        /*007c*/ 	.word	0x00001040


	//   ....[1]....
        /*0080*/ 	.word	0x00001060


	//   ....[2]....
        /*0084*/ 	.word	0x00001080


	//   ....[3]....
        /*0088*/ 	.word	0x000010a0


	//   ....[4]....
        /*008c*/ 	.word	0x000010c0


	//   ....[5]....
        /*0090*/ 	.word	0x000018f0


	//   ....[6]....
        /*0094*/ 	.word	0x00001910


	//   ....[7]....
        /*0098*/ 	.word	0x00001930


	//   ....[8]....
        /*009c*/ 	.word	0x00001950


	//   ....[9]....
        /*00a0*/ 	.word	0x00001970


	//   ....[10]....
        /*00a4*/ 	.word	0x00003250


	//   ....[11]....
        /*00a8*/ 	.word	0x000032d0


	//   ....[12]....
        /*00ac*/ 	.word	0x00003330


	//   ....[13]....
        /*00b0*/ 	.word	0x00003390


	//   ....[14]....
        /*00b4*/ 	.word	0x000033f0


	//   ....[15]....
        /*00b8*/ 	.word	0x00003c50


	//   ....[16]....
        /*00bc*/ 	.word	0x00003cb0


	//   ....[17]....
        /*00c0*/ 	.word	0x00003d10


	//   ....[18]....
        /*00c4*/ 	.word	0x00003d70


	//   ....[19]....
        /*00c8*/ 	.word	0x00003dd0


	//----- nvinfo : EIATTR_VRC_CTA_INIT_COUNT
	.align		4
.L_2795:
        /*00cc*/ 	.byte	0x02, 0x4a
	.zero		1
	.zero		1


	//----- nvinfo : EIATTR_EXIT_INSTR_OFFSETS
	.align		4
        /*00d0*/ 	.byte	0x04, 0x1c
        /*00d2*/ 	.short	(.L_2797 - .L_2796)


	//   ....[0]....
.L_2796:
        /*00d4*/ 	.word	0x00000080


	//   ....[1]....
        /*00d8*/ 	.word	0x000031f0


	//----- nvinfo : EIATTR_MAX_THREADS
	.align		4
.L_2797:
        /*00dc*/ 	.byte	0x04, 0x05
        /*00de*/ 	.short	(.L_2799 - .L_2798)
.L_2798:
        /*00e0*/ 	.word	0x00000080
        /*00e4*/ 	.word	0x00000001
        /*00e8*/ 	.word	0x00000001


	//----- nvinfo : EIATTR_CRS_STACK_SIZE
	.align		4
.L_2799:
        /*00ec*/ 	.byte	0x04, 0x1e
        /*00ee*/ 	.short	(.L_2801 - .L_2800)
.L_2800:
        /*00f0*/ 	.word	0x00000000


	//----- nvinfo : EIATTR_CBANK_PARAM_SIZE
	.align		4
.L_2801:
        /*00f4*/ 	.byte	0x03, 0x19
        /*00f6*/ 	.short	0x0058


	//----- nvinfo : EIATTR_PARAM_CBANK
	.align		4
        /*00f8*/ 	.byte	0x04, 0x0a
        /*00fa*/ 	.short	(.L_2803 - .L_2802)
	.align		4
.L_2802:
        /*00fc*/ 	.word	index@(.nv.constant0._ZN10layer_norm13ln_fwd_kernelINS_13Kernel_traitsI6__halffS2_fjLj2048ELj1ELj4ELj1ELj16ENS_18Kernel_traits_baseILj2048ES2_fS2_fjLj128EEEEEEEvNS_9FwdParamsE)
        /*0100*/ 	.short	0x0380
        /*0102*/ 	.short	0x0058


	//----- nvinfo : EIATTR_SW_WAR
	.align		4
.L_2803:
        /*0104*/ 	.byte	0x04, 0x36
        /*0106*/ 	.short	(.L_2805 - .L_2804)
.L_2804:
        /*0108*/ 	.word	0x00000008
.L_2805:


//--------------------- .nv.info._ZN10layer_norm13ln_fwd_kernelINS_13Kernel_traitsI6__halfS2_S2_fjLj2048ELj1ELj4ELj1ELj16ENS_18Kernel_traits_baseILj2048ES2_S2_S2_fjLj128EEEEEEEvNS_9FwdParamsE --------------------------
	.section	.nv.info._ZN10layer_norm13ln_fwd_kernelINS_13Kernel_traitsI6__halfS2_S2_fjLj2048ELj1ELj4ELj1ELj16ENS_18Kernel_traits_baseILj2048ES2_S2_S2_fjLj128EEEEEEEvNS_9FwdParamsE,"",@"SHT_CUDA_INFO"
	.sectionflags	@""
	.align	4


	//----- nvinfo : EIATTR_CUDA_API_VERSION
	.align		4
        /*0000*/ 	.byte	0x04, 0x37
        /*0002*/ 	.short	(.L_2807 - .L_2806)
.L_2806:
        /*0004*/ 	.word	0x00000082


	//----- nvinfo : EIATTR_KPARAM_INFO
	.align		4
.L_2807:
        /*0008*/ 	.byte	0x04, 0x17
        /*000a*/ 	.short	(.L_2809 - .L_2808)
.L_2808:
        /*000c*/ 	.word	0x00000000
        /*0010*/ 	.short	0x0000
        /*0012*/ 	.short	0x0000
        /*0014*/ 	.byte	0x00, 0xf0, 0x61, 0x01


	//----- nvinfo : EIATTR_SPARSE_MMA_MASK
	.align		4
.L_2809:
        /*0018*/ 	.byte	0x03, 0x50
        /*001a*/ 	.short	0x0000


	//----- nvinfo : EIATTR_MAXREG_COUNT
	.align		4
        /*001c*/ 	.byte	0x03, 0x1b
        /*001e*/ 	.short	0x00ff


	//----- nvinfo : EIATTR_MERCURY_ISA_VERSION
	.align		4
        /*0020*/ 	.byte	0x03, 0x5f
        /*0022*/ 	.short	0x0101


	//----- nvinfo : EIATTR_COOP_GROUP_MASK_REGIDS
	.align		4
        /*0024*/ 	.byte	0x04, 0x29
        /*0026*/ 	.short	(.L_2811 - .L_2810)


	//   ....[0]....
.L_2810:
        /*0028*/ 	.word	0xffffffff


	//   ....[1]....
        /*002c*/ 	.word	0xffffffff


	//   ....[2]....
        /*0030*/ 	.word	0xffffffff


	//   ....[3]....
        /*0034*/ 	.word	0xffffffff


	//   ....[4]....
        /*0038*/ 	.word	0xffffffff


	//   ....[5]....
        /*003c*/ 	.word	0xffffffff


	//   ....[6]....
        /*0040*/ 	.word	0xffffffff


	//   ....[7]....
        /*0044*/ 	.word	0xffffffff


	//   ....[8]....
        /*0048*/ 	.word	0xffffffff


	//   ....[9]....
        /*004c*/ 	.word	0xffffffff


	//   ....[10]....
        /*0050*/ 	.word	0x0500007d


	//   ....[11]....
        /*0054*/ 	.word	0x0500007d


	//   ....[12]....
        /*0058*/ 	.word	0x0500007d


	//   ....[13]....
        /*005c*/ 	.word	0x0500007d


	//   ....[14]....
        /*0060*/ 	.word	0x0500007d


	//   ....[15]....
        /*0064*/ 	.word	0x0500007d


	//   ....[16]....
        /*0068*/ 	.word	0x0500007d


	//   ....[17]....
        /*006c*/ 	.word	0x0500007d


	//   ....[18]....
        /*0070*/ 	.word	0x0500007d


	//   ....[19]....
        /*0074*/ 	.word	0x0500007d


	//----- nvinfo : EIATTR_COOP_GROUP_INSTR_OFFSETS
	.align		4
.L_2811:
        /*0078*/ 	.byte	0x04, 0x28
        /*007a*/ 	.short	(.L_2813 - .L_2812)


	//   ....[0]....
.L_2812:
        /*007c*/ 	.word	0x00000ad0


	//   ....[1]....
        /*0080*/ 	.word	0x00000af0


	//   ....[2]....
        /*0084*/ 	.word	0x00000b10


	//   ....[3]....
        /*0088*/ 	.word	0x00000b30


	//   ....[4]....
        /*008c*/ 	.word	0x00000b50


	//   ....[5]....
        /*0090*/ 	.word	0x00001380


	//   ....[6]....
        /*0094*/ 	.word	0x000013a0


	//   ....[7]....
        /*0098*/ 	.word	0x000013c0


	//   ....[8]....
        /*009c*/ 	.word	0x000013e0


	//   ....[9]....
        /*00a0*/ 	.word	0x00001400


	//   ....[10]....
        /*00a4*/ 	.word	0x00002210


	//   ....[11]....
        /*00a8*/ 	.word	0x00002290


	//   ....[12]....
        /*00ac*/ 	.word	0x000022f0


	//   ....[13]....
        /*00b0*/ 	.word	0x00002350


	//   ....[14]....
        /*00b4*/ 	.word	0x000023b0


	//   ....[15]....
        /*00b8*/ 	.word	0x00002c30


	//   ....[16]....
        /*00bc*/ 	.word	0x00002c90


	//   ....[17]....
        /*00c0*/ 	.word	0x00002cf0


	//   ....[18]....
        /*00c4*/ 	.word	0x00002d50


	//   ....[19]....
        /*00c8*/ 	.word	0x00002db0


	//----- nvinfo : EIATTR_VRC_CTA_INIT_COUNT
	.align		4
.L_2813:
        /*00cc*/ 	.byte	0x02, 0x4a
	.zero		1
	.zero		1


	//----- nvinfo : EIATTR_EXIT_INSTR_OFFSETS
	.align		4
        /*00d0*/ 	.byte	0x04, 0x1c
        /*00d2*/ 	.short	(.L_2815 - .L_2814)


	//   ....[0]....
.L_2814:
        /*00d4*/ 	.word	0x00000080


	//   ....[1]....
        /*00d8*/ 	.word	0x000021b0


	//----- nvinfo : EIATTR_MAX_THREADS
	.align		4
.L_2815:
        /*00dc*/ 	.byte	0x04, 0x05
        /*00de*/ 	.short	(.L_2817 - .L_2816)
.L_2816:
        /*00e0*/ 	.word	0x00000080
        /*00e4*/ 	.word	0x00000001
        /*00e8*/ 	.word	0x00000001


	//----- nvinfo : EIATTR_CRS_STACK_SIZE
	.align		4
.L_2817:
        /*00ec*/ 	.byte	0x04, 0x1e
        /*00ee*/ 	.short	(.L_2819 - .L_2818)
.L_2818:
        /*00f0*/ 	.word	0x00000000


	//----- nvinfo : EIATTR_CBANK_PARAM_SIZE
	.align		4
.L_2819:
        /*00f4*/ 	.byte	0x03, 0x19
        /*00f6*/ 	.short	0x0058


	//----- nvinfo : EIATTR_PARAM_CBANK
	.align		4
        /*00f8*/ 	.byte	0x04, 0x0a
        /*00fa*/ 	.short	(.L_2821 - .L_2820)
	.align		4
.L_2820:
        /*00fc*/ 	.word	index@(.nv.constant0._ZN10layer_norm13ln_fwd_kernelINS_13Kernel_traitsI6__halfS2_S2_fjLj2048ELj1ELj4ELj1ELj16ENS_18Kernel_traits_baseILj2048ES2_S2_S2_fjLj128EEEEEEEvNS_9FwdParamsE)
        /*0100*/ 	.short	0x0380
        /*0102*/ 	.short	0x0058


	//----- nvinfo : EIATTR_SW_WAR
	.align		4
.L_2821:
        /*0104*/ 	.byte	0x04, 0x36
        /*0106*/ 	.short	(.L_2823 - .L_2822)
.L_2822:
        /*0108*/ 	.word	0x00000008
.L_2823:


//--------------------- .nv.info._ZN10layer_norm13ln_fwd_kernelINS_13Kernel_traitsIffffjLj2048ELj1ELj4ELj1ELj16ENS_18Kernel_traits_baseILj2048EffffjLj128EEEEEEEvNS_9FwdParamsE --------------------------
	.section	.nv.info._ZN10layer_norm13ln_fwd_kernelINS_13Kernel_traitsIffffjLj2048ELj1ELj4ELj1ELj16ENS_18Kernel_traits_baseILj2048EffffjLj128EEEEEEEvNS_9FwdParamsE,"",@"SHT_CUDA_INFO"
	.sectionflags	@""
	.align	4


	//----- nvinfo : EIATTR_CUDA_API_VERSION
	.align		4
        /*0000*/ 	.byte	0x04, 0x37
        /*0002*/ 	.short	(.L_2825 - .L_2824)
.L_2824:
        /*0004*/ 	.word	0x00000082


	//----- nvinfo : EIATTR_KPARAM_INFO
	.align		4
.L_2825:
        /*0008*/ 	.byte	0x04, 0x17
        /*000a*/ 	.short	(.L_2827 - .L_2826)
.L_2826:
        /*000c*/ 	.word	0x00000000
        /*0010*/ 	.short	0x0000
        /*0012*/ 	.short	0x0000
        /*0014*/ 	.byte	0x00, 0xf0, 0x61, 0x01


	//----- nvinfo : EIATTR_SPARSE_MMA_MASK
	.align		4
.L_2827:
        /*0018*/ 	.byte	0x03, 0x50
        /*001a*/ 	.short	0x0000


	//----- nvinfo : EIATTR_MAXREG_COUNT
	.align		4
        /*001c*/ 	.byte	0x03, 0x1b
        /*001e*/ 	.short	0x00ff


	//----- nvinfo : EIATTR_MERCURY_ISA_VERSION
	.align		4
        /*0020*/ 	.byte	0x03, 0x5f
        /*0022*/ 	.short	0x0101


	//----- nvinfo : EIATTR_COOP_GROUP_MASK_REGIDS
	.align		4
        /*0024*/ 	.byte	0x04, 0x29
        /*0026*/ 	.short	(.L_2829 - .L_2828)


	//   ....[0]....
.L_2828:
        /*0028*/ 	.word	0xffffffff


	//   ....[1]....
        /*002c*/ 	.word	0xffffffff


	//   ....[2]....
        /*0030*/ 	.word	0xffffffff


	//   ....[3]....
        /*0034*/ 	.word	0xffffffff


	//   ....[4]....
        /*0038*/ 	.word	0xffffffff


	//   ....[5]....
        /*003c*/ 	.word	0xffffffff


	//   ....[6]....
        /*0040*/ 	.word	0xffffffff


	//   ....[7]....
        /*0044*/ 	.word	0xffffffff


	//   ....[8]....
        /*0048*/ 	.word	0xffffffff


	//   ....[9]....
        /*004c*/ 	.word	0xffffffff


	//   ....[10]....
        /*0050*/ 	.word	0x050000c5


	//   ....[11]....
        /*0054*/ 	.word	0x050000c5


	//   ....[12]....
        /*0058*/ 	.word	0x050000c5


	//   ....[13]....
        /*005c*/ 	.word	0x050000c5


	//   ....[14]....
        /*0060*/ 	.word	0x050000c5


	//   ....[15]....
        /*0064*/ 	.word	0x050000c5


	//   ....[16]....
        /*0068*/ 	.word	0x050000c5


	//   ....[17]....
        /*006c*/ 	.word	0x050000c5


	//   ....[18]....
        /*0070*/ 	.word	0x050000c5


	//   ....[19]....
        /*0074*/ 	.word	0x050000c5


	//----- nvinfo : EIATTR_COOP_GROUP_INSTR_OFFSETS
	.align		4
.L_2829:
        /*0078*/ 	.byte	0x04, 0x28
        /*007a*/ 	.short	(.L_2831 - .L_2830)


	//   ....[0]....
.L_2830:
        /*007c*/ 	.word	0x00000850


	//   ....[1]....
        /*0080*/ 	.word	0x00000870


	//   ....[2]....
        /*0084*/ 	.word	0x00000890


	//   ....[3]....
        /*0088*/ 	.word	0x000008b0


	//   ....[4]....
        /*008c*/ 	.word	0x000008d0


	//   ....[5]....
        /*0090*/ 	.word	0x00001100


	//   ....[6]....
        /*0094*/ 	.word	0x00001120


	//   ....[7]....
        /*0098*/ 	.word	0x00001140


	//   ....[8]....
        /*009c*/ 	.word	0x00001160


	//   ....[9]....
        /*00a0*/ 	.word	0x00001180


	//   ....[10]....
        /*00a4*/ 	.word	0x00001c10


	//   ....[11]....
        /*00a8*/ 	.word	0x00001c90


	//   ....[12]....
        /*00ac*/ 	.word	0x00001cf0


	//   ....[13]....
        /*00b0*/ 	.word	0x00001d50


	//   ....[14]....
        /*00b4*/ 	.word	0x00001db0


	//   ....[15]....
        /*00b8*/ 	.word	0x00002630


	//   ....[16]....
        /*00bc*/ 	.word	0x00002690


	//   ....[17]....
        /*00c0*/ 	.word	0x000026f0


	//   ....[18]....
        /*00c4*/ 	.word	0x00002750


	//   ....[19]....
        /*00c8*/ 	.word	0x000027b0


	//----- nvinfo : EIATTR_VRC_CTA_INIT_COUNT
	.align		4
.L_2831:
        /*00cc*/ 	.byte	0x02, 0x4a
	.zero		1
	.zero		1


	//----- nvinfo : EIATTR_EXIT_INSTR_OFFSETS
	.align		4
        /*00d0*/ 	.byte	0x04, 0x1c
        /*00d2*/ 	.short	(.L_2833 - .L_2832)


	//   ....[0]....
.L_2832:
        /*00d4*/ 	.word	0x00000080


	//   ....[1]....
        /*00d8*/ 	.word	0x00001bb0


	//----- nvinfo : EIATTR_MAX_THREADS
	.align		4
.L_2833:
        /*00dc*/ 	.byte	0x04, 0x05
        /*00de*/ 	.short	(.L_2835 - .L_2834)
.L_2834:
        /*00e0*/ 	.word	0x00000080
        /*00e4*/ 	.word	0x00000001
        /*00e8*/ 	.word	0x00000001


	//----- nvinfo : EIATTR_CRS_STACK_SIZE
	.align		4
.L_2835:
        /*00ec*/ 	.byte	0x04, 0x1e
        /*00ee*/ 	.short	(.L_2837 - .L_2836)
.L_2836:
        /*00f0*/ 	.word	0x00000000


	//----- nvinfo : EIATTR_CBANK_PARAM_SIZE
	.align		4
.L_2837:
        /*00f4*/ 	.byte	0x03, 0x19
        /*00f6*/ 	.short	0x0058


	//----- nvinfo : EIATTR_PARAM_CBANK
	.align		4
        /*00f8*/ 	.byte	0x04, 0x0a
        /*00fa*/ 	.short	(.L_2839 - .L_2838)
	.align		4
.L_2838:
        /*00fc*/ 	.word	index@(.nv.constant0._ZN10layer_norm13ln_fwd_kernelINS_13Kernel_traitsIffffjLj2048ELj1ELj4ELj1ELj16ENS_18Kernel_traits_baseILj2048EffffjLj128EEEEEEEvNS_9FwdParamsE)
        /*0100*/ 	.short	0x0380
        /*0102*/ 	.short	0x0058


	//----- nvinfo : EIATTR_SW_WAR
	.align		4
.L_2839:
        /*0104*/ 	.byte	0x04, 0x36
        /*0106*/ 	.short	(.L_2841 - .L_2840)
.L_2840:
        /*0108*/ 	.word	0x00000008
.L_2841:


//--------------------- .nv.info._ZN10layer_norm13ln_fwd_kernelINS_13Kernel_traitsI13__nv_bfloat16fS2_fjLj1536ELj1ELj4ELj1ELj16ENS_18Kernel_traits_baseILj1536ES2_fS2_fjLj128EEEEEEEvNS_9FwdParamsE --------------------------
	.section	.nv.info._ZN10layer_norm13ln_fwd_kernelINS_13Kernel_traitsI13__nv_bfloat16fS2_fjLj1536ELj1ELj4ELj1ELj16ENS_18Kernel_traits_baseILj1536ES2_fS2_fjLj128EEEEEEEvNS_9FwdParamsE,"",@"SHT_CUDA_INFO"
	.sectionflags	@""
	.align	4


	//----- nvinfo : EIATTR_CUDA_API_VERSION
	.align		4
        /*0000*/ 	.byte	0x04, 0x37
        /*0002*/ 	.short	(.L_2843 - .L_2842)
.L_2842:
        /*0004*/ 	.word	0x00000082


	//----- nvinfo : EIATTR_KPARAM_INFO
	.align		4
.L_2843:
        /*0008*/ 	.byte	0x04, 0x17
        /*000a*/ 	.short	(.L_2845 - .L_2844)
.L_2844:
        /*000c*/ 	.word	0x00000000
        /*0010*/ 	.short	0x0000
        /*0012*/ 	.short	0x0000
        /*0014*/ 	.byte	0x00, 0xf0, 0x61, 0x01


	//----- nvinfo : EIATTR_SPARSE_MMA_MASK
	.align		4
.L_2845:
        /*0018*/ 	.byte	0x03, 0x50
        /*001a*/ 	.short	0x0000


	//----- nvinfo : EIATTR_MAXREG_COUNT
	.align		4
        /*001c*/ 	.byte	0x03, 0x1b
        /*001e*/ 	.short	0x00ff


	//----- nvinfo : EIATTR_MERCURY_ISA_VERSION
	.align		4
        /*0020*/ 	.byte	0x03, 0x5f
        /*0022*/ 	.short	0x0101


	//----- nvinfo : EIATTR_COOP_GROUP_MASK_REGIDS
	.align		4
        /*0024*/ 	.byte	0x04, 0x29
        /*0026*/ 	.short	(.L_2847 - .L_2846)


	//   ....[0]....
.L_2846:
        /*0028*/ 	.word	0xffffffff


	//   ....[1]....
        /*002c*/ 	.word	0xffffffff


	//   ....[2]....
        /*0030*/ 	.word	0xffffffff


	//   ....[3]....
        /*0034*/ 	.word	0xffffffff


	//   ....[4]....
        /*0038*/ 	.word	0xffffffff


	//   ....[5]....
        /*003c*/ 	.word	0xffffffff


	//   ....[6]....
        /*0040*/ 	.word	0xffffffff


	//   ....[7]....
        /*0044*/ 	.word	0xffffffff


	//   ....[8]....
        /*0048*/ 	.word	0xffffffff


	//   ....[9]....
        /*004c*/ 	.word	0xffffffff


	//   ....[10]....
        /*0050*/ 	.word	0x0500009b


	//   ....[11]....
        /*0054*/ 	.word	0x0500009b


	//   ....[12]....
        /*0058*/ 	.word	0x0500009b


	//   ....[13]....
        /*005c*/ 	.word	0x0500009b


	//   ....[14]....
        /*0060*/ 	.word	0x0500009b


	//   ....[15]....
        /*0064*/ 	.word	0x0500009b


	//   ....[16]....
        /*0068*/ 	.word	0x0500009b


	//   ....[17]....
        /*006c*/ 	.word	0x0500009b


	//   ....[18]....
        /*0070*/ 	.word	0x0500009b


	//   ....[19]....
        /*0074*/ 	.word	0x0500009b


	//----- nvinfo : EIATTR_COOP_GROUP_INSTR_OFFSETS
	.align		4
.L_2847:
        /*0078*/ 	.byte	0x04, 0x28
        /*007a*/ 	.short	(.L_2849 - .L_2848)


	//   ....[0]....
.L_2848:
        /*007c*/ 	.word	0x00000d70


	//   ....[1]....
        /*0080*/ 	.word	0x00000d90


	//   ....[2]....
        /*0084*/ 	.word	0x00000db0


	//   ....[3]....
        /*0088*/ 	.word	0x00000dd0


	//   ....[4]....
        /*008c*/ 	.word	0x00000df0


	//   ....[5]....
        /*0090*/ 	.word	0x00001420


	//   ....[6]....
        /*0094*/ 	.word	0x00001440


	//   ....[7]....
        /*0098*/ 	.word	0x00001460


	//   ....[8]....
        /*009c*/ 	.word	0x00001480


	//   ....[9]....
        /*00a0*/ 	.word	0x000014a0


	//   ....[10]....
        /*00a4*/ 	.word	0x00002840


	//   ....[11]....
        /*00a8*/ 	.word	0x000028c0


	//   ....[12]....
        /*00ac*/ 	.word	0x00002920


	//   ....[13]....
        /*00b0*/ 	.word	0x00002980


	//   ....[14]....
        /*00b4*/ 	.word	0x000029e0


	//   ....[15]....
        /*00b8*/ 	.word	0x00003040


	//   ....[16]....
        /*00bc*/ 	.word	0x000030a0


	//   ....[17]....
        /*00c0*/ 	.word	0x00003100


	//   ....[18]....
        /*00c4*/ 	.word	0x00003160


	//   ....[19]....
        /*00c8*/ 	.word	0x000031c0


	//----- nvinfo : EIATTR_VRC_CTA_INIT_COUNT
	.align		4
.L_2849:
        /*00cc*/ 	.byte	0x02, 0x4a
	.zero		1
	.zero		1


	//----- nvinfo : EIATTR_EXIT_INSTR_OFFSETS
	.align		4
        /*00d0*/ 	.byte	0x04, 0x1c
        /*00d2*/ 	.short	(.L_2851 - .L_2850)


	//   ....[0]....
.L_2850:
        /*00d4*/ 	.word	0x00000080


	//   ....[1]....
        /*00d8*/ 	.word	0x000027e0


	//----- nvinfo : EIATTR_MAX_THREADS
	.align		4
.L_2851:
        /*00dc*/ 	.byte	0x04, 0x05
        /*00de*/ 	.short	(.L_2853 - .L_2852)
.L_2852:
        /*00e0*/ 	.word	0x00000080
        /*00e4*/ 	.word	0x00000001
        /*00e8*/ 	.word	0x00000001


	//----- nvinfo : EIATTR_CRS_STACK_SIZE
	.align		4
.L_2853:
        /*00ec*/ 	.byte	0x04, 0x1e
        /*00ee*/ 	.short	(.L_2855 - .L_2854)
.L_2854:
        /*00f0*/ 	.word	0x00000000


	//----- nvinfo : EIATTR_CBANK_PARAM_SIZE
	.align		4
.L_2855:
        /*00f4*/ 	.byte	0x03, 0x19
        /*00f6*/ 	.short	0x0058


	//----- nvinfo : EIATTR_PARAM_CBANK
	.align		4
        /*00f8*/ 	.byte	0x04, 0x0a
        /*00fa*/ 	.short	(.L_2857 - .L_2856)
	.align		4
.L_2856:
        /*00fc*/ 	.word	index@(.nv.constant0._ZN10layer_norm13ln_fwd_kernelINS_13Kernel_traitsI13__nv_bfloat16fS2_fjLj1536ELj1ELj4ELj1ELj16ENS_18Kernel_traits_baseILj1536ES2_fS2_fjLj128EEEEEEEvNS_9FwdParamsE)
        /*0100*/ 	.short	0x0380
        /*0102*/ 	.short	0x0058


	//----- nvinfo : EIATTR_SW_WAR
	.align		4
.L_2857:
        /*0104*/ 	.byte	0x04, 0x36
        /*0106*/ 	.short	(.L_2859 - .L_2858)
.L_2858:
        /*0108*/ 	.word	0x00000008
.L_2859:


//--------------------- .nv.info._ZN10layer_norm13ln_fwd_kernelINS_13Kernel_traitsI13__nv_bfloat16S2_S2_fjLj1536ELj1ELj4ELj1ELj16ENS_18Kernel_traits_baseILj1536ES2_S2_S2_fjLj128EEEEEEEvNS_9FwdParamsE --------------------------
	.section	.nv.info._ZN10layer_norm13ln_fwd_kernelINS_13Kernel_traitsI13__nv_bfloat16S2_S2_fjLj1536ELj1ELj4ELj1ELj16ENS_18Kernel_traits_baseILj1536ES2_S2_S2_fjLj128EEEEEEEvNS_9FwdParamsE,"",@"SHT_CUDA_INFO"
	.sectionflags	@""
	.align	4


	//----- nvinfo : EIATTR_CUDA_API_VERSION
	.align		4
        /*0000*/ 	.byte	0x04, 0x37
        /*0002*/ 	.short	(.L_2861 - .L_2860)
.L_2860:
        /*0004*/ 	.word	0x00000082


	//----- nvinfo : EIATTR_KPARAM_INFO
	.align		4
.L_2861:
        /*0008*/ 	.byte	0x04, 0x17
        /*000a*/ 	.short	(.L_2863 - .L_2862)
.L_2862:
        /*000c*/ 	.word	0x00000000
        /*0010*/ 	.short	0x0000
        /*0012*/ 	.short	0x0000
        /*0014*/ 	.byte	0x00, 0xf0, 0x61, 0x01


	//----- nvinfo : EIATTR_SPARSE_MMA_MASK
	.align		4
.L_2863:
        /*0018*/ 	.byte	0x03, 0x50
        /*001a*/ 	.short	0x0000


	//----- nvinfo : EIATTR_MAXREG_COUNT
	.align		4
        /*001c*/ 	.byte	0x03, 0x1b
        /*001e*/ 	.short	0x00ff


	//----- nvinfo : EIATTR_MERCURY_ISA_VERSION
	.align		4
        /*0020*/ 	.byte	0x03, 0x5f
        /*0022*/ 	.short	0x0101


	//----- nvinfo : EIATTR_COOP_GROUP_MASK_REGIDS
	.align		4
        /*0024*/ 	.byte	0x04, 0x29
        /*0026*/ 	.short	(.L_2865 - .L_2864)


	//   ....[0]....
.L_2864:
        /*0028*/ 	.word	0xffffffff


	//   ....[1]....
        /*002c*/ 	.word	0xffffffff


	//   ....[2]....
        /*0030*/ 	.word	0xffffffff


	//   ....[3]....
        /*0034*/ 	.word	0xffffffff


	//   ....[4]....
        /*0038*/ 	.word	0xffffffff


	//   ....[5]....
        /*003c*/ 	.word	0xffffffff


	//   ....[6]....
        /*0040*/ 	.word	0xffffffff


	//   ....[7]....
        /*0044*/ 	.word	0xffffffff


	//   ....[8]....
        /*0048*/ 	.word	0xffffffff


	//   ....[9]....
        /*004c*/ 	.word	0xffffffff


	//   ....[10]....
        /*0050*/ 	.word	0x05000067


	//   ....[11]....
        /*0054*/ 	.word	0x05000067


	//   ....[12]....
        /*0058*/ 	.word	0x05000067


	//   ....[13]....
        /*005c*/ 	.word	0x05000067


	//   ....[14]....
        /*0060*/ 	.word	0x05000067


	//   ....[15]....
        /*0064*/ 	.word	0x05000067


	//   ....[16]....
        /*0068*/ 	.word	0x05000067


	//   ....[17]....
        /*006c*/ 	.word	0x05000067


	//   ....[18]....
        /*0070*/ 	.word	0x05000067


	//   ....[19]....
        /*0074*/ 	.word	0x05000067


	//----- nvinfo : EIATTR_COOP_GROUP_INSTR_OFFSETS
	.align		4
.L_2865:
        /*0078*/ 	.byte	0x04, 0x28
        /*007a*/ 	.short	(.L_2867 - .L_2866)


	//   ....[0]....
.L_2866:
        /*007c*/ 	.word	0x00000a70


	//   ....[1]....
        /*0080*/ 	.word	0x00000a90


	//   ....[2]....
        /*0084*/ 	.word	0x00000ab0


	//   ....[3]....
        /*0088*/ 	.word	0x00000ad0


	//   ....[4]....
        /*008c*/ 	.word	0x00000af0


	//   ....[5]....
        /*0090*/ 	.word	0x00001120


	//   ....[6]....
        /*0094*/ 	.word	0x00001140


	//   ....[7]....
        /*0098*/ 	.word	0x00001160


	//   ....[8]....
        /*009c*/ 	.word	0x00001180


	//   ....[9]....
        /*00a0*/ 	.word	0x000011a0


	//   ....[10]....
        /*00a4*/ 	.word	0x00001cd0


	//   ....[11]....
        /*00a8*/ 	.word	0x00001d50


	//   ....[12]....
        /*00ac*/ 	.word	0x00001db0


	//   ....[13]....
        /*00b0*/ 	.word	0x00001e10


	//   ....[14]....
        /*00b4*/ 	.word	0x00001e70


	//   ....[15]....
        /*00b8*/ 	.word	0x000024f0


	//   ....[16]....
        /*00bc*/ 	.word	0x00002550


	//   ....[17]....
        /*00c0*/ 	.word	0x000025b0


	//   ....[18]....
        /*00c4*/ 	.word	0x00002610


	//   ....[19]....
        /*00c8*/ 	.word	0x00002670


	//----- nvinfo : EIATTR_VRC_CTA_INIT_COUNT
	.align		4
.L_2867:
        /*00cc*/ 	.byte	0x02, 0x4a
	.zero		1
	.zero		1


	//----- nvinfo : EIATTR_EXIT_INSTR_OFFSETS
	.align		4
        /*00d0*/ 	.byte	0x04, 0x1c
        /*00d2*/ 	.short	(.L_2869 - .L_2868)


	//   ....[0]....
.L_2868:
        /*00d4*/ 	.word	0x00000080


	//   ....[1]....
        /*00d8*/ 	.word	0x00001c70


	//----- nvinfo : EIATTR_MAX_THREADS
	.align		4
.L_2869:
        /*00dc*/ 	.byte	0x04, 0x05
        /*00de*/ 	.short	(.L_2871 - .L_2870)
.L_2870:
        /*00e0*/ 	.word	0x00000080
        /*00e4*/ 	.word	0x00000001
        /*00e8*/ 	.word	0x00000001


	//----- nvinfo : EIATTR_CRS_STACK_SIZE
	.align		4
.L_2871:
        /*00ec*/ 	.byte	0x04, 0x1e
        /*00ee*/ 	.short	(.L_2873 - .L_2872)
.L_2872:
        /*00f0*/ 	.word	0x00000000


	//----- nvinfo : EIATTR_CBANK_PARAM_SIZE
	.align		4
.L_2873:
        /*00f4*/ 	.byte	0x03, 0x19
        /*00f6*/ 	.short	0x0058


	//----- nvinfo : EIATTR_PARAM_CBANK
	.align		4
        /*00f8*/ 	.byte	0x04, 0x0a
        /*00fa*/ 	.short	(.L_2875 - .L_2874)
	.align		4
.L_2874:
        /*00fc*/ 	.word	index@(.nv.constant0._ZN10layer_norm13ln_fwd_kernelINS_13Kernel_traitsI13__nv_bfloat16S2_S2_fjLj1536ELj1ELj4ELj1ELj16ENS_18Kernel_traits_baseILj1536ES2_S2_S2_fjLj128EEEEEEEvNS_9FwdParamsE)
        /*0100*/ 	.short	0x0380
        /*0102*/ 	.short	0x0058


	//----- nvinfo : EIATTR_SW_WAR
	.align		4
.L_2875:
        /*0104*/ 	.byte	0x04, 0x36
        /*0106*/ 	.short	(.L_2877 - .L_2876)
.L_2876:
        /*0108*/ 	.word	0x00000008
.L_2877:


//--------------------- .nv.info._ZN10layer_norm13ln_fwd_kernelINS_13Kernel_traitsI6__halffS2_fjLj1536ELj1ELj4ELj1ELj16ENS_18Kernel_traits_baseILj1536ES2_fS2_fjLj128EEEEEEEvNS_9FwdParamsE --------------------------
	.section	.nv.info._ZN10layer_norm13ln_fwd_kernelINS_13Kernel_traitsI6__halffS2_fjLj1536ELj1ELj4ELj1ELj16ENS_18Kernel_traits_baseILj1536ES2_fS2_fjLj128EEEEEEEvNS_9FwdParamsE,"",@"SHT_CUDA_INFO"
	.sectionflags	@""
	.align	4


	//----- nvinfo : EIATTR_CUDA_API_VERSION
	.align		4
        /*0000*/ 	.byte	0x04, 0x37
        /*0002*/ 	.short	(.L_2879 - .L_2878)
.L_2878:
        /*0004*/ 	.word	0x00000082


	//----- nvinfo : EIATTR_KPARAM_INFO
	.align		4
.L_2879:
        /*0008*/ 	.byte	0x04, 0x17
        /*000a*/ 	.short	(.L_2881 - .L_2880)
.L_2880:
        /*000c*/ 	.word	0x00000000
        /*0010*/ 	.short	0x0000
        /*0012*/ 	.short	0x0000
        /*0014*/ 	.byte	0x00, 0xf0, 0x61, 0x01


	//----- nvinfo : EIATTR_SPARSE_MMA_MASK
	.align		4
.L_2881:
        /*0018*/ 	.byte	0x03, 0x50
        /*001a*/ 	.short	0x0000


	//----- nvinfo : EIATTR_MAXREG_COUNT
	.align		4
        /*001c*/ 	.byte	0x03, 0x1b
        /*001e*/ 	.short	0x00ff


	//----- nvinfo : EIATTR_MERCURY_ISA_VERSION
	.align		4
        /*0020*/ 	.byte	0x03, 0x5f
        /*0022*/ 	.short	0x0101


	//----- nvinfo : EIATTR_COOP_GROUP_MASK_REGIDS
	.align		4
        /*0024*/ 	.byte	0x04, 0x29
        /*0026*/ 	.short	(.L_2883 - .L_2882)


	//   ....[0]....
.L_2882:
        /*0028*/ 	.word	0xffffffff


	//   ....[1]....
        /*002c*/ 	.word	0xffffffff


	//   ....[2]....
        /*0030*/ 	.word	0xffffffff


	//   ....[3]....
        /*0034*/ 	.word	0xffffffff


	//   ....[4]....
        /*0038*/ 	.word	0xffffffff


	//   ....[5]....
        /*003c*/ 	.word	0xffffffff


	//   ....[6]....
        /*0040*/ 	.word	0xffffffff


	//   ....[7]....
        /*0044*/ 	.word	0xffffffff


	//   ....[8]....
        /*0048*/ 	.word	0xffffffff


	//   ....[9]....
        /*004c*/ 	.word	0xffffffff


	//   ....[10]....
        /*0050*/ 	.word	0x0500009b


	//   ....[11]....
        /*0054*/ 	.word	0x0500009b


	//   ....[12]....
        /*0058*/ 	.word	0x0500009b


	//   ....[13]....
        /*005c*/ 	.word	0x0500009b


	//   ....[14]....
        /*0060*/ 	.word	0x0500009b


	//   ....[15]....
        /*0064*/ 	.word	0x0500009b


	//   ....[16]....
        /*0068*/ 	.word	0x0500009b


	//   ....[17]....
        /*006c*/ 	.word	0x0500009b


	//   ....[18]....
        /*0070*/ 	.word	0x0500009b


	//   ....[19]....
        /*0074*/ 	.word	0x0500009b


	//----- nvinfo : EIATTR_COOP_GROUP_INSTR_OFFSETS
	.align		4
.L_2883:
        /*0078*/ 	.byte	0x04, 0x28
        /*007a*/ 	.short	(.L_2885 - .L_2884)


	//   ....[0]....
.L_2884:
        /*007c*/ 	.word	0x00000d70


	//   ....[1]....
        /*0080*/ 	.word	0x00000d90


	//   ....[2]....
        /*0084*/ 	.word	0x00000db0


	//   ....[3]....
        /*0088*/ 	.word	0x00000dd0


	//   ....[4]....
        /*008c*/ 	.word	0x00000df0


	//   ....[5]....
        /*0090*/ 	.word	0x00001420


	//   ....[6]....
        /*0094*/ 	.word	0x00001440


	//   ....[7]....
        /*0098*/ 	.word	0x00001460


	//   ....[8]....
        /*009c*/ 	.word	0x00001480


	//   ....[9]....
        /*00a0*/ 	.word	0x000014a0


	//   ....[10]....
        /*00a4*/ 	.word	0x00002840


	//   ....[11]....
        /*00a8*/ 	.word	0x000028c0


	//   ....[12]....
        /*00ac*/ 	.word	0x00002920


	//   ....[13]....
        /*00b0*/ 	.word	0x00002980


	//   ....[14]....
        /*00b4*/ 	.word	0x000029e0


	//   ....[15]....
        /*00b8*/ 	.word	0x00003040


	//   ....[16]....
        /*00bc*/ 	.word	0x000030a0


	//   ....[17]....
        /*00c0*/ 	.word	0x00003100


	//   ....[18]....
        /*00c4*/ 	.word	0x00003160


	//   ....[19]....
        /*00c8*/ 	.word	0x000031c0


	//----- nvinfo : EIATTR_VRC_CTA_INIT_COUNT
	.align		4
.L_2885:
        /*00cc*/ 	.byte	0x02, 0x4a
	.zero		1
	.zero		1


	//----- nvinfo : EIATTR_EXIT_INSTR_OFFSETS
	.align		4
        /*00d0*/ 	.byte	0x04, 0x1c
        /*00d2*/ 	.short	(.L_2887 - .L_2886)


	//   ....[0]....
.L_2886:
        /*00d4*/ 	.word	0x00000080


	//   ....[1]....
        /*00d8*/ 	.word	0x000027e0


	//----- nvinfo : EIATTR_MAX_THREADS
	.align		4
.L_2887:
        /*00dc*/ 	.byte	0x04, 0x05
        /*00de*/ 	.short	(.L_2889 - .L_2888)
.L_2888:
        /*00e0*/ 	.word	0x00000080
        /*00e4*/ 	.word	0x00000001
        /*00e8*/ 	.word	0x00000001


	//----- nvinfo : EIATTR_CRS_STACK_SIZE
	.align		4
.L_2889:
        /*00ec*/ 	.byte	0x04, 0x1e
        /*00ee*/ 	.short	(.L_2891 - .L_2890)
.L_2890:
        /*00f0*/ 	.word	0x00000000


	//----- nvinfo : EIATTR_CBANK_PARAM_SIZE
	.align		4
.L_2891:
        /*00f4*/ 	.byte	0x03, 0x19
        /*00f6*/ 	.short	0x0058


	//----- nvinfo : EIATTR_PARAM_CBANK
	.align		4
        /*00f8*/ 	.byte	0x04, 0x0a
        /*00fa*/ 	.short	(.L_2893 - .L_2892)
	.align		4
.L_2892:
        /*00fc*/ 	.word	index@(.nv.constant0._ZN10layer_norm13ln_fwd_kernelINS_13Kernel_traitsI6__halffS2_fjLj1536ELj1ELj4ELj1ELj16ENS_18Kernel_traits_baseILj1536ES2_fS2_fjLj128EEEEEEEvNS_9FwdParamsE)
        /*0100*/ 	.short	0x0380
        /*0102*/ 	.short	0x0058


	//----- nvinfo : EIATTR_SW_WAR
	.align		4
.L_2893:
        /*0104*/ 	.byte	0x04, 0x36
        /*0106*/ 	.short	(.L_2895 - .L_2894)
.L_2894:
        /*0108*/ 	.word	0x00000008
.L_2895:


//--------------------- .nv.info._ZN10layer_norm13ln_fwd_kernelINS_13Kernel_traitsI6__halfS2_S2_fjLj1536ELj1ELj4ELj1ELj16ENS_18Kernel_traits_baseILj1536ES2_S2_S2_fjLj128EEEEEEEvNS_9FwdParamsE --------------------------
	.section	.nv.info._ZN10layer_norm13ln_fwd_kernelINS_13Kernel_traitsI6__halfS2_S2_fjLj1536ELj1ELj4ELj1ELj16ENS_18Kernel_traits_baseILj1536ES2_S2_S2_fjLj128EEEEEEEvNS_9FwdParamsE,"",@"SHT_CUDA_INFO"
	.sectionflags	@""
	.align	4


	//----- nvinfo : EIATTR_CUDA_API_VERSION
	.align		4
        /*0000*/ 	.byte	0x04, 0x37
        /*0002*/ 	.short	(.L_2897 - .L_2896)
.L_2896:
        /*0004*/ 	.word	0x00000082


	//----- nvinfo : EIATTR_KPARAM_INFO
	.align		4
.L_2897:
        /*0008*/ 	.byte	0x04, 0x17
        /*000a*/ 	.short	(.L_2899 - .L_2898)
.L_2898:
        /*000c*/ 	.word	0x00000000
        /*0010*/ 	.short	0x0000
        /*0012*/ 	.short	0x0000
        /*0014*/ 	.byte	0x00, 0xf0, 0x61, 0x01


	//----- nvinfo : EIATTR_SPARSE_MMA_MASK
	.align		4
.L_2899:
        /*0018*/ 	.byte	0x03, 0x50
        /*001a*/ 	.short	0x0000


	//----- nvinfo : EIATTR_MAXREG_COUNT
	.align		4
        /*001c*/ 	.byte	0x03, 0x1b
        /*001e*/ 	.short	0x00ff


	//----- nvinfo : EIATTR_MERCURY_ISA_VERSION
	.align		4
        /*0020*/ 	.byte	0x03, 0x5f
        /*0022*/ 	.short	0x0101


	//----- nvinfo : EIATTR_COOP_GROUP_MASK_REGIDS
	.align		4
        /*0024*/ 	.byte	0x04, 0x29
        /*0026*/ 	.short	(.L_2901 - .L_2900)


	//   ....[0]....
.L_2900:
        /*0028*/ 	.word	0xffffffff


	//   ....[1]....
        /*002c*/ 	.word	0xffffffff


	//   ....[2]....
        /*0030*/ 	.word	0xffffffff


	//   ....[3]....
        /*0034*/ 	.word	0xffffffff


	//   ....[4]....
        /*0038*/ 	.word	0xffffffff


	//   ....[5]....
        /*003c*/ 	.word	0xffffffff


	//   ....[6]....
        /*0040*/ 	.word	0xffffffff


	//   ....[7]....
        /*0044*/ 	.word	0xffffffff


	//   ....[8]....
        /*0048*/ 	.word	0xffffffff


	//   ....[9]....
        /*004c*/ 	.word	0xffffffff


	//   ....[10]....
        /*0050*/ 	.word	0x05000069


	//   ....[11]....
        /*0054*/ 	.word	0x05000069


	//   ....[12]....
        /*0058*/ 	.word	0x05000069


	//   ....[13]....
        /*005c*/ 	.word	0x05000069


	//   ....[14]....
        /*0060*/ 	.word	0x05000069


	//   ....[15]....
        /*0064*/ 	.word	0x05000069


	//   ....[16]....
        /*0068*/ 	.word	0x05000069


	//   ....[17]....
        /*006c*/ 	.word	0x05000069


	//   ....[18]....
        /*0070*/ 	.word	0x05000069


	//   ....[19]....
        /*0074*/ 	.word	0x05000069


	//----- nvinfo : EIATTR_COOP_GROUP_INSTR_OFFSETS
	.align		4
.L_2901:
        /*0078*/ 	.byte	0x04, 0x28
        /*007a*/ 	.short	(.L_2903 - .L_2902)


	//   ....[0]....
.L_2902:
        /*007c*/ 	.word	0x000008f0


	//   ....[1]....
        /*0080*/ 	.word	0x00000910


	//   ....[2]....
        /*0084*/ 	.word	0x00000930


	//   ....[3]....
        /*0088*/ 	.word	0x00000950


	//   ....[4]....
        /*008c*/ 	.word	0x00000970


	//   ....[5]....
        /*0090*/ 	.word	0x00000fa0


	//   ....[6]....
        /*0094*/ 	.word	0x00000fc0


	//   ....[7]....
        /*0098*/ 	.word	0x00000fe0


	//   ....[8]....
        /*009c*/ 	.word	0x00001000


	//   ....[9]....
        /*00a0*/ 	.word	0x00001020


	//   ....[10]....
        /*00a4*/ 	.word	0x00001b50


	//   ....[11]....
        /*00a8*/ 	.word	0x00001bd0


	//   ....[12]....
        /*00ac*/ 	.word	0x00001c30


	//   ....[13]....
        /*00b0*/ 	.word	0x00001c90


	//   ....[14]....
        /*00b4*/ 	.word	0x00001cf0


	//   ....[15]....
        /*00b8*/ 	.word	0x00002370


	//   ....[16]....
        /*00bc*/ 	.word	0x000023d0


	//   ....[17]....
        /*00c0*/ 	.word	0x00002430


	//   ....[18]....
        /*00c4*/ 	.word	0x00002490


	//   ....[19]....
        /*00c8*/ 	.word	0x000024f0


	//----- nvinfo : EIATTR_VRC_CTA_INIT_COUNT
	.align		4
.L_2903:
        /*00cc*/ 	.byte	0x02, 0x4a
	.zero		1
	.zero		1


	//----- nvinfo : EIATTR_EXIT_INSTR_OFFSETS
	.align		4
        /*00d0*/ 	.byte	0x04, 0x1c
        /*00d2*/ 	.short	(.L_2905 - .L_2904)


	//   ....[0]....
.L_2904:
        /*00d4*/ 	.word	0x00000080


	//   ....[1]....
        /*00d8*/ 	.word	0x00001af0


	//----- nvinfo : EIATTR_MAX_THREADS
	.align		4
.L_2905:
        /*00dc*/ 	.byte	0x04, 0x05
        /*00de*/ 	.short	(.L_2907 - .L_2906)
.L_2906:
        /*00e0*/ 	.word	0x00000080
        /*00e4*/ 	.word	0x00000001
        /*00e8*/ 	.word	0x00000001


	//----- nvinfo : EIATTR_CRS_STACK_SIZE
	.align		4
.L_2907:
        /*00ec*/ 	.byte	0x04, 0x1e
        /*00ee*/ 	.short	(.L_2909 - .L_2908)
.L_2908:
        /*00f0*/ 	.word	0x00000000


	//----- nvinfo : EIATTR_CBANK_PARAM_SIZE
	.align		4
.L_2909:
        /*00f4*/ 	.byte	0x03, 0x19
        /*00f6*/ 	.short	0x0058


	//----- nvinfo : EIATTR_PARAM_CBANK
	.align		4
        /*00f8*/ 	.byte	0x04, 0x0a
        /*00fa*/ 	.short	(.L_2911 - .L_2910)
	.align		4
.L_2910:
        /*00fc*/ 	.word	index@(.nv.constant0._ZN10layer_norm13ln_fwd_kernelINS_13Kernel_traitsI6__halfS2_S2_fjLj1536ELj1ELj4ELj1ELj16ENS_18Kernel_traits_baseILj1536ES2_S2_S2_fjLj128EEEEEEEvNS_9FwdParamsE)
        /*0100*/ 	.short	0x0380
        /*0102*/ 	.short	0x0058


	//----- nvinfo : EIATTR_SW_WAR
	.align		4
.L_2911:
        /*0104*/ 	.byte	0x04, 0x36
        /*0106*/ 	.short	(.L_2913 - .L_2912)
.L_2912:
        /*0108*/ 	.word	0x00000008
.L_2913:


//--------------------- .nv.info._ZN10layer_norm13ln_fwd_kernelINS_13Kernel_traitsIffffjLj1536ELj1ELj4ELj1ELj16ENS_18Kernel_traits_baseILj1536EffffjLj128EEEEEEEvNS_9FwdParamsE --------------------------
	.section	.nv.info._ZN10layer_norm13ln_fwd_kernelINS_13Kernel_traitsIffffjLj1536ELj1ELj4ELj1ELj16ENS_18Kernel_traits_baseILj1536EffffjLj128EEEEEEEvNS_9FwdParamsE,"",@"SHT_CUDA_INFO"
	.sectionflags	@""
	.align	4


	//----- nvinfo : EIATTR_CUDA_API_VERSION
	.align		4
        /*0000*/ 	.byte	0x04, 0x37
        /*0002*/ 	.short	(.L_2915 - .L_2914)
.L_2914:
        /*0004*/ 	.word	0x00000082


	//----- nvinfo : EIATTR_KPARAM_INFO
	.align		4
.L_2915:
        /*0008*/ 	.byte	0x04, 0x17
        /*000a*/ 	.short	(.L_2917 - .L_2916)
.L_2916:
        /*000c*/ 	.word	0x00000000
        /*0010*/ 	.short	0x0000
        /*0012*/ 	.short	0x0000
        /*0014*/ 	.byte	0x00, 0xf0, 0x61, 0x01


	//----- nvinfo : EIATTR_SPARSE_MMA_MASK
	.align		4
.L_2917:
        /*0018*/ 	.byte	0x03, 0x50
        /*001a*/ 	.short	0x0000


	//----- nvinfo : EIATTR_MAXREG_COUNT
	.align		4
        /*001c*/ 	.byte	0x03, 0x1b
        /*001e*/ 	.short	0x00ff


	//----- nvinfo : EIATTR_MERCURY_ISA_VERSION
	.align		4
        /*0020*/ 	.byte	0x03, 0x5f
        /*0022*/ 	.short	0x0101


	//----- nvinfo : EIATTR_COOP_GROUP_MASK_REGIDS
	.align		4
        /*0024*/ 	.byte	0x04, 0x29
        /*0026*/ 	.short	(.L_2919 - .L_2918)


	//   ....[0]....
.L_2918:
        /*0028*/ 	.word	0xffffffff


	//   ....[1]....
        /*002c*/ 	.word	0xffffffff


	//   ....[2]....
        /*0030*/ 	.word	0xffffffff


	//   ....[3]....
        /*0034*/ 	.word	0xffffffff


	//   ....[4]....
        /*0038*/ 	.word	0xffffffff


	//   ....[5]....
        /*003c*/ 	.word	0xffffffff


	//   ....[6]....
        /*0040*/ 	.word	0xffffffff


	//   ....[7]....
        /*0044*/ 	.word	0xffffffff


	//   ....[8]....
        /*0048*/ 	.word	0xffffffff


	//   ....[9]....
        /*004c*/ 	.word	0xffffffff


	//   ....[10]....
        /*0050*/ 	.word	0x0500009e


	//   ....[11]....
        /*0054*/ 	.word	0x0500009e


	//   ....[12]....
        /*0058*/ 	.word	0x0500009e


	//   ....[13]....
        /*005c*/ 	.word	0x0500009e


	//   ....[14]....
        /*0060*/ 	.word	0x0500009e


	//   ....[15]....
        /*0064*/ 	.word	0x0500009e


	//   ....[16]....
        /*0068*/ 	.word	0x0500009e


	//   ....[17]....
        /*006c*/ 	.word	0x0500009e


	//   ....[18]....
        /*0070*/ 	.word	0x0500009e


	//   ....[19]....
        /*0074*/ 	.word	0x0500009e


	//----- nvinfo : EIATTR_COOP_GROUP_INSTR_OFFSETS
	.align		4
.L_2919:
        /*0078*/ 	.byte	0x04, 0x28
        /*007a*/ 	.short	(.L_2921 - .L_2920)


	//   ....[0]....
.L_2920:
        /*007c*/ 	.word	0x00000790


	//   ....[1]....
        /*0080*/ 	.word	0x000007b0


	//   ....[2]....
        /*0084*/ 	.word	0x000007d0


	//   ....[3]....
        /*0088*/ 	.word	0x000007f0


	//   ....[4]....
        /*008c*/ 	.word	0x00000810


	//   ....[5]....
        /*0090*/ 	.word	0x00000e40


	//   ....[6]....
        /*0094*/ 	.word	0x00000e60


	//   ....[7]....
        /*0098*/ 	.word	0x00000e80


	//   ....[8]....
        /*009c*/ 	.word	0x00000ea0


	//   ....[9]....
        /*00a0*/ 	.word	0x00000ec0


	//   ....[10]....
        /*00a4*/ 	.word	0x00001770


	//   ....[11]....
        /*00a8*/ 	.word	0x000017f0


	//   ....[12]....
        /*00ac*/ 	.word	0x00001870


	//   ....[13]....
        /*00b0*/ 	.word	0x000018f0


	//   ....[14]....
        /*00b4*/ 	.word	0x00001970


	//   ....[15]....
        /*00b8*/ 	.word	0x00002000


	//   ....[16]....
        /*00bc*/ 	.word	0x00002080


	//   ....[17]....
        /*00c0*/ 	.word	0x00002100


	//   ....[18]....
        /*00c4*/ 	.word	0x00002180


	//   ....[19]....
        /*00c8*/ 	.word	0x00002200


	//----- nvinfo : EIATTR_VRC_CTA_INIT_COUNT
	.align		4
.L_2921:
        /*00cc*/ 	.byte	0x02, 0x4a
	.zero		1
	.zero		1


	//----- nvinfo : EIATTR_EXIT_INSTR_OFFSETS
	.align		4
        /*00d0*/ 	.byte	0x04, 0x1c
        /*00d2*/ 	.short	(.L_2923 - .L_2922)


	//   ....[0]....
.L_2922:
        /*00d4*/ 	.word	0x00000080


	//   ....[1]....
        /*00d8*/ 	.word	0x00001710


	//----- nvinfo : EIATTR_MAX_THREADS
	.align		4
.L_2923:
        /*00dc*/ 	.byte	0x04, 0x05
        /*00de*/ 	.short	(.L_2925 - .L_2924)
.L_2924:
        /*00e0*/ 	.word	0x00000080
        /*00e4*/ 	.word	0x00000001
        /*00e8*/ 	.word	0x00000001


	//----- nvinfo : EIATTR_CRS_STACK_SIZE
	.align		4
.L_2925:
        /*00ec*/ 	.byte	0x04, 0x1e
        /*00ee*/ 	.short	(.L_2927 - .L_2926)
.L_2926:
        /*00f0*/ 	.word	0x00000000


	//----- nvinfo : EIATTR_CBANK_PARAM_SIZE
	.align		4
.L_2927:
        /*00f4*/ 	.byte	0x03, 0x19
        /*00f6*/ 	.short	0x0058


	//----- nvinfo : EIATTR_PARAM_CBANK
	.align		4
        /*00f8*/ 	.byte	0x04, 0x0a
        /*00fa*/ 	.short	(.L_2929 - .L_2928)
	.align		4
.L_2928:
        /*00fc*/ 	.word	index@(.nv.constant0._ZN10layer_norm13ln_fwd_kernelINS_13Kernel_traitsIffffjLj1536ELj1ELj4ELj1ELj16ENS_18Kernel_traits_baseILj1536EffffjLj128EEEEEEEvNS_9FwdParamsE)
        /*0100*/ 	.short	0x0380
        /*0102*/ 	.short	0x0058


	//----- nvinfo : EIATTR_SW_WAR
	.align		4
.L_2929:
        /*0104*/ 	.byte	0x04, 0x36
        /*0106*/ 	.short	(.L_2931 - .L_2930)
.L_2930:
        /*0108*/ 	.word	0x00000008
.L_2931:


//--------------------- .nv.info._ZN10layer_norm13ln_fwd_kernelINS_13Kernel_traitsI13__nv_bfloat16fS2_fjLj1024ELj1ELj4ELj1ELj16ENS_18Kernel_traits_baseILj1024ES2_fS2_fjLj128EEEEEEEvNS_9FwdParamsE --------------------------
	.section	.nv.info._ZN10layer_norm13ln_fwd_kernelINS_13Kernel_traitsI13__nv_bfloat16fS2_fjLj1024ELj1ELj4ELj1ELj16ENS_18Kernel_traits_baseILj1024ES2_fS2_fjLj128EEEEEEEvNS_9FwdParamsE,"",@"SHT_CUDA_INFO"
	.sectionflags	@""
	.align	4


	//----- nvinfo : EIATTR_CUDA_API_VERSION
	.align		4
        /*0000*/ 	.byte	0x04, 0x37
        /*0002*/ 	.short	(.L_2933 - .L_2932)
.L_2932:
        /*0004*/ 	.word	0x00000082


	//----- nvinfo : EIATTR_KPARAM_INFO
	.align		4
.L_2933:
        /*0008*/ 	.byte	0x04, 0x17
        /*000a*/ 	.short	(.L_2935 - .L_2934)
.L_2934:
        /*000c*/ 	.word	0x00000000
        /*0010*/ 	.short	0x0000
        /*0012*/ 	.short	0x0000
        /*0014*/ 	.byte	0x00, 0xf0, 0x61, 0x01


	//----- nvinfo : EIATTR_SPARSE_MMA_MASK
	.align		4
.L_2935:
        /*0018*/ 	.byte	0x03, 0x50
        /*001a*/ 	.short	0x0000


	//----- nvinfo : EIATTR_MAXREG_COUNT
	.align		4
        /*001c*/ 	.byte	0x03, 0x1b
        /*001e*/ 	.short	0x00ff


	//----- nvinfo : EIATTR_MERCURY_ISA_VERSION
	.align		4
        /*0020*/ 	.byte	0x03, 0x5f
        /*0022*/ 	.short	0x0101


	//----- nvinfo : EIATTR_COOP_GROUP_MASK_REGIDS
	.align		4
        /*0024*/ 	.byte	0x04, 0x29
        /*0026*/ 	.short	(.L_2937 - .L_2936)


	//   ....[0]....
.L_2936:
        /*0028*/ 	.word	0xffffffff


	//   ....[1]....
        /*002c*/ 	.word	0xffffffff


	//   ....[2]....
        /*0030*/ 	.word	0xffffffff


	//   ....[3]....
        /*0034*/ 	.word	0xffffffff


	//   ....[4]....
        /*0038*/ 	.word	0xffffffff


	//   ....[5]....
        /*003c*/ 	.word	0xffffffff


	//   ....[6]....
        /*0040*/ 	.word	0xffffffff


	//   ....[7]....
        /*0044*/ 	.word	0xffffffff


	//   ....[8]....
        /*0048*/ 	.word	0xffffffff


	//   ....[9]....
        /*004c*/ 	.word	0xffffffff


	//   ....[10]....
        /*0050*/ 	.word	0x05000005


	//   ....[11]....
        /*0054*/ 	.word	0x05000005


	//   ....[12]....
        /*0058*/ 	.word	0x05000005


	//   ....[13]....
        /*005c*/ 	.word	0x05000005


	//   ....[14]....
        /*0060*/ 	.word	0x05000005


	//   ....[15]....
        /*0064*/ 	.word	0x05000005


	//   ....[16]....
        /*0068*/ 	.word	0x05000005


	//   ....[17]....
        /*006c*/ 	.word	0x05000005


	//   ....[18]....
        /*0070*/ 	.word	0x05000005


	//   ....[19]....
        /*0074*/ 	.word	0x05000005


	//----- nvinfo : EIATTR_COOP_GROUP_INSTR_OFFSETS
	.align		4
.L_2937:
        /*0078*/ 	.byte	0x04, 0x28
        /*007a*/ 	.short	(.L_2939 - .L_2938)


	//   ....[0]....
.L_2938:
        /*007c*/ 	.word	0x000008c0


	//   ....[1]....
        /*0080*/ 	.word	0x000008e0


	//   ....[2]....
        /*0084*/ 	.word	0x00000900


	//   ....[3]....
        /*0088*/ 	.word	0x00000920


	//   ....[4]....
        /*008c*/ 	.word	0x00000940


	//   ....[5]....
        /*0090*/ 	.word	0x00000d70


	//   ....[6]....
        /*0094*/ 	.word	0x00000d90


	//   ....[7]....
        /*0098*/ 	.word	0x00000db0


	//   ....[8]....
        /*009c*/ 	.word	0x00000dd0


	//   ....[9]....
        /*00a0*/ 	.word	0x00000df0


	//   ....[10]....
        /*00a4*/ 	.word	0x00001b40


	//   ....[11]....
        /*00a8*/ 	.word	0x00001bd0


	//   ....[12]....
        /*00ac*/ 	.word	0x00001c40


	//   ....[13]....
        /*00b0*/ 	.word	0x00001cb0


	//   ....[14]....
        /*00b4*/ 	.word	0x00001d20


	//   ....[15]....
        /*00b8*/ 	.word	0x00002190


	//   ....[16]....
        /*00bc*/ 	.word	0x000021f0


	//   ....[17]....
        /*00c0*/ 	.word	0x00002250


	//   ....[18]....
        /*00c4*/ 	.word	0x000022b0


	//   ....[19]....
        /*00c8*/ 	.word	0x00002310


	//----- nvinfo : EIATTR_VRC_CTA_INIT_COUNT
	.align		4
.L_2939:
        /*00cc*/ 	.byte	0x02, 0x4a
	.zero		1
	.zero		1


	//----- nvinfo : EIATTR_EXIT_INSTR_OFFSETS
	.align		4
        /*00d0*/ 	.byte	0x04, 0x1c
        /*00d2*/ 	.short	(.L_2941 - .L_2940)


	//   ....[0]....
.L_2940:
        /*00d4*/ 	.word	0x00000080


	//   ....[1]....
        /*00d8*/ 	.word	0x00001ad0


	//----- nvinfo : EIATTR_MAX_THREADS
	.align		4
.L_2941:
        /*00dc*/ 	.byte	0x04, 0x05
        /*00de*/ 	.short	(.L_2943 - .L_2942)
.L_2942:
        /*00e0*/ 	.word	0x00000080
        /*00e4*/ 	.word	0x00000001
        /*00e8*/ 	.word	0x00000001


	//----- nvinfo : EIATTR_CRS_STACK_SIZE
	.align		4
.L_2943:
        /*00ec*/ 	.byte	0x04, 0x1e
        /*00ee*/ 	.short	(.L_2945 - .L_2944)
.L_2944:
        /*00f0*/ 	.word	0x00000000


	//----- nvinfo : EIATTR_CBANK_PARAM_SIZE
	.align		4
.L_2945:
        /*00f4*/ 	.byte	0x03, 0x19
        /*00f6*/ 	.short	0x0058


	//----- nvinfo : EIATTR_PARAM_CBANK
	.align		4
        /*00f8*/ 	.byte	0x04, 0x0a
        /*00fa*/ 	.short	(.L_2947 - .L_2946)
	.align		4
.L_2946:
        /*00fc*/ 	.word	index@(.nv.constant0._ZN10layer_norm13ln_fwd_kernelINS_13Kernel_traitsI13__nv_bfloat16fS2_fjLj1024ELj1ELj4ELj1ELj16ENS_18Kernel_traits_baseILj1024ES2_fS2_fjLj128EEEEEEEvNS_9FwdParamsE)
        /*0100*/ 	.short	0x0380
        /*0102*/ 	.short	0x0058


	//----- nvinfo : EIATTR_SW_WAR
	.align		4
.L_2947:
        /*0104*/ 	.byte	0x04, 0x36
        /*0106*/ 	.short	(.L_2949 - .L_2948)
.L_2948:
        /*0108*/ 	.word	0x00000008
.L_2949:


//--------------------- .nv.info._ZN10layer_norm13ln_fwd_kernelINS_13Kernel_traitsI13__nv_bfloat16S2_S2_fjLj1024ELj1ELj4ELj1ELj16ENS_18Kernel_traits_baseILj1024ES2_S2_S2_fjLj128EEEEEEEvNS_9FwdParamsE --------------------------
	.section	.nv.info._ZN10layer_norm13ln_fwd_kernelINS_13Kernel_traitsI13__nv_bfloat16S2_S2_fjLj1024ELj1ELj4ELj1ELj16ENS_18Kernel_traits_baseILj1024ES2_S2_S2_fjLj128EEEEEEEvNS_9FwdParamsE,"",@"SHT_CUDA_INFO"
	.sectionflags	@""
	.align	4


	//----- nvinfo : EIATTR_CUDA_API_VERSION
	.align		4
        /*0000*/ 	.byte	0x04, 0x37
        /*0002*/ 	.short	(.L_2951 - .L_2950)
.L_2950:
        /*0004*/ 	.word	0x00000082


	//----- nvinfo : EIATTR_KPARAM_INFO
	.align		4
.L_2951:
        /*0008*/ 	.byte	0x04, 0x17
        /*000a*/ 	.short	(.L_2953 - .L_2952)
.L_2952:
        /*000c*/ 	.word	0x00000000
        /*0010*/ 	.short	0x0000
        /*0012*/ 	.short	0x0000
        /*0014*/ 	.byte	0x00, 0xf0, 0x61, 0x01


	//----- nvinfo : EIATTR_SPARSE_MMA_MASK
	.align		4
.L_2953:
        /*0018*/ 	.byte	0x03, 0x50
        /*001a*/ 	.short	0x0000


	//----- nvinfo : EIATTR_MAXREG_COUNT
	.align		4
        /*001c*/ 	.byte	0x03, 0x1b
        /*001e*/ 	.short	0x00ff


	//----- nvinfo : EIATTR_MERCURY_ISA_VERSION
	.align		4
        /*0020*/ 	.byte	0x03, 0x5f
        /*0022*/ 	.short	0x0101


	//----- nvinfo : EIATTR_COOP_GROUP_MASK_REGIDS
	.align		4
        /*0024*/ 	.byte	0x04, 0x29
        /*0026*/ 	.short	(.L_2955 - .L_2954)


	//   ....[0]....
.L_2954:
        /*0028*/ 	.word	0xffffffff


	//   ....[1]....
        /*002c*/ 	.word	0xffffffff


	//   ....[2]....
        /*0030*/ 	.word	0xffffffff


	//   ....[3]....
        /*0034*/ 	.word	0xffffffff


	//   ....[4]....
        /*0038*/ 	.word	0xffffffff


	//   ....[5]....
        /*003c*/ 	.word	0xffffffff


	//   ....[6]....
        /*0040*/ 	.word	0xffffffff


	//   ....[7]....
        /*0044*/ 	.word	0xffffffff


	//   ....[8]....
        /*0048*/ 	.word	0xffffffff


	//   ....[9]....
        /*004c*/ 	.word	0xffffffff


	//   ....[10]....
        /*0050*/ 	.word	0x05000043


	//   ....[11]....
        /*0054*/ 	.word	0x05000043


	//   ....[12]....
        /*0058*/ 	.word	0x05000043


	//   ....[13]....
        /*005c*/ 	.word	0x05000043


	//   ....[14]....
        /*0060*/ 	.word	0x05000043


	//   ....[15]....
        /*0064*/ 	.word	0x05000043


	//   ....[16]....
        /*0068*/ 	.word	0x05000043


	//   ....[17]....
        /*006c*/ 	.word	0x05000043


	//   ....[18]....
        /*0070*/ 	.word	0x05000043


	//   ....[19]....
        /*0074*/ 	.word	0x05000043


	//----- nvinfo : EIATTR_COOP_GROUP_INSTR_OFFSETS
	.align		4
.L_2955:
        /*0078*/ 	.byte	0x04, 0x28
        /*007a*/ 	.short	(.L_2957 - .L_2956)


	//   ....[0]....
.L_2956:
        /*007c*/ 	.word	0x00000710


	//   ....[1]....
        /*0080*/ 	.word	0x00000730


	//   ....[2]....
        /*0084*/ 	.word	0x00000750


	//   ....[3]....
        /*0088*/ 	.word	0x00000770


	//   ....[4]....
        /*008c*/ 	.word	0x00000790


	//   ....[5]....
        /*0090*/ 	.word	0x00000bc0


	//   ....[6]....
        /*0094*/ 	.word	0x00000be0


	//   ....[7]....
        /*0098*/ 	.word	0x00000c00


	//   ....[8]....
        /*009c*/ 	.word	0x00000c20


	//   ....[9]....
        /*00a0*/ 	.word	0x00000c40


	//   ....[10]....
        /*00a4*/ 	.word	0x00001410


	//   ....[11]....
        /*00a8*/ 	.word	0x00001490


	//   ....[12]....
        /*00ac*/ 	.word	0x000014f0


	//   ....[13]....
        /*00b0*/ 	.word	0x00001550


	//   ....[14]....
        /*00b4*/ 	.word	0x000015b0


	//   ....[15]....
        /*00b8*/ 	.word	0x00001a30


	//   ....[16]....
        /*00bc*/ 	.word	0x00001a90


	//   ....[17]....
        /*00c0*/ 	.word	0x00001af0


	//   ....[18]....
        /*00c4*/ 	.word	0x00001b50


	//   ....[19]....
        /*00c8*/ 	.word	0x00001bb0


	//----- nvinfo : EIATTR_VRC_CTA_INIT_COUNT
	.align		4
.L_2957:
        /*00cc*/ 	.byte	0x02, 0x4a
	.zero		1
	.zero		1


	//----- nvinfo : EIATTR_EXIT_INSTR_OFFSETS
	.align		4
        /*00d0*/ 	.byte	0x04, 0x1c
        /*00d2*/ 	.short	(.L_2959 - .L_2958)


	//   ....[0]....
.L_2958:
        /*00d4*/ 	.word	0x00000080


	//   ....[1]....
        /*00d8*/ 	.word	0x000013b0


	//----- nvinfo : EIATTR_MAX_THREADS
	.align		4
.L_2959:
        /*00dc*/ 	.byte	0x04, 0x05
        /*00de*/ 	.short	(.L_2961 - .L_2960)
.L_2960:
        /*00e0*/ 	.word	0x00000080
        /*00e4*/ 	.word	0x00000001
        /*00e8*/ 	.word	0x00000001


	//----- nvinfo : EIATTR_CRS_STACK_SIZE
	.align		4
.L_2961:
        /*00ec*/ 	.byte	0x04, 0x1e
        /*00ee*/ 	.short	(.L_2963 - .L_2962)
.L_2962:
        /*00f0*/ 	.word	0x00000000


	//----- nvinfo : EIATTR_CBANK_PARAM_SIZE
	.align		4
.L_2963:
        /*00f4*/ 	.byte	0x03, 0x19
        /*00f6*/ 	.short	0x0058


	//----- nvinfo : EIATTR_PARAM_CBANK
	.align		4
        /*00f8*/ 	.byte	0x04, 0x0a
        /*00fa*/ 	.short	(.L_2965 - .L_2964)
	.align		4
.L_2964:
        /*00fc*/ 	.word	index@(.nv.constant0._ZN10layer_norm13ln_fwd_kernelINS_13Kernel_traitsI13__nv_bfloat16S2_S2_fjLj1024ELj1ELj4ELj1ELj16ENS_18Kernel_traits_baseILj1024ES2_S2_S2_fjLj128EEEEEEEvNS_9FwdParamsE)
        /*0100*/ 	.short	0x0380
        /*0102*/ 	.short	0x0058


	//----- nvinfo : EIATTR_SW_WAR
	.align		4
.L_2965:
        /*0104*/ 	.byte	0x04, 0x36
        /*0106*/ 	.short	(.L_2967 - .L_2966)
.L_2966:
        /*0108*/ 	.word	0x00000008
.L_2967:


//--------------------- .nv.info._ZN10layer_norm13ln_fwd_kernelINS_13Kernel_traitsI6__halffS2_fjLj1024ELj1ELj4ELj1ELj16ENS_18Kernel_traits_baseILj1024ES2_fS2_fjLj128EEEEEEEvNS_9FwdParamsE --------------------------
	.section	.nv.info._ZN10layer_norm13ln_fwd_kernelINS_13Kernel_traitsI6__halffS2_fjLj1024ELj1ELj4ELj1ELj16ENS_18Kernel_traits_baseILj1024ES2_fS2_fjLj128EEEEEEEvNS_9FwdParamsE,"",@"SHT_CUDA_INFO"
	.sectionflags	@""
	.align	4


	//----- nvinfo : EIATTR_CUDA_API_VERSION
	.align		4
        /*0000*/ 	.byte	0x04, 0x37
        /*0002*/ 	.short	(.L_2969 - .L_2968)
.L_2968:
        /*0004*/ 	.word	0x00000082


	//----- nvinfo : EIATTR_KPARAM_INFO
	.align		4
.L_2969:
        /*0008*/ 	.byte	0x04, 0x17
        /*000a*/ 	.short	(.L_2971 - .L_2970)
.L_2970:
        /*000c*/ 	.word	0x00000000
        /*0010*/ 	.short	0x0000
        /*0012*/ 	.short	0x0000
        /*0014*/ 	.byte	0x00, 0xf0, 0x61, 0x01


	//----- nvinfo : EIATTR_SPARSE_MMA_MASK
	.align		4
.L_2971:
        /*0018*/ 	.byte	0x03, 0x50
        /*001a*/ 	.short	0x0000


	//----- nvinfo : EIATTR_MAXREG_COUNT
	.align		4
        /*001c*/ 	.byte	0x03, 0x1b
        /*001e*/ 	.short	0x00ff


	//----- nvinfo : EIATTR_MERCURY_ISA_VERSION
	.align		4
        /*0020*/ 	.byte	0x03, 0x5f
        /*0022*/ 	.short	0x0101


	//----- nvinfo : EIATTR_COOP_GROUP_MASK_REGIDS
	.align		4
        /*0024*/ 	.byte	0x04, 0x29
        /*0026*/ 	.short	(.L_2973 - .L_2972)


	//   ....[0]....
.L_2972:
        /*0028*/ 	.word	0xffffffff


	//   ....[1]....
        /*002c*/ 	.word	0xffffffff


	//   ....[2]....
        /*0030*/ 	.word	0xffffffff


	//   ....[3]....
        /*0034*/ 	.word	0xffffffff


	//   ....[4]....
        /*0038*/ 	.word	0xffffffff


	//   ....[5]....
        /*003c*/ 	.word	0xffffffff


	//   ....[6]....
        /*0040*/ 	.word	0xffffffff


	//   ....[7]....
        /*0044*/ 	.word	0xffffffff


	//   ....[8]....
        /*0048*/ 	.word	0xffffffff


	//   ....[9]....
        /*004c*/ 	.word	0xffffffff


	//   ....[10]....
        /*0050*/ 	.word	0x05000005


	//   ....[11]....
        /*0054*/ 	.word	0x05000005


	//   ....[12]....
        /*0058*/ 	.word	0x05000005


	//   ....[13]....
        /*005c*/ 	.word	0x05000005


	//   ....[14]....
        /*0060*/ 	.word	0x05000005


	//   ....[15]....
        /*0064*/ 	.word	0x05000005


	//   ....[16]....
        /*0068*/ 	.word	0x05000005


	//   ....[17]....
        /*006c*/ 	.word	0x05000005


	//   ....[18]....
        /*0070*/ 	.word	0x05000005


	//   ....[19]....
        /*0074*/ 	.word	0x05000005


	//----- nvinfo : EIATTR_COOP_GROUP_INSTR_OFFSETS
	.align		4
.L_2973:
        /*0078*/ 	.byte	0x04, 0x28
        /*007a*/ 	.short	(.L_2975 - .L_2974)


	//   ....[0]....
.L_2974:
        /*007c*/ 	.word	0x000008c0


	//   ....[1]....
        /*0080*/ 	.word	0x000008e0


	//   ....[2]....
        /*0084*/ 	.word	0x00000900


	//   ....[3]....
        /*0088*/ 	.word	0x00000920


	//   ....[4]....
        /*008c*/ 	.word	0x00000940


	//   ....[5]....
        /*0090*/ 	.word	0x00000d70


	//   ....[6]....
        /*0094*/ 	.word	0x00000d90


	//   ....[7]....
        /*0098*/ 	.word	0x00000db0


	//   ....[8]....
        /*009c*/ 	.word	0x00000dd0


	//   ....[9]....
        /*00a0*/ 	.word	0x00000df0


	//   ....[10]....
        /*00a4*/ 	.word	0x00001b40


	//   ....[11]....
        /*00a8*/ 	.word	0x00001bd0


	//   ....[12]....
        /*00ac*/ 	.word	0x00001c40


	//   ....[13]....
        /*00b0*/ 	.word	0x00001cb0


	//   ....[14]....
        /*00b4*/ 	.word	0x00001d20


	//   ....[15]....
        /*00b8*/ 	.word	0x00002190


	//   ....[16]....
        /*00bc*/ 	.word	0x000021f0


	//   ....[17]....
        /*00c0*/ 	.word	0x00002250


	//   ....[18]....
        /*00c4*/ 	.word	0x000022b0


	//   ....[19]....
        /*00c8*/ 	.word	0x00002310


	//----- nvinfo : EIATTR_VRC_CTA_INIT_COUNT
	.align		4
.L_2975:
        /*00cc*/ 	.byte	0x02, 0x4a
	.zero		1
	.zero		1


	//----- nvinfo : EIATTR_EXIT_INSTR_OFFSETS
	.align		4
        /*00d0*/ 	.byte	0x04, 0x1c
        /*00d2*/ 	.short	(.L_2977 - .L_2976)


	//   ....[0]....
.L_2976:
        /*00d4*/ 	.word	0x00000080


	//   ....[1]....
        /*00d8*/ 	.word	0x00001ad0


	//----- nvinfo : EIATTR_MAX_THREADS
	.align		4
.L_2977:
        /*00dc*/ 	.byte	0x04, 0x05
        /*00de*/ 	.short	(.L_2979 - .L_2978)
.L_2978:
        /*00e0*/ 	.word	0x00000080
        /*00e4*/ 	.word	0x00000001
        /*00e8*/ 	.word	0x00000001


	//----- nvinfo : EIATTR_CRS_STACK_SIZE
	.align		4
.L_2979:
        /*00ec*/ 	.byte	0x04, 0x1e
        /*00ee*/ 	.short	(.L_2981 - .L_2980)
.L_2980:
        /*00f0*/ 	.word	0x00000000


	//----- nvinfo : EIATTR_CBANK_PARAM_SIZE
	.align		4
.L_2981:
        /*00f4*/ 	.byte	0x03, 0x19
        /*00f6*/ 	.short	0x0058


	//----- nvinfo : EIATTR_PARAM_CBANK
	.align		4
        /*00f8*/ 	.byte	0x04, 0x0a
        /*00fa*/ 	.short	(.L_2983 - .L_2982)
	.align		4
.L_2982:
        /*00fc*/ 	.word	index@(.nv.constant0._ZN10layer_norm13ln_fwd_kernelINS_13Kernel_traitsI6__halffS2_fjLj1024ELj1ELj4ELj1ELj16ENS_18Kernel_traits_baseILj1024ES2_fS2_fjLj128EEEEEEEvNS_9FwdParamsE)
        /*0100*/ 	.short	0x0380
        /*0102*/ 	.short	0x0058


	//----- nvinfo : EIATTR_SW_WAR
	.align		4
.L_2983:
        /*0104*/ 	.byte	0x04, 0x36
        /*0106*/ 	.short	(.L_2985 - .L_2984)
.L_2984:
        /*0108*/ 	.word	0x00000008
.L_2985:


//--------------------- .nv.info._ZN10layer_norm13ln_fwd_kernelINS_13Kernel_traitsI6__halfS2_S2_fjLj1024ELj1ELj4ELj1ELj16ENS_18Kernel_traits_baseILj1024ES2_S2_S2_fjLj128EEEEEEEvNS_9FwdParamsE --------------------------
	.section	.nv.info._ZN10layer_norm13ln_fwd_kernelINS_13Kernel_traitsI6__halfS2_S2_fjLj1024ELj1ELj4ELj1ELj16ENS_18Kernel_traits_baseILj1024ES2_S2_S2_fjLj128EEEEEEEvNS_9FwdParamsE,"",@"SHT_CUDA_INFO"
	.sectionflags	@""
	.align	4


	//----- nvinfo : EIATTR_CUDA_API_VERSION
	.align		4
        /*0000*/ 	.byte	0x04, 0x37
        /*0002*/ 	.short	(.L_2987 - .L_2986)
.L_2986:
        /*0004*/ 	.word	0x00000082


	//----- nvinfo : EIATTR_KPARAM_INFO
	.align		4
.L_2987:
        /*0008*/ 	.byte	0x04, 0x17
        /*000a*/ 	.short	(.L_2989 - .L_2988)
.L_2988:
        /*000c*/ 	.word	0x00000000
        /*0010*/ 	.short	0x0000
        /*0012*/ 	.short	0x0000
        /*0014*/ 	.byte	0x00, 0xf0, 0x61, 0x01


	//----- nvinfo : EIATTR_SPARSE_MMA_MASK
	.align		4
.L_2989:
        /*0018*/ 	.byte	0x03, 0x50
        /*001a*/ 	.short	0x0000


	//----- nvinfo : EIATTR_MAXREG_COUNT
	.align		4
        /*001c*/ 	.byte	0x03, 0x1b
        /*001e*/ 	.short	0x00ff


	//----- nvinfo : EIATTR_MERCURY_ISA_VERSION
	.align		4
        /*0020*/ 	.byte	0x03, 0x5f
        /*0022*/ 	.short	0x0101


	//----- nvinfo : EIATTR_COOP_GROUP_MASK_REGIDS
	.align		4
        /*0024*/ 	.byte	0x04, 0x29
        /*0026*/ 	.short	(.L_2991 - .L_2990)


	//   ....[0]....
.L_2990:
        /*0028*/ 	.word	0xffffffff


	//   ....[1]....
        /*002c*/ 	.word	0xffffffff


	//   ....[2]....
        /*0030*/ 	.word	0xffffffff


	//   ....[3]....
        /*0034*/ 	.word	0xffffffff


	//   ....[4]....
        /*0038*/ 	.word	0xffffffff


	//   ....[5]....
        /*003c*/ 	.word	0xffffffff


	//   ....[6]....
        /*0040*/ 	.word	0xffffffff


	//   ....[7]....
        /*0044*/ 	.word	0xffffffff


	//   ....[8]....
        /*0048*/ 	.word	0xffffffff


	//   ....[9]....
        /*004c*/ 	.word	0xffffffff


	//   ....[10]....
        /*0050*/ 	.word	0x05000045


	//   ....[11]....
        /*0054*/ 	.word	0x05000045


	//   ....[12]....
        /*0058*/ 	.word	0x05000045


	//   ....[13]....
        /*005c*/ 	.word	0x05000045


	//   ....[14]....
        /*0060*/ 	.word	0x05000045


	//   ....[15]....
        /*0064*/ 	.word	0x05000045


	//   ....[16]....
        /*0068*/ 	.word	0x05000045


	//   ....[17]....
        /*006c*/ 	.word	0x05000045


	//   ....[18]....
        /*0070*/ 	.word	0x05000045


	//   ....[19]....
        /*0074*/ 	.word	0x05000045


	//----- nvinfo : EIATTR_COOP_GROUP_INSTR_OFFSETS
	.align		4
.L_2991:
        /*0078*/ 	.byte	0x04, 0x28
        /*007a*/ 	.short	(.L_2993 - .L_2992)


	//   ....[0]....
.L_2992:
        /*007c*/ 	.word	0x00000610


	//   ....[1]....
        /*0080*/ 	.word	0x00000630


	//   ....[2]....
        /*0084*/ 	.word	0x00000650


	//   ....[3]....
        /*0088*/ 	.word	0x00000670


	//   ....[4]....
        /*008c*/ 	.word	0x00000690


	//   ....[5]....
        /*0090*/ 	.word	0x00000ac0


	//   ....[6]....
        /*0094*/ 	.word	0x00000ae0


	//   ....[7]....
        /*0098*/ 	.word	0x00000b00


	//   ....[8]....
        /*009c*/ 	.word	0x00000b20


	//   ....[9]....
        /*00a0*/ 	.word	0x00000b40


	//   ....[10]....
        /*00a4*/ 	.word	0x00001310


	//   ....[11]....
        /*00a8*/ 	.word	0x00001390


	//   ....[12]....
        /*00ac*/ 	.word	0x000013f0


	//   ....[13]....
        /*00b0*/ 	.word	0x00001450


	//   ....[14]....
        /*00b4*/ 	.word	0x000014b0


	//   ....[15]....
        /*00b8*/ 	.word	0x00001930


	//   ....[16]....
        /*00bc*/ 	.word	0x00001990


	//   ....[17]....
        /*00c0*/ 	.word	0x000019f0


	//   ....[18]....
        /*00c4*/ 	.word	0x00001a50


	//   ....[19]....
        /*00c8*/ 	.word	0x00001ab0


	//----- nvinfo : EIATTR_VRC_CTA_INIT_COUNT
	.align		4
.L_2993:
        /*00cc*/ 	.byte	0x02, 0x4a
	.zero		1
	.zero		1


	//----- nvinfo : EIATTR_EXIT_INSTR_OFFSETS
	.align		4
        /*00d0*/ 	.byte	0x04, 0x1c
        /*00d2*/ 	.short	(.L_2995 - .L_2994)


	//   ....[0]....
.L_2994:
        /*00d4*/ 	.word	0x00000080


	//   ....[1]....
        /*00d8*/ 	.word	0x000012b0


	//----- nvinfo : EIATTR_MAX_THREADS
	.align		4
.L_2995:
        /*00dc*/ 	.byte	0x04, 0x05
        /*00de*/ 	.short	(.L_2997 - .L_2996)
.L_2996:
        /*00e0*/ 	.word	0x00000080
        /*00e4*/ 	.word	0x00000001
        /*00e8*/ 	.word	0x00000001


	//----- nvinfo : EIATTR_CRS_STACK_SIZE
	.align		4
.L_2997:
        /*00ec*/ 	.byte	0x04, 0x1e
        /*00ee*/ 	.short	(.L_2999 - .L_2998)
.L_2998:
        /*00f0*/ 	.word	0x00000000


	//----- nvinfo : EIATTR_CBANK_PARAM_SIZE
	.align		4
.L_2999:
        /*00f4*/ 	.byte	0x03, 0x19
        /*00f6*/ 	.short	0x0058


	//----- nvinfo : EIATTR_PARAM_CBANK
	.align		4
        /*00f8*/ 	.byte	0x04, 0x0a
        /*00fa*/ 	.short	(.L_3001 - .L_3000)
	.align		4
.L_3000:
        /*00fc*/ 	.word	index@(.nv.constant0._ZN10layer_norm13ln_fwd_kernelINS_13Kernel_traitsI6__halfS2_S2_fjLj1024ELj1ELj4ELj1ELj16ENS_18Kernel_traits_baseILj1024ES2_S2_S2_fjLj128EEEEEEEvNS_9FwdParamsE)
        /*0100*/ 	.short	0x0380
        /*0102*/ 	.short	0x0058


	//----- nvinfo : EIATTR_SW_WAR
	.align		4
.L_3001:
        /*0104*/ 	.byte	0x04, 0x36
        /*0106*/ 	.short	(.L_3003 - .L_3002)
.L_3002:
        /*0108*/ 	.word	0x00000008
.L_3003:


//--------------------- .nv.info._ZN10layer_norm13ln_fwd_kernelINS_13Kernel_traitsIffffjLj1024ELj1ELj4ELj1ELj16ENS_18Kernel_traits_baseILj1024EffffjLj128EEEEEEEvNS_9FwdParamsE --------------------------
	.section	.nv.info._ZN10layer_norm13ln_fwd_kernelINS_13Kernel_traitsIffffjLj1024ELj1ELj4ELj1ELj16ENS_18Kernel_traits_baseILj1024EffffjLj128EEEEEEEvNS_9FwdParamsE,"",@"SHT_CUDA_INFO"
	.sectionflags	@""
	.align	4


	//----- nvinfo : EIATTR_CUDA_API_VERSION
	.align		4
        /*0000*/ 	.byte	0x04, 0x37
        /*0002*/ 	.short	(.L_3005 - .L_3004)
.L_3004:
        /*0004*/ 	.word	0x00000082


	//----- nvinfo : EIATTR_KPARAM_INFO
	.align		4
.L_3005:
        /*0008*/ 	.byte	0x04, 0x17
        /*000a*/ 	.short	(.L_3007 - .L_3006)
.L_3006:
        /*000c*/ 	.word	0x00000000
        /*0010*/ 	.short	0x0000
        /*0012*/ 	.short	0x0000
        /*0014*/ 	.byte	0x00, 0xf0, 0x61, 0x01


	//----- nvinfo : EIATTR_SPARSE_MMA_MASK
	.align		4
.L_3007:
        /*0018*/ 	.byte	0x03, 0x50
        /*001a*/ 	.short	0x0000


	//----- nvinfo : EIATTR_MAXREG_COUNT
	.align		4
        /*001c*/ 	.byte	0x03, 0x1b
        /*001e*/ 	.short	0x00ff


	//----- nvinfo : EIATTR_MERCURY_ISA_VERSION
	.align		4
        /*0020*/ 	.byte	0x03, 0x5f
        /*0022*/ 	.short	0x0101


	//----- nvinfo : EIATTR_COOP_GROUP_MASK_REGIDS
	.align		4
        /*0024*/ 	.byte	0x04, 0x29
        /*0026*/ 	.short	(.L_3009 - .L_3008)


	//   ....[0]....
.L_3008:
        /*0028*/ 	.word	0xffffffff


	//   ....[1]....
        /*002c*/ 	.word	0xffffffff


	//   ....[2]....
        /*0030*/ 	.word	0xffffffff


	//   ....[3]....
        /*0034*/ 	.word	0xffffffff


	//   ....[4]....
        /*0038*/ 	.word	0xffffffff


	//   ....[5]....
        /*003c*/ 	.word	0xffffffff


	//   ....[6]....
        /*0040*/ 	.word	0xffffffff


	//   ....[7]....
        /*0044*/ 	.word	0xffffffff


	//   ....[8]....
        /*0048*/ 	.word	0xffffffff


	//   ....[9]....
        /*004c*/ 	.word	0xffffffff


	//   ....[10]....
        /*0050*/ 	.word	0x05000006


	//   ....[11]....
        /*0054*/ 	.word	0x05000006


	//   ....[12]....
        /*0058*/ 	.word	0x05000006


	//   ....[13]....
        /*005c*/ 	.word	0x05000006


	//   ....[14]....
        /*0060*/ 	.word	0x05000006


	//   ....[15]....
        /*0064*/ 	.word	0x05000006


	//   ....[16]....
        /*0068*/ 	.word	0x05000006


	//   ....[17]....
        /*006c*/ 	.word	0x05000006


	//   ....[18]....
        /*0070*/ 	.word	0x05000006


	//   ....[19]....
        /*0074*/ 	.word	0x05000006


	//----- nvinfo : EIATTR_COOP_GROUP_INSTR_OFFSETS
	.align		4
.L_3009:
        /*0078*/ 	.byte	0x04, 0x28
        /*007a*/ 	.short	(.L_3011 - .L_3010)


	//   ....[0]....
.L_3010:
        /*007c*/ 	.word	0x000004d0


	//   ....[1]....
        /*0080*/ 	.word	0x000004f0


	//   ....[2]....
        /*0084*/ 	.word	0x00000510


	//   ....[3]....
        /*0088*/ 	.word	0x00000530


	//   ....[4]....
        /*008c*/ 	.word	0x00000550


	//   ....[5]....
        /*0090*/ 	.word	0x00000980


	//   ....[6]....
        /*0094*/ 	.word	0x000009a0


	//   ....[7]....
        /*0098*/ 	.word	0x000009c0


	//   ....[8]....
        /*009c*/ 	.word	0x000009e0


	//   ....[9]....
        /*00a0*/ 	.word	0x00000a00


	//   ....[10]....
        /*00a4*/ 	.word	0x00001010


	//   ....[11]....
        /*00a8*/ 	.word	0x00001090


	//   ....[12]....
        /*00ac*/ 	.word	0x000010f0


	//   ....[13]....
        /*00b0*/ 	.word	0x00001150


	//   ....[14]....
        /*00b4*/ 	.word	0x000011b0


	//   ....[15]....
        /*00b8*/ 	.word	0x00001630


	//   ....[16]....
        /*00bc*/ 	.word	0x00001690


	//   ....[17]....
        /*00c0*/ 	.word	0x000016f0


	//   ....[18]....
        /*00c4*/ 	.word	0x00001750


	//   ....[19]....
        /*00c8*/ 	.word	0x000017b0


	//----- nvinfo : EIATTR_VRC_CTA_INIT_COUNT
	.align		4
.L_3011:
        /*00cc*/ 	.byte	0x02, 0x4a
	.zero		1
	.zero		1


	//----- nvinfo : EIATTR_EXIT_INSTR_OFFSETS
	.align		4
        /*00d0*/ 	.byte	0x04, 0x1c
        /*00d2*/ 	.short	(.L_3013 - .L_3012)


	//   ....[0]....
.L_3012:
        /*00d4*/ 	.word	0x00000080


	//   ....[1]....
        /*00d8*/ 	.word	0x00000fb0


	//----- nvinfo : EIATTR_MAX_THREADS
	.align		4
.L_3013:
        /*00dc*/ 	.byte	0x04, 0x05
        /*00de*/ 	.short	(.L_3015 - .L_3014)
.L_3014:
        /*00e0*/ 	.word	0x00000080
        /*00e4*/ 	.word	0x00000001
        /*00e8*/ 	.word	0x00000001


	//----- nvinfo : EIATTR_CRS_STACK_SIZE
	.align		4
.L_3015:
        /*00ec*/ 	.byte	0x04, 0x1e
        /*00ee*/ 	.short	(.L_3017 - .L_3016)
.L_3016:
        /*00f0*/ 	.word	0x00000000


	//----- nvinfo : EIATTR_CBANK_PARAM_SIZE
	.align		4
.L_3017:
        /*00f4*/ 	.byte	0x03, 0x19
        /*00f6*/ 	.short	0x0058


	//----- nvinfo : EIATTR_PARAM_CBANK
	.align		4
        /*00f8*/ 	.byte	0x04, 0x0a
        /*00fa*/ 	.short	(.L_3019 - .L_3018)
	.align		4
.L_3018:
        /*00fc*/ 	.word	index@(.nv.constant0._ZN10layer_norm13ln_fwd_kernelINS_13Kernel_traitsIffffjLj1024ELj1ELj4ELj1ELj16ENS_18Kernel_traits_baseILj1024EffffjLj128EEEEEEEvNS_9FwdParamsE)
        /*0100*/ 	.short	0x0380
        /*0102*/ 	.short	0x0058


	//----- nvinfo : EIATTR_SW_WAR
	.align		4
.L_3019:
        /*0104*/ 	.byte	0x04, 0x36
        /*0106*/ 	.short	(.L_3021 - .L_3020)
.L_3020:
        /*0108*/ 	.word	0x00000008
.L_3021:


//--------------------- .nv.info._ZN10layer_norm13ln_fwd_kernelINS_13Kernel_traitsI13__nv_bfloat16fS2_fjLj768ELj1ELj4ELj1ELj16ENS_18Kernel_traits_baseILj768ES2_fS2_fjLj128EEEEEEEvNS_9FwdParamsE --------------------------
	.section	.nv.info._ZN10layer_norm13ln_fwd_kernelINS_13Kernel_traitsI13__nv_bfloat16fS2_fjLj768ELj1ELj4ELj1ELj16ENS_18Kernel_traits_baseILj768ES2_fS2_fjLj128EEEEEEEvNS_9FwdParamsE,"",@"SHT_CUDA_INFO"
	.sectionflags	@""
	.align	4


	//----- nvinfo : EIATTR_CUDA_API_VERSION
	.align		4
        /*0000*/ 	.byte	0x04, 0x37
        /*0002*/ 	.short	(.L_3023 - .L_3022)
.L_3022:
        /*0004*/ 	.word	0x00000082


	//----- nvinfo : EIATTR_KPARAM_INFO
	.align		4
.L_3023:
        /*0008*/ 	.byte	0x04, 0x17
        /*000a*/ 	.short	(.L_3025 - .L_3024)
.L_3024:
        /*000c*/ 	.word	0x00000000
        /*0010*/ 	.short	0x0000
        /*0012*/ 	.short	0x0000
        /*0014*/ 	.byte	0x00, 0xf0, 0x61, 0x01


	//----- nvinfo : EIATTR_SPARSE_MMA_MASK
	.align		4
.L_3025:
        /*0018*/ 	.byte	0x03, 0x50
        /*001a*/ 	.short	0x0000


	//----- nvinfo : EIATTR_MAXREG_COUNT
	.align		4
        /*001c*/ 	.byte	0x03, 0x1b
        /*001e*/ 	.short	0x00ff


	//----- nvinfo : EIATTR_MERCURY_ISA_VERSION
	.align		4
        /*0020*/ 	.byte	0x03, 0x5f
        /*0022*/ 	.short	0x0101


	//----- nvinfo : EIATTR_COOP_GROUP_MASK_REGIDS
	.align		4
        /*0024*/ 	.byte	0x04, 0x29
        /*0026*/ 	.short	(.L_3027 - .L_3026)


	//   ....[0]....
.L_3026:
        /*0028*/ 	.word	0xffffffff


	//   ....[1]....
        /*002c*/ 	.word	0xffffffff


	//   ....[2]....
        /*0030*/ 	.word	0xffffffff


	//   ....[3]....
        /*0034*/ 	.word	0xffffffff


	//   ....[4]....
        /*0038*/ 	.word	0xffffffff


	//   ....[5]....
        /*003c*/ 	.word	0xffffffff


	//   ....[6]....
        /*0040*/ 	.word	0xffffffff


	//   ....[7]....
        /*0044*/ 	.word	0xffffffff


	//   ....[8]....
        /*0048*/ 	.word	0xffffffff


	//   ....[9]....
        /*004c*/ 	.word	0xffffffff


	//   ....[10]....
        /*0050*/ 	.word	0x0500003f


	//   ....[11]....
        /*0054*/ 	.word	0x0500003f


	//   ....[12]....
        /*0058*/ 	.word	0x0500003f


	//   ....[13]....
        /*005c*/ 	.word	0x0500003f


	//   ....[14]....
        /*0060*/ 	.word	0x0500003f


	//   ....[15]....
        /*0064*/ 	.word	0x0500003f


	//   ....[16]....
        /*0068*/ 	.word	0x0500003f


	//   ....[17]....
        /*006c*/ 	.word	0x0500003f


	//   ....[18]....
        /*0070*/ 	.word	0x0500003f


	//   ....[19]....
        /*0074*/ 	.word	0x0500003f


	//----- nvinfo : EIATTR_COOP_GROUP_INSTR_OFFSETS
	.align		4
.L_3027:
        /*0078*/ 	.byte	0x04, 0x28
        /*007a*/ 	.short	(.L_3029 - .L_3028)


	//   ....[0]....
.L_3028:
        /*007c*/ 	.word	0x00000710


	//   ....[1]....
        /*0080*/ 	.word	0x00000730


	//   ....[2]....
        /*0084*/ 	.word	0x00000750


	//   ....[3]....
        /*0088*/ 	.word	0x00000770


	//   ....[4]....
        /*008c*/ 	.word	0x00000790


	//   ....[5]....
        /*0090*/ 	.word	0x00000ac0


	//   ....[6]....
        /*0094*/ 	.word	0x00000ae0


	//   ....[7]....
        /*0098*/ 	.word	0x00000b00


	//   ....[8]....
        /*009c*/ 	.word	0x00000b20


	//   ....[9]....
        /*00a0*/ 	.word	0x00000b40


	//   ....[10]....
        /*00a4*/ 	.word	0x000015b0


	//   ....[11]....
        /*00a8*/ 	.word	0x00001640


	//   ....[12]....
        /*00ac*/ 	.word	0x000016b0


	//   ....[13]....
        /*00b0*/ 	.word	0x00001720


	//   ....[14]....
        /*00b4*/ 	.word	0x00001790


	//   ....[15]....
        /*00b8*/ 	.word	0x00001b10


	//   ....[16]....
        /*00bc*/ 	.word	0x00001b80


	//   ....[17]....
        /*00c0*/ 	.word	0x00001bf0


	//   ....[18]....
        /*00c4*/ 	.word	0x00001c60


	//   ....[19]....
        /*00c8*/ 	.word	0x00001cd0


	//----- nvinfo : EIATTR_VRC_CTA_INIT_COUNT
	.align		4
.L_3029:
        /*00cc*/ 	.byte	0x02, 0x4a
	.zero		1
	.zero		1


	//----- nvinfo : EIATTR_EXIT_INSTR_OFFSETS
	.align		4
        /*00d0*/ 	.byte	0x04, 0x1c
        /*00d2*/ 	.short	(.L_3031 - .L_3030)


	//   ....[0]....
.L_3030:
        /*00d4*/ 	.word	0x00000080


	//   ....[1]....
        /*00d8*/ 	.word	0x00001540


	//----- nvinfo : EIATTR_MAX_THREADS
	.align		4
.L_3031:
        /*00dc*/ 	.byte	0x04, 0x05
        /*00de*/ 	.short	(.L_3033 - .L_3032)
.L_3032:
        /*00e0*/ 	.word	0x00000080
        /*00e4*/ 	.word	0x00000001
        /*00e8*/ 	.word	0x00000001


	//----- nvinfo : EIATTR_CRS_STACK_SIZE
	.align		4
.L_3033:
        /*00ec*/ 	.byte	0x04, 0x1e
        /*00ee*/ 	.short	(.L_3035 - .L_3034)
.L_3034:
        /*00f0*/ 	.word	0x00000000


	//----- nvinfo : EIATTR_CBANK_PARAM_SIZE
	.align		4
.L_3035:
        /*00f4*/ 	.byte	0x03, 0x19
        /*00f6*/ 	.short	0x0058


	//----- nvinfo : EIATTR_PARAM_CBANK
	.align		4
        /*00f8*/ 	.byte	0x04, 0x0a
        /*00fa*/ 	.short	(.L_3037 - .L_3036)
	.align		4
.L_3036:
        /*00fc*/ 	.word	index@(.nv.constant0._ZN10layer_norm13ln_fwd_kernelINS_13Kernel_traitsI13__nv_bfloat16fS2_fjLj768ELj1ELj4ELj1ELj16ENS_18Kernel_traits_baseILj768ES2_fS2_fjLj128EEEEEEEvNS_9FwdParamsE)
        /*0100*/ 	.short	0x0380
        /*0102*/ 	.short	0x0058


	//----- nvinfo : EIATTR_SW_WAR
	.align		4
.L_3037:
        /*0104*/ 	.byte	0x04, 0x36
        /*0106*/ 	.short	(.L_3039 - .L_3038)
.L_3038:
        /*0108*/ 	.word	0x00000008
.L_3039:


//--------------------- .nv.info._ZN10layer_norm13ln_fwd_kernelINS_13Kernel_traitsI13__nv_bfloat16S2_S2_fjLj768ELj1ELj4ELj1ELj16ENS_18Kernel_traits_baseILj768ES2_S2_S2_fjLj128EEEEEEEvNS_9FwdParamsE --------------------------
	.section	.nv.info._ZN10layer_norm13ln_fwd_kernelINS_13Kernel_traitsI13__nv_bfloat16S2_S2_fjLj768ELj1ELj4ELj1ELj16ENS_18Kernel_traits_baseILj768ES2_S2_S2_fjLj128EEEEEEEvNS_9FwdParamsE,"",@"SHT_CUDA_INFO"
	.sectionflags	@""
	.align	4


	//----- nvinfo : EIATTR_CUDA_API_VERSION
	.align		4
        /*0000*/ 	.byte	0x04, 0x37
        /*0002*/ 	.short	(.L_3041 - .L_3040)
.L_3040:
        /*0004*/ 	.word	0x00000082


	//----- nvinfo : EIATTR_KPARAM_INFO
	.align		4
.L_3041:
        /*0008*/ 	.byte	0x04, 0x17
        /*000a*/ 	.short	(.L_3043 - .L_3042)
.L_3042:
        /*000c*/ 	.word	0x00000000
        /*0010*/ 	.short	0x0000
        /*0012*/ 	.short	0x0000
        /*0014*/ 	.byte	0x00, 0xf0, 0x61, 0x01


	//----- nvinfo : EIATTR_SPARSE_MMA_MASK
	.align		4
.L_3043:
        /*0018*/ 	.byte	0x03, 0x50
        /*001a*/ 	.short	0x0000


	//----- nvinfo : EIATTR_MAXREG_COUNT
	.align		4
        /*001c*/ 	.byte	0x03, 0x1b
        /*001e*/ 	.short	0x00ff


	//----- nvinfo : EIATTR_MERCURY_ISA_VERSION
	.align		4
        /*0020*/ 	.byte	0x03, 0x5f
        /*0022*/ 	.short	0x0101


	//----- nvinfo : EIATTR_COOP_GROUP_MASK_REGIDS
	.align		4
        /*0024*/ 	.byte	0x04, 0x29
        /*0026*/ 	.short	(.L_3045 - .L_3044)


	//   ....[0]....
.L_3044:
        /*0028*/ 	.word	0xffffffff


	//   ....[1]....
        /*002c*/ 	.word	0xffffffff


	//   ....[2]....
        /*0030*/ 	.word	0xffffffff


	//   ....[3]....
        /*0034*/ 	.word	0xffffffff


	//   ....[4]....
        /*0038*/ 	.word	0xffffffff


	//   ....[5]....
        /*003c*/ 	.word	0xffffffff


	//   ....[6]....
        /*0040*/ 	.word	0xffffffff


	//   ....[7]....
        /*0044*/ 	.word	0xffffffff


	//   ....[8]....
        /*0048*/ 	.word	0xffffffff


	//   ....[9]....
        /*004c*/ 	.word	0xffffffff


	//   ....[10]....
        /*0050*/ 	.word	0x05000035


	//   ....[11]....
        /*0054*/ 	.word	0x05000035


	//   ....[12]....
        /*0058*/ 	.word	0x05000035


	//   ....[13]....
        /*005c*/ 	.word	0x05000035


	//   ....[14]....
        /*0060*/ 	.word	0x05000035


	//   ....[15]....
        /*0064*/ 	.word	0x05000035


	//   ....[16]....
        /*0068*/ 	.word	0x05000035


	//   ....[17]....
        /*006c*/ 	.word	0x05000035


	//   ....[18]....
        /*0070*/ 	.word	0x05000035


	//   ....[19]....
        /*0074*/ 	.word	0x05000035


	//----- nvinfo : EIATTR_COOP_GROUP_INSTR_OFFSETS
	.align		4
.L_3045:
        /*0078*/ 	.byte	0x04, 0x28
        /*007a*/ 	.short	(.L_3047 - .L_3046)


	//   ....[0]....
.L_3046:
        /*007c*/ 	.word	0x000005e0


	//   ....[1]....
        /*0080*/ 	.word	0x00000600


	//   ....[2]....
        /*0084*/ 	.word	0x00000620


	//   ....[3]....
        /*0088*/ 	.word	0x00000640


	//   ....[4]....
        /*008c*/ 	.word	0x00000660


	//   ....[5]....
        /*0090*/ 	.word	0x00000990


	//   ....[6]....
        /*0094*/ 	.word	0x000009b0


	//   ....[7]....
        /*0098*/ 	.word	0x000009d0


	//   ....[8]....
        /*009c*/ 	.word	0x000009f0


	//   ....[9]....
        /*00a0*/ 	.word	0x00000a10


	//   ....[10]....
        /*00a4*/ 	.word	0x00001070


	//   ....[11]....
        /*00a8*/ 	.word	0x000010f0


	//   ....[12]....
        /*00ac*/ 	.word	0x00001150


	//   ....[13]....
        /*00b0*/ 	.word	0x000011b0


	//   ....[14]....
        /*00b4*/ 	.word	0x00001210


	//   ....[15]....
        /*00b8*/ 	.word	0x00001590


	//   ....[16]....
        /*00bc*/ 	.word	0x000015f0


	//   ....[17]....
        /*00c0*/ 	.word	0x00001650


	//   ....[18]....
        /*00c4*/ 	.word	0x000016b0


	//   ....[19]....
        /*00c8*/ 	.word	0x00001710


	//----- nvinfo : EIATTR_VRC_CTA_INIT_COUNT
	.align		4
.L_3047:
        /*00cc*/ 	.byte	0x02, 0x4a
	.zero		1
	.zero		1


	//----- nvinfo : EIATTR_EXIT_INSTR_OFFSETS
	.align		4
        /*00d0*/ 	.byte	0x04, 0x1c
        /*00d2*/ 	.short	(.L_3049 - .L_3048)


	//   ....[0]....
.L_3048:
        /*00d4*/ 	.word	0x00000080


	//   ....[1]....
        /*00d8*/ 	.word	0x00001010


	//----- nvinfo : EIATTR_MAX_THREADS
	.align		4
.L_3049:
        /*00dc*/ 	.byte	0x04, 0x05
        /*00de*/ 	.short	(.L_3051 - .L_3050)
.L_3050:
        /*00e0*/ 	.word	0x00000080
        /*00e4*/ 	.word	0x00000001
        /*00e8*/ 	.word	0x00000001


	//----- nvinfo : EIATTR_CRS_STACK_SIZE
	.align		4
.L_3051:
        /*00ec*/ 	.byte	0x04, 0x1e
        /*00ee*/ 	.short	(.L_3053 - .L_3052)
.L_3052:
        /*00f0*/ 	.word	0x00000000


	//----- nvinfo : EIATTR_CBANK_PARAM_SIZE
	.align		4
.L_3053:
        /*00f4*/ 	.byte	0x03, 0x19
        /*00f6*/ 	.short	0x0058


	//----- nvinfo : EIATTR_PARAM_CBANK
	.align		4
        /*00f8*/ 	.byte	0x04, 0x0a
        /*00fa*/ 	.short	(.L_3055 - .L_3054)
	.align		4
.L_3054:
        /*00fc*/ 	.word	index@(.nv.constant0._ZN10layer_norm13ln_fwd_kernelINS_13Kernel_traitsI13__nv_bfloat16S2_S2_fjLj768ELj1ELj4ELj1ELj16ENS_18Kernel_traits_baseILj768ES2_S2_S2_fjLj128EEEEEEEvNS_9FwdParamsE)
        /*0100*/ 	.short	0x0380
        /*0102*/ 	.short	0x0058


	//----- nvinfo : EIATTR_SW_WAR
	.align		4
.L_3055:
        /*0104*/ 	.byte	0x04, 0x36
        /*0106*/ 	.short	(.L_3057 - .L_3056)
.L_3056:
        /*0108*/ 	.word	0x00000008
.L_3057:


//--------------------- .nv.info._ZN10layer_norm13ln_fwd_kernelINS_13Kernel_traitsI6__halffS2_fjLj768ELj1ELj4ELj1ELj16ENS_18Kernel_traits_baseILj768ES2_fS2_fjLj128EEEEEEEvNS_9FwdParamsE --------------------------
	.section	.nv.info._ZN10layer_norm13ln_fwd_kernelINS_13Kernel_traitsI6__halffS2_fjLj768ELj1ELj4ELj1ELj16ENS_18Kernel_traits_baseILj768ES2_fS2_fjLj128EEEEEEEvNS_9FwdParamsE,"",@"SHT_CUDA_INFO"
	.sectionflags	@""
	.align	4


	//----- nvinfo : EIATTR_CUDA_API_VERSION
	.align		4
        /*0000*/ 	.byte	0x04, 0x37
        /*0002*/ 	.short	(.L_3059 - .L_3058)
.L_3058:
        /*0004*/ 	.word	0x00000082


	//----- nvinfo : EIATTR_KPARAM_INFO
	.align		4
.L_3059:
        /*0008*/ 	.byte	0x04, 0x17
        /*000a*/ 	.short	(.L_3061 - .L_3060)
.L_3060:
        /*000c*/ 	.word	0x00000000
        /*0010*/ 	.short	0x0000
        /*0012*/ 	.short	0x0000
        /*0014*/ 	.byte	0x00, 0xf0, 0x61, 0x01


	//----- nvinfo : EIATTR_SPARSE_MMA_MASK
	.align		4
.L_3061:
        /*0018*/ 	.byte	0x03, 0x50
        /*001a*/ 	.short	0x0000


	//----- nvinfo : EIATTR_MAXREG_COUNT
	.align		4
        /*001c*/ 	.byte	0x03, 0x1b
        /*001e*/ 	.short	0x00ff


	//----- nvinfo : EIATTR_MERCURY_ISA_VERSION
	.align		4
        /*0020*/ 	.byte	0x03, 0x5f
        /*0022*/ 	.short	0x0101


	//----- nvinfo : EIATTR_COOP_GROUP_MASK_REGIDS
	.align		4
        /*0024*/ 	.byte	0x04, 0x29
        /*0026*/ 	.short	(.L_3063 - .L_3062)


	//   ....[0]....
.L_3062:
        /*0028*/ 	.word	0xffffffff


	//   ....[1]....
        /*002c*/ 	.word	0xffffffff


	//   ....[2]....
        /*0030*/ 	.word	0xffffffff


	//   ....[3]....
        /*0034*/ 	.word	0xffffffff


	//   ....[4]....
        /*0038*/ 	.word	0xffffffff


	//   ....[5]....
        /*003c*/ 	.word	0xffffffff


	//   ....[6]....
        /*0040*/ 	.word	0xffffffff


	//   ....[7]....
        /*0044*/ 	.word	0xffffffff


	//   ....[8]....
        /*0048*/ 	.word	0xffffffff


	//   ....[9]....
        /*004c*/ 	.word	0xffffffff


	//   ....[10]....
        /*0050*/ 	.word	0x0500003f


	//   ....[11]....
        /*0054*/ 	.word	0x0500003f


	//   ....[12]....
        /*0058*/ 	.word	0x0500003f


	//   ....[13]....
        /*005c*/ 	.word	0x0500003f


	//   ....[14]....
        /*0060*/ 	.word	0x0500003f


	//   ....[15]....
        /*0064*/ 	.word	0x0500003f


	//   ....[16]....
        /*0068*/ 	.word	0x0500003f


	//   ....[17]....
        /*006c*/ 	.word	0x0500003f


	//   ....[18]....
        /*0070*/ 	.word	0x0500003f


	//   ....[19]....
        /*0074*/ 	.word	0x0500003f


	//----- nvinfo : EIATTR_COOP_GROUP_INSTR_OFFSETS
	.align		4
.L_3063:
        /*0078*/ 	.byte	0x04, 0x28
        /*007a*/ 	.short	(.L_3065 - .L_3064)


	//   ....[0]....
.L_3064:
        /*007c*/ 	.word	0x00000710


	//   ....[1]....
        /*0080*/ 	.word	0x00000730


	//   ....[2]....
        /*0084*/ 	.word	0x00000750


	//   ....[3]....
        /*0088*/ 	.word	0x00000770


	//   ....[4]....
        /*008c*/ 	.word	0x00000790


	//   ....[5]....
        /*0090*/ 	.word	0x00000ac0


	//   ....[6]....
        /*0094*/ 	.word	0x00000ae0


	//   ....[7]....
        /*0098*/ 	.word	0x00000b00


	//   ....[8]....
        /*009c*/ 	.word	0x00000b20


	//   ....[9]....
        /*00a0*/ 	.word	0x00000b40


	//   ....[10]....
        /*00a4*/ 	.word	0x000015b0


	//   ....[11]....
        /*00a8*/ 	.word	0x00001640


	//   ....[12]....
        /*00ac*/ 	.word	0x000016b0


	//   ....[13]....
        /*00b0*/ 	.word	0x00001720


	//   ....[14]....
        /*00b4*/ 	.word	0x00001790


	//   ....[15]....
        /*00b8*/ 	.word	0x00001b10


	//   ....[16]....
        /*00bc*/ 	.word	0x00001b80


	//   ....[17]....
        /*00c0*/ 	.word	0x00001bf0


	//   ....[18]....
        /*00c4*/ 	.word	0x00001c60


	//   ....[19]....
        /*00c8*/ 	.word	0x00001cd0


	//----- nvinfo : EIATTR_VRC_CTA_INIT_COUNT
	.align		4
.L_3065:
        /*00cc*/ 	.byte	0x02, 0x4a
	.zero		1
	.zero		1


	//----- nvinfo : EIATTR_EXIT_INSTR_OFFSETS
	.align		4
        /*00d0*/ 	.byte	0x04, 0x1c
        /*00d2*/ 	.short	(.L_3067 - .L_3066)


	//   ....[0]....
.L_3066:
        /*00d4*/ 	.word	0x00000080


	//   ....[1]....
        /*00d8*/ 	.word	0x00001540


	//----- nvinfo : EIATTR_MAX_THREADS
	.align		4
.L_3067:
        /*00dc*/ 	.byte	0x04, 0x05
        /*00de*/ 	.short	(.L_3069 - .L_3068)
.L_3068:
        /*00e0*/ 	.word	0x00000080
        /*00e4*/ 	.word	0x00000001
        /*00e8*/ 	.word	0x00000001


	//----- nvinfo : EIATTR_CRS_STACK_SIZE
	.align		4
.L_3069:
        /*00ec*/ 	.byte	0x04, 0x1e
        /*00ee*/ 	.short	(.L_3071 - .L_3070)
.L_3070:
        /*00f0*/ 	.word	0x00000000


	//----- nvinfo : EIATTR_CBANK_PARAM_SIZE
	.align		4
.L_3071:
        /*00f4*/ 	.byte	0x03, 0x19
        /*00f6*/ 	.short	0x0058


	//----- nvinfo : EIATTR_PARAM_CBANK
	.align		4
        /*00f8*/ 	.byte	0x04, 0x0a
        /*00fa*/ 	.short	(.L_3073 - .L_3072)
	.align		4
.L_3072:
        /*00fc*/ 	.word	index@(.nv.constant0._ZN10layer_norm13ln_fwd_kernelINS_13Kernel_traitsI6__halffS2_fjLj768ELj1ELj4ELj1ELj16ENS_18Kernel_traits_baseILj768ES2_fS2_fjLj128EEEEEEEvNS_9FwdParamsE)
        /*0100*/ 	.short	0x0380
        /*0102*/ 	.short	0x0058


	//----- nvinfo : EIATTR_SW_WAR
	.align		4
.L_3073:
        /*0104*/ 	.byte	0x04, 0x36
        /*0106*/ 	.short	(.L_3075 - .L_3074)
.L_3074:
        /*0108*/ 	.word	0x00000008
.L_3075:


//--------------------- .nv.info._ZN10layer_norm13ln_fwd_kernelINS_13Kernel_traitsI6__halfS2_S2_fjLj768ELj1ELj4ELj1ELj16ENS_18Kernel_traits_baseILj768ES2_S2_S2_fjLj128EEEEEEEvNS_9FwdParamsE --------------------------
	.section	.nv.info._ZN10layer_norm13ln_fwd_kernelINS_13Kernel_traitsI6__halfS2_S2_fjLj768ELj1ELj4ELj1ELj16ENS_18Kernel_traits_baseILj768ES2_S2_S2_fjLj128EEEEEEEvNS_9FwdParamsE,"",@"SHT_CUDA_INFO"
	.sectionflags	@""
	.align	4


	//----- nvinfo : EIATTR_CUDA_API_VERSION
	.align		4
        /*0000*/ 	.byte	0x04, 0x37
        /*0002*/ 	.short	(.L_3077 - .L_3076)
.L_3076:
        /*0004*/ 	.word	0x00000082


	//----- nvinfo : EIATTR_KPARAM_INFO
	.align		4
.L_3077:
        /*0008*/ 	.byte	0x04, 0x17
        /*000a*/ 	.short	(.L_3079 - .L_3078)
.L_3078:
        /*000c*/ 	.word	0x00000000
        /*0010*/ 	.short	0x0000
        /*0012*/ 	.short	0x0000
        /*0014*/ 	.byte	0x00, 0xf0, 0x61, 0x01


	//----- nvinfo : EIATTR_SPARSE_MMA_MASK
	.align		4
.L_3079:
        /*0018*/ 	.byte	0x03, 0x50
        /*001a*/ 	.short	0x0000


	//----- nvinfo : EIATTR_MAXREG_COUNT
	.align		4
        /*001c*/ 	.byte	0x03, 0x1b
        /*001e*/ 	.short	0x00ff


	//----- nvinfo : EIATTR_MERCURY_ISA_VERSION
	.align		4
        /*0020*/ 	.byte	0x03, 0x5f
        /*0022*/ 	.short	0x0101


	//----- nvinfo : EIATTR_COOP_GROUP_MASK_REGIDS
	.align		4
        /*0024*/ 	.byte	0x04, 0x29
        /*0026*/ 	.short	(.L_3081 - .L_3080)


	//   ....[0]....
.L_3080:
        /*0028*/ 	.word	0xffffffff


	//   ....[1]....
        /*002c*/ 	.word	0xffffffff


	//   ....[2]....
        /*0030*/ 	.word	0xffffffff


	//   ....[3]....
        /*0034*/ 	.word	0xffffffff


	//   ....[4]....
        /*0038*/ 	.word	0xffffffff


	//   ....[5]....
        /*003c*/ 	.word	0xffffffff


	//   ....[6]....
        /*0040*/ 	.word	0xffffffff


	//   ....[7]....
        /*0044*/ 	.word	0xffffffff


	//   ....[8]....
        /*0048*/ 	.word	0xffffffff


	//   ....[9]....
        /*004c*/ 	.word	0xffffffff


	//   ....[10]....
        /*0050*/ 	.word	0x05000036


	//   ....[11]....
        /*0054*/ 	.word	0x05000036


	//   ....[12]....
        /*0058*/ 	.word	0x05000036


	//   ....[13]....
        /*005c*/ 	.word	0x05000036


	//   ....[14]....
        /*0060*/ 	.word	0x05000036


	//   ....[15]....
        /*0064*/ 	.word	0x05000036


	//   ....[16]....
        /*0068*/ 	.word	0x05000036


	//   ....[17]....
        /*006c*/ 	.word	0x05000036


	//   ....[18]....
        /*0070*/ 	.word	0x05000036


	//   ....[19]....
        /*0074*/ 	.word	0x05000036


	//----- nvinfo : EIATTR_COOP_GROUP_INSTR_OFFSETS
	.align		4
.L_3081:
        /*0078*/ 	.byte	0x04, 0x28
        /*007a*/ 	.short	(.L_3083 - .L_3082)


	//   ....[0]....
.L_3082:
        /*007c*/ 	.word	0x00000520


	//   ....[1]....
        /*0080*/ 	.word	0x00000540


	//   ....[2]....
        /*0084*/ 	.word	0x00000560


	//   ....[3]....
        /*0088*/ 	.word	0x00000580


	//   ....[4]....
        /*008c*/ 	.word	0x000005a0


	//   ....[5]....
        /*0090*/ 	.word	0x000008d0


	//   ....[6]....
        /*0094*/ 	.word	0x000008f0


	//   ....[7]....
        /*0098*/ 	.word	0x00000910


	//   ....[8]....
        /*009c*/ 	.word	0x00000930


	//   ....[9]....
        /*00a0*/ 	.word	0x00000950


	//   ....[10]....
        /*00a4*/ 	.word	0x00000fb0


	//   ....[11]....
        /*00a8*/ 	.word	0x00001030


	//   ....[12]....
        /*00ac*/ 	.word	0x00001090


	//   ....[13]....
        /*00b0*/ 	.word	0x000010f0


	//   ....[14]....
        /*00b4*/ 	.word	0x00001150


	//   ....[15]....
        /*00b8*/ 	.word	0x000014d0


	//   ....[16]....
        /*00bc*/ 	.word	0x00001530


	//   ....[17]....
        /*00c0*/ 	.word	0x00001590


	//   ....[18]....
        /*00c4*/ 	.word	0x000015f0


	//   ....[19]....
        /*00c8*/ 	.word	0x00001650


	//----- nvinfo : EIATTR_VRC_CTA_INIT_COUNT
	.align		4
.L_3083:
        /*00cc*/ 	.byte	0x02, 0x4a
	.zero		1
	.zero		1


	//----- nvinfo : EIATTR_EXIT_INSTR_OFFSETS
	.align		4
        /*00d0*/ 	.byte	0x04, 0x1c
        /*00d2*/ 	.short	(.L_3085 - .L_3084)


	//   ....[0]....
.L_3084:
        /*00d4*/ 	.word	0x00000080


	//   ....[1]....
        /*00d8*/ 	.word	0x00000f50


	//----- nvinfo : EIATTR_MAX_THREADS
	.align		4
.L_3085:
        /*00dc*/ 	.byte	0x04, 0x05
        /*00de*/ 	.short	(.L_3087 - .L_3086)
.L_3086:
        /*00e0*/ 	.word	0x00000080
        /*00e4*/ 	.word	0x00000001
        /*00e8*/ 	.word	0x00000001


	//----- nvinfo : EIATTR_CRS_STACK_SIZE
	.align		4
.L_3087:
        /*00ec*/ 	.byte	0x04, 0x1e
        /*00ee*/ 	.short	(.L_3089 - .L_3088)
.L_3088:
        /*00f0*/ 	.word	0x00000000


	//----- nvinfo : EIATTR_CBANK_PARAM_SIZE
	.align		4
.L_3089:
        /*00f4*/ 	.byte	0x03, 0x19
        /*00f6*/ 	.short	0x0058


	//----- nvinfo : EIATTR_PARAM_CBANK
	.align		4
        /*00f8*/ 	.byte	0x04, 0x0a
        /*00fa*/ 	.short	(.L_3091 - .L_3090)
	.align		4
.L_3090:
        /*00fc*/ 	.word	index@(.nv.constant0._ZN10layer_norm13ln_fwd_kernelINS_13Kernel_traitsI6__halfS2_S2_fjLj768ELj1ELj4ELj1ELj16ENS_18Kernel_traits_baseILj768ES2_S2_S2_fjLj128EEEEEEEvNS_9FwdParamsE)
        /*0100*/ 	.short	0x0380
        /*0102*/ 	.short	0x0058


	//----- nvinfo : EIATTR_SW_WAR
	.align		4
.L_3091:
        /*0104*/ 	.byte	0x04, 0x36
        /*0106*/ 	.short	(.L_3093 - .L_3092)
.L_3092:
        /*0108*/ 	.word	0x00000008
.L_3093:


//--------------------- .nv.info._ZN10layer_norm13ln_fwd_kernelINS_13Kernel_traitsIffffjLj768ELj1ELj4ELj1ELj16ENS_18Kernel_traits_baseILj768EffffjLj128EEEEEEEvNS_9FwdParamsE --------------------------
	.section	.nv.info._ZN10layer_norm13ln_fwd_kernelINS_13Kernel_traitsIffffjLj768ELj1ELj4ELj1ELj16ENS_18Kernel_traits_baseILj768EffffjLj128EEEEEEEvNS_9FwdParamsE,"",@"SHT_CUDA_INFO"
	.sectionflags	@""
	.align	4


	//----- nvinfo : EIATTR_CUDA_API_VERSION
	.align		4
        /*0000*/ 	.byte	0x04, 0x37
        /*0002*/ 	.short	(.L_3095 - .L_3094)
.L_3094:
        /*0004*/ 	.word	0x00000082


	//----- nvinfo : EIATTR_KPARAM_INFO
	.align		4
.L_3095:
        /*0008*/ 	.byte	0x04, 0x17
        /*000a*/ 	.short	(.L_3097 - .L_3096)
.L_3096:
        /*000c*/ 	.word	0x00000000
        /*0010*/ 	.short	0x0000
        /*0012*/ 	.short	0x0000
        /*0014*/ 	.byte	0x00, 0xf0, 0x61, 0x01


	//----- nvinfo : EIATTR_SPARSE_MMA_MASK
	.align		4
.L_3097:
        /*0018*/ 	.byte	0x03, 0x50
        /*001a*/ 	.short	0x0000


	//----- nvinfo : EIATTR_MAXREG_COUNT
	.align		4
        /*001c*/ 	.byte	0x03, 0x1b
        /*001e*/ 	.short	0x00ff


	//----- nvinfo : EIATTR_MERCURY_ISA_VERSION
	.align		4
        /*0020*/ 	.byte	0x03, 0x5f
        /*0022*/ 	.short	0x0101


	//----- nvinfo : EIATTR_COOP_GROUP_MASK_REGIDS
	.align		4
        /*0024*/ 	.byte	0x04, 0x29
        /*0026*/ 	.short	(.L_3099 - .L_3098)


	//   ....[0]....
.L_3098:
        /*0028*/ 	.word	0xffffffff


	//   ....[1]....
        /*002c*/ 	.word	0xffffffff


	//   ....[2]....
        /*0030*/ 	.word	0xffffffff


	//   ....[3]....
        /*0034*/ 	.word	0xffffffff


	//   ....[4]....
        /*0038*/ 	.word	0xffffffff


	//   ....[5]....
        /*003c*/ 	.word	0xffffffff


	//   ....[6]....
        /*0040*/ 	.word	0xffffffff


	//   ....[7]....
        /*0044*/ 	.word	0xffffffff


	//   ....[8]....
        /*0048*/ 	.word	0xffffffff


	//   ....[9]....
        /*004c*/ 	.word	0xffffffff


	//   ....[10]....
        /*0050*/ 	.word	0x05000052


	//   ....[11]....
        /*0054*/ 	.word	0x05000052


	//   ....[12]....
        /*0058*/ 	.word	0x05000052


	//   ....[13]....
        /*005c*/ 	.word	0x05000052


	//   ....[14]....
        /*0060*/ 	.word	0x05000052


	//   ....[15]....
        /*0064*/ 	.word	0x05000052


	//   ....[16]....
        /*0068*/ 	.word	0x05000052


	//   ....[17]....
        /*006c*/ 	.word	0x05000052


	//   ....[18]....
        /*0070*/ 	.word	0x05000052


	//   ....[19]....
        /*0074*/ 	.word	0x05000052


	//----- nvinfo : EIATTR_COOP_GROUP_INSTR_OFFSETS
	.align		4
.L_3099:
        /*0078*/ 	.byte	0x04, 0x28
        /*007a*/ 	.short	(.L_3101 - .L_3100)


	//   ....[0]....
.L_3100:
        /*007c*/ 	.word	0x00000470


	//   ....[1]....
        /*0080*/ 	.word	0x00000490


	//   ....[2]....
        /*0084*/ 	.word	0x000004b0


	//   ....[3]....
        /*0088*/ 	.word	0x000004d0


	//   ....[4]....
        /*008c*/ 	.word	0x000004f0


	//   ....[5]....
        /*0090*/ 	.word	0x00000820


	//   ....[6]....
        /*0094*/ 	.word	0x00000840


	//   ....[7]....
        /*0098*/ 	.word	0x00000860


	//   ....[8]....
        /*009c*/ 	.word	0x00000880


	//   ....[9]....
        /*00a0*/ 	.word	0x000008a0


	//   ....[10]....
        /*00a4*/ 	.word	0x00000db0


	//   ....[11]....
        /*00a8*/ 	.word	0x00000e30


	//   ....[12]....
        /*00ac*/ 	.word	0x00000eb0


	//   ....[13]....
        /*00b0*/ 	.word	0x00000f30


	//   ....[14]....
        /*00b4*/ 	.word	0x00000fb0


	//   ....[15]....
        /*00b8*/ 	.word	0x00001340


	//   ....[16]....
        /*00bc*/ 	.word	0x000013c0


	//   ....[17]....
        /*00c0*/ 	.word	0x00001440


	//   ....[18]....
        /*00c4*/ 	.word	0x000014c0


	//   ....[19]....
        /*00c8*/ 	.word	0x00001540


	//----- nvinfo : EIATTR_VRC_CTA_INIT_COUNT
	.align		4
.L_3101:
        /*00cc*/ 	.byte	0x02, 0x4a
	.zero		1
	.zero		1


	//----- nvinfo : EIATTR_EXIT_INSTR_OFFSETS
	.align		4
        /*00d0*/ 	.byte	0x04, 0x1c
        /*00d2*/ 	.short	(.L_3103 - .L_3102)


	//   ....[0]....
.L_3102:
        /*00d4*/ 	.word	0x00000080


	//   ....[1]....
        /*00d8*/ 	.word	0x00000d50


	//----- nvinfo : EIATTR_MAX_THREADS
	.align		4
.L_3103:
        /*00dc*/ 	.byte	0x04, 0x05
        /*00de*/ 	.short	(.L_3105 - .L_3104)
.L_3104:
        /*00e0*/ 	.word	0x00000080
        /*00e4*/ 	.word	0x00000001
        /*00e8*/ 	.word	0x00000001


	//----- nvinfo : EIATTR_CRS_STACK_SIZE
	.align		4
.L_3105:
        /*00ec*/ 	.byte	0x04, 0x1e
        /*00ee*/ 	.short	(.L_3107 - .L_3106)
.L_3106:
        /*00f0*/ 	.word	0x00000000


	//----- nvinfo : EIATTR_CBANK_PARAM_SIZE
	.align		4
.L_3107:
        /*00f4*/ 	.byte	0x03, 0x19
        /*00f6*/ 	.short	0x0058


	//----- nvinfo : EIATTR_PARAM_CBANK
	.align		4
        /*00f8*/ 	.byte	0x04, 0x0a
        /*00fa*/ 	.short	(.L_3109 - .L_3108)
	.align		4
.L_3108:
        /*00fc*/ 	.word	index@(.nv.constant0._ZN10layer_norm13ln_fwd_kernelINS_13Kernel_traitsIffffjLj768ELj1ELj4ELj1ELj16ENS_18Kernel_traits_baseILj768EffffjLj128EEEEEEEvNS_9FwdParamsE)
        /*0100*/ 	.short	0x0380
        /*0102*/ 	.short	0x0058


	//----- nvinfo : EIATTR_SW_WAR
	.align		4
.L_3109:
        /*0104*/ 	.byte	0x04, 0x36
        /*0106*/ 	.short	(.L_3111 - .L_3110)
.L_3110:
        /*0108*/ 	.word	0x00000008
.L_3111:


//--------------------- .nv.callgraph             --------------------------
	.section	.nv.callgraph,"",@"SHT_CUDA_CALLGRAPH"
	.align	4
	.sectionentsize	8
	.align		4
        /*0000*/ 	.word	0x00000000
	.align		4
        /*0004*/ 	.word	0xffffffff
	.align		4
        /*0008*/ 	.word	0x00000000
	.align		4
        /*000c*/ 	.word	0xfffffffe
	.align		4
        /*0010*/ 	.word	0x00000000
	.align		4
        /*0014*/ 	.word	0xfffffffd
	.align		4
        /*0018*/ 	.word	0x00000000
	.align		4
        /*001c*/ 	.word	0xfffffffc


//--------------------- .text._ZN10layer_norm13ln_fwd_kernelINS_13Kernel_traitsI13__nv_bfloat16fS2_fjLj65536ELj8ELj1ELj4ELj16ENS_18Kernel_traits_baseILj65536ES2_fS2_fjLj128EEEEEEEvNS_9FwdParamsE --------------------------
	.section	.text._ZN10layer_norm13ln_fwd_kernelINS_13Kernel_traitsI13__nv_bfloat16fS2_fjLj65536ELj8ELj1ELj4ELj16ENS_18Kernel_traits_baseILj65536ES2_fS2_fjLj128EEEEEEEvNS_9FwdParamsE,"ax",@progbits
	.align	128
        .global         _ZN10layer_norm13ln_fwd_kernelINS_13Kernel_traitsI13__nv_bfloat16fS2_fjLj65536ELj8ELj1ELj4ELj16ENS_18Kernel_traits_baseILj65536ES2_fS2_fjLj128EEEEEEEvNS_9FwdParamsE
        .type           _ZN10layer_norm13ln_fwd_kernelINS_13Kernel_traitsI13__nv_bfloat16fS2_fjLj65536ELj8ELj1ELj4ELj16ENS_18Kernel_traits_baseILj65536ES2_fS2_fjLj128EEEEEEEvNS_9FwdParamsE,@function
        .size           _ZN10layer_norm13ln_fwd_kernelINS_13Kernel_traitsI13__nv_bfloat16fS2_fjLj65536ELj8ELj1ELj4ELj16ENS_18Kernel_traits_baseILj65536ES2_fS2_fjLj128EEEEEEEvNS_9FwdParamsE,(.L_x_997 - _ZN10layer_norm13ln_fwd_kernelINS_13Kernel_traitsI13__nv_bfloat16fS2_fjLj65536ELj8ELj1ELj4ELj16ENS_18Kernel_traits_baseILj65536ES2_fS2_fjLj128EEEEEEEvNS_9FwdParamsE)
        .other          _ZN10layer_norm13ln_fwd_kernelINS_13Kernel_traitsI13__nv_bfloat16fS2_fjLj65536ELj8ELj1ELj4ELj16ENS_18Kernel_traits_baseILj65536ES2_fS2_fjLj128EEEEEEEvNS_9FwdParamsE,@"STO_CUDA_ENTRY STV_DEFAULT"
_ZN10layer_norm13ln_fwd_kernelINS_13Kernel_traitsI13__nv_bfloat16fS2_fjLj65536ELj8ELj1ELj4ELj16ENS_18Kernel_traits_baseILj65536ES2_fS2_fjLj128EEEEEEEvNS_9FwdParamsE:
.text._ZN10layer_norm13ln_fwd_kernelINS_13Kernel_traitsI13__nv_bfloat16fS2_fjLj65536ELj8ELj1ELj4ELj16ENS_18Kernel_traits_baseILj65536ES2_fS2_fjLj128EEEEEEEvNS_9FwdParamsE:
[----:B------:R-:W-:Y:S01]  /*0000*/  LDC R1, c[0x0][0x37c] ;  /* 0x0000df00ff017b82 */ /* 0x000fe20000000800 */
[----:B------:R-:W0:Y:S01]  /*0010*/  S2R R9, SR_CTAID.X ;  /* 0x0000000000097919 */ /* 0x000e220000002500 */
[----:B------:R-:W1:Y:S01]  /*0020*/  LDCU UR4, c[0x0][0x384] ;  /* 0x00007080ff0477ac */ /* 0x000e620008000800 */
[----:B------:R-:W2:Y:S01]  /*0030*/  S2R R136, SR_TID.X ;  /* 0x0000000000887919 */ /* 0x000ea20000002100 */
[----:B0-----:R-:W-:-:S04]  /*0040*/  SHF.R.U32.HI R138, RZ, 0x3, R9 ;  /* 0x00000003ff8a7819 */ /* 0x001fc80000011609 */
[----:B-1----:R-:W-:-:S13]  /*0050*/  ISETP.GE.AND P0, PT, R138, UR4, PT ;  /* 0x000000048a007c0c */ /* 0x002fda000bf06270 */
[----:B--2---:R-:W-:Y:S05]  /*0060*/  @P0 EXIT ;  /* 0x000000000000094d */ /* 0x004fea0003800000 */
[----:B------:R-:W0:Y:S01]  /*0070*/  LDC.64 R4, c[0x0][0x3b0] ;  /* 0x0000ec00ff047b82 */ /* 0x000e220000000a00 */
[----:B------:R-:W1:Y:S01]  /*0080*/  LDCU.64 UR4, c[0x0][0x358] ;  /* 0x00006b00ff0477ac */ /* 0x000e620008000a00 */
[----:B------:R-:W-:Y:S02]  /*0090*/  SHF.L.U32 R0, R9, 0x7, RZ ;  /* 0x0000000709007819 */ /* 0x000fe400000006ff */
[----:B------:R-:W-:-:S04]  /*00a0*/  LOP3.LUT R3, R136, 0x7f, RZ, 0xc0, !PT ;  /* 0x0000007f88037812 */ /* 0x000fc800078ec0ff */
[----:B------:R-:W2:Y:S01]  /*00b0*/  LDC.64 R6, c[0x0][0x3b8] ;  /* 0x0000ee00ff067b82 */ /* 0x000ea20000000a00 */
[----:B------:R-:W-:-:S05]  /*00c0*/  LOP3.LUT R3, R3, 0x380, R0, 0xf8, !PT ;  /* 0x0000038003037812 */ /* 0x000fca00078ef800 */
[----:B0-----:R-:W-:-:S05]  /*00d0*/  IMAD.WIDE.U32 R4, R3, 0x8, R4 ;  /* 0x0000000803047825 */ /* 0x001fca00078e0004 */
[----:B-1----:R-:W3:Y:S01]  /*00e0*/  LDG.E.64 R128, desc[UR4][R4.64] ;  /* 0x0000000404807981 */ /* 0x002ee2000c1e1b00 */
[----:B--2---:R-:W-:-:S03]  /*00f0*/  IMAD.WIDE.U32 R6, R3, 0x8, R6 ;  /* 0x0000000803067825 */ /* 0x004fc600078e0006 */
[----:B------:R-:W2:Y:S04]  /*0100*/  LDG.E.64 R124, desc[UR4][R4.64+0x2000] ;  /* 0x00200004047c7981 */ /* 0x000ea8000c1e1b00 */
[----:B------:R-:W4:Y:S04]  /*0110*/  LDG.E.64 R126, desc[UR4][R6.64] ;  /* 0x00000004067e7981 */ /* 0x000f28000c1e1b00 */
[----:B------:R-:W5:Y:S04]  /*0120*/  LDG.E.64 R122, desc[UR4][R6.64+0x2000] ;  /* 0x00200004067a7981 */ /* 0x000f68000c1e1b00 */
        /* <DEDUP_REMOVED lines=27> */
[----:B------:R-:W5:Y:S01]  /*02e0*/  LDG.E.64 R2, desc[UR4][R6.64+0x1c000] ;  /* 0x01c0000406027981 */ /* 0x000f62000c1e1b00 */
[----:B------:R-:W-:Y:S01]  /*02f0*/  LOP3.LUT R0, R136, 0x1f, RZ, 0xc0, !PT ;  /* 0x0000001f88007812 */ /* 0x000fe200078ec0ff */
[----:B------:R-:W-:-:S03]  /*0300*/  HFMA2 R137, -RZ, RZ, 0, 0 ;  /* 0x00000000ff897431 */ /* 0x000fc600000001ff */
[----:B------:R-:W-:Y:S02]  /*0310*/  LOP3.LUT P0, RZ, R0, 0x7, R9, 0xf8, !PT ;  /* 0x0000000700ff7812 */ /* 0x000fe4000780f809 */
[----:B------:R-:W-:Y:S02]  /*0320*/  PLOP3.LUT P1, PT, PT, PT, PT, 0x8, 0x80 ;  /* 0x000000000080781c */ /* 0x000fe40003f2e170 */
[----:B------:R-:W-:Y:S02]  /*0330*/  ISETP.LT.U32.AND P0, PT, R136, 0x20, !P0 ;  /* 0x000000208800780c */ /* 0x000fe40004701070 */
[--C-:B---3--:R-:W-:Y:S02]  /*0340*/  SHF.R.U64 R140, R128, 0x10, R129.reuse ;  /* 0x00000010808c7819 */ /* 0x108fe40000001281 */
[----:B------:R-:W-:Y:S02]  /*0350*/  SHF.R.U32.HI R141, RZ, 0x10, R129 ;  /* 0x00000010ff8d7819 */ /* 0x000fe40000011681 */
[----:B--2---:R-:W-:-:S02]  /*0360*/  SHF.R.U64 R143, R124, 0x10, R125 ;  /* 0x000000107c8f7819 */ /* 0x004fc4000000127d */
[----:B------:R-:W-:Y:S02]  /*0370*/  SHF.R.U32.HI R144, RZ, 0x10, R125 ;  /* 0x00000010ff907819 */ /* 0x000fe4000001167d */
[--C-:B----4-:R-:W-:Y:S02]  /*0380*/  SHF.R.U64 R142, R126, 0x10, R127.reuse ;  /* 0x000000107e8e7819 */ /* 0x110fe4000000127f */
[----:B------:R-:W-:Y:S02]  /*0390*/  SHF.R.U32.HI R0, RZ, 0x10, R127 ;  /* 0x00000010ff007819 */ /* 0x000fe4000001167f */
[--C-:B-----5:R-:W-:Y:S02]  /*03a0*/  SHF.R.U64 R145, R122, 0x10, R123.reuse ;  /* 0x000000107a917819 */ /* 0x120fe4000000127b */
[----:B------:R-:W-:Y:S02]  /*03b0*/  SHF.R.U32.HI R146, RZ, 0x10, R123 ;  /* 0x00000010ff927819 */ /* 0x000fe4000001167b */
[----:B------:R-:W-:-:S02]  /*03c0*/  SHF.R.U64 R147, R120, 0x10, R121 ;  /* 0x0000001078937819 */ /* 0x000fc40000001279 */
[----:B------:R-:W-:Y:S02]  /*03d0*/  SHF.R.U32.HI R148, RZ, 0x10, R121 ;  /* 0x00000010ff947819 */ /* 0x000fe40000011679 */
[--C-:B------:R-:W-:Y:S02]  /*03e0*/  SHF.R.U64 R149, R118, 0x10, R119.reuse ;  /* 0x0000001076957819 */ /* 0x100fe40000001277 */
[----:B------:R-:W-:Y:S02]  /*03f0*/  SHF.R.U32.HI R150, RZ, 0x10, R119 ;  /* 0x00000010ff967819 */ /* 0x000fe40000011677 */
[--C-:B------:R-:W-:Y:S02]  /*0400*/  SHF.R.U64 R151, R116, 0x10, R117.reuse ;  /* 0x0000001074977819 */ /* 0x100fe40000001275 */
        /* <DEDUP_REMOVED lines=51> */
[----:B------:R-:W-:Y:S02]  /*0740*/  PRMT R140, R0, 0x5410, R140 ;  /* 0x00005410008c7816 */ /* 0x000fe4000000008c */
[----:B------:R-:W-:Y:S02]  /*0750*/  PRMT R141, R141, 0x5410, R141 ;  /* 0x000054108d8d7816 */ /* 0x000fe4000000008d */
[----:B------:R-:W-:Y:S02]  /*0760*/  PRMT R142, R142, 0x5410, R142 ;  /* 0x000054108e8e7816 */ /* 0x000fe4000000008e */
[----:B------:R-:W-:Y:S02]  /*0770*/  PRMT R143, R143, 0x5410, R143 ;  /* 0x000054108f8f7816 */ /* 0x000fe4000000008f */
[----:B------:R-:W-:-:S02]  /*0780*/  PRMT R144, R144, 0x5410, R144 ;  /* 0x0000541090907816 */ /* 0x000fc40000000090 */
[----:B------:R-:W-:Y:S02]  /*0790*/  PRMT R145, R145, 0x5410, R145 ;  /* 0x0000541091917816 */ /* 0x000fe40000000091 */
        /* <DEDUP_REMOVED lines=56> */
[----:B------:R-:W-:-:S07]  /*0b20*/  PRMT R202, R202, 0x5410, R202 ;  /* 0x00005410caca7816 */ /* 0x000fce00000000ca */
.L_x_6:
[----:B0-----:R-:W0:Y:S01]  /*0b30*/  S2R R204, SR_CTAID.X ;  /* 0x0000000000cc7919 */ /* 0x001e220000002500 */
[----:B------:R-:W1:Y:S01]  /*0b40*/  LDC.64 R130, c[0x0][0x390] ;  /* 0x0000e400ff827b82 */ /* 0x000e620000000a00 */
[----:B------:R-:W-:Y:S02]  /*0b50*/  LOP3.LUT R0, R136, 0x7f, RZ, 0xc0, !PT ;  /* 0x0000007f88007812 */ /* 0x000fe400078ec0ff */
[----:B0-----:R-:W-:-:S04]  /*0b60*/  SHF.L.U32 R5, R204, 0x7, RZ ;  /* 0x00000007cc057819 */ /* 0x001fc800000006ff */
[----:B------:R-:W-:-:S04]  /*0b70*/  LOP3.LUT R5, R0, 0x380, R5, 0xf8, !PT ;  /* 0x0000038000057812 */ /* 0x000fc800078ef805 */
[----:B------:R-:W-:-:S05]  /*0b80*/  LEA R139, R138, R5, 0xe ;  /* 0x000000058a8b7211 */ /* 0x000fca00078e70ff */
[----:B-1----:R-:W-:-:S05]  /*0b90*/  IMAD.WIDE.U32 R130, R139, 0x10, R130 ;  /* 0x000000108b827825 */ /* 0x002fca00078e0082 */
[----:B------:R-:W2:Y:S04]  /*0ba0*/  LDG.E.128 R4, desc[UR4][R130.64] ;  /* 0x0000000482047981 */ /* 0x000ea8000c1e1d00 */
[----:B------:R-:W3:Y:S04]  /*0bb0*/  LDG.E.128 R8, desc[UR4][R130.64+0x4000] ;  /* 0x0040000482087981 */ /* 0x000ee8000c1e1d00 */
[----:B------:R-:W4:Y:S04]  /*0bc0*/  LDG.E.128 R12, desc[UR4][R130.64+0x8000] ;  /* 0x00800004820c7981 */ /* 0x000f28000c1e1d00 */
[----:B------:R-:W5:Y:S04]  /*0bd0*/  LDG.E.128 R16, desc[UR4][R130.64+0xc000] ;  /* 0x00c0000482107981 */ /* 0x000f68000c1e1d00 */
        /* <DEDUP_REMOVED lines=11> */
[----:B------:R0:W5:Y:S01]  /*0c90*/  LDG.E.128 R64, desc[UR4][R130.64+0x3c000] ;  /* 0x03c0000482407981 */ /* 0x000162000c1e1d00 */
[----:B------:R-:W-:Y:S01]  /*0ca0*/  LOP3.LUT P2, RZ, R136, 0x1f, RZ, 0xc0, !PT ;  /* 0x0000001f88ff7812 */ /* 0x000fe2000784c0ff */
[----:B------:R-:W-:Y:S01]  /*0cb0*/  BSSY.RECONVERGENT B0, `(.L_x_0) ;  /* 0x00000e4000007945 */ /* 0x000fe20003800200 */
[----:B------:R-:W-:Y:S01]  /*0cc0*/  MOV R203, RZ ;  /* 0x000000ff00cb7202 */ /* 0x000fe20000000f00 */
[----:B------:R-:W1:Y:S02]  /*0cd0*/  S2R R136, SR_TID.X ;  /* 0x0000000000887919 */ /* 0x000e640000002100 */
[----:B-1----:R-:W-:-:S04]  /*0ce0*/  LOP3.LUT R209, R136, 0x1f, RZ, 0xc0, !PT ;  /* 0x0000001f88d17812 */ /* 0x002fc800078ec0ff */
[----:B------:R-:W-:Y:S01]  /*0cf0*/  ISETP.GT.U32.AND P3, PT, R209, 0x3, PT ;  /* 0x00000003d100780c */ /* 0x000fe20003f64070 */
[----:B--2---:R-:W-:-:S04]  /*0d00*/  FADD.FTZ R0, RZ, R4 ;  /* 0x00000004ff007221 */ /* 0x004fc80000010000 */
[----:B------:R-:W-:-:S04]  /*0d10*/  FADD.FTZ R133, R5, R0 ;  /* 0x0000000005857221 */ /* 0x000fc80000010000 */
[----:B------:R-:W-:-:S04]  /*0d20*/  FADD.FTZ R0, R6, R133 ;  /* 0x0000008506007221 */ /* 0x000fc80000010000 */
[----:B------:R-:W-:-:S04]  /*0d30*/  FADD.FTZ R133, R7, R0 ;  /* 0x0000000007857221 */ /* 0x000fc80000010000 */
[----:B---3--:R-:W-:-:S04]  /*0d40*/  FADD.FTZ R0, R8, R133 ;  /* 0x0000008508007221 */ /* 0x008fc80000010000 */
[----:B------:R-:W-:-:S04]  /*0d50*/  FADD.FTZ R133, R9, R0 ;  /* 0x0000000009857221 */ /* 0x000fc80000010000 */
[----:B------:R-:W-:-:S04]  /*0d60*/  FADD.FTZ R0, R10, R133 ;  /* 0x000000850a007221 */ /* 0x000fc80000010000 */
[----:B------:R-:W-:-:S04]  /*0d70*/  FADD.FTZ R133, R11, R0 ;  /* 0x000000000b857221 */ /* 0x000fc80000010000 */
[----:B----4-:R-:W-:-:S04]  /*0d80*/  FADD.FTZ R0, R12, R133 ;  /* 0x000000850c007221 */ /* 0x010fc80000010000 */
[----:B------:R-:W-:-:S04]  /*0d90*/  FADD.FTZ R133, R13, R0 ;  /* 0x000000000d857221 */ /* 0x000fc80000010000 */
[----:B------:R-:W-:-:S04]  /*0da0*/  FADD.FTZ R0, R14, R133 ;  /* 0x000000850e007221 */ /* 0x000fc80000010000 */
[----:B0-----:R-:W-:-:S04]  /*0db0*/  FADD.FTZ R131, R15, R0 ;  /* 0x000000000f837221 */ /* 0x001fc80000010000 */
[----:B-----5:R-:W-:-:S04]  /*0dc0*/  FADD.FTZ R0, R16, R131 ;  /* 0x0000008310007221 */ /* 0x020fc80000010000 */
[----:B------:R-:W-:-:S04]  /*0dd0*/  FADD.FTZ R131, R17, R0 ;  /* 0x0000000011837221 */ /* 0x000fc80000010000 */
        /* <DEDUP_REMOVED lines=49> */
[----:B------:R-:W-:-:S05]  /*10f0*/  FADD.FTZ R0, R67, R0 ;  /* 0x0000000043007221 */ /* 0x000fca0000010000 */
[----:B------:R-:W0:Y:S02]  /*1100*/  SHFL.BFLY PT, R131, R0, 0x1, 0x1f ;  /* 0x0c201f0000837f89 */ /* 0x000e2400000e0000 */
[----:B0-----:R-:W-:-:S05]  /*1110*/  FADD.FTZ R131, R0, R131 ;  /* 0x0000008300837221 */ /* 0x001fca0000010000 */
[----:B------:R-:W0:Y:S02]  /*1120*/  SHFL.BFLY PT, R130, R131, 0x2, 0x1f ;  /* 0x0c401f0083827f89 */ /* 0x000e2400000e0000 */
[----:B0-----:R-:W-:-:S05]  /*1130*/  FADD.FTZ R132, R131, R130 ;  /* 0x0000008283847221 */ /* 0x001fca0000010000 */
[----:B------:R-:W0:Y:S02]  /*1140*/  SHFL.BFLY PT, R133, R132, 0x4, 0x1f ;  /* 0x0c801f0084857f89 */ /* 0x000e2400000e0000 */
[----:B0-----:R-:W-:-:S05]  /*1150*/  FADD.FTZ R133, R132, R133 ;  /* 0x0000008584857221 */ /* 0x001fca0000010000 */
[----:B------:R-:W0:Y:S02]  /*1160*/  SHFL.BFLY PT, R130, R133, 0x8, 0x1f ;  /* 0x0d001f0085827f89 */ /* 0x000e2400000e0000 */
[----:B0-----:R-:W-:-:S05]  /*1170*/  FADD.FTZ R134, R133, R130 ;  /* 0x0000008285867221 */ /* 0x001fca0000010000 */
[----:B------:R-:W0:Y:S02]  /*1180*/  SHFL.BFLY PT, R135, R134, 0x10, 0x1f ;  /* 0x0e001f0086877f89 */ /* 0x000e2400000e0000 */
[----:B0-----:R-:W-:-:S04]  /*1190*/  FADD.FTZ R130, R134, R135 ;  /* 0x0000008786827221 */ /* 0x001fc80000010000 */
[----:B------:R-:W-:-:S04]  /*11a0*/  FMUL.FTZ R130, R130, 0.00048828125 ;  /* 0x3a00000082827820 */ /* 0x000fc80000410000 */
[--C-:B------:R-:W-:Y:S01]  /*11b0*/  FADD.FTZ R0, R4, -R130.reuse ;  /* 0x8000008204007221 */ /* 0x100fe20000010000 */
[--C-:B------:R-:W-:Y:S01]  /*11c0*/  FADD.FTZ R135, R5, -R130.reuse ;  /* 0x8000008205877221 */ /* 0x100fe20000010000 */
[--C-:B------:R-:W-:Y:S01]  /*11d0*/  FADD.FTZ R131, R6, -R130.reuse ;  /* 0x8000008206837221 */ /* 0x100fe20000010000 */
[----:B------:R-:W-:Y:S01]  /*11e0*/  FADD.FTZ R133, R9, -R130 ;  /* 0x8000008209857221 */ /* 0x000fe20000010000 */
[----:B------:R-:W-:-:S04]  /*11f0*/  FFMA.FTZ R0, R0, R0, RZ ;  /* 0x0000000000007223 */ /* 0x000fc800000100ff */
[----:B------:R-:W-:Y:S01]  /*1200*/  FFMA.FTZ R0, R135, R135, R0 ;  /* 0x0000008787007223 */ /* 0x000fe20000010000 */
[----:B------:R-:W-:-:S03]  /*1210*/  FADD.FTZ R135, R7, -R130 ;  /* 0x8000008207877221 */ /* 0x000fc60000010000 */
[----:B------:R-:W-:Y:S01]  /*1220*/  FFMA.FTZ R0, R131, R131, R0 ;  /* 0x0000008383007223 */ /* 0x000fe20000010000 */
[----:B------:R-:W-:-:S03]  /*1230*/  FADD.FTZ R131, R8, -R130 ;  /* 0x8000008208837221 */ /* 0x000fc60000010000 */
[----:B------:R-:W-:-:S04]  /*1240*/  FFMA.FTZ R0, R135, R135, R0 ;  /* 0x0000008787007223 */ /* 0x000fc80000010000 */
[----:B------:R-:W-:Y:S01]  /*1250*/  FFMA.FTZ R0, R131, R131, R0 ;  /* 0x0000008383007223 */ /* 0x000fe20000010000 */
[----:B------:R-:W-:-:S03]  /*1260*/  FADD.FTZ R131, R10, -R130 ;  /* 0x800000820a837221 */ /* 0x000fc60000010000 */
        /* <DEDUP_REMOVED lines=114> */
[----:B------:R-:W-:-:S04]  /*1990*/  FFMA.FTZ R0, R131, R131, R0 ;  /* 0x0000008383007223 */ /* 0x000fc80000010000 */
[----:B------:R-:W-:-:S05]  /*19a0*/  FFMA.FTZ R0, R133, R133, R0 ;  /* 0x0000008585007223 */ /* 0x000fca0000010000 */
        /* <DEDUP_REMOVED lines=9> */
[----:B0-----:R-:W-:Y:S01]  /*1a40*/  FADD.FTZ R131, R134, R135 ;  /* 0x0000008786837221 */ /* 0x001fe20000010000 */
[----:B------:R-:W-:Y:S06]  /*1a50*/  @P2 BRA `(.L_x_1) ;  /* 0x0000000000242947 */ /* 0x000fec0003800000 */
[----:B------:R-:W0:Y:S01]  /*1a60*/  S2R R133, SR_CgaCtaId ;  /* 0x0000000000857919 */ /* 0x000e220000008800 */
[----:B------:R-:W-:Y:S01]  /*1a70*/  MOV R0, 0x400 ;  /* 0x0000040000007802 */ /* 0x000fe20000000f00 */
[----:B------:R-:W1:Y:S03]  /*1a80*/  S2R R132, SR_TID.X ;  /* 0x0000000000847919 */ /* 0x000e660000002100 */
[----:B0-----:R-:W-:Y:S02]  /*1a90*/  LEA R0, R133, R0, 0x18 ;  /* 0x0000000085007211 */ /* 0x001fe400078ec0ff */
[----:B-1----:R-:W-:Y:S02]  /*1aa0*/  SHF.R.U32.HI R132, RZ, 0x2, R132 ;  /* 0x00000002ff847819 */ /* 0x002fe40000011684 */
[----:B------:R-:W-:Y:S02]  /*1ab0*/  @P1 IADD3 R0, PT, PT, R0, 0x20, RZ ;  /* 0x0000002000001810 */ /* 0x000fe40007ffe0ff */
[----:B------:R-:W-:-:S04]  /*1ac0*/  LOP3.LUT R133, R132, 0xf8, RZ, 0xc0, !PT ;  /* 0x000000f884857812 */ /* 0x000fc800078ec0ff */
[----:B------:R-:W-:-:S05]  /*1ad0*/  IADD3 R133, PT, PT, R0, R133, RZ ;  /* 0x0000008500857210 */ /* 0x000fca0007ffe0ff */
[----:B------:R0:W-:Y:S02]  /*1ae0*/  STS.64 [R133], R130 ;  /* 0x0000008285007388 */ /* 0x0001e40000000a00 */
.L_x_1:
[----:B------:R-:W-:Y:S05]  /*1af0*/  BSYNC.RECONVERGENT B0 ;  /* 0x0000000000007941 */ /* 0x000fea0003800200 */
.L_x_0:
[----:B------:R-:W-:Y:S01]  /*1b00*/  BAR.SYNC.DEFER_BLOCKING 0x0 ;  /* 0x0000000000007b1d */ /* 0x000fe20000010000 */
[----:B0-----:R-:W-:-:S05]  /*1b10*/  CS2R R130, SRZ ;  /* 0x0000000000827805 */ /* 0x001fca000001ff00 */
[----:B------:R-:W-:Y:S04]  /*1b20*/  BSSY.RECONVERGENT B0, `(.L_x_2) ;  /* 0x000000b000007945 */ /* 0x000fe80003800200 */
[----:B------:R-:W-:Y:S05]  /*1b30*/  @P3 BRA `(.L_x_3) ;  /* 0x0000000000243947 */ /* 0x000fea0003800000 */
[----:B------:R-:W0:Y:S01]  /*1b40*/  S2R R131, SR_CgaCtaId ;  /* 0x0000000000837919 */ /* 0x000e220000008800 */
[----:B------:R-:W-:Y:S02]  /*1b50*/  MOV R130, 0x400 ;  /* 0x0000040000827802 */ /* 0x000fe40000000f00 */
[----:B------:R-:W-:Y:S02]  /*1b60*/  SHF.L.U32 R0, R136, 0x3, RZ ;  /* 0x0000000388007819 */ /* 0x000fe400000006ff */
[----:B------:R-:W-:Y:S02]  /*1b70*/  MOV R203, 0x45000000 ;  /* 0x4500000000cb7802 */ /* 0x000fe40000000f00 */
[----:B------:R-:W-:Y:S02]  /*1b80*/  LOP3.LUT R0, R0, 0xf8, RZ, 0xc0, !PT ;  /* 0x000000f800007812 */ /* 0x000fe400078ec0ff */
[----:B0-----:R-:W-:-:S04]  /*1b90*/  LEA R131, R131, R130, 0x18 ;  /* 0x0000008283837211 */ /* 0x001fc800078ec0ff */
[----:B------:R-:W-:-:S04]  /*1ba0*/  @P1 IADD3 R131, PT, PT, R131, 0x20, RZ ;  /* 0x0000002083831810 */ /* 0x000fc80007ffe0ff */
[----:B------:R-:W-:-:S05]  /*1bb0*/  IADD3 R0, PT, PT, R131, R0, RZ ;  /* 0x0000000083007210 */ /* 0x000fca0007ffe0ff */
[----:B------:R0:W1:Y:S02]  /*1bc0*/  LDS.64 R130, [R0] ;  /* 0x0000000000827984 */ /* 0x0000640000000a00 */
.L_x_3:
[----:B------:R-:W-:Y:S05]  /*1bd0*/  BSYNC.RECONVERGENT B0 ;  /* 0x0000000000007941 */ /* 0x000fea0003800200 */
.L_x_2:
[----:B0-----:R-:W0:Y:S01]  /*1be0*/  SHFL.DOWN PT, R0, R203, 0x2, 0x1f ;  /* 0x08401f00cb007f89 */ /* 0x001e2200000e0000 */
[----:B------:R-:W-:Y:S02]  /*1bf0*/  ISETP.NE.AND P3, PT, R136, RZ, PT ;  /* 0x000000ff8800720c */ /* 0x000fe40003f65270 */
[----:B------:R-:W-:Y:S01]  /*1c00*/  ISETP.GT.U32.AND P2, PT, R209, 0x7, PT ;  /* 0x00000007d100780c */ /* 0x000fe20003f44070 */
[----:B-1----:R-:W1:Y:S04]  /*1c10*/  SHFL.DOWN PT, R133, R130, 0x2, 0x1f ;  /* 0x08401f0082857f89 */ /* 0x002e6800000e0000 */
[----:B------:R-:W2:Y:S01]  /*1c20*/  SHFL.DOWN PT, R132, R131, 0x2, 0x1f ;  /* 0x08401f0083847f89 */ /* 0x000ea200000e0000 */
[----:B0-----:R-:W-:-:S04]  /*1c30*/  FADD.FTZ R134, R0, R203 ;  /* 0x000000cb00867221 */ /* 0x001fc80000010000 */
[----:B------:R-:W0:Y:S01]  /*1c40*/  MUFU.RCP R135, R134 ;  /* 0x0000008600877308 */ /* 0x000e220000001000 */
[----:B-1----:R-:W-:Y:S01]  /*1c50*/  FMUL.FTZ R206, R0, R133 ;  /* 0x0000008500ce7220 */ /* 0x002fe20000410000 */
[----:B------:R-:W-:Y:S01]  /*1c60*/  FADD.FTZ R133, -R133, R130 ;  /* 0x0000008285857221 */ /* 0x000fe20000010100 */
[----:B------:R-:W1:Y:S01]  /*1c70*/  SHFL.DOWN PT, R205, R134, 0x1, 0x1f ;  /* 0x08201f0086cd7f89 */ /* 0x000e6200000e0000 */
[----:B--2---:R-:W-:Y:S01]  /*1c80*/  FADD.FTZ R132, R132, R131 ;  /* 0x0000008384847221 */ /* 0x004fe20000010000 */
[----:B------:R-:W-:Y:S01]  /*1c90*/  FFMA.FTZ R208, R203, R130, R206 ;  /* 0x00000082cbd07223 */ /* 0x000fe200000100ce */
[----:B------:R-:W-:-:S04]  /*1ca0*/  FMUL.FTZ R206, R133, R133 ;  /* 0x0000008585ce7220 */ /* 0x000fc80000410000 */
[----:B------:R-:W-:-:S04]  /*1cb0*/  FMUL.FTZ R203, R206, R203 ;  /* 0x000000cbcecb7220 */ /* 0x000fc80000410000 */
[----:B------:R-:W-:Y:S01]  /*1cc0*/  FMUL.FTZ R203, R0, R203 ;  /* 0x000000cb00cb7220 */ /* 0x000fe20000410000 */
[----:B0-----:R-:W-:-:S03]  /*1cd0*/  FMUL.FTZ R133, R135, R208 ;  /* 0x000000d087857220 */ /* 0x001fc60000410000 */
[----:B------:R-:W-:Y:S02]  /*1ce0*/  FFMA.FTZ R132, R135, R203, R132 ;  /* 0x000000cb87847223 */ /* 0x000fe40000010084 */
[----:B------:R-:W0:Y:S01]  /*1cf0*/  LDC R203, c[0x0][0x380] ;  /* 0x0000e000ffcb7b82 */ /* 0x000e220000000800 */
[----:B------:R-:W2:Y:S04]  /*1d00*/  SHFL.DOWN PT, R130, R133, 0x1, 0x1f ;  /* 0x08201f0085827f89 */ /* 0x000ea800000e0000 */
[----:B------:R-:W3:Y:S01]  /*1d10*/  SHFL.DOWN PT, R131, R132, 0x1, 0x1f ;  /* 0x08201f0084837f89 */ /* 0x000ee200000e0000 */
[----:B-1----:R-:W-:-:S06]  /*1d20*/  FADD.FTZ R0, R134, R205 ;  /* 0x000000cd86007221 */ /* 0x002fcc0000010000 */
[----:B------:R-:W1:Y:S01]  /*1d30*/  MUFU.RCP R0, R0 ;  /* 0x0000000000007308 */ /* 0x000e620000001000 */
[----:B--2---:R-:W-:Y:S01]  /*1d40*/  FADD.FTZ R135, R133, -R130 ;  /* 0x8000008285877221 */ /* 0x004fe20000010000 */
[----:B------:R-:W-:-:S03]  /*1d50*/  FMUL.FTZ R207, R205, R130 ;  /* 0x00000082cdcf7220 */ /* 0x000fc60000410000 */
[----:B------:R-:W-:Y:S01]  /*1d60*/  FMUL.FTZ R135, R135, R135 ;  /* 0x0000008787877220 */ /* 0x000fe20000410000 */
[----:B---3--:R-:W-:Y:S01]  /*1d70*/  FADD.FTZ R131, R132, R131 ;  /* 0x0000008384837221 */ /* 0x008fe20000010000 */
[C---:B------:R-:W-:Y:S02]  /*1d80*/  FFMA.FTZ R207, R134.reuse, R133, R207 ;  /* 0x0000008586cf7223 */ /* 0x040fe400000100cf */
[----:B------:R-:W-:Y:S02]  /*1d90*/  FMUL.FTZ R130, R134, R135 ;  /* 0x0000008786827220 */ /* 0x000fe40000410000 */
[----:B-1----:R-:W-:Y:S02]  /*1da0*/  FMUL.FTZ R207, R0, R207 ;  /* 0x000000cf00cf7220 */ /* 0x002fe40000410000 */
[----:B------:R-:W-:Y:S01]  /*1db0*/  FMUL.FTZ R130, R205, R130 ;  /* 0x00000082cd827220 */ /* 0x000fe20000410000 */
[----:B0-----:R-:W-:-:S03]  /*1dc0*/  SHF.L.U32 R205, R203, 0x3, RZ ;  /* 0x00000003cbcd7819 */ /* 0x001fc600000006ff */
[----:B------:R-:W-:Y:S02]  /*1dd0*/  FFMA.FTZ R131, R0, R130, R131 ;  /* 0x0000008200837223 */ /* 0x000fe40000010083 */
[----:B------:R0:W1:Y:S04]  /*1de0*/  SHFL.IDX PT, R130, R207, RZ, 0x1f ;  /* 0x00001fffcf827589 */ /* 0x00006800000e0000 */
[----:B------:R-:W2:Y:S01]  /*1df0*/  SHFL.IDX PT, R131, R131, RZ, 0x1f ;  /* 0x00001fff83837589 */ /* 0x000ea200000e0000 */
[----:B------:R-:W-:Y:S05]  /*1e00*/  @P3 BRA `(.L_x_4) ;  /* 0x0000000000983947 */ /* 0x000fea0003800000 */
[----:B------:R-:W0:Y:S01]  /*1e10*/  LDC.64 R132, c[0x0][0x3c0] ;  /* 0x0000f000ff847b82 */ /* 0x000e220000000a00 */
[C---:B------:R-:W-:Y:S01]  /*1e20*/  LOP3.LUT R0, R137.reuse, 0x1, RZ, 0xc0, !PT ;  /* 0x0000000189007812 */ /* 0x040fe200078ec0ff */
[----:B------:R-:W3:Y:S01]  /*1e30*/  LDCU.64 UR6, c[0x0][0x3c8] ;  /* 0x00007900ff0677ac */ /* 0x000ee20008000a00 */
[----:B------:R-:W-:Y:S02]  /*1e40*/  LOP3.LUT R134, R137, 0x1, RZ, 0xc0, !PT ;  /* 0x0000000189867812 */ /* 0x000fe400078ec0ff */
[----:B------:R-:W-:Y:S02]  /*1e50*/  IADD3 R0, PT, PT, -R0, RZ, RZ ;  /* 0x000000ff00007210 */ /* 0x000fe40007ffe1ff */
[----:B------:R-:W-:Y:S02]  /*1e60*/  LOP3.LUT R135, R204, 0x7ffffff8, RZ, 0xc0, !PT ;  /* 0x7ffffff8cc877812 */ /* 0x000fe400078ec0ff */
[----:B------:R-:W-:Y:S02]  /*1e70*/  LOP3.LUT R0, R0, R205, RZ, 0xc0, !PT ;  /* 0x000000cd00007212 */ /* 0x000fe400078ec0ff */
[----:B------:R-:W-:-:S02]  /*1e80*/  IADD3 R134, PT, PT, -R134, RZ, RZ ;  /* 0x000000ff86867210 */ /* 0x000fc40007ffe1ff */
[----:B------:R-:W-:Y:S02]  /*1e90*/  IADD3 R208, P3, PT, R0, R135, RZ ;  /* 0x0000008700d07210 */ /* 0x000fe40007f7e0ff */
[----:B------:R-:W-:Y:S02]  /*1ea0*/  LOP3.LUT R135, R134, R203, RZ, 0xc0, !PT ;  /* 0x000000cb86877212 */ /* 0x000fe400078ec0ff */
[C---:B------:R-:W-:Y:S02]  /*1eb0*/  SHF.L.U32 R0, R204.reuse, 0x3, RZ ;  /* 0x00000003cc007819 */ /* 0x040fe400000006ff */
[----:B------:R-:W-:Y:S02]  /*1ec0*/  IADD3.X R134, PT, PT, RZ, RZ, RZ, P3, !PT ;  /* 0x000000ffff867210 */ /* 0x000fe40001ffe4ff */
[----:B------:R-:W-:Y:S02]  /*1ed0*/  LEA.HI R206, P4, R204, R135, RZ, 0x1d ;  /* 0x00000087ccce7211 */ /* 0x000fe4000789e8ff */
[----:B------:R-:W-:-:S02]  /*1ee0*/  LOP3.LUT R0, R0, 0x38, RZ, 0xc0, !PT ;  /* 0x0000003800007812 */ /* 0x000fc400078ec0ff */
[C---:B0-----:R-:W-:Y:S02]  /*1ef0*/  LEA R207, P3, R208.reuse, R132, 0x3 ;  /* 0x00000084d0cf7211 */ /* 0x041fe400078618ff */
[----:B------:R-:W-:Y:S02]  /*1f00*/  LEA.HI.X.SX32 R135, R135, RZ, 0x1, P4 ;  /* 0x000000ff87877211 */ /* 0x000fe400020f0eff */
[----:B------:R-:W-:Y:S02]  /*1f10*/  LEA.HI.X R208, R208, R133, R134, 0x3, P3 ;  /* 0x00000085d0d07211 */ /* 0x000fe400018f1c86 */
[----:B---3--:R-:W-:Y:S02]  /*1f20*/  LEA R132, P5, R206, UR6, 0x2 ;  /* 0x00000006ce847c11 */ /* 0x008fe4000f8a10ff */
[----:B------:R-:W-:Y:S01]  /*1f30*/  IADD3 R134, P4, PT, R0, R207, RZ ;  /* 0x000000cf00867210 */ /* 0x000fe20007f9e0ff */
[----:B------:R-:W-:Y:S01]  /*1f40*/  HFMA2 R207, -RZ, RZ, 0, 5.9604644775390625e-08 ;  /* 0x00000001ffcf7431 */ /* 0x000fe200000001ff */
[----:B------:R-:W-:-:S02]  /*1f50*/  ISETP.GT.U32.AND P3, PT, R137, 0x1, PT ;  /* 0x000000018900780c */ /* 0x000fc40003f64070 */
[----:B------:R-:W-:Y:S02]  /*1f60*/  LEA.HI.X R133, R206, UR7, R135, 0x2, P5 ;  /* 0x00000007ce857c11 */ /* 0x000fe4000a8f1487 */
[----:B------:R-:W-:Y:S02]  /*1f70*/  IADD3.X R135, PT, PT, RZ, R208, RZ, P4, !PT ;  /* 0x000000d0ff877210 */ /* 0x000fe400027fe4ff */
[----:B------:R-:W-:-:S03]  /*1f80*/  SEL R207, R207, 0xffffffff, !P3 ;  /* 0xffffffffcfcf7807 */ /* 0x000fc60005800000 */
[----:B-12---:R0:W-:Y:S01]  /*1f90*/  STG.E.64 desc[UR4][R134.64], R130 ;  /* 0x0000008286007986 */ /* 0x0061e2000c101b04 */
[----:B------:R-:W-:Y:S06]  /*1fa0*/  MEMBAR.ALL.GPU ;  /* 0x0000000000007992 */ /* 0x000fec000000a000 */
[----:B------:R-:W-:-:S00]  /*1fb0*/  ERRBAR ;  /* 0x00000000000079ab */ /* 0x000fc00000000000 */
[----:B------:R-:W-:Y:S06]  /*1fc0*/  CGAERRBAR ;  /* 0x00000000000075ab */ /* 0x000fec0000000000 */
[----:B------:R0:W-:Y:S01]  /*1fd0*/  REDG.E.ADD.S32.STRONG.GPU desc[UR4][R132.64], R207 ;  /* 0x000000cf8400798e */ /* 0x0001e2000c12e304 */
[----:B------:R-:W-:-:S04]  /*1fe0*/  ISETP.GE.U32.AND P3, PT, R137, 0x2, PT ;  /* 0x000000028900780c */ /* 0x000fc80003f66070 */
[----:B------:R-:W-:-:S09]  /*1ff0*/  SEL R209, RZ, 0x8, P3 ;  /* 0x00000008ffd17807 */ /* 0x000fd20001800000 */
.L_x_5:
[----:B0-----:R-:W-:Y:S02]  /*2000*/  MOV R130, R132 ;  /* 0x0000008400827202 */ /* 0x001fe40000000f00 */
[----:B------:R-:W-:-:S05]  /*2010*/  MOV R131, R133 ;  /* 0x0000008500837202 */ /* 0x000fca0000000f00 */
[----:B------:R-:W2:Y:S04]  /*2020*/  LDG.E.STRONG.GPU R130, desc[UR4][R130.64] ;  /* 0x0000000482827981 */ /* 0x000ea8000c1ef900 */
[----:B--2---:R-:W-:Y:S01]  /*2030*/  CCTL.IVALL ;  /* 0x00000000ff00798f */ /* 0x004fe20002000000 */
[----:B------:R-:W-:Y:S05]  /*2040*/  YIELD ;  /* 0x0000000000007946 */ /* 0x000fea0003800000 */
[----:B------:R-:W-:-:S13]  /*2050*/  ISETP.NE.AND P3, PT, R130, R209, PT ;  /* 0x000000d18200720c */ /* 0x000fda0003f65270 */
[----:B------:R-:W-:Y:S05]  /*2060*/  @P3 BRA `(.L_x_5) ;  /* 0xfffffffc00e43947 */ /* 0x000fea000383ffff */
.L_x_4:
[----:B------:R-:W-:Y:S05]  /*2070*/  WARPSYNC.ALL ;  /* 0x0000000000007948 */ /* 0x000fea0003800000 */
[----:B-12---:R-:W1:Y:S01]  /*2080*/  @!P2 LDC.64 R130, c[0x0][0x3c0] ;  /* 0x0000f000ff82ab82 */ /* 0x006e620000000a00 */
[----:B------:R-:W-:Y:S01]  /*2090*/  @!P2 LOP3.LUT R0, R137, 0x1, RZ, 0xc0, !PT ;  /* 0x000000018900a812 */ /* 0x000fe200078ec0ff */
[----:B------:R-:W2:Y:S01]  /*20a0*/  LDCU UR6, c[0x0][0x384] ;  /* 0x00007080ff0677ac */ /* 0x000ea20008000800 */
[----:B------:R-:W-:Y:S02]  /*20b0*/  @!P2 LOP3.LUT R133, R204, 0x7ffffff8, RZ, 0xc0, !PT ;  /* 0x7ffffff8cc85a812 */ /* 0x000fe400078ec0ff */
[----:B------:R-:W-:-:S04]  /*20c0*/  @!P2 IADD3 R0, PT, PT, -R0, RZ, RZ ;  /* 0x000000ff0000a210 */ /* 0x000fc80007ffe1ff */
[----:B------:R-:W-:-:S04]  /*20d0*/  @!P2 LOP3.LUT R0, R0, R205, RZ, 0xc0, !PT ;  /* 0x000000cd0000a212 */ /* 0x000fc800078ec0ff */
[----:B------:R-:W-:Y:S02]  /*20e0*/  @!P2 IADD3 R0, P3, PT, R0, R133, RZ ;  /* 0x000000850000a210 */ /* 0x000fe40007f7e0ff */
[----:B------:R-:W-:Y:S02]  /*20f0*/  @!P2 SHF.L.U32 R133, R136, 0x3, RZ ;  /* 0x000000038885a819 */ /* 0x000fe400000006ff */
[----:B------:R-:W-:Y:S02]  /*2100*/  @!P2 IADD3.X R132, PT, PT, RZ, RZ, RZ, P3, !PT ;  /* 0x000000ffff84a210 */ /* 0x000fe40001ffe4ff */
[----:B------:R-:W-:Y:S02]  /*2110*/  @!P2 LOP3.LUT R133, R133, 0xf8, RZ, 0xc0, !PT ;  /* 0x000000f88585a812 */ /* 0x000fe400078ec0ff */
[----:B-1----:R-:W-:-:S04]  /*2120*/  @!P2 LEA R130, P3, R0, R130, 0x3 ;  /* 0x000000820082a211 */ /* 0x002fc800078618ff */
[----:B------:R-:W-:Y:S02]  /*2130*/  @!P2 LEA.HI.X R131, R0, R131, R132, 0x3, P3 ;  /* 0x000000830083a211 */ /* 0x000fe400018f1c84 */
[----:B------:R-:W-:Y:S02]  /*2140*/  @!P2 IADD3 R130, P3, PT, R133, R130, RZ ;  /* 0x000000828582a210 */ /* 0x000fe40007f7e0ff */
[----:B------:R-:W-:Y:S02]  /*2150*/  CS2R R132, SRZ ;  /* 0x0000000000847805 */ /* 0x000fe4000001ff00 */
[----:B------:R-:W-:Y:S01]  /*2160*/  @!P2 IADD3.X R131, PT, PT, RZ, R131, RZ, P3, !PT ;  /* 0x00000083ff83a210 */ /* 0x000fe20001ffe4ff */
[----:B------:R-:W-:Y:S06]  /*2170*/  BAR.SYNC.DEFER_BLOCKING 0x0 ;  /* 0x0000000000007b1d */ /* 0x000fec0000010000 */
[----:B------:R-:W3:Y:S01]  /*2180*/  @!P2 LDG.E.64 R132, desc[UR4][R130.64] ;  /* 0x000000048284a981 */ /* 0x000ee2000c1e1b00 */
[----:B------:R-:W-:-:S02]  /*2190*/  MOV R135, RZ ;  /* 0x000000ff00877202 */ /* 0x000fc40000000f00 */
[----:B------:R-:W-:Y:S02]  /*21a0*/  @!P2 MOV R135, 0x46000000 ;  /* 0x460000000087a802 */ /* 0x000fe40000000f00 */
[----:B------:R-:W-:Y:S02]  /*21b0*/  PRMT R142, R126, 0x7610, R142 ;  /* 0x000076107e8e7816 */ /* 0x000fe4000000008e */
[----:B------:R-:W-:Y:S01]  /*21c0*/  PRMT R147, R120, 0x7610, R147 ;  /* 0x0000761078937816 */ /* 0x000fe20000000093 */
[----:B------:R-:W1:Y:S01]  /*21d0*/  SHFL.DOWN PT, R0, R135, 0x4, 0x1f ;  /* 0x08801f0087007f89 */ /* 0x000e6200000e0000 */
        /* <DEDUP_REMOVED lines=11> */
[----:B------:R-:W-:Y:S01]  /*2290*/  PRMT R179, R88, 0x7610, R179 ;  /* 0x0000761058b37816 */ /* 0x000fe200000000b3 */
[----:B-1----:R-:W-:Y:S01]  /*22a0*/  FADD.FTZ R134, R0, R135 ;  /* 0x0000008700867221 */ /* 0x002fe20000010000 */
[----:B------:R-:W-:Y:S02]  /*22b0*/  PRMT R181, R86, 0x7610, R181 ;  /* 0x0000761056b57816 */ /* 0x000fe400000000b5 */
[----:B------:R-:W-:Y:S01]  /*22c0*/  PRMT R163, R104, 0x7610, R163 ;  /* 0x0000761068a37816 */ /* 0x000fe200000000a3 */
[----:B------:R-:W1:Y:S01]  /*22d0*/  MUFU.RCP R204, R134 ;  /* 0x0000008600cc7308 */ /* 0x000e620000001000 */
[----:B------:R-:W4:Y:S01]  /*22e0*/  SHFL.DOWN PT, R209, R134, 0x2, 0x1f ;  /* 0x08401f0086d17f89 */ /* 0x000f2200000e0000 */
        /* <DEDUP_REMOVED lines=11> */
[----:B------:R-:W-:Y:S01]  /*23a0*/  PRMT R197, R70, 0x7610, R197 ;  /* 0x0000761046c57816 */ /* 0x000fe200000000c5 */
[----:B----4-:R-:W-:Y:S01]  /*23b0*/  FADD.FTZ R208, R134, R209 ;  /* 0x000000d186d07221 */ /* 0x010fe20000010000 */
[----:B------:R-:W-:-:S02]  /*23c0*/  PRMT R201, R2, 0x7610, R201 ;  /* 0x0000761002c97816 */ /* 0x000fc400000000c9 */
[----:B------:R-:W-:Y:S01]  /*23d0*/  PRMT R195, R72, 0x7610, R195 ;  /* 0x0000761048c37816 */ /* 0x000fe200000000c3 */
[----:B------:R-:W4:Y:S01]  /*23e0*/  MUFU.RCP R210, R208 ;  /* 0x000000d000d27308 */ /* 0x000f220000001000 */
[----:B------:R-:W-:Y:S01]  /*23f0*/  SHFL.DOWN PT, R211, R208, 0x1, 0x1f ;  /* 0x08201f00d0d37f89 */ /* 0x000fe200000e0000 */
[----:B------:R-:W-:Y:S02]  /*2400*/  PRMT R199, R68, 0x7610, R199 ;  /* 0x0000761044c77816 */ /* 0x000fe400000000c7 */
[----:B------:R-:W-:Y:S02]  /*2410*/  IADD3 R137, PT, PT, R137, 0x1, RZ ;  /* 0x0000000189897810 */ /* 0x000fe40007ffe0ff */
[----:B------:R-:W-:Y:S02]  /*2420*/  PLOP3.LUT P1, PT, P1, PT, PT, 0x8, 0x80 ;  /* 0x000000000080781c */ /* 0x000fe40000f2e170 */
[----:B------:R-:W-:Y:S01]  /*2430*/  LOP3.LUT R137, R137, 0x3, RZ, 0xc0, !PT ;  /* 0x0000000389897812 */ /* 0x000fe200078ec0ff */
[----:B---3--:R-:W3:Y:S04]  /*2440*/  SHFL.DOWN PT, R205, R132, 0x4, 0x1f ;  /* 0x08801f0084cd7f89 */ /* 0x008ee800000e0000 */
[----:B------:R-:W5:Y:S01]  /*2450*/  SHFL.DOWN PT, R130, R133, 0x4, 0x1f ;  /* 0x08801f0085827f89 */ /* 0x000f6200000e0000 */
[----:B---3--:R-:W-:Y:S01]  /*2460*/  FMUL.FTZ R206, R0, R205 ;  /* 0x000000cd00ce7220 */ /* 0x008fe20000410000 */
[----:B------:R-:W-:-:S03]  /*2470*/  FADD.FTZ R205, -R205, R132 ;  /* 0x00000084cdcd7221 */ /* 0x000fc60000010100 */
[----:B0-----:R-:W-:Y:S01]  /*2480*/  FFMA.FTZ R207, R135, R132, R206 ;  /* 0x0000008487cf7223 */ /* 0x001fe200000100ce */
[----:B------:R-:W-:Y:S01]  /*2490*/  FMUL.FTZ R132, R205, R205 ;  /* 0x000000cdcd847220 */ /* 0x000fe20000410000 */
[----:B-----5:R-:W-:Y:S02]  /*24a0*/  FADD.FTZ R131, R130, R133 ;  /* 0x0000008582837221 */ /* 0x020fe40000010000 */
[----:B-1----:R-:W-:Y:S01]  /*24b0*/  FMUL.FTZ R207, R204, R207 ;  /* 0x000000cfcccf7220 */ /* 0x002fe20000410000 */
[----:B------:R-:W-:-:S04]  /*24c0*/  FMUL.FTZ R135, R132, R135 ;  /* 0x0000008784877220 */ /* 0x000fc80000410000 */
[----:B------:R-:W0:Y:S01]  /*24d0*/  SHFL.DOWN PT, R206, R207, 0x2, 0x1f ;  /* 0x08401f00cfce7f89 */ /* 0x000e2200000e0000 */
[----:B------:R-:W-:-:S04]  /*24e0*/  FMUL.FTZ R135, R0, R135 ;  /* 0x0000008700877220 */ /* 0x000fc80000410000 */
[----:B------:R-:W-:Y:S01]  /*24f0*/  FFMA.FTZ R131, R204, R135, R131 ;  /* 0x00000087cc837223 */ /* 0x000fe20000010083 */
[----:B------:R-:W-:-:S04]  /*2500*/  FADD.FTZ R135, R208, R211 ;  /* 0x000000d3d0877221 */ /* 0x000fc80000010000 */
[----:B------:R-:W1:Y:S02]  /*2510*/  SHFL.DOWN PT, R0, R131, 0x2, 0x1f ;  /* 0x08401f0083007f89 */ /* 0x000e6400000e0000 */
[----:B------:R-:W3:Y:S01]  /*2520*/  MUFU.RCP R135, R135 ;  /* 0x0000008700877308 */ /* 0x000ee20000001000 */
[----:B0-----:R-:W-:Y:S01]  /*2530*/  FMUL.FTZ R205, R209, R206 ;  /* 0x000000ced1cd7220 */ /* 0x001fe20000410000 */
[----:B------:R-:W-:-:S03]  /*2540*/  FADD.FTZ R206, R207, -R206 ;  /* 0x800000cecfce7221 */ /* 0x000fc60000010000 */
[----:B------:R-:W-:Y:S01]  /*2550*/  FFMA.FTZ R205, R134, R207, R205 ;  /* 0x000000cf86cd7223 */ /* 0x000fe200000100cd */
[----:B------:R-:W-:-:S03]  /*2560*/  FMUL.FTZ R133, R206, R206 ;  /* 0x000000cece857220 */ /* 0x000fc60000410000 */
[----:B----4-:R-:W-:Y:S01]  /*2570*/  FMUL.FTZ R205, R210, R205 ;  /* 0x000000cdd2cd7220 */ /* 0x010fe20000410000 */
[----:B------:R-:W-:Y:S01]  /*2580*/  FMUL.FTZ R134, R134, R133 ;  /* 0x0000008586867220 */ /* 0x000fe20000410000 */
[----:B-1----:R-:W-:-:S03]  /*2590*/  FADD.FTZ R133, R131, R0 ;  /* 0x0000000083857221 */ /* 0x002fc60000010000 */
[----:B------:R-:W0:Y:S01]  /*25a0*/  SHFL.DOWN PT, R130, R205, 0x1, 0x1f ;  /* 0x08201f00cd827f89 */ /* 0x000e2200000e0000 */
[----:B------:R-:W-:-:S04]  /*25b0*/  FMUL.FTZ R134, R209, R134 ;  /* 0x00000086d1867220 */ /* 0x000fc80000410000 */
[----:B------:R-:W-:-:S05]  /*25c0*/  FFMA.FTZ R133, R210, R134, R133 ;  /* 0x00000086d2857223 */ /* 0x000fca0000010085 */
[----:B------:R-:W1:Y:S01]  /*25d0*/  SHFL.DOWN PT, R132, R133, 0x1, 0x1f ;  /* 0x08201f0085847f89 */ /* 0x000e6200000e0000 */
[----:B0-----:R-:W-:Y:S01]  /*25e0*/  FMUL.FTZ R207, R211, R130 ;  /* 0x00000082d3cf7220 */ /* 0x001fe20000410000 */
[----:B------:R-:W-:-:S03]  /*25f0*/  FADD.FTZ R130, R205, -R130 ;  /* 0x80000082cd827221 */ /* 0x000fc60000010000 */
[----:B------:R-:W-:Y:S01]  /*2600*/  FFMA.FTZ R0, R208, R205, R207 ;  /* 0x000000cdd0007223 */ /* 0x000fe200000100cf */
[----:B------:R-:W-:-:S03]  /*2610*/  FMUL.FTZ R131, R130, R130 ;  /* 0x0000008282837220 */ /* 0x000fc60000410000 */
[----:B---3--:R-:W-:Y:S01]  /*2620*/  FMUL.FTZ R0, R135, R0 ;  /* 0x0000000087007220 */ /* 0x008fe20000410000 */
[----:B------:R-:W-:Y:S01]  /*2630*/  FMUL.FTZ R208, R208, R131 ;  /* 0x00000083d0d07220 */ /* 0x000fe20000410000 */
[----:B-1----:R-:W-:-:S03]  /*2640*/  FADD.FTZ R132, R133, R132 ;  /* 0x0000008485847221 */ /* 0x002fc60000010000 */
[----:B------:R-:W-:Y:S01]  /*2650*/  FMUL.FTZ R208, R211, R208 ;  /* 0x000000d0d3d07220 */ /* 0x000fe20000410000 */
[----:B------:R-:W0:Y:S03]  /*2660*/  SHFL.IDX PT, R0, R0, RZ, 0x1f ;  /* 0x00001fff00007589 */ /* 0x000e2600000e0000 */
[----:B------:R-:W-:-:S05]  /*2670*/  FFMA.FTZ R132, R135, R208, R132 ;  /* 0x000000d087847223 */ /* 0x000fca0000010084 */
[----:B------:R-:W1:Y:S01]  /*2680*/  SHFL.IDX PT, R239, R132, RZ, 0x1f ;  /* 0x00001fff84ef7589 */ /* 0x000e6200000e0000 */
[--C-:B0-----:R-:W-:Y:S01]  /*2690*/  FADD.FTZ R131, R4, -R0.reuse ;  /* 0x8000000004837221 */ /* 0x101fe20000010000 */
[--C-:B------:R-:W-:Y:S01]  /*26a0*/  FADD.FTZ R237, R42, -R0.reuse ;  /* 0x800000002aed7221 */ /* 0x100fe20000010000 */
[----:B------:R-:W1:Y:S01]  /*26b0*/  LDC R4, c[0x0][0x3d0] ;  /* 0x0000f400ff047b82 */ /* 0x000e620000000800 */
[--C-:B------:R-:W-:Y:S01]  /*26c0*/  FADD.FTZ R5, R5, -R0.reuse ;  /* 0x8000000005057221 */ /* 0x100fe20000010000 */
        /* <DEDUP_REMOVED lines=21> */
[----:B------:R-:W-:Y:S01]  /*2820*/  FADD.FTZ R19, R19, -R0 ;  /* 0x8000000013137221 */ /* 0x000fe20000010000 */
[----:B-1----:R-:W-:Y:S01]  /*2830*/  FFMA.FTZ R42, R239, 1.52587890625e-05, R4 ;  /* 0x37800000ef2a7823 */ /* 0x002fe20000010004 */
[--C-:B------:R-:W-:Y:S01]  /*2840*/  FADD.FTZ R66, R66, -R0.reuse ;  /* 0x8000000042427221 */ /* 0x100fe20000010000 */
[--C-:B------:R-:W-:Y:S01]  /*2850*/  FADD.FTZ R211, R16, -R0.reuse ;  /* 0x8000000010d37221 */ /* 0x100fe20000010000 */
[--C-:B------:R-:W-:Y:S01]  /*2860*/  FADD.FTZ R215, R17, -R0.reuse ;  /* 0x8000000011d77221 */ /* 0x100fe20000010000 */
[--C-:B------:R-:W-:Y:S01]  /*2870*/  FADD.FTZ R223, R27, -R0.reuse ;  /* 0x800000001bdf7221 */ /* 0x100fe20000010000 */
[--C-:B------:R-:W-:Y:S01]  /*2880*/  FADD.FTZ R17, R18, -R0.reuse ;  /* 0x8000000012117221 */ /* 0x100fe20000010000 */
[----:B------:R-:W0:Y:S01]  /*2890*/  MUFU.RSQ R42, R42 ;  /* 0x0000002a002a7308 */ /* 0x000e220000001400 */
        /* <DEDUP_REMOVED lines=17> */
[C---:B0-----:R-:W-:Y:S01]  /*29b0*/  FMUL.FTZ R131, R42.reuse, R131 ;  /* 0x000000832a837220 */ /* 0x041fe20000410000 */
[C---:B------:R-:W-:Y:S01]  /*29c0*/  FMUL.FTZ R4, R42.reuse, R5 ;  /* 0x000000052a047220 */ /* 0x040fe20000410000 */
[C---:B------:R-:W-:Y:S01]  /*29d0*/  FMUL.FTZ R8, R42.reuse, R7 ;  /* 0x000000072a087220 */ /* 0x040fe20000410000 */
[C---:B------:R-:W-:Y:S01]  /*29e0*/  FMUL.FTZ R6, R42.reuse, R9 ;  /* 0x000000092a067220 */ /* 0x040fe20000410000 */
[C---:B------:R-:W-:Y:S01]  /*29f0*/  FMUL.FTZ R7, R42.reuse, R209 ;  /* 0x000000d12a077220 */ /* 0x040fe20000410000 */
[----:B------:R-:W-:Y:S01]  /*2a00*/  F2FP.BF16.F32.PACK_AB R5, RZ, R131 ;  /* 0x00000083ff05723e */ /* 0x000fe200000010ff */
[C---:B------:R-:W-:Y:S01]  /*2a10*/  FMUL.FTZ R12, R42.reuse, R13 ;  /* 0x0000000d2a0c7220 */ /* 0x040fe20000410000 */
[----:B------:R-:W-:Y:S01]  /*2a20*/  F2FP.BF16.F32.PACK_AB R4, RZ, R4 ;  /* 0x00000004ff04723e */ /* 0x000fe200000010ff */
[C---:B------:R-:W-:Y:S01]  /*2a30*/  FMUL.FTZ R38, R42.reuse, R221 ;  /* 0x000000dd2a267220 */ /* 0x040fe20000410000 */
[----:B------:R-:W-:Y:S01]  /*2a40*/  F2FP.BF16.F32.PACK_AB R8, RZ, R8 ;  /* 0x00000008ff08723e */ /* 0x000fe200000010ff */
[C---:B------:R-:W-:Y:S01]  /*2a50*/  FMUL.FTZ R43, R42.reuse, R43 ;  /* 0x0000002b2a2b7220 */ /* 0x040fe20000410000 */
[----:B------:R-:W-:Y:S01]  /*2a60*/  PRMT R5, R5, 0x5410, R4 ;  /* 0x0000541005057816 */ /* 0x000fe20000000004 */
[C---:B------:R-:W-:Y:S01]  /*2a70*/  FMUL.FTZ R130, R42.reuse, R47 ;  /* 0x0000002f2a827220 */ /* 0x040fe20000410000 */
[----:B------:R-:W-:Y:S01]  /*2a80*/  F2FP.BF16.F32.PACK_AB R6, RZ, R6 ;  /* 0x00000006ff06723e */ /* 0x000fe200000010ff */
[----:B------:R-:W-:Y:S01]  /*2a90*/  FMUL.FTZ R47, R42, R51 ;  /* 0x000000332a2f7220 */ /* 0x000fe20000410000 */
[----:B------:R-:W-:Y:S01]  /*2aa0*/  PRMT R4, R128, 0x7610, R140 ;  /* 0x0000761080047816 */ /* 0x000fe2000000008c */
[----:B------:R-:W-:Y:S01]  /*2ab0*/  FMUL.FTZ R13, R42, R11 ;  /* 0x0000000b2a0d7220 */ /* 0x000fe20000410000 */
[----:B------:R-:W-:Y:S01]  /*2ac0*/  PRMT R8, R8, 0x5410, R6 ;  /* 0x0000541008087816 */ /* 0x000fe20000000006 */
[C---:B------:R-:W-:Y:S01]  /*2ad0*/  FMUL.FTZ R67, R42.reuse, R67 ;  /* 0x000000432a437220 */ /* 0x040fe20000410000 */
[----:B------:R-:W-:Y:S01]  /*2ae0*/  FMUL.FTZ R11, R42, R15 ;  /* 0x0000000f2a0b7220 */ /* 0x000fe20000410000 */
[----:B------:R-:W-:-:S02]  /*2af0*/  HFMA2.BF16_V2 R6, R4, R5, R142 ;  /* 0x0000000504067231 */ /* 0x000fc4000020008e */
        /* <DEDUP_REMOVED lines=10> */
[C---:B------:R-:W-:Y:S01]  /*2ba0*/  FMUL.FTZ R14, R42.reuse, R215 ;  /* 0x000000d72a0e7220 */ /* 0x040fe20000410000 */
[C---:B------:R-:W-:Y:S01]  /*2bb0*/  FMUL.FTZ R36, R42.reuse, R223 ;  /* 0x000000df2a247220 */ /* 0x040fe20000410000 */
[----:B------:R-:W-:Y:S01]  /*2bc0*/  F2FP.BF16.F32.PACK_AB R43, RZ, R43 ;  /* 0x0000002bff2b723e */ /* 0x000fe200000010ff */
[C---:B------:R-:W-:Y:S01]  /*2bd0*/  FMUL.FTZ R231, R42.reuse, R231 ;  /* 0x000000e72ae77220 */ /* 0x040fe20000410000 */
[----:B------:R-:W-:Y:S01]  /*2be0*/  F2FP.BF16.F32.PACK_AB R47, RZ, R47 ;  /* 0x0000002fff2f723e */ /* 0x000fe200000010ff */
[C---:B------:R-:W-:Y:S01]  /*2bf0*/  FMUL.FTZ R59, R42.reuse, R59 ;  /* 0x0000003b2a3b7220 */ /* 0x040fe20000410000 */
[C---:B------:R-:W-:Y:S01]  /*2c00*/  FMUL.FTZ R28, R42.reuse, R133 ;  /* 0x000000852a1c7220 */ /* 0x040fe20000410000 */
[----:B------:R-:W-:Y:S01]  /*2c10*/  F2FP.BF16.F32.PACK_AB R13, RZ, R13 ;  /* 0x0000000dff0d723e */ /* 0x000fe200000010ff */
[C---:B------:R-:W-:Y:S01]  /*2c20*/  FMUL.FTZ R22, R42.reuse, R25 ;  /* 0x000000192a167220 */ /* 0x040fe20000410000 */
[C---:B------:R-:W-:Y:S01]  /*2c30*/  FMUL.FTZ R46, R42.reuse, R39 ;  /* 0x000000272a2e7220 */ /* 0x040fe20000410000 */
[----:B------:R-:W-:Y:S01]  /*2c40*/  F2FP.BF16.F32.PACK_AB R67, RZ, R67 ;  /* 0x00000043ff43723e */ /* 0x000fe200000010ff */
[----:B------:R-:W-:Y:S01]  /*2c50*/  FMUL.FTZ R63, R42, R63 ;  /* 0x0000003f2a3f7220 */ /* 0x000fe20000410000 */
[----:B------:R-:W-:Y:S01]  /*2c60*/  PRMT R4, R6, 0x7632, R4 ;  /* 0x0000763206047816 */ /* 0x000fe20000000004 */
[----:B------:R-:W-:Y:S01]  /*2c70*/  FMUL.FTZ R48, R42, R33 ;  /* 0x000000212a307220 */ /* 0x000fe20000410000 */
[----:B------:R-:W-:Y:S01]  /*2c80*/  F2FP.BF16.F32.PACK_AB R11, RZ, R11 ;  /* 0x0000000bff0b723e */ /* 0x000fe200000010ff */
[--C-:B------:R-:W-:Y:S01]  /*2c90*/  FADD.FTZ R227, R34, -R0.reuse ;  /* 0x8000000022e37221 */ /* 0x100fe20000010000 */
[----:B------:R-:W-:Y:S01]  /*2ca0*/  F2FP.BF16.F32.PACK_AB R18, RZ, R18 ;  /* 0x00000012ff12723e */ /* 0x000fe200000010ff */
[----:B------:R-:W-:Y:S01]  /*2cb0*/  FADD.FTZ R235, R40, -R0 ;  /* 0x8000000028eb7221 */ /* 0x000fe20000010000 */
[----:B------:R-:W-:Y:S01]  /*2cc0*/  F2FP.BF16.F32.PACK_AB R16, RZ, R16 ;  /* 0x00000010ff10723e */ /* 0x000fe200000010ff */
[C---:B------:R-:W-:Y:S01]  /*2cd0*/  FMUL.FTZ R33, R42.reuse, R37 ;  /* 0x000000252a217220 */ /* 0x040fe20000410000 */
[----:B------:R-:W-:Y:S01]  /*2ce0*/  F2FP.BF16.F32.PACK_AB R25, RZ, R23 ;  /* 0x00000017ff19723e */ /* 0x000fe200000010ff */
[C---:B------:R-:W-:Y:S01]  /*2cf0*/  FMUL.FTZ R34, R42.reuse, R27 ;  /* 0x0000001b2a227220 */ /* 0x040fe20000410000 */
[----:B------:R-:W-:Y:S01]  /*2d00*/  F2FP.BF16.F32.PACK_AB R206, RZ, R55 ;  /* 0x00000037ffce723e */ /* 0x000fe200000010ff */
[----:B------:R-:W-:Y:S01]  /*2d10*/  HFMA2.BF16_V2 R55, R109.H0_H0, R38.H0_H0, R107.H0_H0 ;  /* 0x200000266d377231 */ /* 0x000fe2000024086b */
[----:B------:R-:W-:Y:S01]  /*2d20*/  PRMT R7, R7, 0x5410, R12 ;  /* 0x0000541007077816 */ /* 0x000fe2000000000c */
[----:B------:R-:W-:Y:S01]  /*2d30*/  HFMA2.BF16_V2 R38, R176.H1_H1, R43.H0_H0, R178.H1_H1 ;  /* 0x2000002bb0267231 */ /* 0x000fe20000260cb2 */
[----:B------:R-:W-:Y:S01]  /*2d40*/  F2FP.BF16.F32.PACK_AB R15, RZ, R15 ;  /* 0x0000000fff0f723e */ /* 0x000fe200000010ff */
[C---:B------:R-:W-:Y:S01]  /*2d50*/  FMUL.FTZ R24, R42.reuse, R29 ;  /* 0x0000001d2a187220 */ /* 0x040fe20000410000 */
[----:B------:R-:W-:Y:S01]  /*2d60*/  F2FP.BF16.F32.PACK_AB R66, RZ, R66 ;  /* 0x00000042ff42723e */ /* 0x000fe200000010ff */
[C---:B------:R-:W-:Y:S01]  /*2d70*/  FMUL.FTZ R40, R42.reuse, R233 ;  /* 0x000000e92a287220 */ /* 0x040fe20000410000 */
[----:B------:R-:W-:Y:S01]  /*2d80*/  F2FP.BF16.F32.PACK_AB R10, RZ, R10 ;  /* 0x0000000aff0a723e */ /* 0x000fe200000010ff */
[C---:B------:R-:W-:Y:S01]  /*2d90*/  FMUL.FTZ R62, R42.reuse, R62 ;  /* 0x0000003e2a3e7220 */ /* 0x040fe20000410000 */
[----:B------:R-:W-:Y:S01]  /*2da0*/  F2FP.BF16.F32.PACK_AB R14, RZ, R14 ;  /* 0x0000000eff0e723e */ /* 0x000fe200000010ff */
[----:B------:R-:W-:Y:S01]  /*2db0*/  HFMA2.BF16_V2 R43, R184.H1_H1, R47.H0_H0, R186.H1_H1 ;  /* 0x2000002fb82b7231 */ /* 0x000fe20000260cba */
[----:B------:R-:W-:Y:S01]  /*2dc0*/  F2FP.BF16.F32.PACK_AB R36, RZ, R36 ;  /* 0x00000024ff24723e */ /* 0x000fe200000010ff */
[----:B------:R-:W-:Y:S01]  /*2dd0*/  FADD.FTZ R57, R57, -R0 ;  /* 0x8000000039397221 */ /* 0x000fe20000010000 */
[----:B------:R-:W-:Y:S01]  /*2de0*/  F2FP.BF16.F32.PACK_AB R37, RZ, R231 ;  /* 0x000000e7ff25723e */ /* 0x000fe200000010ff */
[C---:B------:R-:W-:Y:S01]  /*2df0*/  FMUL.FTZ R132, R42.reuse, R249 ;  /* 0x000000f92a847220 */ /* 0x040fe20000410000 */
[----:B------:R-:W-:Y:S01]  /*2e00*/  F2FP.BF16.F32.PACK_AB R208, RZ, R59 ;  /* 0x0000003bffd0723e */ /* 0x000fe200000010ff */
[----:B------:R-:W-:Y:S01]  /*2e10*/  FMUL.FTZ R53, R42, R53 ;  /* 0x000000352a357220 */ /* 0x000fe20000410000 */
[----:B------:R-:W-:Y:S01]  /*2e20*/  LOP3.LUT R4, R4, 0xffff, RZ, 0xc0, !PT ;  /* 0x0000ffff04047812 */ /* 0x000fe200078ec0ff */
[----:B------:R-:W-:Y:S01]  /*2e30*/  FMUL.FTZ R19, R42, R65 ;  /* 0x000000412a137220 */ /* 0x000fe20000410000 */
[----:B------:R-:W-:Y:S01]  /*2e40*/  F2FP.BF16.F32.PACK_AB R28, RZ, R28 ;  /* 0x0000001cff1c723e */ /* 0x000fe200000010ff */
[----:B------:R-:W-:Y:S01]  /*2e50*/  HFMA2.BF16_V2 R59, R121.H0_H0, R13.H0_H0, R119.H0_H0 ;  /* 0x2000000d793b7231 */ /* 0x000fe20000240877 */
[----:B------:R-:W-:Y:S01]  /*2e60*/  F2FP.BF16.F32.PACK_AB R46, RZ, R46 ;  /* 0x0000002eff2e723e */ /* 0x000fe200000010ff */
[----:B------:R-:W-:Y:S01]  /*2e70*/  HFMA2.BF16_V2 R47, R196.H1_H1, R67.H0_H0, R200.H1_H1 ;  /* 0x20000043c42f7231 */ /* 0x000fe20000260cc8 */
[----:B------:R-:W-:Y:S01]  /*2e80*/  PRMT R18, R18, 0x5410, R16 ;  /* 0x0000541012127816 */ /* 0x000fe20000000010 */
[--C-:B------:R-:W-:Y:S01]  /*2e90*/  FADD.FTZ R239, R44, -R0.reuse ;  /* 0x800000002cef7221 */ /* 0x100fe20000010000 */
[----:B------:R-:W-:Y:S01]  /*2ea0*/  FADD.FTZ R45, R45, -R0 ;  /* 0x800000002d2d7221 */ /* 0x000fe20000010000 */
[----:B------:R-:W-:Y:S01]  /*2eb0*/  F2FP.BF16.F32.PACK_AB R65, RZ, R63 ;  /* 0x0000003fff41723e */ /* 0x000fe200000010ff */
[----:B------:R-:W-:-:S02]  /*2ec0*/  HFMA2.BF16_V2 R21, R148.H1_H1, R11.H0_H0, R150.H1_H1 ;  /* 0x2000000b94157231 */ /* 0x000fc40000260c96 */
[----:B------:R-:W-:Y:S02]  /*2ed0*/  HFMA2.BF16_V2 R67, R147, R7, R149 ;  /* 0x0000000793437231 */ /* 0x000fe40000200095 */
[----:B------:R-:W-:Y:S01]  /*2ee0*/  HFMA2.BF16_V2 R13, R156.H1_H1, R25.H0_H0, R158.H1_H1 ;  /* 0x200000199c0d7231 */ /* 0x000fe20000260c9e */
[----:B------:R-:W-:Y:S01]  /*2ef0*/  PRMT R10, R10, 0x5410, R14 ;  /* 0x000054100a0a7816 */ /* 0x000fe2000000000e */
[----:B------:R-:W-:Y:S02]  /*2f00*/  HFMA2.BF16_V2 R11, R152.H1_H1, R15.H0_H0, R154.H1_H1 ;  /* 0x2000000f980b7231 */ /* 0x000fe40000260c9a */
[----:B------:R-:W-:Y:S01]  /*2f10*/  FADD.FTZ R58, R58, -R0 ;  /* 0x800000003a3a7221 */ /* 0x000fe20000010000 */
[----:B------:R-:W-:Y:S02]  /*2f20*/  HFMA2.BF16_V2 R25, R73.H0_H0, R66.H0_H0, R69.H0_H0 ;  /* 0x2000004249197231 */ /* 0x000fe40000240845 */
[C---:B------:R-:W-:Y:S01]  /*2f30*/  FMUL.FTZ R26, R42.reuse, R135 ;  /* 0x000000872a1a7220 */ /* 0x040fe20000410000 */
[----:B------:R-:W-:Y:S01]  /*2f40*/  FMUL.FTZ R9, R42, R205 ;  /* 0x000000cd2a097220 */ /* 0x000fe20000410000 */
[----:B------:R-:W-:-:S02]  /*2f50*/  HFMA2.BF16_V2 R15, R160.H1_H1, R36.H0_H0, R162.H1_H1 ;  /* 0x20000024a00f7231 */ /* 0x000fc40000260ca2 */
[--C-:B------:R-:W-:Y:S01]  /*2f60*/  FADD.FTZ R247, R54, -R0.reuse ;  /* 0x8000000036f77221 */ /* 0x100fe20000010000 */
[----:B------:R-:W-:Y:S02]  /*2f70*/  HFMA2.BF16_V2 R66, R143, R8, R145 ;  /* 0x000000088f427231 */ /* 0x000fe40000200091 */
[--C-:B------:R-:W-:Y:S01]  /*2f80*/  FADD.FTZ R60, R60, -R0.reuse ;  /* 0x800000003c3c7221 */ /* 0x100fe20000010000 */
[----:B------:R-:W-:Y:S01]  /*2f90*/  FADD.FTZ R61, R61, -R0 ;  /* 0x800000003d3d7221 */ /* 0x000fe20000010000 */
[C---:B------:R-:W-:Y:S01]  /*2fa0*/  FMUL.FTZ R20, R42.reuse, R217 ;  /* 0x000000d92a147220 */ /* 0x040fe20000410000 */
[----:B------:R-:W-:Y:S01]  /*2fb0*/  F2FP.BF16.F32.PACK_AB R34, RZ, R34 ;  /* 0x00000022ff22723e */ /* 0x000fe200000010ff */
[----:B------:R-:W-:Y:S01]  /*2fc0*/  FMUL.FTZ R135, R42, R57 ;  /* 0x000000392a877220 */ /* 0x000fe20000410000 */
[----:B------:R-:W-:Y:S01]  /*2fd0*/  F2FP.BF16.F32.PACK_AB R24, RZ, R24 ;  /* 0x00000018ff18723e */ /* 0x000fe200000010ff */
[----:B------:R-:W-:Y:S01]  /*2fe0*/  HFMA2.BF16_V2 R36, R168.H1_H1, R37.H0_H0, R170.H1_H1 ;  /* 0x20000025a8247231 */ /* 0x000fe20000260caa */
[----:B------:R-:W-:Y:S01]  /*2ff0*/  F2FP.BF16.F32.PACK_AB R40, RZ, R40 ;  /* 0x00000028ff28723e */ /* 0x000fe200000010ff */
[----:B------:R-:W-:Y:S01]  /*3000*/  IMAD.WIDE.U32 R4, R4, 0x10000, RZ ;  /* 0x0001000004047825 */ /* 0x000fe200078e00ff */
[----:B------:R-:W-:-:S03]  /*3010*/  F2FP.BF16.F32.PACK_AB R33, RZ, R33 ;  /* 0x00000021ff21723e */ /* 0x000fc600000010ff */
[----:B------:R-:W-:Y:S01]  /*3020*/  FADD.FTZ R41, R41, -R0 ;  /* 0x8000000029297221 */ /* 0x000fe20000010000 */
[----:B------:R-:W-:Y:S01]  /*3030*/  F2FP.BF16.F32.PACK_AB R209, RZ, R62 ;  /* 0x0000003effd1723e */ /* 0x000fe200000010ff */
[C---:B------:R-:W-:Y:S01]  /*3040*/  FMUL.FTZ R54, R42.reuse, R239 ;  /* 0x000000ef2a367220 */ /* 0x040fe20000410000 */
[----:B------:R-:W-:Y:S01]  /*3050*/  FMUL.FTZ R52, R42, R45 ;  /* 0x0000002d2a347220 */ /* 0x000fe20000410000 */
[----:B------:R-:W-:Y:S01]  /*3060*/  F2FP.BF16.F32.PACK_AB R132, RZ, R132 ;  /* 0x00000084ff84723e */ /* 0x000fe200000010ff */
[----:B------:R-:W-:Y:S01]  /*3070*/  HFMA2.BF16_V2 R62, R129.H0_H0, R28.H0_H0, R127.H0_H0 ;  /* 0x2000001c813e7231 */ /* 0x000fe2000024087f */
[----:B------:R-:W-:Y:S01]  /*3080*/  F2FP.BF16.F32.PACK_AB R57, RZ, R53 ;  /* 0x00000035ff39723e */ /* 0x000fe200000010ff */
[----:B------:R-:W-:Y:S02]  /*3090*/  HFMA2.BF16_V2 R37, R172.H1_H1, R46.H0_H0, R174.H1_H1 ;  /* 0x2000002eac257231 */ /* 0x000fe40000260cae */
[----:B------:R-:W-:Y:S01]  /*30a0*/  HFMA2.BF16_V2 R16, R155, R18, R157 ;  /* 0x000000129b107231 */ /* 0x000fe2000020009d */
[----:B------:R-:W-:Y:S01]  /*30b0*/  PRMT R7, R6, 0x7610, R7 ;  /* 0x0000761006077816 */ /* 0x000fe20000000007 */
[----:B------:R-:W-:Y:S01]  /*30c0*/  HFMA2.BF16_V2 R46, R198.H1_H1, R65.H0_H0, R202.H1_H1 ;  /* 0x20000041c62e7231 */ /* 0x000fe20000260cca */
[----:B------:R-:W-:Y:S01]  /*30d0*/  PRMT R18, R67, 0x7632, R18 ;  /* 0x0000763243127816 */ /* 0x000fe20000000012 */
[----:B------:R-:W-:Y:S01]  /*30e0*/  FMUL.FTZ R58, R42, R58 ;  /* 0x0000003a2a3a7220 */ /* 0x000fe20000410000 */
[----:B------:R-:W-:-:S02]  /*30f0*/  HFMA2.BF16_V2 R65, R151, R10, R153 ;  /* 0x0000000a97417231 */ /* 0x000fc40000200099 */
[----:B------:R-:W-:Y:S01]  /*3100*/  FADD.FTZ R245, R50, -R0 ;  /* 0x8000000032f57221 */ /* 0x000fe20000010000 */
[----:B------:R-:W-:Y:S01]  /*3110*/  F2FP.BF16.F32.PACK_AB R9, RZ, R9 ;  /* 0x00000009ff09723e */ /* 0x000fe200000010ff */
[C---:B------:R-:W-:Y:S01]  /*3120*/  FMUL.FTZ R60, R42.reuse, R60 ;  /* 0x0000003c2a3c7220 */ /* 0x040fe20000410000 */
[----:B------:R-:W-:Y:S01]  /*3130*/  FMUL.FTZ R61, R42, R61 ;  /* 0x0000003d2a3d7220 */ /* 0x000fe20000410000 */
[----:B------:R-:W-:Y:S01]  /*3140*/  PRMT R34, R34, 0x5410, R24 ;  /* 0x0000541022227816 */ /* 0x000fe20000000018 */
[----:B------:R-:W-:Y:S01]  /*3150*/  FMUL.FTZ R39, R42, R235 ;  /* 0x000000eb2a277220 */ /* 0x000fe20000410000 */
[----:B------:R-:W-:Y:S01]  /*3160*/  PRMT R40, R40, 0x5410, R33 ;  /* 0x0000541028287816 */ /* 0x000fe20000000021 */
[----:B------:R-:W-:Y:S01]  /*3170*/  FMUL.FTZ R50, R42, R41 ;  /* 0x000000292a327220 */ /* 0x000fe20000410000 */
[----:B------:R-:W-:Y:S01]  /*3180*/  PRMT R6, R66, 0x7632, R6 ;  /* 0x0000763242067816 */ /* 0x000fe20000000006 */
[--C-:B------:R-:W-:Y:S01]  /*3190*/  FADD.FTZ R225, R30, -R0.reuse ;  /* 0x800000001ee17221 */ /* 0x100fe20000010000 */
[----:B------:R-:W-:Y:S01]  /*31a0*/  F2FP.BF16.F32.PACK_AB R20, RZ, R20 ;  /* 0x00000014ff14723e */ /* 0x000fe200000010ff */
[----:B------:R-:W-:Y:S01]  /*31b0*/  FMUL.FTZ R30, R42, R207 ;  /* 0x000000cf2a1e7220 */ /* 0x000fe20000410000 */
[----:B------:R-:W-:Y:S01]  /*31c0*/  F2FP.BF16.F32.PACK_AB R22, RZ, R22 ;  /* 0x00000016ff16723e */ /* 0x000fe200000010ff */
[----:B------:R-:W-:Y:S01]  /*31d0*/  HFMA2.BF16_V2 R10, R171, R40, R173 ;  /* 0x00000028ab0a7231 */ /* 0x000fe200002000ad */
[----:B------:R-:W-:Y:S01]  /*31e0*/  PRMT R132, R132, 0x5410, R57 ;  /* 0x0000541084847816 */ /* 0x000fe20000000039 */
[----:B------:R-:W-:Y:S01]  /*31f0*/  FMUL.FTZ R17, R42, R17 ;  /* 0x000000112a117220 */ /* 0x000fe20000410000 */
[----:B------:R-:W-:Y:S01]  /*3200*/  LOP3.LUT R24, R4, 0xffff, R7, 0xf8, !PT ;  /* 0x0000ffff04187812 */ /* 0x000fe200078ef807 */
[--C-:B------:R-:W-:Y:S01]  /*3210*/  FADD.FTZ R229, R32, -R0.reuse ;  /* 0x8000000020e57221 */ /* 0x100fe20000010000 */
[----:B------:R-:W-:Y:S01]  /*3220*/  F2FP.BF16.F32.PACK_AB R54, RZ, R54 ;  /* 0x00000036ff36723e */ /* 0x000fe200000010ff */
[C---:B------:R-:W-:Y:S01]  /*3230*/  FMUL.FTZ R32, R42.reuse, R219 ;  /* 0x000000db2a207220 */ /* 0x040fe20000410000 */
[----:B------:R-:W-:Y:S01]  /*3240*/  F2FP.BF16.F32.PACK_AB R52, RZ, R52 ;  /* 0x00000034ff34723e */ /* 0x000fe200000010ff */
[----:B------:R-:W-:Y:S01]  /*3250*/  FMUL.FTZ R29, R42, R229 ;  /* 0x000000e52a1d7220 */ /* 0x000fe20000410000 */
[----:B------:R-:W-:Y:S01]  /*3260*/  PRMT R57, R62, 0x7610, R57 ;  /* 0x000076103e397816 */ /* 0x000fe20000000039 */
[----:B------:R-:W-:Y:S01]  /*3270*/  HFMA2.BF16_V2 R12, R163, R34, R165 ;  /* 0x00000022a30c7231 */ /* 0x000fe200002000a5 */
[----:B------:R-:W-:Y:S01]  /*3280*/  LOP3.LUT R4, R18, 0xffff, RZ, 0xc0, !PT ;  /* 0x0000ffff12047812 */ /* 0x000fe200078ec0ff */
[----:B------:R-:W-:Y:S01]  /*3290*/  FADD.FTZ R251, R56, -R0 ;  /* 0x8000000038fb7221 */ /* 0x000fe20000010000 */
[----:B------:R-:W-:Y:S01]  /*32a0*/  F2FP.BF16.F32.PACK_AB R207, RZ, R58 ;  /* 0x0000003affcf723e */ /* 0x000fe200000010ff */
[----:B------:R-:W-:Y:S01]  /*32b0*/  HFMA2.BF16_V2 R58, R125.H0_H0, R9.H0_H0, R123.H0_H0 ;  /* 0x200000097d3a7231 */ /* 0x000fe2000024087b */
[----:B------:R-:W-:Y:S01]  /*32c0*/  LOP3.LUT R6, R6, 0xffff, RZ, 0xc0, !PT ;  /* 0x0000ffff06067812 */ /* 0x000fe200078ec0ff */
[----:B------:R-:W-:Y:S01]  /*32d0*/  FMUL.FTZ R56, R42, R35 ;  /* 0x000000232a387220 */ /* 0x000fe20000410000 */
[----:B------:R-:W-:Y:S01]  /*32e0*/  PRMT R18, R65, 0x7632, R18 ;  /* 0x0000763241127816 */ /* 0x000fe20000000012 */
[----:B------:R-:W-:Y:S01]  /*32f0*/  FADD.FTZ R31, R31, -R0 ;  /* 0x800000001f1f7221 */ /* 0x000fe20000010000 */
[----:B------:R-:W-:Y:S01]  /*3300*/  F2FP.BF16.F32.PACK_AB R60, RZ, R60 ;  /* 0x0000003cff3c723e */ /* 0x000fe200000010ff */
[----:B------:R-:W-:Y:S01]  /*3310*/  IMAD.WIDE.U32 R6, R6, 0x10000, RZ ;  /* 0x0001000006067825 */ /* 0x000fe200078e00ff */
[----:B------:R-:W-:-:S03]  /*3320*/  F2FP.BF16.F32.PACK_AB R61, RZ, R61 ;  /* 0x0000003dff3d723e */ /* 0x000fc600000010ff */
[----:B------:R-:W-:Y:S01]  /*3330*/  FMUL.FTZ R225, R42, R225 ;  /* 0x000000e12ae17220 */ /* 0x000fe20000410000 */
[----:B------:R-:W-:Y:S01]  /*3340*/  PRMT R20, R20, 0x5410, R22 ;  /* 0x0000541014147816 */ /* 0x000fe20000000016 */
[----:B------:R-:W-:Y:S01]  /*3350*/  FADD.FTZ R49, R49, -R0 ;  /* 0x8000000031317221 */ /* 0x000fe20000010000 */
[----:B------:R-:W-:Y:S01]  /*3360*/  F2FP.BF16.F32.PACK_AB R39, RZ, R39 ;  /* 0x00000027ff27723e */ /* 0x000fe200000010ff */
[----:B------:R-:W-:Y:S01]  /*3370*/  FMUL.FTZ R27, R42, R31 ;  /* 0x0000001f2a1b7220 */ /* 0x000fe20000410000 */
[----:B------:R-:W-:Y:S01]  /*3380*/  F2FP.BF16.F32.PACK_AB R50, RZ, R50 ;  /* 0x00000032ff32723e */ /* 0x000fe200000010ff */
[----:B------:R-:W-:Y:S01]  /*3390*/  HFMA2.BF16_V2 R14, R159, R20, R161 ;  /* 0x000000149f0e7231 */ /* 0x000fe200002000a1 */
[----:B------:R-:W-:Y:S01]  /*33a0*/  PRMT R54, R54, 0x5410, R52 ;  /* 0x0000541036367816 */ /* 0x000fe20000000034 */
[----:B------:R-:W-:Y:S01]  /*33b0*/  FMUL.FTZ R44, R42, R227 ;  /* 0x000000e32a2c7220 */ /* 0x000fe20000410000 */
[----:B------:R-:W-:Y:S01]  /*33c0*/  LOP3.LUT R40, R5, 0xffff, R57, 0xf8, !PT ;  /* 0x0000ffff05287812 */ /* 0x000fe200078ef839 */
[----:B------:R-:W-:Y:S01]  /*33d0*/  IMAD.WIDE.U32 R4, R4, 0x10000, RZ ;  /* 0x0001000004047825 */ /* 0x000fe200078e00ff */
[----:B------:R-:W-:-:S03]  /*33e0*/  LOP3.LUT R18, R18, 0xffff, RZ, 0xc0, !PT ;  /* 0x0000ffff12127812 */ /* 0x000fc600078ec0ff */
[----:B------:R-:W-:Y:S01]  /*33f0*/  FMUL.FTZ R131, R42, R49 ;  /* 0x000000312a837220 */ /* 0x000fe20000410000 */
[--C-:B------:R-:W-:Y:S01]  /*3400*/  PRMT R60, R60, 0x5410, R61.reuse ;  /* 0x000054103c3c7816 */ /* 0x100fe2000000003d */
[----:B------:R-:W-:Y:S01]  /*3410*/  FMUL.FTZ R133, R42, R237 ;  /* 0x000000ed2a857220 */ /* 0x000fe20000410000 */
[----:B------:R-:W-:Y:S01]  /*3420*/  PRMT R39, R39, 0x5410, R50 ;  /* 0x0000541027277816 */ /* 0x000fe20000000032 */
[----:B------:R-:W-:Y:S01]  /*3430*/  HFMA2.BF16_V2 R50, R179, R54, R181 ;  /* 0x00000036b3327231 */ /* 0x000fe200002000b5 */
[----:B------:R-:W-:Y:S01]  /*3440*/  PRMT R61, R58, 0x7610, R61 ;  /* 0x000076103a3d7816 */ /* 0x000fe2000000003d */
[----:B------:R-:W-:Y:S01]  /*3450*/  FADD.FTZ R64, R64, -R0 ;  /* 0x8000000040407221 */ /* 0x000fe20000010000 */
[----:B------:R-:W-:Y:S01]  /*3460*/  PRMT R57, R66, 0x7610, R57 ;  /* 0x0000761042397816 */ /* 0x000fe20000000039 */
[----:B------:R-:W-:Y:S01]  /*3470*/  FMUL.FTZ R45, R42, R241 ;  /* 0x000000f12a2d7220 */ /* 0x000fe20000410000 */
[----:B------:R-:W-:Y:S01]  /*3480*/  LOP3.LUT R20, R4, 0xffff, R67, 0xf8, !PT ;  /* 0x0000ffff04147812 */ /* 0x000fe200078ef843 */
[----:B------:R-:W-:Y:S01]  /*3490*/  FMUL.FTZ R64, R42, R64 ;  /* 0x000000402a407220 */ /* 0x000fe20000410000 */
[----:B------:R-:W-:Y:S01]  /*34a0*/  LOP3.LUT R54, R5, 0xffff, R59, 0xf8, !PT ;  /* 0x0000ffff05367812 */ /* 0x000fe200078ef83b */
[----:B------:R-:W-:Y:S01]  /*34b0*/  IMAD.WIDE.U32 R4, R18, 0x10000, RZ ;  /* 0x0001000012047825 */ /* 0x000fe200078e00ff */
[----:B------:R-:W-:-:S03]  /*34c0*/  F2FP.BF16.F32.PACK_AB R17, RZ, R17 ;  /* 0x00000011ff11723e */ /* 0x000fc600000010ff */
[C---:B------:R-:W-:Y:S01]  /*34d0*/  FMUL.FTZ R205, R42.reuse, R245 ;  /* 0x000000f52acd7220 */ /* 0x040fe20000410000 */
[----:B------:R-:W-:Y:S01]  /*34e0*/  LOP3.LUT R52, R7, 0xffff, R61, 0xf8, !PT ;  /* 0x0000ffff07347812 */ /* 0x000fe200078ef83d */
[----:B------:R-:W-:Y:S01]  /*34f0*/  FMUL.FTZ R134, R42, R251 ;  /* 0x000000fb2a867220 */ /* 0x000fe20000410000 */
[----:B------:R-:W-:Y:S01]  /*3500*/  F2FP.BF16.F32.PACK_AB R32, RZ, R32 ;  /* 0x00000020ff20723e */ /* 0x000fe200000010ff */
[----:B------:R-:W-:Y:S01]  /*3510*/  HFMA2.BF16_V2 R53, R117.H0_H0, R17.H0_H0, R115.H0_H0 ;  /* 0x2000001175357231 */ /* 0x000fe20000240873 */
[----:B------:R-:W-:Y:S01]  /*3520*/  LOP3.LUT R22, R6, 0xffff, R57, 0xf8, !PT ;  /* 0x0000ffff06167812 */ /* 0x000fe200078ef839 */
[----:B------:R-:W-:Y:S01]  /*3530*/  FMUL.FTZ R247, R42, R247 ;  /* 0x000000f72af77220 */ /* 0x000fe20000410000 */
[----:B------:R-:W-:Y:S01]  /*3540*/  PRMT R7, R14, 0x7632, R7 ;  /* 0x000076320e077816 */ /* 0x000fe20000000007 */
[----:B------:R-:W-:Y:S01]  /*3550*/  HFMA2.BF16_V2 R51, R113.H0_H0, R32.H0_H0, R111.H0_H0 ;  /* 0x2000002071337231 */ /* 0x000fe2000024086f */
[----:B------:R-:W-:Y:S01]  /*3560*/  PRMT R6, R16, 0x7632, R6 ;  /* 0x0000763210067816 */ /* 0x000fe20000000006 */
[----:B------:R-:W-:Y:S01]  /*3570*/  HFMA2.BF16_V2 R34, R197, R60, R201 ;  /* 0x0000003cc5227231 */ /* 0x000fe200002000c9 */
[----:B------:R-:W-:Y:S01]  /*3580*/  LOP3.LUT R18, R4, 0xffff, R65, 0xf8, !PT ;  /* 0x0000ffff04127812 */ /* 0x000fe200078ef841 */
[----:B------:R-:W-:Y:S01]  /*3590*/  FMUL.FTZ R204, R42, R243 ;  /* 0x000000f32acc7220 */ /* 0x000fe20000410000 */
[----:B------:R-:W-:-:S02]  /*35a0*/  LOP3.LUT R4, R7, 0xffff, RZ, 0xc0, !PT ;  /* 0x0000ffff07047812 */ /* 0x000fc400078ec0ff */
[----:B------:R-:W-:Y:S02]  /*35b0*/  LOP3.LUT R6, R6, 0xffff, RZ, 0xc0, !PT ;  /* 0x0000ffff06067812 */ /* 0x000fe400078ec0ff */
[----:B------:R-:W-:Y:S02]  /*35c0*/  F2FP.BF16.F32.PACK_AB R29, RZ, R29 ;  /* 0x0000001dff1d723e */ /* 0x000fe400000010ff */
[----:B------:R-:W-:Y:S01]  /*35d0*/  F2FP.BF16.F32.PACK_AB R48, RZ, R48 ;  /* 0x00000030ff30723e */ /* 0x000fe200000010ff */
[----:B------:R-:W-:Y:S01]  /*35e0*/  IMAD.WIDE.U32 R6, R6, 0x10000, RZ ;  /* 0x0001000006067825 */ /* 0x000fe200078e00ff */
[----:B------:R-:W-:Y:S02]  /*35f0*/  PRMT R58, R12, 0x7632, R58 ;  /* 0x000076320c3a7816 */ /* 0x000fe4000000003a */
[----:B------:R-:W-:Y:S01]  /*3600*/  LOP3.LUT R53, R5, 0xffff, R53, 0xf8, !PT ;  /* 0x0000ffff05357812 */ /* 0x000fe200078ef835 */
[----:B------:R-:W-:Y:S01]  /*3610*/  IMAD.WIDE.U32 R4, R4, 0x10000, RZ ;  /* 0x0001000004047825 */ /* 0x000fe200078e00ff */
[----:B------:R-:W-:-:S02]  /*3620*/  PRMT R59, R55, 0x7610, R59 ;  /* 0x00007610373b7816 */ /* 0x000fc4000000003b */
[----:B------:R-:W-:Y:S01]  /*3630*/  PRMT R29, R29, 0x5410, R48 ;  /* 0x000054101d1d7816 */ /* 0x000fe20000000030 */
[----:B------:R-:W-:Y:S01]  /*3640*/  HFMA2.BF16_V2 R48, R187, R132, R189 ;  /* 0x00000084bb307231 */ /* 0x000fe200002000bd */
[----:B------:R-:W-:Y:S02]  /*3650*/  PRMT R57, R51, 0x7610, R57 ;  /* 0x0000761033397816 */ /* 0x000fe40000000039 */
[----:B------:R-:W-:Y:S01]  /*3660*/  PRMT R55, R14, 0x7610, R55 ;  /* 0x000076100e377816 */ /* 0x000fe20000000037 */
[----:B------:R-:W-:Y:S01]  /*3670*/  HFMA2.BF16_V2 R8, R167, R29, R169 ;  /* 0x0000001da7087231 */ /* 0x000fe200002000a9 */
[----:B------:R-:W-:Y:S02]  /*3680*/  PRMT R51, R16, 0x7610, R51 ;  /* 0x0000761010337816 */ /* 0x000fe40000000033 */
[----:B------:R-:W-:Y:S02]  /*3690*/  LOP3.LUT R58, R58, 0xffff, RZ, 0xc0, !PT ;  /* 0x0000ffff3a3a7812 */ /* 0x000fe400078ec0ff */
[----:B------:R-:W-:-:S02]  /*36a0*/  F2FP.BF16.F32.PACK_AB R56, RZ, R56 ;  /* 0x00000038ff38723e */ /* 0x000fc400000010ff */
[----:B------:R-:W-:Y:S02]  /*36b0*/  LOP3.LUT R14, R4, 0xffff, R55, 0xf8, !PT ;  /* 0x0000ffff040e7812 */ /* 0x000fe400078ef837 */
[----:B------:R-:W-:Y:S01]  /*36c0*/  LOP3.LUT R16, R6, 0xffff, R51, 0xf8, !PT ;  /* 0x0000ffff06107812 */ /* 0x000fe200078ef833 */
[----:B------:R-:W-:Y:S01]  /*36d0*/  HFMA2.BF16_V2 R49, R97.H0_H0, R56.H0_H0, R95.H0_H0 ;  /* 0x2000003861317231 */ /* 0x000fe2000024085f */
[----:B------:R-:W-:Y:S01]  /*36e0*/  LOP3.LUT R55, R5, 0xffff, R59, 0xf8, !PT ;  /* 0x0000ffff05377812 */ /* 0x000fe200078ef83b */
[----:B------:R-:W-:Y:S01]  /*36f0*/  IMAD.WIDE.U32 R4, R58, 0x10000, RZ ;  /* 0x000100003a047825 */ /* 0x000fe200078e00ff */
[----:B------:R-:W-:-:S03]  /*3700*/  F2FP.BF16.F32.PACK_AB R31, RZ, R225 ;  /* 0x000000e1ff1f723e */ /* 0x000fc600000010ff */
[----:B------:R-:W-:Y:S01]  /*3710*/  HFMA2.BF16_V2 R56, R175, R39, R177 ;  /* 0x00000027af387231 */ /* 0x000fe200002000b1 */
[----:B------:R-:W-:Y:S02]  /*3720*/  LOP3.LUT R51, R7, 0xffff, R57, 0xf8, !PT ;  /* 0x0000ffff07337812 */ /* 0x000fe400078ef839 */
[----:B------:R-:W-:Y:S01]  /*3730*/  PRMT R7, R12, 0x7610, R7 ;  /* 0x000076100c077816 */ /* 0x000fe20000000007 */
[----:B------:R-:W-:Y:S01]  /*3740*/  HFMA2.BF16_V2 R41, R105.H0_H0, R31.H0_H0, R103.H0_H0 ;  /* 0x2000001f69297231 */ /* 0x000fe20000240867 */
[----:B------:R-:W-:Y:S01]  /*3750*/  PRMT R58, R10, 0x7632, R58 ;  /* 0x000076320a3a7816 */ /* 0x000fe2000000003a */
[----:B------:R-:W-:Y:S01]  /*3760*/  HFMA2.BF16_V2 R31, R77.H0_H0, R207.H0_H0, R75.H0_H0 ;  /* 0x200000cf4d1f7231 */ /* 0x000fe2000024084b */
[----:B------:R-:W-:Y:S02]  /*3770*/  F2FP.BF16.F32.PACK_AB R44, RZ, R44 ;  /* 0x0000002cff2c723e */ /* 0x000fe400000010ff */
[----:B------:R-:W-:Y:S02]  /*3780*/  PRMT R6, R8, 0x7632, R6 ;  /* 0x0000763208067816 */ /* 0x000fe40000000006 */
[----:B------:R-:W-:Y:S01]  /*3790*/  LOP3.LUT R12, R4, 0xffff, R7, 0xf8, !PT ;  /* 0x0000ffff040c7812 */ /* 0x000fe200078ef807 */
[----:B------:R-:W-:Y:S01]  /*37a0*/  HFMA2.BF16_V2 R35, R101.H0_H0, R44.H0_H0, R99.H0_H0 ;  /* 0x2000002c65237231 */ /* 0x000fe20000240863 */
[----:B------:R-:W-:Y:S01]  /*37b0*/  LOP3.LUT R4, R58, 0xffff, RZ, 0xc0, !PT ;  /* 0x0000ffff3a047812 */ /* 0x000fe200078ec0ff */
[----:B------:R-:W-:Y:S01]  /*37c0*/  HFMA2.BF16_V2 R44, R188.H1_H1, R206.H0_H0, R190.H1_H1 ;  /* 0x200000cebc2c7231 */ /* 0x000fe20000260cbe */
[----:B------:R-:W-:-:S02]  /*37d0*/  F2FP.BF16.F32.PACK_AB R130, RZ, R130 ;  /* 0x00000082ff82723e */ /* 0x000fc400000010ff */
[----:B------:R-:W-:Y:S02]  /*37e0*/  F2FP.BF16.F32.PACK_AB R131, RZ, R131 ;  /* 0x00000083ff83723e */ /* 0x000fe400000010ff */
[----:B------:R-:W-:Y:S02]  /*37f0*/  LOP3.LUT R6, R6, 0xffff, RZ, 0xc0, !PT ;  /* 0x0000ffff06067812 */ /* 0x000fe400078ec0ff */
[----:B------:R-:W-:Y:S02]  /*3800*/  F2FP.BF16.F32.PACK_AB R133, RZ, R133 ;  /* 0x00000085ff85723e */ /* 0x000fe400000010ff */
[----:B------:R-:W-:Y:S01]  /*3810*/  PRMT R58, R56, 0x7632, R58 ;  /* 0x00007632383a7816 */ /* 0x000fe2000000003a */
[----:B------:R-:W-:Y:S01]  /*3820*/  IMAD.WIDE.U32 R6, R6, 0x10000, RZ ;  /* 0x0001000006067825 */ /* 0x000fe200078e00ff */
[----:B------:R-:W-:-:S03]  /*3830*/  LOP3.LUT R41, R5, 0xffff, R41, 0xf8, !PT ;  /* 0x0000ffff05297812 */ /* 0x000fc600078ef829 */
[----:B------:R-:W-:Y:S01]  /*3840*/  HFMA2.BF16_V2 R28, R93.H0_H0, R133.H0_H0, R91.H0_H0 ;  /* 0x200000855d1c7231 */ /* 0x000fe2000024085b */
[----:B------:R-:W-:Y:S01]  /*3850*/  PRMT R130, R130, 0x5410, R131 ;  /* 0x0000541082827816 */ /* 0x000fe20000000083 */
[----:B------:R-:W-:Y:S01]  /*3860*/  IMAD.WIDE.U32 R4, R4, 0x10000, RZ ;  /* 0x0001000004047825 */ /* 0x000fe200078e00ff */
[----:B------:R-:W-:Y:S02]  /*3870*/  PRMT R59, R49, 0x7610, R59 ;  /* 0x00007610313b7816 */ /* 0x000fe4000000003b */
[----:B------:R-:W-:Y:S01]  /*3880*/  PRMT R49, R10, 0x7610, R49 ;  /* 0x000076100a317816 */ /* 0x000fe20000000031 */
[----:B------:R-:W-:Y:S01]  /*3890*/  HFMA2.BF16_V2 R29, R183, R130, R185 ;  /* 0x00000082b71d7231 */ /* 0x000fe200002000b9 */
[----:B------:R-:W-:Y:S02]  /*38a0*/  F2FP.BF16.F32.PACK_AB R26, RZ, R26 ;  /* 0x0000001aff1a723e */ /* 0x000fe400000010ff */
[----:B------:R-:W-:Y:S02]  /*38b0*/  LOP3.LUT R58, R58, 0xffff, RZ, 0xc0, !PT ;  /* 0x0000ffff3a3a7812 */ /* 0x000fe400078ec0ff */
[----:B------:R-:W-:-:S02]  /*38c0*/  F2FP.BF16.F32.PACK_AB R45, RZ, R45 ;  /* 0x0000002dff2d723e */ /* 0x000fc400000010ff */
[----:B------:R-:W-:Y:S02]  /*38d0*/  PRMT R57, R35, 0x7610, R57 ;  /* 0x0000761023397816 */ /* 0x000fe40000000039 */
[----:B------:R-:W-:Y:S02]  /*38e0*/  PRMT R35, R8, 0x7610, R35 ;  /* 0x0000761008237816 */ /* 0x000fe40000000023 */
[----:B------:R-:W-:Y:S02]  /*38f0*/  F2FP.BF16.F32.PACK_AB R63, RZ, R64 ;  /* 0x00000040ff3f723e */ /* 0x000fe400000010ff */
[----:B------:R-:W-:Y:S02]  /*3900*/  LOP3.LUT R8, R4, 0xffff, R49, 0xf8, !PT ;  /* 0x0000ffff04087812 */ /* 0x000fe400078ef831 */
[----:B------:R-:W-:Y:S01]  /*3910*/  F2FP.BF16.F32.PACK_AB R64, RZ, R19 ;  /* 0x00000013ff40723e */ /* 0x000fe200000010ff */
[----:B------:R-:W-:Y:S01]  /*3920*/  HFMA2.BF16_V2 R19, R141.H1_H1, R26.H0_H0, R140.H0_H0 ;  /* 0x2000001a8d137231 */ /* 0x000fe20000240c8c */
[----:B------:R-:W-:Y:S01]  /*3930*/  LOP3.LUT R49, R5, 0xffff, R59, 0xf8, !PT ;  /* 0x0000ffff05317812 */ /* 0x000fe200078ef83b */
[----:B------:R-:W-:Y:S01]  /*3940*/  IMAD.WIDE.U32 R4, R58, 0x10000, RZ ;  /* 0x000100003a047825 */ /* 0x000fe200078e00ff */
[----:B------:R-:W-:-:S03]  /*3950*/  F2FP.BF16.F32.PACK_AB R27, RZ, R27 ;  /* 0x0000001bff1b723e */ /* 0x000fc600000010ff */
[----:B------:R-:W-:Y:S01]  /*3960*/  HFMA2.BF16_V2 R26, R89.H0_H0, R45.H0_H0, R87.H0_H0 ;  /* 0x2000002d591a7231 */ /* 0x000fe20000240857 */
[--C-:B------:R-:W-:Y:S01]  /*3970*/  LOP3.LUT R7, R7, 0xffff, R57.reuse, 0xf8, !PT ;  /* 0x0000ffff07077812 */ /* 0x100fe200078ef839 */
[----:B------:R-:W-:Y:S01]  /*3980*/  HFMA2.BF16_V2 R45, R192.H1_H1, R208.H0_H0, R194.H1_H1 ;  /* 0x200000d0c02d7231 */ /* 0x000fe20000260cc2 */
[----:B------:R-:W-:Y:S01]  /*3990*/  F2FP.BF16.F32.PACK_AB R205, RZ, R205 ;  /* 0x000000cdffcd723e */ /* 0x000fe200000010ff */
[----:B------:R-:W-:Y:S01]  /*39a0*/  HFMA2.BF16_V2 R17, R164.H1_H1, R27.H0_H0, R166.H1_H1 ;  /* 0x2000001ba4117231 */ /* 0x000fe20000260ca6 */
[----:B------:R-:W-:Y:S02]  /*39b0*/  PRMT R57, R28, 0x7610, R57 ;  /* 0x000076101c397816 */ /* 0x000fe40000000039 */
[----:B------:R-:W-:Y:S01]  /*39c0*/  F2FP.BF16.F32.PACK_AB R134, RZ, R134 ;  /* 0x00000086ff86723e */ /* 0x000fe200000010ff */
[----:B------:R-:W-:Y:S01]  /*39d0*/  HFMA2.BF16_V2 R27, R85.H0_H0, R205.H0_H0, R83.H0_H0 ;  /* 0x200000cd551b7231 */ /* 0x000fe20000240853 */
[----:B------:R-:W-:Y:S02]  /*39e0*/  F2FP.BF16.F32.PACK_AB R135, RZ, R135 ;  /* 0x00000087ff87723e */ /* 0x000fe400000010ff */
[----:B------:R-:W-:-:S02]  /*39f0*/  LOP3.LUT R10, R6, 0xffff, R35, 0xf8, !PT ;  /* 0x0000ffff060a7812 */ /* 0x000fc400078ef823 */
[----:B------:R-:W-:Y:S02]  /*3a00*/  PRMT R35, R56, 0x7610, R35 ;  /* 0x0000761038237816 */ /* 0x000fe40000000023 */
[----:B------:R-:W-:Y:S02]  /*3a10*/  PRMT R58, R29, 0x7632, R58 ;  /* 0x000076321d3a7816 */ /* 0x000fe4000000003a */
[----:B------:R-:W-:Y:S02]  /*3a20*/  PRMT R28, R50, 0x7632, R28 ;  /* 0x00007632321c7816 */ /* 0x000fe4000000001c */
[----:B------:R-:W-:Y:S02]  /*3a30*/  LOP3.LUT R56, R5, 0xffff, R57, 0xf8, !PT ;  /* 0x0000ffff05387812 */ /* 0x000fe400078ef839 */
[----:B------:R-:W-:Y:S02]  /*3a40*/  PRMT R134, R134, 0x5410, R135 ;  /* 0x0000541086867816 */ /* 0x000fe40000000087 */
[----:B------:R-:W-:-:S02]  /*3a50*/  PRMT R57, R26, 0x7610, R57 ;  /* 0x000076101a397816 */ /* 0x000fc40000000039 */
[----:B------:R-:W-:Y:S01]  /*3a60*/  LOP3.LUT R6, R4, 0xffff, R35, 0xf8, !PT ;  /* 0x0000ffff04067812 */ /* 0x000fe200078ef823 */
[----:B------:R-:W-:Y:S01]  /*3a70*/  HFMA2.BF16_V2 R33, R191, R134, R193 ;  /* 0x00000086bf217231 */ /* 0x000fe200002000c1 */
[----:B------:R-:W-:Y:S02]  /*3a80*/  LOP3.LUT R26, R58, 0xffff, RZ, 0xc0, !PT ;  /* 0x0000ffff3a1a7812 */ /* 0x000fe400078ec0ff */
[----:B------:R-:W-:Y:S02]  /*3a90*/  LOP3.LUT R4, R28, 0xffff, RZ, 0xc0, !PT ;  /* 0x0000ffff1c047812 */ /* 0x000fe400078ec0ff */
[----:B------:R-:W-:Y:S02]  /*3aa0*/  F2FP.BF16.F32.PACK_AB R247, RZ, R247 ;  /* 0x000000f7fff7723e */ /* 0x000fe400000010ff */
[----:B------:R-:W-:Y:S01]  /*3ab0*/  PRMT R28, R48, 0x7632, R28 ;  /* 0x00007632301c7816 */ /* 0x000fe2000000001c */
[----:B------:R-:W-:Y:S01]  /*3ac0*/  IMAD.WIDE.U32 R4, R4, 0x10000, RZ ;  /* 0x0001000004047825 */ /* 0x000fe200078e00ff */
[----:B------:R-:W-:-:S03]  /*3ad0*/  PRMT R59, R27, 0x7610, R59 ;  /* 0x000076101b3b7816 */ /* 0x000fc6000000003b */
[----:B------:R-:W-:Y:S01]  /*3ae0*/  HFMA2.BF16_V2 R32, R81.H0_H0, R247.H0_H0, R79.H0_H0 ;  /* 0x200000f751207231 */ /* 0x000fe2000024084f */
[----:B------:R-:W-:Y:S01]  /*3af0*/  PRMT R63, R63, 0x5410, R64 ;  /* 0x000054103f3f7816 */ /* 0x000fe20000000040 */
[----:B------:R-:W-:Y:S01]  /*3b00*/  IMAD.WIDE.U32 R26, R26, 0x10000, RZ ;  /* 0x000100001a1a7825 */ /* 0x000fe200078e00ff */
[----:B------:R-:W-:Y:S02]  /*3b10*/  F2FP.BF16.F32.PACK_AB R30, RZ, R30 ;  /* 0x0000001eff1e723e */ /* 0x000fe400000010ff */
[----:B------:R-:W-:Y:S01]  /*3b20*/  LOP3.LUT R28, R28, 0xffff, RZ, 0xc0, !PT ;  /* 0x0000ffff1c1c7812 */ /* 0x000fe200078ec0ff */
[----:B------:R-:W-:Y:S01]  /*3b30*/  HFMA2.BF16_V2 R39, R195, R63, R199 ;  /* 0x0000003fc3277231 */ /* 0x000fe200002000c7 */
[----:B------:R-:W-:Y:S01]  /*3b40*/  PRMT R35, R50, 0x7610, R35 ;  /* 0x0000761032237816 */ /* 0x000fe20000000023 */
[----:B------:R-:W-:Y:S01]  /*3b50*/  HFMA2.BF16_V2 R23, R144.H1_H1, R30.H0_H0, R146.H1_H1 ;  /* 0x2000001e90177231 */ /* 0x000fe20000260c92 */
[----:B------:R-:W-:Y:S01]  /*3b60*/  PRMT R50, R33, 0x7632, R50 ;  /* 0x0000763221327816 */ /* 0x000fe20000000032 */
[----:B------:R-:W-:Y:S01]  /*3b70*/  HFMA2.BF16_V2 R30, R71.H0_H0, R209.H0_H0, R3.H0_H0 ;  /* 0x200000d1471e7231 */ /* 0x000fe20000240803 */
[----:B------:R-:W-:Y:S01]  /*3b80*/  LOP3.LUT R26, R26, 0xffff, R29, 0xf8, !PT ;  /* 0x0000ffff1a1a7812 */ /* 0x000fe200078ef81d */
[----:B------:R-:W-:Y:S01]  /*3b90*/  IMAD.WIDE.U32 R28, R28, 0x10000, RZ ;  /* 0x000100001c1c7825 */ /* 0x000fe200078e00ff */
[----:B------:R-:W-:-:S02]  /*3ba0*/  LOP3.LUT R5, R5, 0xffff, R57, 0xf8, !PT ;  /* 0x0000ffff05057812 */ /* 0x000fc400078ef839 */
[----:B------:R-:W-:Y:S02]  /*3bb0*/  PRMT R57, R32, 0x7610, R57 ;  /* 0x0000761020397816 */ /* 0x000fe40000000039 */
[----:B------:R-:W-:Y:S02]  /*3bc0*/  LOP3.LUT R4, R4, 0xffff, R35, 0xf8, !PT ;  /* 0x0000ffff04047812 */ /* 0x000fe400078ef823 */
[----:B------:R-:W-:Y:S02]  /*3bd0*/  LOP3.LUT R27, R27, 0xffff, R59, 0xf8, !PT ;  /* 0x0000ffff1b1b7812 */ /* 0x000fe400078ef83b */
[----:B------:R-:W-:Y:S02]  /*3be0*/  LOP3.LUT R50, R50, 0xffff, RZ, 0xc0, !PT ;  /* 0x0000ffff32327812 */ /* 0x000fe400078ec0ff */
[----:B------:R-:W-:Y:S02]  /*3bf0*/  PRMT R35, R48, 0x7610, R35 ;  /* 0x0000761030237816 */ /* 0x000fe40000000023 */
[----:B------:R-:W-:-:S02]  /*3c00*/  PRMT R32, R34, 0x7632, R32 ;  /* 0x0000763222207816 */ /* 0x000fc40000000020 */
[----:B------:R-:W-:Y:S02]  /*3c10*/  PRMT R59, R34, 0x7610, R59 ;  /* 0x00007610223b7816 */ /* 0x000fe4000000003b */
[----:B------:R-:W-:Y:S02]  /*3c20*/  PRMT R34, R39, 0x7632, R34 ;  /* 0x0000763227227816 */ /* 0x000fe40000000022 */
[--C-:B------:R-:W-:Y:S02]  /*3c30*/  LOP3.LUT R29, R29, 0xffff, R57.reuse, 0xf8, !PT ;  /* 0x0000ffff1d1d7812 */ /* 0x100fe400078ef839 */
[----:B------:R-:W-:Y:S02]  /*3c40*/  PRMT R57, R31, 0x7610, R57 ;  /* 0x000076101f397816 */ /* 0x000fe40000000039 */
[----:B------:R-:W-:Y:S01]  /*3c50*/  PRMT R61, R30, 0x7610, R61 ;  /* 0x000076101e3d7816 */ /* 0x000fe2000000003d */
[----:B------:R-:W-:Y:S01]  /*3c60*/  IMAD.WIDE.U32 R30, R50, 0x10000, RZ ;  /* 0x00010000321e7825 */ /* 0x000fe200078e00ff */
[----:B------:R-:W-:-:S02]  /*3c70*/  LOP3.LUT R28, R28, 0xffff, R35, 0xf8, !PT ;  /* 0x0000ffff1c1c7812 */ /* 0x000fc400078ef823 */
[----:B------:R-:W-:Y:S02]  /*3c80*/  PRMT R35, R33, 0x7610, R35 ;  /* 0x0000761021237816 */ /* 0x000fe40000000023 */
[----:B------:R-:W-:Y:S02]  /*3c90*/  LOP3.LUT R34, R34, 0xffff, RZ, 0xc0, !PT ;  /* 0x0000ffff22227812 */ /* 0x000fe400078ec0ff */
[----:B------:R-:W-:Y:S02]  /*3ca0*/  LOP3.LUT R30, R30, 0xffff, R35, 0xf8, !PT ;  /* 0x0000ffff1e1e7812 */ /* 0x000fe400078ef823 */
[----:B------:R-:W-:Y:S01]  /*3cb0*/  LOP3.LUT R32, R32, 0xffff, RZ, 0xc0, !PT ;  /* 0x0000ffff20207812 */ /* 0x000fe200078ec0ff */
[----:B------:R-:W-:Y:S01]  /*3cc0*/  IMAD.WIDE.U32 R34, R34, 0x10000, RZ ;  /* 0x0001000022227825 */ /* 0x000fe200078e00ff */
[----:B------:R-:W-:Y:S02]  /*3cd0*/  SHF.L.U32 R19, R19, 0x10, RZ ;  /* 0x0000001013137819 */ /* 0x000fe400000006ff */
[----:B------:R-:W-:Y:S01]  /*3ce0*/  SHF.L.U32 R23, R23, 0x10, RZ ;  /* 0x0000001017177819 */ /* 0x000fe200000006ff */
[----:B------:R-:W-:Y:S01]  /*3cf0*/  IMAD.WIDE.U32 R32, R32, 0x10000, RZ ;  /* 0x0001000020207825 */ /* 0x000fe200078e00ff */
[----:B------:R-:W-:-:S02]  /*3d00*/  LOP3.LUT R58, R35, 0xffff, R25, 0xf8, !PT ;  /* 0x0000ffff233a7812 */ /* 0x000fc400078ef819 */
[----:B------:R-:W-:Y:S02]  /*3d10*/  LOP3.LUT R25, R40, R19, RZ, 0xfc, !PT ;  /* 0x0000001328197212 */ /* 0x000fe400078efcff */
[----:B------:R-:W-:Y:S02]  /*3d20*/  LOP3.LUT R23, R52, R23, RZ, 0xfc, !PT ;  /* 0x0000001734177212 */ /* 0x000fe400078efcff */
[----:B------:R-:W-:Y:S02]  /*3d30*/  SHF.L.U32 R40, R11, 0x10, RZ ;  /* 0x000000100b287819 */ /* 0x000fe400000006ff */
[----:B------:R-:W-:Y:S02]  /*3d40*/  SHF.L.U32 R52, R17, 0x10, RZ ;  /* 0x0000001011347819 */ /* 0x000fe400000006ff */
[----:B------:R-:W-:Y:S02]  /*3d50*/  LOP3.LUT R60, R31, 0xffff, R57, 0xf8, !PT ;  /* 0x0000ffff1f3c7812 */ /* 0x000fe400078ef839 */
[----:B------:R-:W-:-:S02]  /*3d60*/  LOP3.LUT R61, R33, 0xffff, R61, 0xf8, !PT ;  /* 0x0000ffff213d7812 */ /* 0x000fc400078ef83d */
[----:B------:R-:W-:Y:S02]  /*3d70*/  PRMT R11, R36, 0x7610, R11 ;  /* 0x00007610240b7816 */ /* 0x000fe4000000000b */
[----:B------:R-:W-:Y:S02]  /*3d80*/  PRMT R31, R37, 0x7610, R31 ;  /* 0x00007610251f7816 */ /* 0x000fe4000000001f */
[----:B------:R-:W-:Y:S01]  /*3d90*/  LOP3.LUT R34, R34, 0xffff, R39, 0xf8, !PT ;  /* 0x0000ffff22227812 */ /* 0x000fe200078ef827 */
[----:B------:R-:W0:Y:S01]  /*3da0*/  @P0 LDC.64 R36, c[0x0][0x3a0] ;  /* 0x0000e800ff240b82 */ /* 0x000e220000000a00 */
[----:B------:R-:W-:Y:S02]  /*3db0*/  SHF.L.U32 R48, R13, 0x10, RZ ;  /* 0x000000100d307819 */ /* 0x000fe400000006ff */
[----:B------:R-:W-:Y:S02]  /*3dc0*/  PRMT R33, R38, 0x7610, R33 ;  /* 0x0000761026217816 */ /* 0x000fe40000000021 */
[----:B------:R-:W-:-:S02]  /*3dd0*/  LOP3.LUT R19, R53, R40, RZ, 0xfc, !PT ;  /* 0x0000002835137212 */ /* 0x000fc400078efcff */
[----:B------:R-:W-:Y:S01]  /*3de0*/  LOP3.LUT R13, R41, R52, RZ, 0xfc, !PT ;  /* 0x00000034290d7212 */ /* 0x000fe200078efcff */
[----:B------:R-:W1:Y:S01]  /*3df0*/  @P0 LDC.64 R38, c[0x0][0x3a8] ;  /* 0x0000ea00ff260b82 */ /* 0x000e620000000a00 */
[----:B------:R-:W-:Y:S02]  /*3e00*/  F2FP.BF16.F32.PACK_AB R204, RZ, R204 ;  /* 0x000000ccffcc723e */ /* 0x000fe400000010ff */
[----:B------:R-:W-:Y:S02]  /*3e10*/  SHF.L.U32 R50, R15, 0x10, RZ ;  /* 0x000000100f327819 */ /* 0x000fe400000006ff */
[----:B------:R-:W-:Y:S01]  /*3e20*/  LOP3.LUT R17, R51, R48, RZ, 0xfc, !PT ;  /* 0x0000003033117212 */ /* 0x000fe200078efcff */
[----:B------:R-:W-:Y:S01]  /*3e30*/  HFMA2.BF16_V2 R9, R180.H1_H1, R204.H0_H0, R182.H1_H1 ;  /* 0x200000ccb4097231 */ /* 0x000fe20000260cb6 */
[----:B------:R-:W-:Y:S01]  /*3e40*/  LOP3.LUT R15, R55, R50, RZ, 0xfc, !PT ;  /* 0x00000032370f7212 */ /* 0x000fe200078efcff */
[----:B------:R-:W3:Y:S01]  /*3e50*/  LDC.64 R40, c[0x0][0x398] ;  /* 0x0000e600ff287b82 */ /* 0x000ee20000000a00 */
[----:B------:R-:W-:-:S02]  /*3e60*/  SHF.L.U32 R48, R11, 0x10, RZ ;  /* 0x000000100b307819 */ /* 0x000fc400000006ff */
[----:B------:R-:W-:Y:S02]  /*3e70*/  SHF.L.U32 R50, R31, 0x10, RZ ;  /* 0x000000101f327819 */ /* 0x000fe400000006ff */
[----:B------:R-:W-:Y:S02]  /*3e80*/  PRMT R31, R9, 0x7610, R31 ;  /* 0x00007610091f7816 */ /* 0x000fe4000000001f */
[----:B------:R-:W-:Y:S01]  /*3e90*/  LOP3.LUT R11, R7, R48, RZ, 0xfc, !PT ;  /* 0x00000030070b7212 */ /* 0x000fe200078efcff */
[C---:B0-----:R-:W-:Y:S01]  /*3ea0*/  @P0 IMAD.WIDE R36, R138.reuse, 0x4, R36 ;  /* 0x000000048a240825 */ /* 0x041fe200078e0224 */
[----:B------:R-:W-:Y:S02]  /*3eb0*/  SHF.L.U32 R33, R33, 0x10, RZ ;  /* 0x0000001021217819 */ /* 0x000fe400000006ff */
[----:B------:R-:W-:Y:S02]  /*3ec0*/  LOP3.LUT R9, R49, R50, RZ, 0xfc, !PT ;  /* 0x0000003231097212 */ /* 0x000fe400078efcff */
[----:B------:R-:W-:Y:S01]  /*3ed0*/  SHF.L.U32 R21, R21, 0x10, RZ ;  /* 0x0000001015157819 */ /* 0x000fe200000006ff */
[----:B------:R0:W-:Y:S01]  /*3ee0*/  @P0 STG.E desc[UR4][R36.64], R0 ;  /* 0x0000000024000986 */ /* 0x0001e2000c101904 */
[----:B------:R-:W-:Y:S01]  /*3ef0*/  SHF.L.U32 R48, R31, 0x10, RZ ;  /* 0x000000101f307819 */ /* 0x000fe200000006ff */
[----:B-1----:R-:W-:Y:S01]  /*3f00*/  @P0 IMAD.WIDE R38, R138, 0x4, R38 ;  /* 0x000000048a260825 */ /* 0x002fe200078e0226 */
[----:B------:R-:W-:-:S02]  /*3f10*/  SHF.L.U32 R50, R43, 0x10, RZ ;  /* 0x000000102b327819 */ /* 0x000fc400000006ff */
[----:B------:R-:W-:Y:S02]  /*3f20*/  SHF.L.U32 R44, R44, 0x10, RZ ;  /* 0x000000102c2c7819 */ /* 0x000fe400000006ff */
[----:B------:R-:W-:Y:S01]  /*3f30*/  SHF.L.U32 R45, R45, 0x10, RZ ;  /* 0x000000102d2d7819 */ /* 0x000fe200000006ff */
[----:B------:R0:W-:Y:S01]  /*3f40*/  @P0 STG.E desc[UR4][R38.64], R42 ;  /* 0x0000002a26000986 */ /* 0x0001e2000c101904 */
[----:B------:R-:W-:Y:S01]  /*3f50*/  SHF.L.U32 R46, R46, 0x10, RZ ;  /* 0x000000102e2e7819 */ /* 0x000fe200000006ff */
[----:B---3--:R-:W-:Y:S01]  /*3f60*/  IMAD.WIDE.U32 R40, R139, 0x8, R40 ;  /* 0x000000088b287825 */ /* 0x008fe200078e0028 */
[----:B------:R-:W-:Y:S02]  /*3f70*/  SHF.L.U32 R47, R47, 0x10, RZ ;  /* 0x000000102f2f7819 */ /* 0x000fe400000006ff */
[----:B------:R-:W-:Y:S02]  /*3f80*/  LOP3.LUT R7, R56, R33, RZ, 0xfc, !PT ;  /* 0x0000002138077212 */ /* 0x000fe400078efcff */
[----:B------:R-:W-:Y:S01]  /*3f90*/  LOP3.LUT R32, R32, 0xffff, R59, 0xf8, !PT ;  /* 0x0000ffff20207812 */ /* 0x000fe200078ef83b */
[----:B------:R0:W-:Y:S01]  /*3fa0*/  STG.E.64 desc[UR4][R40.64], R24 ;  /* 0x0000001828007986 */ /* 0x0001e2000c101b04 */
[----:B------:R-:W-:-:S02]  /*3fb0*/  LOP3.LUT R21, R54, R21, RZ, 0xfc, !PT ;  /* 0x0000001536157212 */ /* 0x000fc400078efcff */
[----:B------:R-:W-:Y:S01]  /*3fc0*/  LOP3.LUT R5, R5, R48, RZ, 0xfc, !PT ;  /* 0x0000003005057212 */ /* 0x000fe200078efcff */
[----:B------:R0:W-:Y:S01]  /*3fd0*/  STG.E.64 desc[UR4][R40.64+0x2000], R22 ;  /* 0x0020001628007986 */ /* 0x0001e2000c101b04 */
[----:B------:R-:W-:Y:S02]  /*3fe0*/  LOP3.LUT R27, R27, R50, RZ, 0xfc, !PT ;  /* 0x000000321b1b7212 */ /* 0x000fe400078efcff */
[----:B------:R-:W-:Y:S01]  /*3ff0*/  LOP3.LUT R29, R29, R44, RZ, 0xfc, !PT ;  /* 0x0000002c1d1d7212 */ /* 0x000fe200078efcff */
[----:B------:R0:W-:Y:S01]  /*4000*/  STG.E.64 desc[UR4][R40.64+0x4000], R20 ;  /* 0x0040001428007986 */ /* 0x0001e2000c101b04 */
[----:B------:R-:W-:Y:S02]  /*4010*/  LOP3.LUT R31, R60, R45, RZ, 0xfc, !PT ;  /* 0x0000002d3c1f7212 */ /* 0x000fe400078efcff */
[----:B------:R-:W-:Y:S01]  /*4020*/  LOP3.LUT R33, R61, R46, RZ, 0xfc, !PT ;  /* 0x0000002e3d217212 */ /* 0x000fe200078efcff */
[----:B------:R0:W-:Y:S01]  /*4030*/  STG.E.64 desc[UR4][R40.64+0x6000], R18 ;  /* 0x0060001228007986 */ /* 0x0001e2000c101b04 */
[----:B------:R-:W-:-:S02]  /*4040*/  LOP3.LUT R35, R58, R47, RZ, 0xfc, !PT ;  /* 0x0000002f3a237212 */ /* 0x000fc400078efcff */
[----:B------:R-:W-:Y:S01]  /*4050*/  IADD3 R138, PT, PT, R138, R203, RZ ;  /* 0x000000cb8a8a7210 */ /* 0x000fe20007ffe0ff */
[----:B------:R0:W-:Y:S03]  /*4060*/  STG.E.64 desc[UR4][R40.64+0x8000], R16 ;  /* 0x0080001028007986 */ /* 0x0001e6000c101b04 */
[----:B--2---:R-:W-:Y:S01]  /*4070*/  ISETP.GE.AND P2, PT, R138, UR6, PT ;  /* 0x000000068a007c0c */ /* 0x004fe2000bf46270 */
[----:B------:R0:W-:Y:S04]  /*4080*/  STG.E.64 desc[UR4][R40.64+0xa000], R14 ;  /* 0x00a0000e28007986 */ /* 0x0001e8000c101b04 */
        /* <DEDUP_REMOVED lines=9> */
[----:B------:R0:W-:Y:S01]  /*4120*/  STG.E.64 desc[UR4][R40.64+0x1e000], R34 ;  /* 0x01e0002228007986 */ /* 0x0001e2000c101b04 */
[----:B------:R-:W-:Y:S05]  /*4130*/  @!P2 BRA `(.L_x_6) ;  /* 0xffffffc8007ca947 */ /* 0x000fea000383ffff */
[----:B------:R-:W-:Y:S05]  /*4140*/  EXIT ;  /* 0x000000000000794d */ /* 0x000fea0003800000 */
.L_x_7:
[----:B------:R-:W-:-:S00]  /*4150*/  BRA `(.L_x_7) ;  /* 0xfffffffc00fc7947 */ /* 0x000fc0000383ffff */
[----:B------:R-:W-:-:S00]  /*4160*/  NOP ;  /* 0x0000000000007918 */ /* 0x000fc00000000000 */
        /* <DEDUP_REMOVED lines=9> */
.L_x_997:


//--------------------- .text._ZN10layer_norm13ln_fwd_kernelINS_13Kernel_traitsI13__nv_bfloat16S2_S2_fjLj65536ELj8ELj1ELj4ELj16ENS_18Kernel_traits_baseILj65536ES2_S2_S2_fjLj128EEEEEEEvNS_9FwdParamsE --------------------------
	.section	.text._ZN10layer_norm13ln_fwd_kernelINS_13Kernel_traitsI13__nv_bfloat16S2_S2_fjLj65536ELj8ELj1ELj4ELj16ENS_18Kernel_traits_baseILj65536ES2_S2_S2_fjLj128EEEEEEEvNS_9FwdParamsE,"ax",@progbits
	.align	128
        .global         _ZN10layer_norm13ln_fwd_kernelINS_13Kernel_traitsI13__nv_bfloat16S2_S2_fjLj65536ELj8ELj1ELj4ELj16ENS_18Kernel_traits_baseILj65536ES2_S2_S2_fjLj128EEEEEEEvNS_9FwdParamsE
        .type           _ZN10layer_norm13ln_fwd_kernelINS_13Kernel_traitsI13__nv_bfloat16S2_S2_fjLj65536ELj8ELj1ELj4ELj16ENS_18Kernel_traits_baseILj65536ES2_S2_S2_fjLj128EEEEEEEvNS_9FwdParamsE,@function
        .size           _ZN10layer_norm13ln_fwd_kernelINS_13Kernel_traitsI13__nv_bfloat16S2_S2_fjLj65536ELj8ELj1ELj4ELj16ENS_18Kernel_traits_baseILj65536ES2_S2_S2_fjLj128EEEEEEEvNS_9FwdParamsE,(.L_x_998 - _ZN10layer_norm13ln_fwd_kernelINS_13Kernel_traitsI13__nv_bfloat16S2_S2_fjLj65536ELj8ELj1ELj4ELj16ENS_18Kernel_traits_baseILj65536ES2_S2_S2_fjLj128EEEEEEEvNS_9FwdParamsE)
        .other          _ZN10layer_norm13ln_fwd_kernelINS_13Kernel_traitsI13__nv_bfloat16S2_S2_fjLj65536ELj8ELj1ELj4ELj16ENS_18Kernel_traits_baseILj65536ES2_S2_S2_fjLj128EEEEEEEvNS_9FwdParamsE,@"STO_CUDA_ENTRY STV_DEFAULT"
_ZN10layer_norm13ln_fwd_kernelINS_13Kernel_traitsI13__nv_bfloat16S2_S2_fjLj65536ELj8ELj1ELj4ELj16ENS_18Kernel_traits_baseILj65536ES2_S2_S2_fjLj128EEEEEEEvNS_9FwdParamsE:
.text._ZN10layer_norm13ln_fwd_kernelINS_13Kernel_traitsI13__nv_bfloat16S2_S2_fjLj65536ELj8ELj1ELj4ELj16ENS_18Kernel_traits_baseILj65536ES2_S2_S2_fjLj128EEEEEEEvNS_9FwdParamsE:
        /* <DEDUP_REMOVED lines=14> */
[----:B-1----:R0:W5:Y:S01]  /*00e0*/  LDG.E.128 R8, desc[UR4][R2.64+0x18000] ;  /* 0x0180000402087981 */ /* 0x002162000c1e1d00 */
[----:B--2---:R-:W-:-:S03]  /*00f0*/  IMAD.WIDE.U32 R68, R5, 0x10, R68 ;  /* 0x0000001005447825 */ /* 0x004fc600078e0044 */
[----:B------:R0:W5:Y:S04]  /*0100*/  LDG.E.128 R12, desc[UR4][R2.64+0x14000] ;  /* 0x01400004020c7981 */ /* 0x000168000c1e1d00 */
        /* <DEDUP_REMOVED lines=13> */
[----:B------:R0:W5:Y:S01]  /*01e0*/  LDG.E.128 R64, desc[UR4][R68.64] ;  /* 0x0000000444407981 */ /* 0x000162000c1e1d00 */
[----:B------:R-:W-:Y:S01]  /*01f0*/  LOP3.LUT R0, R100, 0x1f, RZ, 0xc0, !PT ;  /* 0x0000001f64007812 */ /* 0x000fe200078ec0ff */
[----:B------:R-:W-:-:S03]  /*0200*/  HFMA2 R96, -RZ, RZ, 0, 0 ;  /* 0x00000000ff607431 */ /* 0x000fc600000001ff */
[----:B------:R-:W-:Y:S02]  /*0210*/  LOP3.LUT P0, RZ, R0, 0x7, R71, 0xf8, !PT ;  /* 0x0000000700ff7812 */ /* 0x000fe4000780f847 */
[----:B------:R-:W-:Y:S02]  /*0220*/  PLOP3.LUT P1, PT, PT, PT, PT, 0x8, 0x80 ;  /* 0x000000000080781c */ /* 0x000fe40003f2e170 */
[----:B------:R-:W-:-:S13]  /*0230*/  ISETP.LT.U32.AND P0, PT, R100, 0x20, !P0 ;  /* 0x000000206400780c */ /* 0x000fda0004701070 */
.L_x_14:
[----:B------:R-:W0:Y:S01]  /*0240*/  S2R R102, SR_CTAID.X ;  /* 0x0000000000667919 */ /* 0x000e220000002500 */
[----:B-1----:R-:W1:Y:S01]  /*0250*/  LDC.64 R110, c[0x0][0x390] ;  /* 0x0000e400ff6e7b82 */ /* 0x002e620000000a00 */
        /* <DEDUP_REMOVED lines=8> */
[----:B------:R-:W4:Y:S04]  /*02e0*/  LDG.E.128 R76, desc[UR4][R110.64+0xc000] ;  /* 0x00c000046e4c7981 */ /* 0x000f28000c1e1d00 */
[----:B------:R-:W4:Y:S04]  /*02f0*/  LDG.E.128 R80, desc[UR4][R110.64+0x10000] ;  /* 0x010000046e507981 */ /* 0x000f28000c1e1d00 */
[----:B------:R-:W4:Y:S04]  /*0300*/  LDG.E.128 R84, desc[UR4][R110.64+0x14000] ;  /* 0x014000046e547981 */ /* 0x000f28000c1e1d00 */
[----:B------:R-:W4:Y:S04]  /*0310*/  LDG.E.128 R88, desc[UR4][R110.64+0x18000] ;  /* 0x018000046e587981 */ /* 0x000f28000c1e1d00 */
[----:B------:R3:W4:Y:S01]  /*0320*/  LDG.E.128 R92, desc[UR4][R110.64+0x1c000] ;  /* 0x01c000046e5c7981 */ /* 0x000722000c1e1d00 */
[----:B------:R-:W-:Y:S01]  /*0330*/  LOP3.LUT P2, RZ, R100, 0x1f, RZ, 0xc0, !PT ;  /* 0x0000001f64ff7812 */ /* 0x000fe2000784c0ff */
[----:B------:R-:W-:Y:S01]  /*0340*/  BSSY.RECONVERGENT B0, `(.L_x_8) ;  /* 0x0000144000007945 */ /* 0x000fe20003800200 */
[----:B------:R-:W-:Y:S01]  /*0350*/  MOV R118, RZ ;  /* 0x000000ff00767202 */ /* 0x000fe20000000f00 */
[----:B------:R-:W0:Y:S01]  /*0360*/  S2R R100, SR_TID.X ;  /* 0x0000000000647919 */ /* 0x000e220000002100 */
[----:B--2---:R-:W-:-:S02]  /*0370*/  PRMT R107, R112, 0x7632, R107 ;  /* 0x00007632706b7816 */ /* 0x004fc4000000006b */
[----:B------:R-:W-:Y:S02]  /*0380*/  SHF.L.U32 R109, R112, 0x10, RZ ;  /* 0x00000010706d7819 */ /* 0x000fe400000006ff */
[----:B------:R-:W-:Y:S02]  /*0390*/  SHF.L.U32 R107, R107, 0x10, RZ ;  /* 0x000000106b6b7819 */ /* 0x000fe400000006ff */
[C---:B------:R-:W-:Y:S01]  /*03a0*/  PRMT R103, R113.reuse, 0x7632, R103 ;  /* 0x0000763271677816 */ /* 0x040fe20000000067 */
[----:B------:R-:W-:Y:S01]  /*03b0*/  FADD.FTZ R0, RZ, R109 ;  /* 0x0000006dff007221 */ /* 0x000fe20000010000 */
[----:B------:R-:W-:Y:S02]  /*03c0*/  SHF.L.U32 R105, R113, 0x10, RZ ;  /* 0x0000001071697819 */ /* 0x000fe400000006ff */
[----:B------:R-:W-:Y:S01]  /*03d0*/  SHF.L.U32 R103, R103, 0x10, RZ ;  /* 0x0000001067677819 */ /* 0x000fe200000006ff */
[----:B------:R-:W-:Y:S01]  /*03e0*/  FADD.FTZ R0, R107, R0 ;  /* 0x000000006b007221 */ /* 0x000fe20000010000 */
[----:B------:R-:W-:-:S02]  /*03f0*/  PRMT R99, R114, 0x7632, R99 ;  /* 0x0000763272637816 */ /* 0x000fc40000000063 */
[----:B------:R-:W-:Y:S01]  /*0400*/  SHF.L.U32 R101, R114, 0x10, RZ ;  /* 0x0000001072657819 */ /* 0x000fe200000006ff */
[----:B------:R-:W-:Y:S01]  /*0410*/  FADD.FTZ R0, R105, R0 ;  /* 0x0000000069007221 */ /* 0x000fe20000010000 */
[----:B------:R-:W-:Y:S02]  /*0420*/  SHF.L.U32 R99, R99, 0x10, RZ ;  /* 0x0000001063637819 */ /* 0x000fe400000006ff */
[----:B------:R-:W-:Y:S01]  /*0430*/  PRMT R3, R115, 0x7632, R3 ;  /* 0x0000763273037816 */ /* 0x000fe20000000003 */
[----:B------:R-:W-:Y:S01]  /*0440*/  FADD.FTZ R0, R103, R0 ;  /* 0x0000000067007221 */ /* 0x000fe20000010000 */
[----:B------:R-:W-:Y:S02]  /*0450*/  SHF.L.U32 R97, R115, 0x10, RZ ;  /* 0x0000001073617819 */ /* 0x000fe400000006ff */
[----:B------:R-:W-:Y:S01]  /*0460*/  SHF.L.U32 R3, R3, 0x10, RZ ;  /* 0x0000001003037819 */ /* 0x000fe200000006ff */
[----:B------:R-:W-:Y:S01]  /*0470*/  FADD.FTZ R0, R101, R0 ;  /* 0x0000000065007221 */ /* 0x000fe20000010000 */
[----:B---3--:R-:W-:-:S02]  /*0480*/  PRMT R111, R68, 0x7632, R111 ;  /* 0x00007632446f7816 */ /* 0x008fc4000000006f */
        /* <DEDUP_REMOVED lines=17> */
[----:B----4-:R-:W-:-:S02]  /*05a0*/  PRMT R127, R72, 0x7632, R127 ;  /* 0x00007632487f7816 */ /* 0x010fc4000000007f */
        /* <DEDUP_REMOVED lines=12> */
[----:B------:R-:W-:Y:S01]  /*0670*/  SHF.L.U32 R139, R75, 0x10, RZ ;  /* 0x000000104b8b7819 */ /* 0x000fe200000006ff */
[----:B------:R-:W-:Y:S01]  /*0680*/  FADD.FTZ R0, R123, R0 ;  /* 0x000000007b007221 */ /* 0x000fe20000010000 */
[C---:B------:R-:W-:Y:S02]  /*0690*/  PRMT R141, R76.reuse, 0x7632, R141 ;  /* 0x000076324c8d7816 */ /* 0x040fe4000000008d */
[----:B------:R-:W-:Y:S01]  /*06a0*/  SHF.L.U32 R143, R76, 0x10, RZ ;  /* 0x000000104c8f7819 */ /* 0x000fe200000006ff */
[----:B------:R-:W-:Y:S01]  /*06b0*/  FADD.FTZ R0, R129, R0 ;  /* 0x0000000081007221 */ /* 0x000fe20000010000 */
[----:B------:R-:W-:-:S02]  /*06c0*/  SHF.L.U32 R141, R141, 0x10, RZ ;  /* 0x000000108d8d7819 */ /* 0x000fc400000006ff */
[----:B------:R-:W-:Y:S01]  /*06d0*/  SHF.L.U32 R145, R77, 0x10, RZ ;  /* 0x000000104d917819 */ /* 0x000fe200000006ff */
[----:B------:R-:W-:Y:S01]  /*06e0*/  FADD.FTZ R0, R127, R0 ;  /* 0x000000007f007221 */ /* 0x000fe20000010000 */
[C---:B------:R-:W-:Y:S02]  /*06f0*/  PRMT R147, R78.reuse, 0x7632, R147 ;  /* 0x000076324e937816 */ /* 0x040fe40000000093 */
[----:B------:R-:W-:Y:S01]  /*0700*/  SHF.L.U32 R149, R78, 0x10, RZ ;  /* 0x000000104e957819 */ /* 0x000fe200000006ff */
[----:B------:R-:W-:Y:S01]  /*0710*/  FADD.FTZ R0, R133, R0 ;  /* 0x0000000085007221 */ /* 0x000fe20000010000 */
[----:B------:R-:W-:Y:S02]  /*0720*/  SHF.L.U32 R147, R147, 0x10, RZ ;  /* 0x0000001093937819 */ /* 0x000fe400000006ff */
[----:B------:R-:W-:Y:S01]  /*0730*/  SHF.L.U32 R151, R79, 0x10, RZ ;  /* 0x000000104f977819 */ /* 0x000fe200000006ff */
[----:B------:R-:W-:Y:S01]  /*0740*/  FADD.FTZ R0, R131, R0 ;  /* 0x0000000083007221 */ /* 0x000fe20000010000 */
[----:B------:R-:W-:-:S02]  /*0750*/  PRMT R153, R80, 0x7632, R153 ;  /* 0x0000763250997816 */ /* 0x000fc40000000099 */
[----:B------:R-:W-:Y:S01]  /*0760*/  SHF.L.U32 R155, R80, 0x10, RZ ;  /* 0x00000010509b7819 */ /* 0x000fe200000006ff */
[--C-:B------:R-:W-:Y:S01]  /*0770*/  FADD.FTZ R68, R137, R0.reuse ;  /* 0x0000000089447221 */ /* 0x100fe20000010000 */
[----:B------:R-:W-:Y:S02]  /*0780*/  PRMT R0, R75, 0x7632, R0 ;  /* 0x000076324b007816 */ /* 0x000fe40000000000 */
[----:B------:R-:W-:Y:S01]  /*0790*/  SHF.L.U32 R153, R153, 0x10, RZ ;  /* 0x0000001099997819 */ /* 0x000fe200000006ff */
[----:B------:R-:W-:Y:S01]  /*07a0*/  FADD.FTZ R68, R135, R68 ;  /* 0x0000004487447221 */ /* 0x000fe20000010000 */
[----:B------:R-:W-:Y:S02]  /*07b0*/  SHF.L.U32 R75, R0, 0x10, RZ ;  /* 0x00000010004b7819 */ /* 0x000fe400000006ff */
[----:B------:R-:W-:Y:S01]  /*07c0*/  PRMT R0, R77, 0x7632, R0 ;  /* 0x000076324d007816 */ /* 0x000fe20000000000 */
[----:B------:R-:W-:Y:S01]  /*07d0*/  FADD.FTZ R68, R139, R68 ;  /* 0x000000448b447221 */ /* 0x000fe20000010000 */
[----:B------:R-:W-:-:S02]  /*07e0*/  SHF.L.U32 R157, R81, 0x10, RZ ;  /* 0x00000010519d7819 */ /* 0x000fc400000006ff */
[----:B------:R-:W-:Y:S01]  /*07f0*/  SHF.L.U32 R77, R0, 0x10, RZ ;  /* 0x00000010004d7819 */ /* 0x000fe200000006ff */
[----:B------:R-:W-:Y:S01]  /*0800*/  FADD.FTZ R68, R75, R68 ;  /* 0x000000444b447221 */ /* 0x000fe20000010000 */
[----:B------:R-:W-:Y:S02]  /*0810*/  PRMT R0, R79, 0x7632, R0 ;  /* 0x000076324f007816 */ /* 0x000fe40000000000 */
[----:B------:R-:W-:Y:S01]  /*0820*/  PRMT R159, R82, 0x7632, R159 ;  /* 0x00007632529f7816 */ /* 0x000fe2000000009f */
[----:B------:R-:W-:Y:S01]  /*0830*/  FADD.FTZ R68, R143, R68 ;  /* 0x000000448f447221 */ /* 0x000fe20000010000 */
[----:B------:R-:W-:Y:S02]  /*0840*/  SHF.L.U32 R79, R0, 0x10, RZ ;  /* 0x00000010004f7819 */ /* 0x000fe400000006ff */
[----:B------:R-:W-:Y:S01]  /*0850*/  PRMT R0, R81, 0x7632, R0 ;  /* 0x0000763251007816 */ /* 0x000fe20000000000 */
[----:B------:R-:W-:Y:S01]  /*0860*/  FADD.FTZ R68, R141, R68 ;  /* 0x000000448d447221 */ /* 0x000fe20000010000 */
[----:B------:R-:W-:-:S02]  /*0870*/  SHF.L.U32 R161, R82, 0x10, RZ ;  /* 0x0000001052a17819 */ /* 0x000fc400000006ff */
        /* <DEDUP_REMOVED lines=29> */
[----:B------:R-:W-:Y:S02]  /*0a50*/  SHF.L.U32 R104, R90, 0x10, RZ ;  /* 0x000000105a687819 */ /* 0x000fe400000006ff */
[----:B------:R-:W-:Y:S01]  /*0a60*/  SHF.L.U32 R106, R91, 0x10, RZ ;  /* 0x000000105b6a7819 */ /* 0x000fe200000006ff */
[----:B------:R-:W-:Y:S01]  /*0a70*/  FADD.FTZ R68, R161, R68 ;  /* 0x00000044a1447221 */ /* 0x000fe20000010000 */
[----:B------:R-:W-:Y:S02]  /*0a80*/  SHF.L.U32 R108, R92, 0x10, RZ ;  /* 0x000000105c6c7819 */ /* 0x000fe400000006ff */
[----:B------:R-:W-:Y:S01]  /*0a90*/  SHF.L.U32 R110, R93, 0x10, RZ ;  /* 0x000000105d6e7819 */ /* 0x000fe200000006ff */
[----:B------:R-:W-:Y:S01]  /*0aa0*/  FADD.FTZ R68, R159, R68 ;  /* 0x000000449f447221 */ /* 0x000fe20000010000 */
[----:B------:R-:W-:-:S02]  /*0ab0*/  SHF.L.U32 R112, R94, 0x10, RZ ;  /* 0x000000105e707819 */ /* 0x000fc400000006ff */
[----:B------:R-:W-:Y:S01]  /*0ac0*/  SHF.L.U32 R114, R95, 0x10, RZ ;  /* 0x000000105f727819 */ /* 0x000fe200000006ff */
[----:B------:R-:W-:-:S04]  /*0ad0*/  FADD.FTZ R68, R163, R68 ;  /* 0x00000044a3447221 */ /* 0x000fc80000010000 */
[----:B------:R-:W-:-:S04]  /*0ae0*/  FADD.FTZ R69, R83, R68 ;  /* 0x0000004453457221 */ /* 0x000fc80000010000 */
[----:B------:R-:W-:-:S04]  /*0af0*/  FADD.FTZ R68, R84, R69 ;  /* 0x0000004554447221 */ /* 0x000fc80000010000 */
[----:B------:R-:W-:-:S04]  /*0b00*/  FADD.FTZ R69, R165, R68 ;  /* 0x00000044a5457221 */ /* 0x000fc80000010000 */
[----:B------:R-:W-:-:S04]  /*0b10*/  FADD.FTZ R0, R74, R69 ;  /* 0x000000454a007221 */ /* 0x000fc80000010000 */
[--C-:B------:R-:W-:Y:S01]  /*0b20*/  FADD.FTZ R69, R85, R0.reuse ;  /* 0x0000000055457221 */ /* 0x100fe20000010000 */
[----:B------:R-:W-:-:S03]  /*0b30*/  PRMT R0, R87, 0x7632, R0 ;  /* 0x0000763257007816 */ /* 0x000fc60000000000 */
[----:B------:R-:W-:Y:S01]  /*0b40*/  FADD.FTZ R69, R86, R69 ;  /* 0x0000004556457221 */ /* 0x000fe20000010000 */
[----:B------:R-:W-:-:S03]  /*0b50*/  SHF.L.U32 R87, R0, 0x10, RZ ;  /* 0x0000001000577819 */ /* 0x000fc600000006ff */
[----:B------:R-:W-:-:S04]  /*0b60*/  FADD.FTZ R69, R76, R69 ;  /* 0x000000454c457221 */ /* 0x000fc80000010000 */
[----:B------:R-:W-:-:S04]  /*0b70*/  FADD.FTZ R0, R78, R69 ;  /* 0x000000454e007221 */ /* 0x000fc80000010000 */
[--C-:B------:R-:W-:Y:S01]  /*0b80*/  FADD.FTZ R69, R87, R0.reuse ;  /* 0x0000000057457221 */ /* 0x100fe20000010000 */
[----:B------:R-:W-:-:S03]  /*0b90*/  PRMT R0, R89, 0x7632, R0 ;  /* 0x0000763259007816 */ /* 0x000fc60000000000 */
[----:B------:R-:W-:Y:S01]  /*0ba0*/  FADD.FTZ R69, R88, R69 ;  /* 0x0000004558457221 */ /* 0x000fe20000010000 */
[----:B------:R-:W-:Y:S02]  /*0bb0*/  SHF.L.U32 R89, R0, 0x10, RZ ;  /* 0x0000001000597819 */ /* 0x000fe400000006ff */
[----:B------:R-:W-:Y:S01]  /*0bc0*/  PRMT R0, R90, 0x7632, R0 ;  /* 0x000076325a007816 */ /* 0x000fe20000000000 */
[----:B------:R-:W-:-:S03]  /*0bd0*/  FADD.FTZ R69, R80, R69 ;  /* 0x0000004550457221 */ /* 0x000fc60000010000 */
[----:B------:R-:W-:Y:S01]  /*0be0*/  SHF.L.U32 R90, R0, 0x10, RZ ;  /* 0x00000010005a7819 */ /* 0x000fe200000006ff */
[----:B------:R-:W-:Y:S01]  /*0bf0*/  FADD.FTZ R68, R82, R69 ;  /* 0x0000004552447221 */ /* 0x000fe20000010000 */
        /* <DEDUP_REMOVED lines=16> */
[----:B------:R-:W-:-:S03]  /*0d00*/  SHF.L.U32 R95, R0, 0x10, RZ ;  /* 0x00000010005f7819 */ /* 0x000fc600000006ff */
[----:B------:R-:W-:-:S04]  /*0d10*/  FADD.FTZ R68, R110, R69 ;  /* 0x000000456e447221 */ /* 0x000fc80000010000 */
[----:B------:R-:W-:-:S04]  /*0d20*/  FADD.FTZ R69, R93, R68 ;  /* 0x000000445d457221 */ /* 0x000fc80000010000 */
[----:B------:R-:W-:-:S04]  /*0d30*/  FADD.FTZ R69, R112, R69 ;  /* 0x0000004570457221 */ /* 0x000fc80000010000 */
[----:B------:R-:W-:-:S04]  /*0d40*/  FADD.FTZ R69, R94, R69 ;  /* 0x000000455e457221 */ /* 0x000fc80000010000 */
[----:B------:R-:W-:-:S04]  /*0d50*/  FADD.FTZ R0, R114, R69 ;  /* 0x0000004572007221 */ /* 0x000fc80000010000 */
[----:B------:R-:W-:-:S05]  /*0d60*/  FADD.FTZ R0, R95, R0 ;  /* 0x000000005f007221 */ /* 0x000fca0000010000 */
[----:B------:R-:W1:Y:S02]  /*0d70*/  SHFL.BFLY PT, R69, R0, 0x1, 0x1f ;  /* 0x0c201f0000457f89 */ /* 0x000e6400000e0000 */
[----:B-1----:R-:W-:-:S05]  /*0d80*/  FADD.FTZ R69, R0, R69 ;  /* 0x0000004500457221 */ /* 0x002fca0000010000 */
[----:B------:R-:W1:Y:S02]  /*0d90*/  SHFL.BFLY PT, R68, R69, 0x2, 0x1f ;  /* 0x0c401f0045447f89 */ /* 0x000e6400000e0000 */
[----:B-1----:R-:W-:-:S05]  /*0da0*/  FADD.FTZ R70, R69, R68 ;  /* 0x0000004445467221 */ /* 0x002fca0000010000 */
[----:B------:R-:W1:Y:S02]  /*0db0*/  SHFL.BFLY PT, R71, R70, 0x4, 0x1f ;  /* 0x0c801f0046477f89 */ /* 0x000e6400000e0000 */
[----:B-1----:R-:W-:-:S05]  /*0dc0*/  FADD.FTZ R71, R70, R71 ;  /* 0x0000004746477221 */ /* 0x002fca0000010000 */
[----:B------:R-:W1:Y:S02]  /*0dd0*/  SHFL.BFLY PT, R68, R71, 0x8, 0x1f ;  /* 0x0d001f0047447f89 */ /* 0x000e6400000e0000 */
[----:B-1----:R-:W-:-:S05]  /*0de0*/  FADD.FTZ R72, R71, R68 ;  /* 0x0000004447487221 */ /* 0x002fca0000010000 */
[----:B------:R-:W1:Y:S02]  /*0df0*/  SHFL.BFLY PT, R73, R72, 0x10, 0x1f ;  /* 0x0e001f0048497f89 */ /* 0x000e6400000e0000 */
[----:B-1----:R-:W-:-:S04]  /*0e00*/  FADD.FTZ R68, R72, R73 ;  /* 0x0000004948447221 */ /* 0x002fc80000010000 */
        /* <DEDUP_REMOVED lines=129> */
[----:B------:R-:W1:Y:S02]  /*1620*/  SHFL.BFLY PT, R69, R0, 0x1, 0x1f ;  /* 0x0c201f0000457f89 */ /* 0x000e6400000e0000 */
[----:B-1----:R-:W-:-:S05]  /*1630*/  FADD.FTZ R69, R0, R69 ;  /* 0x0000004500457221 */ /* 0x002fca0000010000 */
[----:B------:R-:W1:Y:S02]  /*1640*/  SHFL.BFLY PT, R70, R69, 0x2, 0x1f ;  /* 0x0c401f0045467f89 */ /* 0x000e6400000e0000 */
[----:B-1----:R-:W-:-:S05]  /*1650*/  FADD.FTZ R71, R69, R70 ;  /* 0x0000004645477221 */ /* 0x002fca0000010000 */
[----:B------:R-:W1:Y:S02]  /*1660*/  SHFL.BFLY PT, R70, R71, 0x4, 0x1f ;  /* 0x0c801f0047467f89 */ /* 0x000e6400000e0000 */
[----:B-1----:R-:W-:Y:S01]  /*1670*/  FADD.FTZ R72, R71, R70 ;  /* 0x0000004647487221 */ /* 0x002fe20000010000 */
[----:B0-----:R-:W-:-:S04]  /*1680*/  LOP3.LUT R70, R100, 0x1f, RZ, 0xc0, !PT ;  /* 0x0000001f64467812 */ /* 0x001fc800078ec0ff */
[----:B------:R-:W0:Y:S01]  /*1690*/  SHFL.BFLY PT, R73, R72, 0x8, 0x1f ;  /* 0x0d001f0048497f89 */ /* 0x000e2200000e0000 */
[----:B------:R-:W-:Y:S01]  /*16a0*/  ISETP.GT.U32.AND P3, PT, R70, 0x3, PT ;  /* 0x000000034600780c */ /* 0x000fe20003f64070 */
        /* <DEDUP_REMOVED lines=13> */
.L_x_9:
[----:B------:R-:W-:Y:S05]  /*1780*/  BSYNC.RECONVERGENT B0 ;  /* 0x0000000000007941 */ /* 0x000fea0003800200 */
.L_x_8:
        /* <DEDUP_REMOVED lines=13> */
.L_x_11:
[----:B------:R-:W-:Y:S05]  /*1860*/  BSYNC.RECONVERGENT B0 ;  /* 0x0000000000007941 */ /* 0x000fea0003800200 */
.L_x_10:
[----:B------:R-:W2:Y:S01]  /*1870*/  SHFL.DOWN PT, R71, R118, 0x2, 0x1f ;  /* 0x08401f0076477f89 */ /* 0x000ea200000e0000 */
[----:B------:R-:W-:Y:S02]  /*1880*/  ISETP.NE.AND P3, PT, R100, RZ, PT ;  /* 0x000000ff6400720c */ /* 0x000fe40003f65270 */
[----:B------:R-:W-:Y:S01]  /*1890*/  ISETP.GT.U32.AND P2, PT, R70, 0x7, PT ;  /* 0x000000074600780c */ /* 0x000fe20003f44070 */
[----:B01----:R-:W0:Y:S04]  /*18a0*/  SHFL.DOWN PT, R0, R68, 0x2, 0x1f ;  /* 0x08401f0044007f89 */ /* 0x003e2800000e0000 */
[----:B------:R-:W1:Y:S01]  /*18b0*/  SHFL.DOWN PT, R72, R69, 0x2, 0x1f ;  /* 0x08401f0045487f89 */ /* 0x000e6200000e0000 */
[----:B--2---:R-:W-:-:S04]  /*18c0*/  FADD.FTZ R73, R71, R118 ;  /* 0x0000007647497221 */ /* 0x004fc80000010000 */
[----:B------:R-:W2:Y:S01]  /*18d0*/  MUFU.RCP R116, R73 ;  /* 0x0000004900747308 */ /* 0x000ea20000001000 */
[----:B0-----:R-:W-:Y:S01]  /*18e0*/  FMUL.FTZ R120, R71, R0 ;  /* 0x0000000047787220 */ /* 0x001fe20000410000 */
[----:B------:R-:W-:Y:S01]  /*18f0*/  FADD.FTZ R0, -R0, R68 ;  /* 0x0000004400007221 */ /* 0x000fe20000010100 */
[----:B------:R-:W0:Y:S01]  /*1900*/  SHFL.DOWN PT, R122, R73, 0x1, 0x1f ;  /* 0x08201f00497a7f89 */ /* 0x000e2200000e0000 */
[----:B-1----:R-:W-:Y:S01]  /*1910*/  FADD.FTZ R72, R72, R69 ;  /* 0x0000004548487221 */ /* 0x002fe20000010000 */
[----:B------:R-:W-:Y:S01]  /*1920*/  FFMA.FTZ R120, R118, R68, R120 ;  /* 0x0000004476787223 */ /* 0x000fe20000010078 */
[----:B------:R-:W-:-:S04]  /*1930*/  FMUL.FTZ R0, R0, R0 ;  /* 0x0000000000007220 */ /* 0x000fc80000410000 */
[----:B------:R-:W-:-:S04]  /*1940*/  FMUL.FTZ R0, R0, R118 ;  /* 0x0000007600007220 */ /* 0x000fc80000410000 */
[----:B------:R-:W-:Y:S02]  /*1950*/  FMUL.FTZ R71, R71, R0 ;  /* 0x0000000047477220 */ /* 0x000fe40000410000 */
[----:B------:R-:W1:Y:S01]  /*1960*/  LDC R0, c[0x0][0x380] ;  /* 0x0000e000ff007b82 */ /* 0x000e620000000800 */
[C---:B--2---:R-:W-:Y:S01]  /*1970*/  FMUL.FTZ R120, R116.reuse, R120 ;  /* 0x0000007874787220 */ /* 0x044fe20000410000 */
[----:B------:R-:W-:-:S04]  /*1980*/  FFMA.FTZ R71, R116, R71, R72 ;  /* 0x0000004774477223 */ /* 0x000fc80000010048 */
[----:B------:R-:W2:Y:S04]  /*1990*/  SHFL.DOWN PT, R68, R120, 0x1, 0x1f ;  /* 0x08201f0078447f89 */ /* 0x000ea800000e0000 */
[----:B------:R-:W3:Y:S01]  /*19a0*/  SHFL.DOWN PT, R72, R71, 0x1, 0x1f ;  /* 0x08201f0047487f89 */ /* 0x000ee200000e0000 */
[----:B0-----:R-:W-:-:S06]  /*19b0*/  FADD.FTZ R69, R73, R122 ;  /* 0x0000007a49457221 */ /* 0x001fcc0000010000 */
[----:B------:R-:W0:Y:S01]  /*19c0*/  MUFU.RCP R69, R69 ;  /* 0x0000004500457308 */ /* 0x000e220000001000 */
[----:B--2---:R-:W-:Y:S01]  /*19d0*/  FADD.FTZ R116, R120, -R68 ;  /* 0x8000004478747221 */ /* 0x004fe20000010000 */
[----:B------:R-:W-:-:S03]  /*19e0*/  FMUL.FTZ R68, R122, R68 ;  /* 0x000000447a447220 */ /* 0x000fc60000410000 */
[----:B------:R-:W-:Y:S01]  /*19f0*/  FMUL.FTZ R116, R116, R116 ;  /* 0x0000007474747220 */ /* 0x000fe20000410000 */
[----:B------:R-:W-:Y:S01]  /*1a00*/  FFMA.FTZ R68, R73, R120, R68 ;  /* 0x0000007849447223 */ /* 0x000fe20000010044 */
[----:B---3--:R-:W-:Y:S02]  /*1a10*/  FADD.FTZ R72, R71, R72 ;  /* 0x0000004847487221 */ /* 0x008fe40000010000 */
[----:B------:R-:W-:Y:S01]  /*1a20*/  FMUL.FTZ R116, R73, R116 ;  /* 0x0000007449747220 */ /* 0x000fe20000410000 */
[----:B0-----:R-:W-:-:S03]  /*1a30*/  FMUL.FTZ R68, R69, R68 ;  /* 0x0000004445447220 */ /* 0x001fc60000410000 */
[----:B------:R-:W-:-:S03]  /*1a40*/  FMUL.FTZ R116, R122, R116 ;  /* 0x000000747a747220 */ /* 0x000fc60000410000 */
[----:B------:R-:W0:Y:S01]  /*1a50*/  SHFL.IDX PT, R68, R68, RZ, 0x1f ;  /* 0x00001fff44447589 */ /* 0x000e2200000e0000 */
[----:B------:R-:W-:Y:S01]  /*1a60*/  FFMA.FTZ R72, R69, R116, R72 ;  /* 0x0000007445487223 */ /* 0x000fe20000010048 */
[----:B-1----:R-:W-:-:S04]  /*1a70*/  SHF.L.U32 R116, R0, 0x3, RZ ;  /* 0x0000000300747819 */ /* 0x002fc800000006ff */
[----:B------:R1:W2:Y:S01]  /*1a80*/  SHFL.IDX PT, R69, R72, RZ, 0x1f ;  /* 0x00001fff48457589 */ /* 0x0002a200000e0000 */
[----:B------:R-:W-:Y:S05]  /*1a90*/  @P3 BRA `(.L_x_12) ;  /* 0x0000000000983947 */ /* 0x000fea0003800000 */
[----:B------:R-:W3:Y:S01]  /*1aa0*/  LDC.64 R70, c[0x0][0x3c0] ;  /* 0x0000f000ff467b82 */ /* 0x000ee20000000a00 */
[C---:B-1----:R-:W-:Y:S01]  /*1ab0*/  LOP3.LUT R72, R96.reuse, 0x1, RZ, 0xc0, !PT ;  /* 0x0000000160487812 */ /* 0x042fe200078ec0ff */
[----:B------:R-:W1:Y:S01]  /*1ac0*/  LDCU.64 UR6, c[0x0][0x3c8] ;  /* 0x00007900ff0677ac */ /* 0x000e620008000a00 */
        /* <DEDUP_REMOVED lines=11> */
[----:B---3--:R-:W-:Y:S02]  /*1b80*/  LEA R120, P3, R122, R70, 0x3 ;  /* 0x000000467a787211 */ /* 0x008fe400078618ff */
[----:B------:R-:W-:Y:S02]  /*1b90*/  LEA.HI.X.SX32 R73, R73, RZ, 0x1, P4 ;  /* 0x000000ff49497211 */ /* 0x000fe400020f0eff */
[----:B-1----:R-:W-:Y:S02]  /*1ba0*/  LEA R70, P5, R118, UR6, 0x2 ;  /* 0x0000000676467c11 */ /* 0x002fe4000f8a10ff */
[----:B------:R-:W-:Y:S01]  /*1bb0*/  IADD3 R72, P4, PT, R72, R120, RZ ;  /* 0x0000007848487210 */ /* 0x000fe20007f9e0ff */
[----:B------:R-:W-:Y:S01]  /*1bc0*/  HFMA2 R120, -RZ, RZ, 0, 5.9604644775390625e-08 ;  /* 0x00000001ff787431 */ /* 0x000fe200000001ff */
[----:B------:R-:W-:Y:S02]  /*1bd0*/  LEA.HI.X R122, R122, R71, R124, 0x3, P3 ;  /* 0x000000477a7a7211 */ /* 0x000fe400018f1c7c */
[----:B------:R-:W-:-:S02]  /*1be0*/  ISETP.GT.U32.AND P3, PT, R96, 0x1, PT ;  /* 0x000000016000780c */ /* 0x000fc40003f64070 */
[----:B------:R-:W-:Y:S02]  /*1bf0*/  LEA.HI.X R71, R118, UR7, R73, 0x2, P5 ;  /* 0x0000000776477c11 */ /* 0x000fe4000a8f1449 */
[----:B------:R-:W-:Y:S02]  /*1c00*/  IADD3.X R73, PT, PT, RZ, R122, RZ, P4, !PT ;  /* 0x0000007aff497210 */ /* 0x000fe400027fe4ff */
[----:B------:R-:W-:-:S03]  /*1c10*/  SEL R118, R120, 0xffffffff, !P3 ;  /* 0xffffffff78767807 */ /* 0x000fc60005800000 */
[----:B0-2---:R0:W-:Y:S01]  /*1c20*/  STG.E.64 desc[UR4][R72.64], R68 ;  /* 0x0000004448007986 */ /* 0x0051e2000c101b04 */
[----:B------:R-:W-:Y:S06]  /*1c30*/  MEMBAR.ALL.GPU ;  /* 0x0000000000007992 */ /* 0x000fec000000a000 */
[----:B------:R-:W-:-:S00]  /*1c40*/  ERRBAR ;  /* 0x00000000000079ab */ /* 0x000fc00000000000 */
[----:B------:R-:W-:Y:S06]  /*1c50*/  CGAERRBAR ;  /* 0x00000000000075ab */ /* 0x000fec0000000000 */
[----:B------:R0:W-:Y:S01]  /*1c60*/  REDG.E.ADD.S32.STRONG.GPU desc[UR4][R70.64], R118 ;  /* 0x000000764600798e */ /* 0x0001e2000c12e304 */
[----:B------:R-:W-:-:S04]  /*1c70*/  ISETP.GE.U32.AND P3, PT, R96, 0x2, PT ;  /* 0x000000026000780c */ /* 0x000fc80003f66070 */
[----:B------:R-:W-:-:S09]  /*1c80*/  SEL R120, RZ, 0x8, P3 ;  /* 0x00000008ff787807 */ /* 0x000fd20001800000 */
.L_x_13:
[----:B0-----:R-:W-:Y:S02]  /*1c90*/  MOV R68, R70 ;  /* 0x0000004600447202 */ /* 0x001fe40000000f00 */
[----:B------:R-:W-:-:S05]  /*1ca0*/  MOV R69, R71 ;  /* 0x0000004700457202 */ /* 0x000fca0000000f00 */
[----:B------:R-:W2:Y:S04]  /*1cb0*/  LDG.E.STRONG.GPU R68, desc[UR4][R68.64] ;  /* 0x0000000444447981 */ /* 0x000ea8000c1ef900 */
[----:B--2---:R-:W-:Y:S01]  /*1cc0*/  CCTL.IVALL ;  /* 0x00000000ff00798f */ /* 0x004fe20002000000 */
[----:B------:R-:W-:Y:S05]  /*1cd0*/  YIELD ;  /* 0x0000000000007946 */ /* 0x000fea0003800000 */
[----:B------:R-:W-:-:S13]  /*1ce0*/  ISETP.NE.AND P3, PT, R68, R120, PT ;  /* 0x000000784400720c */ /* 0x000fda0003f65270 */
[----:B------:R-:W-:Y:S05]  /*1cf0*/  @P3 BRA `(.L_x_13) ;  /* 0xfffffffc00e43947 */ /* 0x000fea000383ffff */
.L_x_12:
[----:B------:R-:W-:Y:S05]  /*1d00*/  WARPSYNC.ALL ;  /* 0x0000000000007948 */ /* 0x000fea0003800000 */
[----:B0-2---:R-:W0:Y:S01]  /*1d10*/  @!P2 LDC.64 R68, c[0x0][0x3c0] ;  /* 0x0000f000ff44ab82 */ /* 0x005e220000000a00 */
[----:B------:R-:W-:Y:S01]  /*1d20*/  @!P2 LOP3.LUT R70, R96, 0x1, RZ, 0xc0, !PT ;  /* 0x000000016046a812 */ /* 0x000fe200078ec0ff */
[----:B------:R-:W2:Y:S01]  /*1d30*/  LDCU UR6, c[0x0][0x384] ;  /* 0x00007080ff0677ac */ /* 0x000ea20008000800 */
[----:B------:R-:W-:Y:S02]  /*1d40*/  @!P2 LOP3.LUT R102, R102, 0x7ffffff8, RZ, 0xc0, !PT ;  /* 0x7ffffff86666a812 */ /* 0x000fe400078ec0ff */
[----:B------:R-:W-:-:S02]  /*1d50*/  @!P2 IADD3 R71, PT, PT, -R70, RZ, RZ ;  /* 0x000000ff4647a210 */ /* 0x000fc40007ffe1ff */
[----:B-1----:R-:W-:Y:S02]  /*1d60*/  @!P2 SHF.L.U32 R72, R100, 0x3, RZ ;  /* 0x000000036448a819 */ /* 0x002fe400000006ff */
[----:B------:R-:W-:Y:S02]  /*1d70*/  @!P2 LOP3.LUT R71, R71, R116, RZ, 0xc0, !PT ;  /* 0x000000744747a212 */ /* 0x000fe400078ec0ff */
[----:B------:R-:W-:Y:S01]  /*1d80*/  @!P2 LOP3.LUT R73, R72, 0xf8, RZ, 0xc0, !PT ;  /* 0x000000f84849a812 */ /* 0x000fe200078ec0ff */
[----:B------:R-:W-:Y:S01]  /*1d90*/  BAR.SYNC.DEFER_BLOCKING 0x0 ;  /* 0x0000000000007b1d */ /* 0x000fe20000010000 */
[----:B------:R-:W-:-:S04]  /*1da0*/  @!P2 IADD3 R71, P3, PT, R71, R102, RZ ;  /* 0x000000664747a210 */ /* 0x000fc80007f7e0ff */
[----:B------:R-:W-:Y:S02]  /*1db0*/  @!P2 IADD3.X R70, PT, PT, RZ, RZ, RZ, P3, !PT ;  /* 0x000000ffff46a210 */ /* 0x000fe40001ffe4ff */
[----:B0-----:R-:W-:-:S04]  /*1dc0*/  @!P2 LEA R68, P3, R71, R68, 0x3 ;  /* 0x000000444744a211 */ /* 0x001fc800078618ff */
[----:B------:R-:W-:Y:S02]  /*1dd0*/  @!P2 LEA.HI.X R69, R71, R69, R70, 0x3, P3 ;  /* 0x000000454745a211 */ /* 0x000fe400018f1c46 */
[----:B------:R-:W-:Y:S02]  /*1de0*/  CS2R R70, SRZ ;  /* 0x0000000000467805 */ /* 0x000fe4000001ff00 */
[----:B------:R-:W-:-:S04]  /*1df0*/  @!P2 IADD3 R68, P3, PT, R73, R68, RZ ;  /* 0x000000444944a210 */ /* 0x000fc80007f7e0ff */
[----:B------:R-:W-:-:S05]  /*1e00*/  @!P2 IADD3.X R69, PT, PT, RZ, R69, RZ, P3, !PT ;  /* 0x00000045ff45a210 */ /* 0x000fca0001ffe4ff */
[----:B------:R-:W3:Y:S01]  /*1e10*/  @!P2 LDG.E.64 R70, desc[UR4][R68.64] ;  /* 0x000000044446a981 */ /* 0x000ee2000c1e1b00 */
[----:B------:R-:W-:Y:S02]  /*1e20*/  MOV R73, RZ ;  /* 0x000000ff00497202 */ /* 0x000fe40000000f00 */
[----:B------:R-:W-:Y:S02]  /*1e30*/  @!P2 MOV R73, 0x46000000 ;  /* 0x460000000049a802 */ /* 0x000fe40000000f00 */
[----:B------:R-:W-:Y:S02]  /*1e40*/  IADD3 R96, PT, PT, R96, 0x1, RZ ;  /* 0x0000000160607810 */ /* 0x000fe40007ffe0ff */
[----:B------:R-:W-:Y:S01]  /*1e50*/  PLOP3.LUT P1, PT, P1, PT, PT, 0x8, 0x80 ;  /* 0x000000000080781c */ /* 0x000fe20000f2e170 */
[----:B------:R-:W0:Y:S01]  /*1e60*/  SHFL.DOWN PT, R72, R73, 0x4, 0x1f ;  /* 0x08801f0049487f89 */ /* 0x000e2200000e0000 */
[----:B------:R-:W-:Y:S01]  /*1e70*/  LOP3.LUT R96, R96, 0x3, RZ, 0xc0, !PT ;  /* 0x0000000360607812 */ /* 0x000fe200078ec0ff */
[----:B0-----:R-:W-:-:S04]  /*1e80*/  FADD.FTZ R118, R72, R73 ;  /* 0x0000004948767221 */ /* 0x001fc80000010000 */
[----:B------:R-:W0:Y:S01]  /*1e90*/  MUFU.RCP R120, R118 ;  /* 0x0000007600787308 */ /* 0x000e220000001000 */
[----:B------:R-:W-:Y:S04]  /*1ea0*/  SHFL.DOWN PT, R124, R118, 0x2, 0x1f ;  /* 0x08401f00767c7f89 */ /* 0x000fe800000e0000 */
[----:B---3--:R-:W1:Y:S04]  /*1eb0*/  SHFL.DOWN PT, R102, R70, 0x4, 0x1f ;  /* 0x08801f0046667f89 */ /* 0x008e6800000e0000 */
[----:B------:R-:W3:Y:S01]  /*1ec0*/  SHFL.DOWN PT, R116, R71, 0x4, 0x1f ;  /* 0x08801f0047747f89 */ /* 0x000ee200000e0000 */
[----:B-1----:R-:W-:Y:S01]  /*1ed0*/  FMUL.FTZ R122, R72, R102 ;  /* 0x00000066487a7220 */ /* 0x002fe20000410000 */
[----:B------:R-:W-:-:S03]  /*1ee0*/  FADD.FTZ R102, -R102, R70 ;  /* 0x0000004666667221 */ /* 0x000fc60000010100 */
[----:B------:R-:W-:Y:S01]  /*1ef0*/  FFMA.FTZ R69, R73, R70, R122 ;  /* 0x0000004649457223 */ /* 0x000fe2000001007a */
[----:B------:R-:W-:-:S03]  /*1f00*/  FMUL.FTZ R102, R102, R102 ;  /* 0x0000006666667220 */ /* 0x000fc60000410000 */
[----:B0-----:R-:W-:Y:S01]  /*1f10*/  FMUL.FTZ R68, R120, R69 ;  /* 0x0000004578447220 */ /* 0x001fe20000410000 */
[----:B------:R-:W-:Y:S01]  /*1f20*/  FMUL.FTZ R73, R102, R73 ;  /* 0x0000004966497220 */ /* 0x000fe20000410000 */
[----:B---3--:R-:W-:Y:S01]  /*1f30*/  FADD.FTZ R69, R116, R71 ;  /* 0x0000004774457221 */ /* 0x008fe20000010000 */
[----:B------:R-:W-:Y:S02]  /*1f40*/  FADD.FTZ R71, R118, R124 ;  /* 0x0000007c76477221 */ /* 0x000fe40000010000 */
[----:B------:R-:W0:Y:S01]  /*1f50*/  SHFL.DOWN PT, R70, R68, 0x2, 0x1f ;  /* 0x08401f0044467f89 */ /* 0x000e2200000e0000 */
[----:B------:R-:W-:-:S04]  /*1f60*/  FMUL.FTZ R73, R72, R73 ;  /* 0x0000004948497220 */ /* 0x000fc80000410000 */
[----:B------:R-:W-:Y:S02]  /*1f70*/  FFMA.FTZ R69, R120, R73, R69 ;  /* 0x0000004978457223 */ /* 0x000fe40000010045 */
[----:B------:R-:W1:Y:S03]  /*1f80*/  MUFU.RCP R73, R71 ;  /* 0x0000004700497308 */ /* 0x000e660000001000 */
[----:B------:R-:W3:Y:S01]  /*1f90*/  SHFL.DOWN PT, R72, R69, 0x2, 0x1f ;  /* 0x08401f0045487f89 */ /* 0x000ee200000e0000 */
[----:B0-----:R-:W-:Y:S01]  /*1fa0*/  FMUL.FTZ R102, R124, R70 ;  /* 0x000000467c667220 */ /* 0x001fe20000410000 */
[----:B------:R-:W-:-:S03]  /*1fb0*/  FADD.FTZ R70, R68, -R70 ;  /* 0x8000004644467221 */ /* 0x000fc60000010000 */
[----:B------:R-:W-:Y:S01]  /*1fc0*/  FFMA.FTZ R102, R118, R68, R102 ;  /* 0x0000004476667223 */ /* 0x000fe20000010066 */
[----:B------:R-:W-:Y:S01]  /*1fd0*/  FMUL.FTZ R70, R70, R70 ;  /* 0x0000004646467220 */ /* 0x000fe20000410000 */
[----:B------:R-:W0:Y:S02]  /*1fe0*/  SHFL.DOWN PT, R68, R71, 0x1, 0x1f ;  /* 0x08201f0047447f89 */ /* 0x000e2400000e0000 */
[----:B-1----:R-:W-:Y:S01]  /*1ff0*/  FMUL.FTZ R102, R73, R102 ;  /* 0x0000006649667220 */ /* 0x002fe20000410000 */
[----:B------:R-:W-:Y:S01]  /*2000*/  FMUL.FTZ R70, R118, R70 ;  /* 0x0000004676467220 */ /* 0x000fe20000410000 */
[----:B---3--:R-:W-:-:S03]  /*2010*/  FADD.FTZ R72, R69, R72 ;  /* 0x0000004845487221 */ /* 0x008fc60000010000 */
[----:B------:R-:W1:Y:S01]  /*2020*/  SHFL.DOWN PT, R116, R102, 0x1, 0x1f ;  /* 0x08201f0066747f89 */ /* 0x000e6200000e0000 */
[----:B------:R-:W-:-:S04]  /*2030*/  FMUL.FTZ R70, R124, R70 ;  /* 0x000000467c467220 */ /* 0x000fc80000410000 */
[----:B------:R-:W-:-:S05]  /*2040*/  FFMA.FTZ R70, R73, R70, R72 ;  /* 0x0000004649467223 */ /* 0x000fca0000010048 */
[----:B------:R-:W3:Y:S01]  /*2050*/  SHFL.DOWN PT, R69, R70, 0x1, 0x1f ;  /* 0x08201f0046457f89 */ /* 0x000ee200000e0000 */
[----:B0-----:R-:W-:-:S06]  /*2060*/  FADD.FTZ R72, R71, R68 ;  /* 0x0000004447487221 */ /* 0x001fcc0000010000 */
[----:B------:R-:W0:Y:S01]  /*2070*/  MUFU.RCP R72, R72 ;  /* 0x0000004800487308 */ /* 0x000e220000001000 */
[----:B-1----:R-:W-:Y:S01]  /*2080*/  FADD.FTZ R73, R102, -R116 ;  /* 0x8000007466497221 */ /* 0x002fe20000010000 */
[----:B------:R-:W-:-:S03]  /*2090*/  FMUL.FTZ R116, R68, R116 ;  /* 0x0000007444747220 */ /* 0x000fc60000410000 */
[----:B------:R-:W-:-:S04]  /*20a0*/  FMUL.FTZ R118, R73, R73 ;  /* 0x0000004949767220 */ /* 0x000fc80000410000 */
[C---:B------:R-:W-:Y:S01]  /*20b0*/  FMUL.FTZ R73, R71.reuse, R118 ;  /* 0x0000007647497220 */ /* 0x040fe20000410000 */
[----:B------:R-:W-:Y:S01]  /*20c0*/  FFMA.FTZ R71, R71, R102, R116 ;  /* 0x0000006647477223 */ /* 0x000fe20000010074 */
[----:B---3--:R-:W-:Y:S02]  /*20d0*/  FADD.FTZ R69, R70, R69 ;  /* 0x0000004546457221 */ /* 0x008fe40000010000 */
[----:B------:R-:W-:Y:S02]  /*20e0*/  FMUL.FTZ R73, R68, R73 ;  /* 0x0000004944497220 */ /* 0x000fe40000410000 */
[----:B------:R-:W1:Y:S02]  /*20f0*/  LDC R68, c[0x0][0x3d0] ;  /* 0x0000f400ff447b82 */ /* 0x000e640000000800 */
[C---:B0-----:R-:W-:Y:S01]  /*2100*/  FFMA.FTZ R73, R72.reuse, R73, R69 ;  /* 0x0000004948497223 */ /* 0x041fe20000010045 */
[----:B------:R-:W-:-:S05]  /*2110*/  FMUL.FTZ R102, R72, R71 ;  /* 0x0000004748667220 */ /* 0x000fca0000410000 */
[----:B------:R-:W0:Y:S01]  /*2120*/  @P0 LDC.64 R70, c[0x0][0x3a0] ;  /* 0x0000e800ff460b82 */ /* 0x000e220000000a00 */
[----:B------:R-:W1:Y:S04]  /*2130*/  SHFL.IDX PT, R73, R73, RZ, 0x1f ;  /* 0x00001fff49497589 */ /* 0x000e6800000e0000 */
[----:B------:R-:W3:Y:S01]  /*2140*/  SHFL.IDX PT, R102, R102, RZ, 0x1f ;  /* 0x00001fff66667589 */ /* 0x000ee200000e0000 */
[----:B0-----:R-:W-:-:S04]  /*2150*/  @P0 IMAD.WIDE R70, R98, 0x4, R70 ;  /* 0x0000000462460825 */ /* 0x001fc800078e0246 */
[----:B-1----:R-:W-:Y:S02]  /*2160*/  FFMA.FTZ R72, R73, 1.52587890625e-05, R68 ;  /* 0x3780000049487823 */ /* 0x002fe40000010044 */
[----:B------:R-:W0:Y:S01]  /*2170*/  LDC.64 R68, c[0x0][0x398] ;  /* 0x0000e600ff447b82 */ /* 0x000e220000000a00 */
[--C-:B---3--:R-:W-:Y:S01]  /*2180*/  FADD.FTZ R103, R103, -R102.reuse ;  /* 0x8000006667677221 */ /* 0x108fe20000010000 */
[--C-:B------:R-:W-:Y:S02]  /*2190*/  FADD.FTZ R105, R105, -R102.reuse ;  /* 0x8000006669697221 */ /* 0x100fe40000010000 */
[----:B------:R-:W1:Y:S01]  /*21a0*/  MUFU.RSQ R72, R72 ;  /* 0x0000004800487308 */ /* 0x000e620000001400 */
[--C-:B------:R-:W-:Y:S01]  /*21b0*/  FADD.FTZ R101, R101, -R102.reuse ;  /* 0x8000006665657221 */ /* 0x100fe20000010000 */
[--C-:B------:R-:W-:Y:S01]  /*21c0*/  FADD.FTZ R99, R99, -R102.reuse ;  /* 0x8000006663637221 */ /* 0x100fe20000010000 */
[--C-:B------:R-:W-:Y:S01]  /*21d0*/  FADD.FTZ R97, R97, -R102.reuse ;  /* 0x8000006661617221 */ /* 0x100fe20000010000 */
[--C-:B------:R-:W-:Y:S01]  /*21e0*/  FADD.FTZ R73, R88, -R102.reuse ;  /* 0x8000006658497221 */ /* 0x100fe20000010000 */
[--C-:B------:R-:W-:Y:S01]  /*21f0*/  FADD.FTZ R3, R3, -R102.reuse ;  /* 0x8000006603037221 */ /* 0x100fe20000010000 */
[----:B------:R3:W-:Y:S01]  /*2200*/  @P0 STG.E desc[UR4][R70.64], R102 ;  /* 0x0000006646000986 */ /* 0x0007e2000c101904 */
        /* <DEDUP_REMOVED lines=11> */
[C---:B-1----:R-:W-:Y:S01]  /*22c0*/  FMUL.FTZ R88, R72.reuse, R105 ;  /* 0x0000006948587220 */ /* 0x042fe20000410000 */
[----:B------:R-:W-:Y:S01]  /*22d0*/  FMUL.FTZ R105, R72, R101 ;  /* 0x0000006548697220 */ /* 0x000fe20000410000 */
[----:B0-----:R-:W-:-:S04]  /*22e0*/  IMAD.WIDE.U32 R68, R2, 0x10, R68 ;  /* 0x0000001002447825 */ /* 0x001fc800078e0044 */
[C---:B------:R-:W-:Y:S01]  /*22f0*/  FMUL.FTZ R2, R72.reuse, R103 ;  /* 0x0000006748027220 */ /* 0x040fe20000410000 */
[C---:B------:R-:W-:Y:S01]  /*2300*/  FMUL.FTZ R99, R72.reuse, R99 ;  /* 0x0000006348637220 */ /* 0x040fe20000410000 */
[C---:B------:R-:W-:Y:S01]  /*2310*/  FMUL.FTZ R107, R72.reuse, R107 ;  /* 0x0000006b486b7220 */ /* 0x040fe20000410000 */
[----:B---3--:R-:W-:Y:S01]  /*2320*/  F2FP.BF16.F32.PACK_AB R70, RZ, R105 ;  /* 0x00000069ff46723e */ /* 0x008fe200000010ff */
[C---:B------:R-:W-:Y:S01]  /*2330*/  FMUL.FTZ R105, R72.reuse, R3 ;  /* 0x0000000348697220 */ /* 0x040fe20000410000 */
[----:B------:R-:W-:Y:S01]  /*2340*/  F2FP.BF16.F32.PACK_AB R101, RZ, R2 ;  /* 0x00000002ff65723e */ /* 0x000fe200000010ff */
[C---:B------:R-:W-:Y:S01]  /*2350*/  FMUL.FTZ R2, R72.reuse, R97 ;  /* 0x0000006148027220 */ /* 0x040fe20000410000 */
[----:B------:R-:W-:Y:S01]  /*2360*/  F2FP.BF16.F32.PACK_AB R97, RZ, R99 ;  /* 0x00000063ff61723e */ /* 0x000fe200000010ff */
[----:B------:R-:W-:Y:S01]  /*2370*/  FMUL.FTZ R109, R72, R109 ;  /* 0x0000006d486d7220 */ /* 0x000fe20000410000 */
[--C-:B------:R-:W-:Y:S01]  /*2380*/  FADD.FTZ R127, R127, -R102.reuse ;  /* 0x800000667f7f7221 */ /* 0x100fe20000010000 */
[--C-:B------:R-:W-:Y:S01]  /*2390*/  FADD.FTZ R133, R133, -R102.reuse ;  /* 0x8000006685857221 */ /* 0x100fe20000010000 */
[----:B------:R-:W-:Y:S01]  /*23a0*/  F2FP.BF16.F32.PACK_AB R99, RZ, R2 ;  /* 0x00000002ff63723e */ /* 0x000fe200000010ff */
[--C-:B------:R-:W-:Y:S01]  /*23b0*/  FADD.FTZ R131, R131, -R102.reuse ;  /* 0x8000006683837221 */ /* 0x100fe20000010000 */
[----:B------:R-:W0:Y:S01]  /*23c0*/  @P0 LDC.64 R2, c[0x0][0x3a8] ;  /* 0x0000ea00ff020b82 */ /* 0x000e220000000a00 */
        /* <DEDUP_REMOVED lines=43> */
[----:B------:R-:W-:Y:S01]  /*2680*/  F2FP.BF16.F32.PACK_AB R103, RZ, R107 ;  /* 0x0000006bff67723e */ /* 0x000fe200000010ff */
[C---:B------:R-:W-:Y:S01]  /*2690*/  FMUL.FTZ R102, R72.reuse, R113 ;  /* 0x0000007148667220 */ /* 0x040fe20000410000 */
[C---:B------:R-:W-:Y:S01]  /*26a0*/  FMUL.FTZ R107, R72.reuse, R111 ;  /* 0x0000006f486b7220 */ /* 0x040fe20000410000 */
[----:B------:R-:W-:Y:S01]  /*26b0*/  F2FP.BF16.F32.PACK_AB R71, RZ, R109 ;  /* 0x0000006dff47723e */ /* 0x000fe200000010ff */
[C---:B------:R-:W-:Y:S01]  /*26c0*/  FMUL.FTZ R111, R72.reuse, R117 ;  /* 0x00000075486f7220 */ /* 0x040fe20000410000 */
        /* <DEDUP_REMOVED lines=44> */
[----:B------:R-:W-:Y:S01]  /*2990*/  FMUL.FTZ R128, R72, R83 ;  /* 0x0000005348807220 */ /* 0x000fe20000410000 */
[----:B------:R-:W-:Y:S01]  /*29a0*/  PRMT R102, R102, 0x5410, R107 ;  /* 0x0000541066667816 */ /* 0x000fe2000000006b */
[C---:B------:R-:W-:Y:S01]  /*29b0*/  FMUL.FTZ R129, R72.reuse, R84 ;  /* 0x0000005448817220 */ /* 0x040fe20000410000 */
[----:B------:R-:W-:Y:S01]  /*29c0*/  PRMT R111, R111, 0x5410, R115 ;  /* 0x000054106f6f7816 */ /* 0x000fe20000000073 */
[C---:B------:R-:W-:Y:S01]  /*29d0*/  FMUL.FTZ R165, R72.reuse, R165 ;  /* 0x000000a548a57220 */ /* 0x040fe20000410000 */
[----:B------:R-:W-:Y:S01]  /*29e0*/  PRMT R109, R109, 0x5410, R113 ;  /* 0x000054106d6d7816 */ /* 0x000fe20000000071 */
[----:B------:R-:W-:Y:S01]  /*29f0*/  FMUL.FTZ R74, R72, R74 ;  /* 0x0000004a484a7220 */ /* 0x000fe20000410000 */
[----:B------:R-:W-:Y:S01]  /*2a00*/  PRMT R116, R116, 0x5410, R120 ;  /* 0x0000541074747816 */ /* 0x000fe20000000078 */
[C---:B------:R-:W-:Y:S01]  /*2a10*/  FMUL.FTZ R130, R72.reuse, R85 ;  /* 0x0000005548827220 */ /* 0x040fe20000410000 */
[----:B------:R-:W-:Y:S01]  /*2a20*/  PRMT R117, R117, 0x5410, R119 ;  /* 0x0000541075757816 */ /* 0x000fe20000000077 */
[----:B------:R-:W-:Y:S01]  /*2a30*/  FMUL.FTZ R131, R72, R86 ;  /* 0x0000005648837220 */ /* 0x000fe20000410000 */
[----:B------:R-:W-:Y:S01]  /*2a40*/  PRMT R118, R118, 0x5410, R126 ;  /* 0x0000541076767816 */ /* 0x000fe2000000007e */
[----:B------:R-:W-:Y:S01]  /*2a50*/  FMUL.FTZ R132, R72, R76 ;  /* 0x0000004c48847220 */ /* 0x000fe20000410000 */
[----:B------:R-:W-:Y:S01]  /*2a60*/  PRMT R122, R122, 0x5410, R125 ;  /* 0x000054107a7a7816 */ /* 0x000fe2000000007d */
[C---:B------:R-:W-:Y:S01]  /*2a70*/  FMUL.FTZ R133, R72.reuse, R78 ;  /* 0x0000004e48857220 */ /* 0x040fe20000410000 */
[----:B------:R-:W-:Y:S01]  /*2a80*/  PRMT R123, R123, 0x5410, R124 ;  /* 0x000054107b7b7816 */ /* 0x000fe2000000007c */
[C---:B------:R-:W-:Y:S01]  /*2a90*/  FMUL.FTZ R134, R72.reuse, R87 ;  /* 0x0000005748867220 */ /* 0x040fe20000410000 */
[----:B------:R-:W-:Y:S01]  /*2aa0*/  F2FP.BF16.F32.PACK_AB R88, RZ, R88 ;  /* 0x00000058ff58723e */ /* 0x000fe200000010ff */
        /* <DEDUP_REMOVED lines=16> */
[----:B------:R-:W-:Y:S01]  /*2bb0*/  FMUL.FTZ R95, R72, R95 ;  /* 0x0000005f485f7220 */ /* 0x000fe20000410000 */
[----:B0-----:R-:W-:Y:S01]  /*2bc0*/  @P0 IMAD.WIDE R2, R98, 0x4, R2 ;  /* 0x0000000462020825 */ /* 0x001fe200078e0202 */
[----:B------:R-:W-:-:S03]  /*2bd0*/  PRMT R71, R71, 0x5410, R103 ;  /* 0x0000541047477816 */ /* 0x000fc60000000067 */
[----:B-----5:R-:W-:Y:S01]  /*2be0*/  HFMA2.BF16_V2 R80, R28, R102, R60 ;  /* 0x000000661c507231 */ /* 0x020fe2000020003c */
[----:B------:R-:W-:Y:S01]  /*2bf0*/  PRMT R88, R88, 0x5410, R101 ;  /* 0x0000541058587816 */ /* 0x000fe20000000065 */
[----:B------:R-:W-:Y:S01]  /*2c00*/  HFMA2.BF16_V2 R81, R29, R111, R61 ;  /* 0x0000006f1d517231 */ /* 0x000fe2000020003d */
[----:B------:R-:W-:Y:S01]  /*2c10*/  PRMT R70, R70, 0x5410, R97 ;  /* 0x0000541046467816 */ /* 0x000fe20000000061 */
[----:B------:R-:W-:Y:S01]  /*2c20*/  HFMA2.BF16_V2 R82, R30, R109, R62 ;  /* 0x0000006d1e527231 */ /* 0x000fe2000020003e */
[----:B------:R-:W-:Y:S01]  /*2c30*/  PRMT R99, R99, 0x5410, R105 ;  /* 0x0000541063637816 */ /* 0x000fe20000000069 */
[----:B------:R-:W-:Y:S02]  /*2c40*/  HFMA2.BF16_V2 R83, R31, R116, R63 ;  /* 0x000000741f537231 */ /* 0x000fe4000020003f */
[----:B------:R-:W-:Y:S02]  /*2c50*/  HFMA2.BF16_V2 R84, R24, R117, R56 ;  /* 0x0000007518547231 */ /* 0x000fe40000200038 */
[----:B------:R-:W-:-:S02]  /*2c60*/  HFMA2.BF16_V2 R85, R25, R118, R57 ;  /* 0x0000007619557231 */ /* 0x000fc40000200039 */
[----:B------:R-:W-:Y:S02]  /*2c70*/  HFMA2.BF16_V2 R86, R26, R122, R58 ;  /* 0x0000007a1a567231 */ /* 0x000fe4000020003a */
[----:B------:R-:W-:Y:S01]  /*2c80*/  HFMA2.BF16_V2 R87, R27, R123, R59 ;  /* 0x0000007b1b577231 */ /* 0x000fe2000020003b */
[----:B------:R-:W-:Y:S01]  /*2c90*/  F2FP.BF16.F32.PACK_AB R143, RZ, R143 ;  /* 0x0000008fff8f723e */ /* 0x000fe200000010ff */
[----:B------:R0:W-:Y:S01]  /*2ca0*/  @P0 STG.E desc[UR4][R2.64], R72 ;  /* 0x0000004802000986 */ /* 0x0001e2000c101904 */
[----:B------:R-:W-:Y:S01]  /*2cb0*/  F2FP.BF16.F32.PACK_AB R141, RZ, R141 ;  /* 0x0000008dff8d723e */ /* 0x000fe200000010ff */
[----:B------:R-:W-:Y:S01]  /*2cc0*/  HFMA2.BF16_V2 R76, R32, R71, R64 ;  /* 0x00000047204c7231 */ /* 0x000fe20000200040 */
[----:B------:R-:W-:Y:S01]  /*2cd0*/  F2FP.BF16.F32.PACK_AB R145, RZ, R145 ;  /* 0x00000091ff91723e */ /* 0x000fe200000010ff */
[----:B------:R-:W-:Y:S01]  /*2ce0*/  HFMA2.BF16_V2 R77, R33, R88, R65 ;  /* 0x00000058214d7231 */ /* 0x000fe20000200041 */
[----:B------:R-:W-:Y:S01]  /*2cf0*/  F2FP.BF16.F32.PACK_AB R75, RZ, R75 ;  /* 0x0000004bff4b723e */ /* 0x000fe200000010ff */
[----:B------:R-:W-:Y:S01]  /*2d00*/  HFMA2.BF16_V2 R78, R34, R70, R66 ;  /* 0x00000046224e7231 */ /* 0x000fe20000200042 */
[----:B------:R-:W-:Y:S01]  /*2d10*/  F2FP.BF16.F32.PACK_AB R149, RZ, R149 ;  /* 0x00000095ff95723e */ /* 0x000fe200000010ff */
[----:B------:R-:W-:Y:S01]  /*2d20*/  HFMA2.BF16_V2 R79, R35, R99, R67 ;  /* 0x00000063234f7231 */ /* 0x000fe20000200043 */
[----:B------:R-:W-:Y:S01]  /*2d30*/  F2FP.BF16.F32.PACK_AB R147, RZ, R147 ;  /* 0x00000093ff93723e */ /* 0x000fe200000010ff */
[----:B------:R-:W-:Y:S01]  /*2d40*/  STG.E.128 desc[UR4][R68.64+0x4000], R80 ;  /* 0x0040005044007986 */ /* 0x000fe2000c101d04 */
[----:B------:R-:W-:-:S02]  /*2d50*/  F2FP.BF16.F32.PACK_AB R151, RZ, R151 ;  /* 0x00000097ff97723e */ /* 0x000fc400000010ff */
[----:B------:R-:W-:Y:S01]  /*2d60*/  F2FP.BF16.F32.PACK_AB R121, RZ, R121 ;  /* 0x00000079ff79723e */ /* 0x000fe200000010ff */
[----:B------:R-:W-:Y:S01]  /*2d70*/  STG.E.128 desc[UR4][R68.64+0x8000], R84 ;  /* 0x0080005444007986 */ /* 0x000fe2000c101d04 */
[----:B------:R-:W-:Y:S02]  /*2d80*/  F2FP.BF16.F32.PACK_AB R155, RZ, R155 ;  /* 0x0000009bff9b723e */ /* 0x000fe400000010ff */
[----:B------:R-:W-:Y:S01]  /*2d90*/  F2FP.BF16.F32.PACK_AB R153, RZ, R153 ;  /* 0x00000099ff99723e */ /* 0x000fe200000010ff */
[----:B------:R1:W-:Y:S01]  /*2da0*/  STG.E.128 desc[UR4][R68.64], R76 ;  /* 0x0000004c44007986 */ /* 0x0003e2000c101d04 */
[----:B------:R-:W-:Y:S02]  /*2db0*/  F2FP.BF16.F32.PACK_AB R157, RZ, R157 ;  /* 0x0000009dff9d723e */ /* 0x000fe400000010ff */
[----:B------:R-:W-:Y:S02]  /*2dc0*/  F2FP.BF16.F32.PACK_AB R127, RZ, R127 ;  /* 0x0000007fff7f723e */ /* 0x000fe400000010ff */
[----:B------:R-:W-:-:S02]  /*2dd0*/  F2FP.BF16.F32.PACK_AB R161, RZ, R161 ;  /* 0x000000a1ffa1723e */ /* 0x000fc400000010ff */
[----:B------:R-:W-:Y:S02]  /*2de0*/  F2FP.BF16.F32.PACK_AB R159, RZ, R159 ;  /* 0x0000009fff9f723e */ /* 0x000fe400000010ff */
[----:B------:R-:W-:Y:S02]  /*2df0*/  F2FP.BF16.F32.PACK_AB R163, RZ, R163 ;  /* 0x000000a3ffa3723e */ /* 0x000fe400000010ff */
[----:B------:R-:W-:Y:S02]  /*2e00*/  F2FP.BF16.F32.PACK_AB R128, RZ, R128 ;  /* 0x00000080ff80723e */ /* 0x000fe400000010ff */
        /* <DEDUP_REMOVED lines=24> */
[----:B------:R-:W-:Y:S02]  /*2f90*/  PRMT R143, R143, 0x5410, R141 ;  /* 0x000054108f8f7816 */ /* 0x000fe4000000008d */
[----:B------:R-:W-:Y:S02]  /*2fa0*/  PRMT R145, R145, 0x5410, R75 ;  /* 0x0000541091917816 */ /* 0x000fe4000000004b */
[----:B------:R-:W-:Y:S01]  /*2fb0*/  PRMT R149, R149, 0x5410, R147 ;  /* 0x0000541095957816 */ /* 0x000fe20000000093 */
[----:B0-----:R-:W-:Y:S01]  /*2fc0*/  HFMA2.BF16_V2 R72, R20, R143, R52 ;  /* 0x0000008f14487231 */ /* 0x001fe20000200034 */
[----:B------:R-:W-:-:S02]  /*2fd0*/  PRMT R151, R151, 0x5410, R121 ;  /* 0x0000541097977816 */ /* 0x000fc40000000079 */
[----:B------:R-:W-:Y:S02]  /*2fe0*/  PRMT R155, R155, 0x5410, R153 ;  /* 0x000054109b9b7816 */ /* 0x000fe40000000099 */
[----:B------:R-:W-:Y:S01]  /*2ff0*/  PRMT R157, R157, 0x5410, R127 ;  /* 0x000054109d9d7816 */ /* 0x000fe2000000007f */
[----:B------:R-:W-:Y:S01]  /*3000*/  HFMA2.BF16_V2 R75, R23, R151, R55 ;  /* 0x00000097174b7231 */ /* 0x000fe20000200037 */
[----:B------:R-:W-:Y:S01]  /*3010*/  PRMT R161, R161, 0x5410, R159 ;  /* 0x00005410a1a17816 */ /* 0x000fe2000000009f */
[----:B-1----:R-:W-:Y:S01]  /*3020*/  HFMA2.BF16_V2 R76, R16, R155, R48 ;  /* 0x0000009b104c7231 */ /* 0x002fe20000200030 */
[----:B------:R-:W-:Y:S01]  /*3030*/  PRMT R163, R163, 0x5410, R128 ;  /* 0x00005410a3a37816 */ /* 0x000fe20000000080 */
[----:B------:R-:W-:Y:S01]  /*3040*/  HFMA2.BF16_V2 R77, R17, R157, R49 ;  /* 0x0000009d114d7231 */ /* 0x000fe20000200031 */
        /* <DEDUP_REMOVED lines=23> */
[----:B------:R-:W-:-:S02]  /*31c0*/  HFMA2.BF16_V2 R87, R11, R106, R43 ;  /* 0x0000006a0b577231 */ /* 0x000fc4000020002b */
[----:B------:R-:W-:Y:S02]  /*31d0*/  HFMA2.BF16_V2 R88, R4, R108, R36 ;  /* 0x0000006c04587231 */ /* 0x000fe40000200024 */
[----:B------:R-:W-:Y:S02]  /*31e0*/  HFMA2.BF16_V2 R89, R5, R110, R37 ;  /* 0x0000006e05597231 */ /* 0x000fe40000200025 */
[----:B------:R-:W-:Y:S02]  /*31f0*/  HFMA2.BF16_V2 R90, R6, R112, R38 ;  /* 0x00000070065a7231 */ /* 0x000fe40000200026 */
[----:B------:R-:W-:Y:S01]  /*3200*/  HFMA2.BF16_V2 R91, R7, R114, R39 ;  /* 0x00000072075b7231 */ /* 0x000fe20000200027 */
[----:B------:R1:W-:Y:S01]  /*3210*/  STG.E.128 desc[UR4][R68.64+0xc000], R72 ;  /* 0x00c0004844007986 */ /* 0x0003e2000c101d04 */
[----:B------:R-:W-:-:S03]  /*3220*/  IADD3 R98, PT, PT, R98, R0, RZ ;  /* 0x0000000062627210 */ /* 0x000fc60007ffe0ff */
[----:B------:R1:W-:Y:S01]  /*3230*/  STG.E.128 desc[UR4][R68.64+0x10000], R76 ;  /* 0x0100004c44007986 */ /* 0x0003e2000c101d04 */
[----:B--2---:R-:W-:-:S03]  /*3240*/  ISETP.GE.AND P2, PT, R98, UR6, PT ;  /* 0x0000000662007c0c */ /* 0x004fc6000bf46270 */
[----:B------:R1:W-:Y:S04]  /*3250*/  STG.E.128 desc[UR4][R68.64+0x14000], R80 ;  /* 0x0140005044007986 */ /* 0x0003e8000c101d04 */
[----:B------:R1:W-:Y:S04]  /*3260*/  STG.E.128 desc[UR4][R68.64+0x18000], R84 ;  /* 0x0180005444007986 */ /* 0x0003e8000c101d04 */
[----:B------:R1:W-:Y:S02]  /*3270*/  STG.E.128 desc[UR4][R68.64+0x1c000], R88 ;  /* 0x01c0005844007986 */ /* 0x0003e4000c101d04 */
[----:B------:R-:W-:Y:S05]  /*3280*/  @!P2 BRA `(.L_x_14) ;  /* 0xffffffcc00eca947 */ /* 0x000fea000383ffff */
[----:B------:R-:W-:Y:S05]  /*3290*/  EXIT ;  /* 0x000000000000794d */ /* 0x000fea0003800000 */
.L_x_15:
        /* <DEDUP_REMOVED lines=14> */
.L_x_998:


//--------------------- .text._ZN10layer_norm13ln_fwd_kernelINS_13Kernel_traitsI6__halffS2_fjLj65536ELj8ELj1ELj4ELj16ENS_18Kernel_traits_baseILj65536ES2_fS2_fjLj128EEEEEEEvNS_9FwdParamsE --------------------------
	.section	.text._ZN10layer_norm13ln_fwd_kernelINS_13Kernel_traitsI6__halffS2_fjLj65536ELj8ELj1ELj4ELj16ENS_18Kernel_traits_baseILj65536ES2_fS2_fjLj128EEEEEEEvNS_9FwdParamsE,"ax",@progbits
	.align	128
        .global         _ZN10layer_norm13ln_fwd_kernelINS_13Kernel_traitsI6__halffS2_fjLj65536ELj8ELj1ELj4ELj16ENS_18Kernel_traits_baseILj65536ES2_fS2_fjLj128EEEEEEEvNS_9FwdParamsE
        .type           _ZN10layer_norm13ln_fwd_kernelINS_13Kernel_traitsI6__halffS2_fjLj65536ELj8ELj1ELj4ELj16ENS_18Kernel_traits_baseILj65536ES2_fS2_fjLj128EEEEEEEvNS_9FwdParamsE,@function
        .size           _ZN10layer_norm13ln_fwd_kernelINS_13Kernel_traitsI6__halffS2_fjLj65536ELj8ELj1ELj4ELj16ENS_18Kernel_traits_baseILj65536ES2_fS2_fjLj128EEEEEEEvNS_9FwdParamsE,(.L_x_999 - _ZN10layer_norm13ln_fwd_kernelINS_13Kernel_traitsI6__halffS2_fjLj65536ELj8ELj1ELj4ELj16ENS_18Kernel_traits_baseILj65536ES2_fS2_fjLj128EEEEEEEvNS_9FwdParamsE)
        .other          _ZN10layer_norm13ln_fwd_kernelINS_13Kernel_traitsI6__halffS2_fjLj65536ELj8ELj1ELj4ELj16ENS_18Kernel_traits_baseILj65536ES2_fS2_fjLj128EEEEEEEvNS_9FwdParamsE,@"STO_CUDA_ENTRY STV_DEFAULT"
_ZN10layer_norm13ln_fwd_kernelINS_13Kernel_traitsI6__halffS2_fjLj65536ELj8ELj1ELj4ELj16ENS_18Kernel_traits_baseILj65536ES2_fS2_fjLj128EEEEEEEvNS_9FwdParamsE:
.text._ZN10layer_norm13ln_fwd_kernelINS_13Kernel_traitsI6__halffS2_fjLj65536ELj8ELj1ELj4ELj16ENS_18Kernel_traits_baseILj65536ES2_fS2_fjLj128EEEEEEEvNS_9FwdParamsE:
        /* <DEDUP_REMOVED lines=179> */
.L_x_22:
        /* <DEDUP_REMOVED lines=252> */
.L_x_17:
[----:B------:R-:W-:Y:S05]  /*1af0*/  BSYNC.RECONVERGENT B0 ;  /* 0x0000000000007941 */ /* 0x000fea0003800200 */
.L_x_16:
        /* <DEDUP_REMOVED lines=13> */
.L_x_19:
[----:B------:R-:W-:Y:S05]  /*1bd0*/  BSYNC.RECONVERGENT B0 ;  /* 0x0000000000007941 */ /* 0x000fea0003800200 */
.L_x_18:
        /* <DEDUP_REMOVED lines=66> */
.L_x_21:
[----:B0-----:R-:W-:Y:S02]  /*2000*/  MOV R130, R132 ;  /* 0x0000008400827202 */ /* 0x001fe40000000f00 */
[----:B------:R-:W-:-:S05]  /*2010*/  MOV R131, R133 ;  /* 0x0000008500837202 */ /* 0x000fca0000000f00 */
[----:B------:R-:W2:Y:S04]  /*2020*/  LDG.E.STRONG.GPU R130, desc[UR4][R130.64] ;  /* 0x0000000482827981 */ /* 0x000ea8000c1ef900 */
[----:B--2---:R-:W-:Y:S01]  /*2030*/  CCTL.IVALL ;  /* 0x00000000ff00798f */ /* 0x004fe20002000000 */
[----:B------:R-:W-:Y:S05]  /*2040*/  YIELD ;  /* 0x0000000000007946 */ /* 0x000fea0003800000 */
[----:B------:R-:W-:-:S13]  /*2050*/  ISETP.NE.AND P3, PT, R130, R209, PT ;  /* 0x000000d18200720c */ /* 0x000fda0003f65270 */
[----:B------:R-:W-:Y:S05]  /*2060*/  @P3 BRA `(.L_x_21) ;  /* 0xfffffffc00e43947 */ /* 0x000fea000383ffff */
.L_x_20:
        /* <DEDUP_REMOVED lines=153> */
[----:B------:R-:W-:Y:S01]  /*2a00*/  F2FP.F16.F32.PACK_AB R5, RZ, R131 ;  /* 0x00000083ff05723e */ /* 0x000fe200000000ff */
[C---:B------:R-:W-:Y:S01]  /*2a10*/  FMUL.FTZ R12, R42.reuse, R13 ;  /* 0x0000000d2a0c7220 */ /* 0x040fe20000410000 */
[----:B------:R-:W-:Y:S01]  /*2a20*/  F2FP.F16.F32.PACK_AB R4, RZ, R4 ;  /* 0x00000004ff04723e */ /* 0x000fe200000000ff */
[C---:B------:R-:W-:Y:S01]  /*2a30*/  FMUL.FTZ R38, R42.reuse, R221 ;  /* 0x000000dd2a267220 */ /* 0x040fe20000410000 */
[----:B------:R-:W-:Y:S01]  /*2a40*/  F2FP.F16.F32.PACK_AB R8, RZ, R8 ;  /* 0x00000008ff08723e */ /* 0x000fe200000000ff */
[C---:B------:R-:W-:Y:S01]  /*2a50*/  FMUL.FTZ R43, R42.reuse, R43 ;  /* 0x0000002b2a2b7220 */ /* 0x040fe20000410000 */
[----:B------:R-:W-:Y:S01]  /*2a60*/  PRMT R5, R5, 0x5410, R4 ;  /* 0x0000541005057816 */ /* 0x000fe20000000004 */
[C---:B------:R-:W-:Y:S01]  /*2a70*/  FMUL.FTZ R130, R42.reuse, R47 ;  /* 0x0000002f2a827220 */ /* 0x040fe20000410000 */
[----:B------:R-:W-:Y:S01]  /*2a80*/  F2FP.F16.F32.PACK_AB R6, RZ, R6 ;  /* 0x00000006ff06723e */ /* 0x000fe200000000ff */
[----:B------:R-:W-:Y:S01]  /*2a90*/  FMUL.FTZ R47, R42, R51 ;  /* 0x000000332a2f7220 */ /* 0x000fe20000410000 */
[----:B------:R-:W-:Y:S01]  /*2aa0*/  PRMT R4, R128, 0x7610, R140 ;  /* 0x0000761080047816 */ /* 0x000fe2000000008c */
[----:B------:R-:W-:Y:S01]  /*2ab0*/  FMUL.FTZ R13, R42, R11 ;  /* 0x0000000b2a0d7220 */ /* 0x000fe20000410000 */
[----:B------:R-:W-:Y:S01]  /*2ac0*/  PRMT R8, R8, 0x5410, R6 ;  /* 0x0000541008087816 */ /* 0x000fe20000000006 */
[C---:B------:R-:W-:Y:S01]  /*2ad0*/  FMUL.FTZ R67, R42.reuse, R67 ;  /* 0x000000432a437220 */ /* 0x040fe20000410000 */
[----:B------:R-:W-:Y:S01]  /*2ae0*/  FMUL.FTZ R11, R42, R15 ;  /* 0x0000000f2a0b7220 */ /* 0x000fe20000410000 */
[----:B------:R-:W-:-:S02]  /*2af0*/  HFMA2 R6, R4, R5, R142 ;  /* 0x0000000504067231 */ /* 0x000fc4000000008e */
        /* <DEDUP_REMOVED lines=10> */
[C---:B------:R-:W-:Y:S01]  /*2ba0*/  FMUL.FTZ R14, R42.reuse, R215 ;  /* 0x000000d72a0e7220 */ /* 0x040fe20000410000 */
[C---:B------:R-:W-:Y:S01]  /*2bb0*/  FMUL.FTZ R36, R42.reuse, R223 ;  /* 0x000000df2a247220 */ /* 0x040fe20000410000 */
[----:B------:R-:W-:Y:S01]  /*2bc0*/  F2FP.F16.F32.PACK_AB R43, RZ, R43 ;  /* 0x0000002bff2b723e */ /* 0x000fe200000000ff */
[C---:B------:R-:W-:Y:S01]  /*2bd0*/  FMUL.FTZ R231, R42.reuse, R231 ;  /* 0x000000e72ae77220 */ /* 0x040fe20000410000 */
[----:B------:R-:W-:Y:S01]  /*2be0*/  F2FP.F16.F32.PACK_AB R47, RZ, R47 ;  /* 0x0000002fff2f723e */ /* 0x000fe200000000ff */
[C---:B------:R-:W-:Y:S01]  /*2bf0*/  FMUL.FTZ R59, R42.reuse, R59 ;  /* 0x0000003b2a3b7220 */ /* 0x040fe20000410000 */
[C---:B------:R-:W-:Y:S01]  /*2c00*/  FMUL.FTZ R28, R42.reuse, R133 ;  /* 0x000000852a1c7220 */ /* 0x040fe20000410000 */
[----:B------:R-:W-:Y:S01]  /*2c10*/  F2FP.F16.F32.PACK_AB R13, RZ, R13 ;  /* 0x0000000dff0d723e */ /* 0x000fe200000000ff */
[C---:B------:R-:W-:Y:S01]  /*2c20*/  FMUL.FTZ R22, R42.reuse, R25 ;  /* 0x000000192a167220 */ /* 0x040fe20000410000 */
[C---:B------:R-:W-:Y:S01]  /*2c30*/  FMUL.FTZ R46, R42.reuse, R39 ;  /* 0x000000272a2e7220 */ /* 0x040fe20000410000 */
[----:B------:R-:W-:Y:S01]  /*2c40*/  F2FP.F16.F32.PACK_AB R67, RZ, R67 ;  /* 0x00000043ff43723e */ /* 0x000fe200000000ff */
[----:B------:R-:W-:Y:S01]  /*2c50*/  FMUL.FTZ R63, R42, R63 ;  /* 0x0000003f2a3f7220 */ /* 0x000fe20000410000 */
[----:B------:R-:W-:Y:S01]  /*2c60*/  PRMT R4, R6, 0x7632, R4 ;  /* 0x0000763206047816 */ /* 0x000fe20000000004 */
[----:B------:R-:W-:Y:S01]  /*2c70*/  FMUL.FTZ R48, R42, R33 ;  /* 0x000000212a307220 */ /* 0x000fe20000410000 */
[----:B------:R-:W-:Y:S01]  /*2c80*/  F2FP.F16.F32.PACK_AB R11, RZ, R11 ;  /* 0x0000000bff0b723e */ /* 0x000fe200000000ff */
[--C-:B------:R-:W-:Y:S01]  /*2c90*/  FADD.FTZ R227, R34, -R0.reuse ;  /* 0x8000000022e37221 */ /* 0x100fe20000010000 */
[----:B------:R-:W-:Y:S01]  /*2ca0*/  F2FP.F16.F32.PACK_AB R18, RZ, R18 ;  /* 0x00000012ff12723e */ /* 0x000fe200000000ff */
[----:B------:R-:W-:Y:S01]  /*2cb0*/  FADD.FTZ R235, R40, -R0 ;  /* 0x8000000028eb7221 */ /* 0x000fe20000010000 */
[----:B------:R-:W-:Y:S01]  /*2cc0*/  F2FP.F16.F32.PACK_AB R16, RZ, R16 ;  /* 0x00000010ff10723e */ /* 0x000fe200000000ff */
[C---:B------:R-:W-:Y:S01]  /*2cd0*/  FMUL.FTZ R33, R42.reuse, R37 ;  /* 0x000000252a217220 */ /* 0x040fe20000410000 */
[----:B------:R-:W-:Y:S01]  /*2ce0*/  F2FP.F16.F32.PACK_AB R25, RZ, R23 ;  /* 0x00000017ff19723e */ /* 0x000fe200000000ff */
[C---:B------:R-:W-:Y:S01]  /*2cf0*/  FMUL.FTZ R34, R42.reuse, R27 ;  /* 0x0000001b2a227220 */ /* 0x040fe20000410000 */
[----:B------:R-:W-:Y:S01]  /*2d00*/  F2FP.F16.F32.PACK_AB R206, RZ, R55 ;  /* 0x00000037ffce723e */ /* 0x000fe200000000ff */
[----:B------:R-:W-:Y:S01]  /*2d10*/  HFMA2 R55, R109.H0_H0, R38.H0_H0, R107.H0_H0 ;  /* 0x200000266d377231 */ /* 0x000fe2000004086b */
[----:B------:R-:W-:Y:S01]  /*2d20*/  PRMT R7, R7, 0x5410, R12 ;  /* 0x0000541007077816 */ /* 0x000fe2000000000c */
[----:B------:R-:W-:Y:S01]  /*2d30*/  HFMA2 R38, R176.H1_H1, R43.H0_H0, R178.H1_H1 ;  /* 0x2000002bb0267231 */ /* 0x000fe20000060cb2 */
[----:B------:R-:W-:Y:S01]  /*2d40*/  F2FP.F16.F32.PACK_AB R15, RZ, R15 ;  /* 0x0000000fff0f723e */ /* 0x000fe200000000ff */
[C---:B------:R-:W-:Y:S01]  /*2d50*/  FMUL.FTZ R24, R42.reuse, R29 ;  /* 0x0000001d2a187220 */ /* 0x040fe20000410000 */
[----:B------:R-:W-:Y:S01]  /*2d60*/  F2FP.F16.F32.PACK_AB R66, RZ, R66 ;  /* 0x00000042ff42723e */ /* 0x000fe200000000ff */
[C---:B------:R-:W-:Y:S01]  /*2d70*/  FMUL.FTZ R40, R42.reuse, R233 ;  /* 0x000000e92a287220 */ /* 0x040fe20000410000 */
[----:B------:R-:W-:Y:S01]  /*2d80*/  F2FP.F16.F32.PACK_AB R10, RZ, R10 ;  /* 0x0000000aff0a723e */ /* 0x000fe200000000ff */
[C---:B------:R-:W-:Y:S01]  /*2d90*/  FMUL.FTZ R62, R42.reuse, R62 ;  /* 0x0000003e2a3e7220 */ /* 0x040fe20000410000 */
[----:B------:R-:W-:Y:S01]  /*2da0*/  F2FP.F16.F32.PACK_AB R14, RZ, R14 ;  /* 0x0000000eff0e723e */ /* 0x000fe200000000ff */
[----:B------:R-:W-:Y:S01]  /*2db0*/  HFMA2 R43, R184.H1_H1, R47.H0_H0, R186.H1_H1 ;  /* 0x2000002fb82b7231 */ /* 0x000fe20000060cba */
[----:B------:R-:W-:Y:S01]  /*2dc0*/  F2FP.F16.F32.PACK_AB R36, RZ, R36 ;  /* 0x00000024ff24723e */ /* 0x000fe200000000ff */
[----:B------:R-:W-:Y:S01]  /*2dd0*/  FADD.FTZ R57, R57, -R0 ;  /* 0x8000000039397221 */ /* 0x000fe20000010000 */
[----:B------:R-:W-:Y:S01]  /*2de0*/  F2FP.F16.F32.PACK_AB R37, RZ, R231 ;  /* 0x000000e7ff25723e */ /* 0x000fe200000000ff */
[C---:B------:R-:W-:Y:S01]  /*2df0*/  FMUL.FTZ R132, R42.reuse, R249 ;  /* 0x000000f92a847220 */ /* 0x040fe20000410000 */
[----:B------:R-:W-:Y:S01]  /*2e00*/  F2FP.F16.F32.PACK_AB R208, RZ, R59 ;  /* 0x0000003bffd0723e */ /* 0x000fe200000000ff */
[----:B------:R-:W-:Y:S01]  /*2e10*/  FMUL.FTZ R53, R42, R53 ;  /* 0x000000352a357220 */ /* 0x000fe20000410000 */
[----:B------:R-:W-:Y:S01]  /*2e20*/  LOP3.LUT R4, R4, 0xffff, RZ, 0xc0, !PT ;  /* 0x0000ffff04047812 */ /* 0x000fe200078ec0ff */
[----:B------:R-:W-:Y:S01]  /*2e30*/  FMUL.FTZ R19, R42, R65 ;  /* 0x000000412a137220 */ /* 0x000fe20000410000 */
[----:B------:R-:W-:Y:S01]  /*2e40*/  F2FP.F16.F32.PACK_AB R28, RZ, R28 ;  /* 0x0000001cff1c723e */ /* 0x000fe200000000ff */
[----:B------:R-:W-:Y:S01]  /*2e50*/  HFMA2 R59, R121.H0_H0, R13.H0_H0, R119.H0_H0 ;  /* 0x2000000d793b7231 */ /* 0x000fe20000040877 */
[----:B------:R-:W-:Y:S01]  /*2e60*/  F2FP.F16.F32.PACK_AB R46, RZ, R46 ;  /* 0x0000002eff2e723e */ /* 0x000fe200000000ff */
[----:B------:R-:W-:Y:S01]  /*2e70*/  HFMA2 R47, R196.H1_H1, R67.H0_H0, R200.H1_H1 ;  /* 0x20000043c42f7231 */ /* 0x000fe20000060cc8 */
[----:B------:R-:W-:Y:S01]  /*2e80*/  PRMT R18, R18, 0x5410, R16 ;  /* 0x0000541012127816 */ /* 0x000fe20000000010 */
[--C-:B------:R-:W-:Y:S01]  /*2e90*/  FADD.FTZ R239, R44, -R0.reuse ;  /* 0x800000002cef7221 */ /* 0x100fe20000010000 */
[----:B------:R-:W-:Y:S01]  /*2ea0*/  FADD.FTZ R45, R45, -R0 ;  /* 0x800000002d2d7221 */ /* 0x000fe20000010000 */
[----:B------:R-:W-:Y:S01]  /*2eb0*/  F2FP.F16.F32.PACK_AB R65, RZ, R63 ;  /* 0x0000003fff41723e */ /* 0x000fe200000000ff */
[----:B------:R-:W-:-:S02]  /*2ec0*/  HFMA2 R21, R148.H1_H1, R11.H0_H0, R150.H1_H1 ;  /* 0x2000000b94157231 */ /* 0x000fc40000060c96 */
[----:B------:R-:W-:Y:S02]  /*2ed0*/  HFMA2 R67, R147, R7, R149 ;  /* 0x0000000793437231 */ /* 0x000fe40000000095 */
[----:B------:R-:W-:Y:S01]  /*2ee0*/  HFMA2 R13, R156.H1_H1, R25.H0_H0, R158.H1_H1 ;  /* 0x200000199c0d7231 */ /* 0x000fe20000060c9e */
[----:B------:R-:W-:Y:S01]  /*2ef0*/  PRMT R10, R10, 0x5410, R14 ;  /* 0x000054100a0a7816 */ /* 0x000fe2000000000e */
[----:B------:R-:W-:Y:S02]  /*2f00*/  HFMA2 R11, R152.H1_H1, R15.H0_H0, R154.H1_H1 ;  /* 0x2000000f980b7231 */ /* 0x000fe40000060c9a */
[----:B------:R-:W-:Y:S01]  /*2f10*/  FADD.FTZ R58, R58, -R0 ;  /* 0x800000003a3a7221 */ /* 0x000fe20000010000 */
[----:B------:R-:W-:Y:S02]  /*2f20*/  HFMA2 R25, R73.H0_H0, R66.H0_H0, R69.H0_H0 ;  /* 0x2000004249197231 */ /* 0x000fe40000040845 */
[C---:B------:R-:W-:Y:S01]  /*2f30*/  FMUL.FTZ R26, R42.reuse, R135 ;  /* 0x000000872a1a7220 */ /* 0x040fe20000410000 */
[----:B------:R-:W-:Y:S01]  /*2f40*/  FMUL.FTZ R9, R42, R205 ;  /* 0x000000cd2a097220 */ /* 0x000fe20000410000 */
[----:B------:R-:W-:-:S02]  /*2f50*/  HFMA2 R15, R160.H1_H1, R36.H0_H0, R162.H1_H1 ;  /* 0x20000024a00f7231 */ /* 0x000fc40000060ca2 */
[--C-:B------:R-:W-:Y:S01]  /*2f60*/  FADD.FTZ R247, R54, -R0.reuse ;  /* 0x8000000036f77221 */ /* 0x100fe20000010000 */
[----:B------:R-:W-:Y:S02]  /*2f70*/  HFMA2 R66, R143, R8, R145 ;  /* 0x000000088f427231 */ /* 0x000fe40000000091 */
[--C-:B------:R-:W-:Y:S01]  /*2f80*/  FADD.FTZ R60, R60, -R0.reuse ;  /* 0x800000003c3c7221 */ /* 0x100fe20000010000 */
[----:B------:R-:W-:Y:S01]  /*2f90*/  FADD.FTZ R61, R61, -R0 ;  /* 0x800000003d3d7221 */ /* 0x000fe20000010000 */
[C---:B------:R-:W-:Y:S01]  /*2fa0*/  FMUL.FTZ R20, R42.reuse, R217 ;  /* 0x000000d92a147220 */ /* 0x040fe20000410000 */
[----:B------:R-:W-:Y:S01]  /*2fb0*/  F2FP.F16.F32.PACK_AB R34, RZ, R34 ;  /* 0x00000022ff22723e */ /* 0x000fe200000000ff */
[----:B------:R-:W-:Y:S01]  /*2fc0*/  FMUL.FTZ R135, R42, R57 ;  /* 0x000000392a877220 */ /* 0x000fe20000410000 */
[----:B------:R-:W-:Y:S01]  /*2fd0*/  F2FP.F16.F32.PACK_AB R24, RZ, R24 ;  /* 0x00000018ff18723e */ /* 0x000fe200000000ff */
[----:B------:R-:W-:Y:S01]  /*2fe0*/  HFMA2 R36, R168.H1_H1, R37.H0_H0, R170.H1_H1 ;  /* 0x20000025a8247231 */ /* 0x000fe20000060caa */
[----:B------:R-:W-:Y:S01]  /*2ff0*/  F2FP.F16.F32.PACK_AB R40, RZ, R40 ;  /* 0x00000028ff28723e */ /* 0x000fe200000000ff */
[----:B------:R-:W-:Y:S01]  /*3000*/  IMAD.WIDE.U32 R4, R4, 0x10000, RZ ;  /* 0x0001000004047825 */ /* 0x000fe200078e00ff */
[----:B------:R-:W-:-:S03]  /*3010*/  F2FP.F16.F32.PACK_AB R33, RZ, R33 ;  /* 0x00000021ff21723e */ /* 0x000fc600000000ff */
[----:B------:R-:W-:Y:S01]  /*3020*/  FADD.FTZ R41, R41, -R0 ;  /* 0x8000000029297221 */ /* 0x000fe20000010000 */
[----:B------:R-:W-:Y:S01]  /*3030*/  F2FP.F16.F32.PACK_AB R209, RZ, R62 ;  /* 0x0000003effd1723e */ /* 0x000fe200000000ff */
[C---:B------:R-:W-:Y:S01]  /*3040*/  FMUL.FTZ R54, R42.reuse, R239 ;  /* 0x000000ef2a367220 */ /* 0x040fe20000410000 */
[----:B------:R-:W-:Y:S01]  /*3050*/  FMUL.FTZ R52, R42, R45 ;  /* 0x0000002d2a347220 */ /* 0x000fe20000410000 */
[----:B------:R-:W-:Y:S01]  /*3060*/  F2FP.F16.F32.PACK_AB R132, RZ, R132 ;  /* 0x00000084ff84723e */ /* 0x000fe200000000ff */
[----:B------:R-:W-:Y:S01]  /*3070*/  HFMA2 R62, R129.H0_H0, R28.H0_H0, R127.H0_H0 ;  /* 0x2000001c813e7231 */ /* 0x000fe2000004087f */
[----:B------:R-:W-:Y:S01]  /*3080*/  F2FP.F16.F32.PACK_AB R57, RZ, R53 ;  /* 0x00000035ff39723e */ /* 0x000fe200000000ff */
[----:B------:R-:W-:Y:S02]  /*3090*/  HFMA2 R37, R172.H1_H1, R46.H0_H0, R174.H1_H1 ;  /* 0x2000002eac257231 */ /* 0x000fe40000060cae */
[----:B------:R-:W-:Y:S01]  /*30a0*/  HFMA2 R16, R155, R18, R157 ;  /* 0x000000129b107231 */ /* 0x000fe2000000009d */
[----:B------:R-:W-:Y:S01]  /*30b0*/  PRMT R7, R6, 0x7610, R7 ;  /* 0x0000761006077816 */ /* 0x000fe20000000007 */
[----:B------:R-:W-:Y:S01]  /*30c0*/  HFMA2 R46, R198.H1_H1, R65.H0_H0, R202.H1_H1 ;  /* 0x20000041c62e7231 */ /* 0x000fe20000060cca */
[----:B------:R-:W-:Y:S01]  /*30d0*/  PRMT R18, R67, 0x7632, R18 ;  /* 0x0000763243127816 */ /* 0x000fe20000000012 */
[----:B------:R-:W-:Y:S01]  /*30e0*/  FMUL.FTZ R58, R42, R58 ;  /* 0x0000003a2a3a7220 */ /* 0x000fe20000410000 */
[----:B------:R-:W-:-:S02]  /*30f0*/  HFMA2 R65, R151, R10, R153 ;  /* 0x0000000a97417231 */ /* 0x000fc40000000099 */
[----:B------:R-:W-:Y:S01]  /*3100*/  FADD.FTZ R245, R50, -R0 ;  /* 0x8000000032f57221 */ /* 0x000fe20000010000 */
[----:B------:R-:W-:Y:S01]  /*3110*/  F2FP.F16.F32.PACK_AB R9, RZ, R9 ;  /* 0x00000009ff09723e */ /* 0x000fe200000000ff */
        /* <DEDUP_REMOVED lines=8> */
[----:B------:R-:W-:Y:S01]  /*31a0*/  F2FP.F16.F32.PACK_AB R20, RZ, R20 ;  /* 0x00000014ff14723e */ /* 0x000fe200000000ff */
[----:B------:R-:W-:Y:S01]  /*31b0*/  FMUL.FTZ R30, R42, R207 ;  /* 0x000000cf2a1e7220 */ /* 0x000fe20000410000 */
[----:B------:R-:W-:Y:S01]  /*31c0*/  F2FP.F16.F32.PACK_AB R22, RZ, R22 ;  /* 0x00000016ff16723e */ /* 0x000fe200000000ff */
[----:B------:R-:W-:Y:S01]  /*31d0*/  HFMA2 R10, R171, R40, R173 ;  /* 0x00000028ab0a7231 */ /* 0x000fe200000000ad */
[----:B------:R-:W-:Y:S01]  /*31e0*/  PRMT R132, R132, 0x5410, R57 ;  /* 0x0000541084847816 */ /* 0x000fe20000000039 */
[----:B------:R-:W-:Y:S01]  /*31f0*/  FMUL.FTZ R17, R42, R17 ;  /* 0x000000112a117220 */ /* 0x000fe20000410000 */
[----:B------:R-:W-:Y:S01]  /*3200*/  LOP3.LUT R24, R4, 0xffff, R7, 0xf8, !PT ;  /* 0x0000ffff04187812 */ /* 0x000fe200078ef807 */
[--C-:B------:R-:W-:Y:S01]  /*3210*/  FADD.FTZ R229, R32, -R0.reuse ;  /* 0x8000000020e57221 */ /* 0x100fe20000010000 */
[----:B------:R-:W-:Y:S01]  /*3220*/  F2FP.F16.F32.PACK_AB R54, RZ, R54 ;  /* 0x00000036ff36723e */ /* 0x000fe200000000ff */
[C---:B------:R-:W-:Y:S01]  /*3230*/  FMUL.FTZ R32, R42.reuse, R219 ;  /* 0x000000db2a207220 */ /* 0x040fe20000410000 */
[----:B------:R-:W-:Y:S01]  /*3240*/  F2FP.F16.F32.PACK_AB R52, RZ, R52 ;  /* 0x00000034ff34723e */ /* 0x000fe200000000ff */
[----:B------:R-:W-:Y:S01]  /*3250*/  FMUL.FTZ R29, R42, R229 ;  /* 0x000000e52a1d7220 */ /* 0x000fe20000410000 */
[----:B------:R-:W-:Y:S01]  /*3260*/  PRMT R57, R62, 0x7610, R57 ;  /* 0x000076103e397816 */ /* 0x000fe20000000039 */
[----:B------:R-:W-:Y:S01]  /*3270*/  HFMA2 R12, R163, R34, R165 ;  /* 0x00000022a30c7231 */ /* 0x000fe200000000a5 */
[----:B------:R-:W-:Y:S01]  /*3280*/  LOP3.LUT R4, R18, 0xffff, RZ, 0xc0, !PT ;  /* 0x0000ffff12047812 */ /* 0x000fe200078ec0ff */
[----:B------:R-:W-:Y:S01]  /*3290*/  FADD.FTZ R251, R56, -R0 ;  /* 0x8000000038fb7221 */ /* 0x000fe20000010000 */
[----:B------:R-:W-:Y:S01]  /*32a0*/  F2FP.F16.F32.PACK_AB R207, RZ, R58 ;  /* 0x0000003affcf723e */ /* 0x000fe200000000ff */
[----:B------:R-:W-:Y:S01]  /*32b0*/  HFMA2 R58, R125.H0_H0, R9.H0_H0, R123.H0_H0 ;  /* 0x200000097d3a7231 */ /* 0x000fe2000004087b */
[----:B------:R-:W-:Y:S01]  /*32c0*/  LOP3.LUT R6, R6, 0xffff, RZ, 0xc0, !PT ;  /* 0x0000ffff06067812 */ /* 0x000fe200078ec0ff */
[----:B------:R-:W-:Y:S01]  /*32d0*/  FMUL.FTZ R56, R42, R35 ;  /* 0x000000232a387220 */ /* 0x000fe20000410000 */
[----:B------:R-:W-:Y:S01]  /*32e0*/  PRMT R18, R65, 0x7632, R18 ;  /* 0x0000763241127816 */ /* 0x000fe20000000012 */
[----:B------:R-:W-:Y:S01]  /*32f0*/  FADD.FTZ R31, R31, -R0 ;  /* 0x800000001f1f7221 */ /* 0x000fe20000010000 */
[----:B------:R-:W-:Y:S01]  /*3300*/  F2FP.F16.F32.PACK_AB R60, RZ, R60 ;  /* 0x0000003cff3c723e */ /* 0x000fe200000000ff */
[----:B------:R-:W-:Y:S01]  /*3310*/  IMAD.WIDE.U32 R6, R6, 0x10000, RZ ;  /* 0x0001000006067825 */ /* 0x000fe200078e00ff */
[----:B------:R-:W-:-:S03]  /*3320*/  F2FP.F16.F32.PACK_AB R61, RZ, R61 ;  /* 0x0000003dff3d723e */ /* 0x000fc600000000ff */
[----:B------:R-:W-:Y:S01]  /*3330*/  FMUL.FTZ R225, R42, R225 ;  /* 0x000000e12ae17220 */ /* 0x000fe20000410000 */
[----:B------:R-:W-:Y:S01]  /*3340*/  PRMT R20, R20, 0x5410, R22 ;  /* 0x0000541014147816 */ /* 0x000fe20000000016 */
[----:B------:R-:W-:Y:S01]  /*3350*/  FADD.FTZ R49, R49, -R0 ;  /* 0x8000000031317221 */ /* 0x000fe20000010000 */
[----:B------:R-:W-:Y:S01]  /*3360*/  F2FP.F16.F32.PACK_AB R39, RZ, R39 ;  /* 0x00000027ff27723e */ /* 0x000fe200000000ff */
[----:B------:R-:W-:Y:S01]  /*3370*/  FMUL.FTZ R27, R42, R31 ;  /* 0x0000001f2a1b7220 */ /* 0x000fe20000410000 */
[----:B------:R-:W-:Y:S01]  /*3380*/  F2FP.F16.F32.PACK_AB R50, RZ, R50 ;  /* 0x00000032ff32723e */ /* 0x000fe200000000ff */
[----:B------:R-:W-:Y:S01]  /*3390*/  HFMA2 R14, R159, R20, R161 ;  /* 0x000000149f0e7231 */ /* 0x000fe200000000a1 */
        /* <DEDUP_REMOVED lines=9> */
[----:B------:R-:W-:Y:S01]  /*3430*/  HFMA2 R50, R179, R54, R181 ;  /* 0x00000036b3327231 */ /* 0x000fe200000000b5 */
        /* <DEDUP_REMOVED lines=8> */
[----:B------:R-:W-:-:S03]  /*34c0*/  F2FP.F16.F32.PACK_AB R17, RZ, R17 ;  /* 0x00000011ff11723e */ /* 0x000fc600000000ff */
[C---:B------:R-:W-:Y:S01]  /*34d0*/  FMUL.FTZ R205, R42.reuse, R245 ;  /* 0x000000f52acd7220 */ /* 0x040fe20000410000 */
[----:B------:R-:W-:Y:S01]  /*34e0*/  LOP3.LUT R52, R7, 0xffff, R61, 0xf8, !PT ;  /* 0x0000ffff07347812 */ /* 0x000fe200078ef83d */
[----:B------:R-:W-:Y:S01]  /*34f0*/  FMUL.FTZ R134, R42, R251 ;  /* 0x000000fb2a867220 */ /* 0x000fe20000410000 */
[----:B------:R-:W-:Y:S01]  /*3500*/  F2FP.F16.F32.PACK_AB R32, RZ, R32 ;  /* 0x00000020ff20723e */ /* 0x000fe200000000ff */
[----:B------:R-:W-:Y:S01]  /*3510*/  HFMA2 R53, R117.H0_H0, R17.H0_H0, R115.H0_H0 ;  /* 0x2000001175357231 */ /* 0x000fe20000040873 */
[----:B------:R-:W-:Y:S01]  /*3520*/  LOP3.LUT R22, R6, 0xffff, R57, 0xf8, !PT ;  /* 0x0000ffff06167812 */ /* 0x000fe200078ef839 */
[----:B------:R-:W-:Y:S01]  /*3530*/  FMUL.FTZ R247, R42, R247 ;  /* 0x000000f72af77220 */ /* 0x000fe20000410000 */
[----:B------:R-:W-:Y:S01]  /*3540*/  PRMT R7, R14, 0x7632, R7 ;  /* 0x000076320e077816 */ /* 0x000fe20000000007 */
[----:B------:R-:W-:Y:S01]  /*3550*/  HFMA2 R51, R113.H0_H0, R32.H0_H0, R111.H0_H0 ;  /* 0x2000002071337231 */ /* 0x000fe2000004086f */
[----:B------:R-:W-:Y:S01]  /*3560*/  PRMT R6, R16, 0x7632, R6 ;  /* 0x0000763210067816 */ /* 0x000fe20000000006 */
[----:B------:R-:W-:Y:S01]  /*3570*/  HFMA2 R34, R197, R60, R201 ;  /* 0x0000003cc5227231 */ /* 0x000fe200000000c9 */
[----:B------:R-:W-:Y:S01]  /*3580*/  LOP3.LUT R18, R4, 0xffff, R65, 0xf8, !PT ;  /* 0x0000ffff04127812 */ /* 0x000fe200078ef841 */
[----:B------:R-:W-:Y:S01]  /*3590*/  FMUL.FTZ R204, R42, R243 ;  /* 0x000000f32acc7220 */ /* 0x000fe20000410000 */
[----:B------:R-:W-:-:S02]  /*35a0*/  LOP3.LUT R4, R7, 0xffff, RZ, 0xc0, !PT ;  /* 0x0000ffff07047812 */ /* 0x000fc400078ec0ff */
[----:B------:R-:W-:Y:S02]  /*35b0*/  LOP3.LUT R6, R6, 0xffff, RZ, 0xc0, !PT ;  /* 0x0000ffff06067812 */ /* 0x000fe400078ec0ff */
[----:B------:R-:W-:Y:S02]  /*35c0*/  F2FP.F16.F32.PACK_AB R29, RZ, R29 ;  /* 0x0000001dff1d723e */ /* 0x000fe400000000ff */
[----:B------:R-:W-:Y:S01]  /*35d0*/  F2FP.F16.F32.PACK_AB R48, RZ, R48 ;  /* 0x00000030ff30723e */ /* 0x000fe200000000ff */
[----:B------:R-:W-:Y:S01]  /*35e0*/  IMAD.WIDE.U32 R6, R6, 0x10000, RZ ;  /* 0x0001000006067825 */ /* 0x000fe200078e00ff */
[----:B------:R-:W-:Y:S02]  /*35f0*/  PRMT R58, R12, 0x7632, R58 ;  /* 0x000076320c3a7816 */ /* 0x000fe4000000003a */
[----:B------:R-:W-:Y:S01]  /*3600*/  LOP3.LUT R53, R5, 0xffff, R53, 0xf8, !PT ;  /* 0x0000ffff05357812 */ /* 0x000fe200078ef835 */
[----:B------:R-:W-:Y:S01]  /*3610*/  IMAD.WIDE.U32 R4, R4, 0x10000, RZ ;  /* 0x0001000004047825 */ /* 0x000fe200078e00ff */
[----:B------:R-:W-:-:S02]  /*3620*/  PRMT R59, R55, 0x7610, R59 ;  /* 0x00007610373b7816 */ /* 0x000fc4000000003b */
[----:B------:R-:W-:Y:S01]  /*3630*/  PRMT R29, R29, 0x5410, R48 ;  /* 0x000054101d1d7816 */ /* 0x000fe20000000030 */
[----:B------:R-:W-:Y:S01]  /*3640*/  HFMA2 R48, R187, R132, R189 ;  /* 0x00000084bb307231 */ /* 0x000fe200000000bd */
[----:B------:R-:W-:Y:S02]  /*3650*/  PRMT R57, R51, 0x7610, R57 ;  /* 0x0000761033397816 */ /* 0x000fe40000000039 */
[----:B------:R-:W-:Y:S01]  /*3660*/  PRMT R55, R14, 0x7610, R55 ;  /* 0x000076100e377816 */ /* 0x000fe20000000037 */
[----:B------:R-:W-:Y:S01]  /*3670*/  HFMA2 R8, R167, R29, R169 ;  /* 0x0000001da7087231 */ /* 0x000fe200000000a9 */
[----:B------:R-:W-:Y:S02]  /*3680*/  PRMT R51, R16, 0x7610, R51 ;  /* 0x0000761010337816 */ /* 0x000fe40000000033 */
[----:B------:R-:W-:Y:S02]  /*3690*/  LOP3.LUT R58, R58, 0xffff, RZ, 0xc0, !PT ;  /* 0x0000ffff3a3a7812 */ /* 0x000fe400078ec0ff */
[----:B------:R-:W-:-:S02]  /*36a0*/  F2FP.F16.F32.PACK_AB R56, RZ, R56 ;  /* 0x00000038ff38723e */ /* 0x000fc400000000ff */
[----:B------:R-:W-:Y:S02]  /*36b0*/  LOP3.LUT R14, R4, 0xffff, R55, 0xf8, !PT ;  /* 0x0000ffff040e7812 */ /* 0x000fe400078ef837 */
[----:B------:R-:W-:Y:S01]  /*36c0*/  LOP3.LUT R16, R6, 0xffff, R51, 0xf8, !PT ;  /* 0x0000ffff06107812 */ /* 0x000fe200078ef833 */
[----:B------:R-:W-:Y:S01]  /*36d0*/  HFMA2 R49, R97.H0_H0, R56.H0_H0, R95.H0_H0 ;  /* 0x2000003861317231 */ /* 0x000fe2000004085f */
[----:B------:R-:W-:Y:S01]  /*36e0*/  LOP3.LUT R55, R5, 0xffff, R59, 0xf8, !PT ;  /* 0x0000ffff05377812 */ /* 0x000fe200078ef83b */
[----:B------:R-:W-:Y:S01]  /*36f0*/  IMAD.WIDE.U32 R4, R58, 0x10000, RZ ;  /* 0x000100003a047825 */ /* 0x000fe200078e00ff */
[----:B------:R-:W-:-:S03]  /*3700*/  F2FP.F16.F32.PACK_AB R31, RZ, R225 ;  /* 0x000000e1ff1f723e */ /* 0x000fc600000000ff */
[----:B------:R-:W-:Y:S01]  /*3710*/  HFMA2 R56, R175, R39, R177 ;  /* 0x00000027af387231 */ /* 0x000fe200000000b1 */
[----:B------:R-:W-:Y:S02]  /*3720*/  LOP3.LUT R51, R7, 0xffff, R57, 0xf8, !PT ;  /* 0x0000ffff07337812 */ /* 0x000fe400078ef839 */
[----:B------:R-:W-:Y:S01]  /*3730*/  PRMT R7, R12, 0x7610, R7 ;  /* 0x000076100c077816 */ /* 0x000fe20000000007 */
[----:B------:R-:W-:Y:S01]  /*3740*/  HFMA2 R41, R105.H0_H0, R31.H0_H0, R103.H0_H0 ;  /* 0x2000001f69297231 */ /* 0x000fe20000040867 */
[----:B------:R-:W-:Y:S01]  /*3750*/  PRMT R58, R10, 0x7632, R58 ;  /* 0x000076320a3a7816 */ /* 0x000fe2000000003a */
[----:B------:R-:W-:Y:S01]  /*3760*/  HFMA2 R31, R77.H0_H0, R207.H0_H0, R75.H0_H0 ;  /* 0x200000cf4d1f7231 */ /* 0x000fe2000004084b */
[----:B------:R-:W-:Y:S02]  /*3770*/  F2FP.F16.F32.PACK_AB R44, RZ, R44 ;  /* 0x0000002cff2c723e */ /* 0x000fe400000000ff */
[----:B------:R-:W-:Y:S02]  /*3780*/  PRMT R6, R8, 0x7632, R6 ;  /* 0x0000763208067816 */ /* 0x000fe40000000006 */
[----:B------:R-:W-:Y:S01]  /*3790*/  LOP3.LUT R12, R4, 0xffff, R7, 0xf8, !PT ;  /* 0x0000ffff040c7812 */ /* 0x000fe200078ef807 */
[----:B------:R-:W-:Y:S01]  /*37a0*/  HFMA2 R35, R101.H0_H0, R44.H0_H0, R99.H0_H0 ;  /* 0x2000002c65237231 */ /* 0x000fe20000040863 */
[----:B------:R-:W-:Y:S01]  /*37b0*/  LOP3.LUT R4, R58, 0xffff, RZ, 0xc0, !PT ;  /* 0x0000ffff3a047812 */ /* 0x000fe200078ec0ff */
[----:B------:R-:W-:Y:S01]  /*37c0*/  HFMA2 R44, R188.H1_H1, R206.H0_H0, R190.H1_H1 ;  /* 0x200000cebc2c7231 */ /* 0x000fe20000060cbe */
[----:B------:R-:W-:-:S02]  /*37d0*/  F2FP.F16.F32.PACK_AB R130, RZ, R130 ;  /* 0x00000082ff82723e */ /* 0x000fc400000000ff */
[----:B------:R-:W-:Y:S02]  /*37e0*/  F2FP.F16.F32.PACK_AB R131, RZ, R131 ;  /* 0x00000083ff83723e */ /* 0x000fe400000000ff */
[----:B------:R-:W-:Y:S02]  /*37f0*/  LOP3.LUT R6, R6, 0xffff, RZ, 0xc0, !PT ;  /* 0x0000ffff06067812 */ /* 0x000fe400078ec0ff */
[----:B------:R-:W-:Y:S02]  /*3800*/  F2FP.F16.F32.PACK_AB R133, RZ, R133 ;  /* 0x00000085ff85723e */ /* 0x000fe400000000ff */
[----:B------:R-:W-:Y:S01]  /*3810*/  PRMT R58, R56, 0x7632, R58 ;  /* 0x00007632383a7816 */ /* 0x000fe2000000003a */
[----:B------:R-:W-:Y:S01]  /*3820*/  IMAD.WIDE.U32 R6, R6, 0x10000, RZ ;  /* 0x0001000006067825 */ /* 0x000fe200078e00ff */
[----:B------:R-:W-:-:S03]  /*3830*/  LOP3.LUT R41, R5, 0xffff, R41, 0xf8, !PT ;  /* 0x0000ffff05297812 */ /* 0x000fc600078ef829 */
[----:B------:R-:W-:Y:S01]  /*3840*/  HFMA2 R28, R93.H0_H0, R133.H0_H0, R91.H0_H0 ;  /* 0x200000855d1c7231 */ /* 0x000fe2000004085b */
[----:B------:R-:W-:Y:S01]  /*3850*/  PRMT R130, R130, 0x5410, R131 ;  /* 0x0000541082827816 */ /* 0x000fe20000000083 */
[----:B------:R-:W-:Y:S01]  /*3860*/  IMAD.WIDE.U32 R4, R4, 0x10000, RZ ;  /* 0x0001000004047825 */ /* 0x000fe200078e00ff */
[----:B------:R-:W-:Y:S02]  /*3870*/  PRMT R59, R49, 0x7610, R59 ;  /* 0x00007610313b7816 */ /* 0x000fe4000000003b */
[----:B------:R-:W-:Y:S01]  /*3880*/  PRMT R49, R10, 0x7610, R49 ;  /* 0x000076100a317816 */ /* 0x000fe20000000031 */
[----:B------:R-:W-:Y:S01]  /*3890*/  HFMA2 R29, R183, R130, R185 ;  /* 0x00000082b71d7231 */ /* 0x000fe200000000b9 */
[----:B------:R-:W-:Y:S02]  /*38a0*/  F2FP.F16.F32.PACK_AB R26, RZ, R26 ;  /* 0x0000001aff1a723e */ /* 0x000fe400000000ff */
[----:B------:R-:W-:Y:S02]  /*38b0*/  LOP3.LUT R58, R58, 0xffff, RZ, 0xc0, !PT ;  /* 0x0000ffff3a3a7812 */ /* 0x000fe400078ec0ff */
[----:B------:R-:W-:-:S02]  /*38c0*/  F2FP.F16.F32.PACK_AB R45, RZ, R45 ;  /* 0x0000002dff2d723e */ /* 0x000fc400000000ff */
[----:B------:R-:W-:Y:S02]  /*38d0*/  PRMT R57, R35, 0x7610, R57 ;  /* 0x0000761023397816 */ /* 0x000fe40000000039 */
[----:B------:R-:W-:Y:S02]  /*38e0*/  PRMT R35, R8, 0x7610, R35 ;  /* 0x0000761008237816 */ /* 0x000fe40000000023 */
[----:B------:R-:W-:Y:S02]  /*38f0*/  F2FP.F16.F32.PACK_AB R63, RZ, R64 ;  /* 0x00000040ff3f723e */ /* 0x000fe400000000ff */
[----:B------:R-:W-:Y:S02]  /*3900*/  LOP3.LUT R8, R4, 0xffff, R49, 0xf8, !PT ;  /* 0x0000ffff04087812 */ /* 0x000fe400078ef831 */
[----:B------:R-:W-:Y:S01]  /*3910*/  F2FP.F16.F32.PACK_AB R64, RZ, R19 ;  /* 0x00000013ff40723e */ /* 0x000fe200000000ff */
[----:B------:R-:W-:Y:S01]  /*3920*/  HFMA2 R19, R141.H1_H1, R26.H0_H0, R140.H0_H0 ;  /* 0x2000001a8d137231 */ /* 0x000fe20000040c8c */
[----:B------:R-:W-:Y:S01]  /*3930*/  LOP3.LUT R49, R5, 0xffff, R59, 0xf8, !PT ;  /* 0x0000ffff05317812 */ /* 0x000fe200078ef83b */
[----:B------:R-:W-:Y:S01]  /*3940*/  IMAD.WIDE.U32 R4, R58, 0x10000, RZ ;  /* 0x000100003a047825 */ /* 0x000fe200078e00ff */
[----:B------:R-:W-:-:S03]  /*3950*/  F2FP.F16.F32.PACK_AB R27, RZ, R27 ;  /* 0x0000001bff1b723e */ /* 0x000fc600000000ff */
[----:B------:R-:W-:Y:S01]  /*3960*/  HFMA2 R26, R89.H0_H0, R45.H0_H0, R87.H0_H0 ;  /* 0x2000002d591a7231 */ /* 0x000fe20000040857 */
[--C-:B------:R-:W-:Y:S01]  /*3970*/  LOP3.LUT R7, R7, 0xffff, R57.reuse, 0xf8, !PT ;  /* 0x0000ffff07077812 */ /* 0x100fe200078ef839 */
[----:B------:R-:W-:Y:S01]  /*3980*/  HFMA2 R45, R192.H1_H1, R208.H0_H0, R194.H1_H1 ;  /* 0x200000d0c02d7231 */ /* 0x000fe20000060cc2 */
[----:B------:R-:W-:Y:S01]  /*3990*/  F2FP.F16.F32.PACK_AB R205, RZ, R205 ;  /* 0x000000cdffcd723e */ /* 0x000fe200000000ff */
[----:B------:R-:W-:Y:S01]  /*39a0*/  HFMA2 R17, R164.H1_H1, R27.H0_H0, R166.H1_H1 ;  /* 0x2000001ba4117231 */ /* 0x000fe20000060ca6 */
[----:B------:R-:W-:Y:S02]  /*39b0*/  PRMT R57, R28, 0x7610, R57 ;  /* 0x000076101c397816 */ /* 0x000fe40000000039 */
[----:B------:R-:W-:Y:S01]  /*39c0*/  F2FP.F16.F32.PACK_AB R134, RZ, R134 ;  /* 0x00000086ff86723e */ /* 0x000fe200000000ff */
[----:B------:R-:W-:Y:S01]  /*39d0*/  HFMA2 R27, R85.H0_H0, R205.H0_H0, R83.H0_H0 ;  /* 0x200000cd551b7231 */ /* 0x000fe20000040853 */
[----:B------:R-:W-:Y:S02]  /*39e0*/  F2FP.F16.F32.PACK_AB R135, RZ, R135 ;  /* 0x00000087ff87723e */ /* 0x000fe400000000ff */
        /* <DEDUP_REMOVED lines=8> */
[----:B------:R-:W-:Y:S01]  /*3a70*/  HFMA2 R33, R191, R134, R193 ;  /* 0x00000086bf217231 */ /* 0x000fe200000000c1 */
[----:B------:R-:W-:Y:S02]  /*3a80*/  LOP3.LUT R26, R58, 0xffff, RZ, 0xc0, !PT ;  /* 0x0000ffff3a1a7812 */ /* 0x000fe400078ec0ff */
[----:B------:R-:W-:Y:S02]  /*3a90*/  LOP3.LUT R4, R28, 0xffff, RZ, 0xc0, !PT ;  /* 0x0000ffff1c047812 */ /* 0x000fe400078ec0ff */
[----:B------:R-:W-:Y:S02]  /*3aa0*/  F2FP.F16.F32.PACK_AB R247, RZ, R247 ;  /* 0x000000f7fff7723e */ /* 0x000fe400000000ff */
[----:B------:R-:W-:Y:S01]  /*3ab0*/  PRMT R28, R48, 0x7632, R28 ;  /* 0x00007632301c7816 */ /* 0x000fe2000000001c */
[----:B------:R-:W-:Y:S01]  /*3ac0*/  IMAD.WIDE.U32 R4, R4, 0x10000, RZ ;  /* 0x0001000004047825 */ /* 0x000fe200078e00ff */
[----:B------:R-:W-:-:S03]  /*3ad0*/  PRMT R59, R27, 0x7610, R59 ;  /* 0x000076101b3b7816 */ /* 0x000fc6000000003b */
[----:B------:R-:W-:Y:S01]  /*3ae0*/  HFMA2 R32, R81.H0_H0, R247.H0_H0, R79.H0_H0 ;  /* 0x200000f751207231 */ /* 0x000fe2000004084f */
[----:B------:R-:W-:Y:S01]  /*3af0*/  PRMT R63, R63, 0x5410, R64 ;  /* 0x000054103f3f7816 */ /* 0x000fe20000000040 */
[----:B------:R-:W-:Y:S01]  /*3b00*/  IMAD.WIDE.U32 R26, R26, 0x10000, RZ ;  /* 0x000100001a1a7825 */ /* 0x000fe200078e00ff */
[----:B------:R-:W-:Y:S02]  /*3b10*/  F2FP.F16.F32.PACK_AB R30, RZ, R30 ;  /* 0x0000001eff1e723e */ /* 0x000fe400000000ff */
[----:B------:R-:W-:Y:S01]  /*3b20*/  LOP3.LUT R28, R28, 0xffff, RZ, 0xc0, !PT ;  /* 0x0000ffff1c1c7812 */ /* 0x000fe200078ec0ff */
[----:B------:R-:W-:Y:S01]  /*3b30*/  HFMA2 R39, R195, R63, R199 ;  /* 0x0000003fc3277231 */ /* 0x000fe200000000c7 */
[----:B------:R-:W-:Y:S01]  /*3b40*/  PRMT R35, R50, 0x7610, R35 ;  /* 0x0000761032237816 */ /* 0x000fe20000000023 */
[----:B------:R-:W-:Y:S01]  /*3b50*/  HFMA2 R23, R144.H1_H1, R30.H0_H0, R146.H1_H1 ;  /* 0x2000001e90177231 */ /* 0x000fe20000060c92 */
[----:B------:R-:W-:Y:S01]  /*3b60*/  PRMT R50, R33, 0x7632, R50 ;  /* 0x0000763221327816 */ /* 0x000fe20000000032 */
[----:B------:R-:W-:Y:S01]  /*3b70*/  HFMA2 R30, R71.H0_H0, R209.H0_H0, R3.H0_H0 ;  /* 0x200000d1471e7231 */ /* 0x000fe20000040803 */
        /* <DEDUP_REMOVED lines=40> */
[----:B------:R-:W-:Y:S02]  /*3e00*/  F2FP.F16.F32.PACK_AB R204, RZ, R204 ;  /* 0x000000ccffcc723e */ /* 0x000fe400000000ff */
[----:B------:R-:W-:Y:S02]  /*3e10*/  SHF.L.U32 R50, R15, 0x10, RZ ;  /* 0x000000100f327819 */ /* 0x000fe400000006ff */
[----:B------:R-:W-:Y:S01]  /*3e20*/  LOP3.LUT R17, R51, R48, RZ, 0xfc, !PT ;  /* 0x0000003033117212 */ /* 0x000fe200078efcff */
[----:B------:R-:W-:Y:S01]  /*3e30*/  HFMA2 R9, R180.H1_H1, R204.H0_H0, R182.H1_H1 ;  /* 0x200000ccb4097231 */ /* 0x000fe20000060cb6 */
        /* <DEDUP_REMOVED lines=49> */
.L_x_23:
        /* <DEDUP_REMOVED lines=11> */
.L_x_999:


//--------------------- .text._ZN10layer_norm13ln_fwd_kernelINS_13Kernel_traitsI6__halfS2_S2_fjLj65536ELj8ELj1ELj4ELj16ENS_18Kernel_traits_baseILj65536ES2_S2_S2_fjLj128EEEEEEEvNS_9FwdParamsE --------------------------
	.section	.text._ZN10layer_norm13ln_fwd_kernelINS_13Kernel_traitsI6__halfS2_S2_fjLj65536ELj8ELj1ELj4ELj16ENS_18Kernel_traits_baseILj65536ES2_S2_S2_fjLj128EEEEEEEvNS_9FwdParamsE,"ax",@progbits
	.align	128
        .global         _ZN10layer_norm13ln_fwd_kernelINS_13Kernel_traitsI6__halfS2_S2_fjLj65536ELj8ELj1ELj4ELj16ENS_18Kernel_traits_baseILj65536ES2_S2_S2_fjLj128EEEEEEEvNS_9FwdParamsE
        .type           _ZN10layer_norm13ln_fwd_kernelINS_13Kernel_traitsI6__halfS2_S2_fjLj65536ELj8ELj1ELj4ELj16ENS_18Kernel_traits_baseILj65536ES2_S2_S2_fjLj128EEEEEEEvNS_9FwdParamsE,@function
        .size           _ZN10layer_norm13ln_fwd_kernelINS_13Kernel_traitsI6__halfS2_S2_fjLj65536ELj8ELj1ELj4ELj16ENS_18Kernel_traits_baseILj65536ES2_S2_S2_fjLj128EEEEEEEvNS_9FwdParamsE,(.L_x_1000 - _ZN10layer_norm13ln_fwd_kernelINS_13Kernel_traitsI6__halfS2_S2_fjLj65536ELj8ELj1ELj4ELj16ENS_18Kernel_traits_baseILj65536ES2_S2_S2_fjLj128EEEEEEEvNS_9FwdParamsE)
        .other          _ZN10layer_norm13ln_fwd_kernelINS_13Kernel_traitsI6__halfS2_S2_fjLj65536ELj8ELj1ELj4ELj16ENS_18Kernel_traits_baseILj65536ES2_S2_S2_fjLj128EEEEEEEvNS_9FwdParamsE,@"STO_CUDA_ENTRY STV_DEFAULT"
_ZN10layer_norm13ln_fwd_kernelINS_13Kernel_traitsI6__halfS2_S2_fjLj65536ELj8ELj1ELj4ELj16ENS_18Kernel_traits_baseILj65536ES2_S2_S2_fjLj128EEEEEEEvNS_9FwdParamsE:
.text._ZN10layer_norm13ln_fwd_kernelINS_13Kernel_traitsI6__halfS2_S2_fjLj65536ELj8ELj1ELj4ELj16ENS_18Kernel_traits_baseILj65536ES2_S2_S2_fjLj128EEEEEEEvNS_9FwdParamsE:
        /* <DEDUP_REMOVED lines=36> */
.L_x_30:
        /* <DEDUP_REMOVED lines=18> */
[----:B------:R-:W1:Y:S01]  /*0360*/  S2R R100, SR_TID.X ;  /* 0x0000000000647919 */ /* 0x000e620000002100 */
[----:B--2---:R-:W-:-:S02]  /*0370*/  HADD2.F32 R111, -RZ, R112.H0_H0 ;  /* 0x20000070ff6f7230 */ /* 0x004fc40000004100 */
[----:B------:R-:W-:Y:S02]  /*0380*/  HADD2.F32 R109, -RZ, R112.H1_H1 ;  /* 0x30000070ff6d7230 */ /* 0x000fe40000004100 */
[--C-:B------:R-:W-:Y:S02]  /*0390*/  HADD2.F32 R107, -RZ, R113.reuse.H0_H0 ;  /* 0x20000071ff6b7230 */ /* 0x100fe40000004100 */
[----:B------:R-:W-:Y:S01]  /*03a0*/  FADD.FTZ R0, RZ, R111 ;  /* 0x0000006fff007221 */ /* 0x000fe20000010000 */
[----:B------:R-:W-:Y:S02]  /*03b0*/  HADD2.F32 R105, -RZ, R113.H1_H1 ;  /* 0x30000071ff697230 */ /* 0x000fe40000004100 */
[--C-:B------:R-:W-:Y:S02]  /*03c0*/  HADD2.F32 R103, -RZ, R114.reuse.H0_H0 ;  /* 0x20000072ff677230 */ /* 0x100fe40000004100 */
[----:B------:R-:W-:Y:S01]  /*03d0*/  FADD.FTZ R0, R109, R0 ;  /* 0x000000006d007221 */ /* 0x000fe20000010000 */
[----:B------:R-:W-:-:S02]  /*03e0*/  HADD2.F32 R101, -RZ, R114.H1_H1 ;  /* 0x30000072ff657230 */ /* 0x000fc40000004100 */
[--C-:B------:R-:W-:Y:S02]  /*03f0*/  HADD2.F32 R99, -RZ, R115.reuse.H0_H0 ;  /* 0x20000073ff637230 */ /* 0x100fe40000004100 */
[----:B------:R-:W-:Y:S01]  /*0400*/  FADD.FTZ R0, R107, R0 ;  /* 0x000000006b007221 */ /* 0x000fe20000010000 */
[----:B------:R-:W-:Y:S02]  /*0410*/  HADD2.F32 R97, -RZ, R115.H1_H1 ;  /* 0x30000073ff617230 */ /* 0x000fe40000004100 */
[--C-:B---3--:R-:W-:Y:S02]  /*0420*/  HADD2.F32 R3, -RZ, R68.reuse.H0_H0 ;  /* 0x20000044ff037230 */ /* 0x108fe40000004100 */
[----:B------:R-:W-:Y:S01]  /*0430*/  FADD.FTZ R0, R105, R0 ;  /* 0x0000000069007221 */ /* 0x000fe20000010000 */
[----:B------:R-:W-:Y:S02]  /*0440*/  HADD2.F32 R115, -RZ, R68.H1_H1 ;  /* 0x30000044ff737230 */ /* 0x000fe40000004100 */
[----:B------:R-:W-:-:S02]  /*0450*/  HADD2.F32 R113, -RZ, R69.H0_H0 ;  /* 0x20000045ff717230 */ /* 0x000fc40000004100 */
[----:B------:R-:W-:Y:S01]  /*0460*/  FADD.FTZ R0, R103, R0 ;  /* 0x0000000067007221 */ /* 0x000fe20000010000 */
[----:B------:R-:W-:Y:S02]  /*0470*/  HADD2.F32 R119, -RZ, R69.H1_H1 ;  /* 0x30000045ff777230 */ /* 0x000fe40000004100 */
[--C-:B0-----:R-:W-:Y:S02]  /*0480*/  HADD2.F32 R117, -RZ, R70.reuse.H0_H0 ;  /* 0x20000046ff757230 */ /* 0x101fe40000004100 */
[----:B------:R-:W-:Y:S01]  /*0490*/  FADD.FTZ R0, R101, R0 ;  /* 0x0000000065007221 */ /* 0x000fe20000010000 */
[----:B------:R-:W-:Y:S02]  /*04a0*/  HADD2.F32 R123, -RZ, R70.H1_H1 ;  /* 0x30000046ff7b7230 */ /* 0x000fe40000004100 */
[--C-:B------:R-:W-:Y:S02]  /*04b0*/  HADD2.F32 R121, -RZ, R71.reuse.H0_H0 ;  /* 0x20000047ff797230 */ /* 0x100fe40000004100 */
[----:B------:R-:W-:Y:S01]  /*04c0*/  FADD.FTZ R0, R99, R0 ;  /* 0x0000000063007221 */ /* 0x000fe20000010000 */
[----:B------:R-:W-:-:S02]  /*04d0*/  HADD2.F32 R127, -RZ, R71.H1_H1 ;  /* 0x30000047ff7f7230 */ /* 0x000fc40000004100 */
[--C-:B----4-:R-:W-:Y:S02]  /*04e0*/  HADD2.F32 R125, -RZ, R72.reuse.H0_H0 ;  /* 0x20000048ff7d7230 */ /* 0x110fe40000004100 */
[----:B------:R-:W-:Y:S01]  /*04f0*/  FADD.FTZ R0, R97, R0 ;  /* 0x0000000061007221 */ /* 0x000fe20000010000 */
[----:B------:R-:W-:Y:S02]  /*0500*/  HADD2.F32 R131, -RZ, R72.H1_H1 ;  /* 0x30000048ff837230 */ /* 0x000fe40000004100 */
[--C-:B------:R-:W-:Y:S02]  /*0510*/  HADD2.F32 R129, -RZ, R73.reuse.H0_H0 ;  /* 0x20000049ff817230 */ /* 0x100fe40000004100 */
[----:B------:R-:W-:Y:S01]  /*0520*/  FADD.FTZ R0, R3, R0 ;  /* 0x0000000003007221 */ /* 0x000fe20000010000 */
[----:B------:R-:W-:Y:S02]  /*0530*/  HADD2.F32 R135, -RZ, R73.H1_H1 ;  /* 0x30000049ff877230 */ /* 0x000fe40000004100 */
[----:B------:R-:W-:-:S02]  /*0540*/  HADD2.F32 R133, -RZ, R74.H0_H0 ;  /* 0x2000004aff857230 */ /* 0x000fc40000004100 */
[----:B------:R-:W-:Y:S01]  /*0550*/  FADD.FTZ R0, R115, R0 ;  /* 0x0000000073007221 */ /* 0x000fe20000010000 */
[----:B------:R-:W-:Y:S02]  /*0560*/  HADD2.F32 R139, -RZ, R74.H1_H1 ;  /* 0x3000004aff8b7230 */ /* 0x000fe40000004100 */
[--C-:B------:R-:W-:Y:S02]  /*0570*/  HADD2.F32 R137, -RZ, R75.reuse.H0_H0 ;  /* 0x2000004bff897230 */ /* 0x100fe40000004100 */
[----:B------:R-:W-:Y:S01]  /*0580*/  FADD.FTZ R0, R113, R0 ;  /* 0x0000000071007221 */ /* 0x000fe20000010000 */
[----:B------:R-:W-:Y:S02]  /*0590*/  HADD2.F32 R141, -RZ, R75.H1_H1 ;  /* 0x3000004bff8d7230 */ /* 0x000fe40000004100 */
[--C-:B------:R-:W-:Y:S02]  /*05a0*/  HADD2.F32 R75, -RZ, R76.reuse.H0_H0 ;  /* 0x2000004cff4b7230 */ /* 0x100fe40000004100 */
[----:B------:R-:W-:Y:S01]  /*05b0*/  FADD.FTZ R0, R119, R0 ;  /* 0x0000000077007221 */ /* 0x000fe20000010000 */
[----:B------:R-:W-:-:S02]  /*05c0*/  HADD2.F32 R145, -RZ, R76.H1_H1 ;  /* 0x3000004cff917230 */ /* 0x000fc40000004100 */
[--C-:B------:R-:W-:Y:S02]  /*05d0*/  HADD2.F32 R143, -RZ, R77.reuse.H0_H0 ;  /* 0x2000004dff8f7230 */ /* 0x100fe40000004100 */
        /* <DEDUP_REMOVED lines=55> */
[----:B------:R-:W-:-:S03]  /*0950*/  HADD2.F32 R95, -RZ, R95.H1_H1 ;  /* 0x3000005fff5f7230 */ /* 0x000fc60000004100 */
        /* <DEDUP_REMOVED lines=177> */
[----:B0-----:R-:W-:Y:S01]  /*1470*/  FADD.FTZ R72, R71, R70 ;  /* 0x0000004647487221 */ /* 0x001fe20000010000 */
[----:B-1----:R-:W-:-:S04]  /*1480*/  LOP3.LUT R70, R100, 0x1f, RZ, 0xc0, !PT ;  /* 0x0000001f64467812 */ /* 0x002fc800078ec0ff */
        /* <DEDUP_REMOVED lines=15> */
.L_x_25:
[----:B------:R-:W-:Y:S05]  /*1580*/  BSYNC.RECONVERGENT B0 ;  /* 0x0000000000007941 */ /* 0x000fea0003800200 */
.L_x_24:
        /* <DEDUP_REMOVED lines=13> */
.L_x_27:
[----:B------:R-:W-:Y:S05]  /*1660*/  BSYNC.RECONVERGENT B0 ;  /* 0x0000000000007941 */ /* 0x000fea0003800200 */
.L_x_26:
        /* <DEDUP_REMOVED lines=66> */
.L_x_29:
[----:B0-----:R-:W-:Y:S02]  /*1a90*/  MOV R68, R70 ;  /* 0x0000004600447202 */ /* 0x001fe40000000f00 */
[----:B------:R-:W-:-:S05]  /*1aa0*/  MOV R69, R71 ;  /* 0x0000004700457202 */ /* 0x000fca0000000f00 */
[----:B------:R-:W2:Y:S04]  /*1ab0*/  LDG.E.STRONG.GPU R68, desc[UR4][R68.64] ;  /* 0x0000000444447981 */ /* 0x000ea8000c1ef900 */
[----:B--2---:R-:W-:Y:S01]  /*1ac0*/  CCTL.IVALL ;  /* 0x00000000ff00798f */ /* 0x004fe20002000000 */
[----:B------:R-:W-:Y:S05]  /*1ad0*/  YIELD ;  /* 0x0000000000007946 */ /* 0x000fea0003800000 */
[----:B------:R-:W-:-:S13]  /*1ae0*/  ISETP.NE.AND P3, PT, R68, R120, PT ;  /* 0x000000784400720c */ /* 0x000fda0003f65270 */
[----:B------:R-:W-:Y:S05]  /*1af0*/  @P3 BRA `(.L_x_29) ;  /* 0xfffffffc00e43947 */ /* 0x000fea000383ffff */
.L_x_28:
        /* <DEDUP_REMOVED lines=95> */
[----:B------:R-:W-:Y:S01]  /*20f0*/  FMUL.FTZ R2, R72, R105 ;  /* 0x0000006948027220 */ /* 0x000fe20000410000 */
        /* <DEDUP_REMOVED lines=45> */
[----:B------:R0:W-:Y:S01]  /*23d0*/  @P0 STG.E desc[UR4][R70.64], R102 ;  /* 0x0000006646000986 */ /* 0x0001e2000c101904 */
[C---:B------:R-:W-:Y:S01]  /*23e0*/  FMUL.FTZ R88, R72.reuse, R107 ;  /* 0x0000006b48587220 */ /* 0x040fe20000410000 */
[C---:B------:R-:W-:Y:S01]  /*23f0*/  FMUL.FTZ R107, R72.reuse, R103 ;  /* 0x00000067486b7220 */ /* 0x040fe20000410000 */
[----:B------:R-:W-:Y:S01]  /*2400*/  F2FP.F16.F32.PACK_AB R103, RZ, R2 ;  /* 0x00000002ff67723e */ /* 0x000fe200000000ff */
[C---:B------:R-:W-:Y:S01]  /*2410*/  FMUL.FTZ R109, R72.reuse, R109 ;  /* 0x0000006d486d7220 */ /* 0x040fe20000410000 */
[C---:B------:R-:W-:Y:S01]  /*2420*/  FMUL.FTZ R111, R72.reuse, R111 ;  /* 0x0000006f486f7220 */ /* 0x040fe20000410000 */
[C---:B------:R-:W-:Y:S01]  /*2430*/  FMUL.FTZ R118, R72.reuse, R125 ;  /* 0x0000007d48767220 */ /* 0x040fe20000410000 */
[C---:B------:R-:W-:Y:S01]  /*2440*/  FMUL.FTZ R120, R72.reuse, R131 ;  /* 0x0000008348787220 */ /* 0x040fe20000410000 */
[C---:B------:R-:W-:Y:S01]  /*2450*/  FMUL.FTZ R126, R72.reuse, R139 ;  /* 0x0000008b487e7220 */ /* 0x040fe20000410000 */
[----:B------:R-:W-:Y:S01]  /*2460*/  F2FP.F16.F32.PACK_AB R105, RZ, R109 ;  /* 0x0000006dff69723e */ /* 0x000fe200000000ff */
[C---:B------:R-:W-:Y:S01]  /*2470*/  FMUL.FTZ R109, R72.reuse, R117 ;  /* 0x00000075486d7220 */ /* 0x040fe20000410000 */
[C---:B------:R-:W-:Y:S01]  /*2480*/  FMUL.FTZ R117, R72.reuse, R121 ;  /* 0x0000007948757220 */ /* 0x040fe20000410000 */
[C---:B0-----:R-:W-:Y:S01]  /*2490*/  FMUL.FTZ R102, R72.reuse, R97 ;  /* 0x0000006148667220 */ /* 0x041fe20000410000 */
[----:B------:R-:W-:Y:S01]  /*24a0*/  F2FP.F16.F32.PACK_AB R97, RZ, R101 ;  /* 0x00000065ff61723e */ /* 0x000fe200000000ff */
[C---:B------:R-:W-:Y:S01]  /*24b0*/  FMUL.FTZ R121, R72.reuse, R127 ;  /* 0x0000007f48797220 */ /* 0x040fe20000410000 */
[----:B------:R-:W-:Y:S01]  /*24c0*/  F2FP.F16.F32.PACK_AB R101, RZ, R3 ;  /* 0x00000003ff65723e */ /* 0x000fe200000000ff */
[C---:B------:R-:W-:Y:S01]  /*24d0*/  FMUL.FTZ R127, R72.reuse, R135 ;  /* 0x00000087487f7220 */ /* 0x040fe20000410000 */
[----:B------:R-:W0:Y:S01]  /*24e0*/  @P0 LDC.64 R2, c[0x0][0x3a8] ;  /* 0x0000ea00ff020b82 */ /* 0x000e220000000a00 */
[----:B------:R-:W-:Y:S01]  /*24f0*/  F2FP.F16.F32.PACK_AB R71, RZ, R111 ;  /* 0x0000006fff47723e */ /* 0x000fe200000000ff */
[C---:B------:R-:W-:Y:S01]  /*2500*/  FMUL.FTZ R111, R72.reuse, R113 ;  /* 0x00000071486f7220 */ /* 0x040fe20000410000 */
[----:B------:R-:W-:Y:S01]  /*2510*/  F2FP.F16.F32.PACK_AB R70, RZ, R107 ;  /* 0x0000006bff46723e */ /* 0x000fe200000000ff */
        /* <DEDUP_REMOVED lines=40> */
[----:B------:R-:W-:Y:S01]  /*27a0*/  PRMT R111, R111, 0x5410, R115 ;  /* 0x000054106f6f7816 */ /* 0x000fe20000000073 */
[C---:B------:R-:W-:Y:S01]  /*27b0*/  FMUL.FTZ R128, R72.reuse, R81 ;  /* 0x0000005148807220 */ /* 0x040fe20000410000 */
[----:B------:R-:W-:Y:S01]  /*27c0*/  PRMT R109, R109, 0x5410, R113 ;  /* 0x000054106d6d7816 */ /* 0x000fe20000000071 */
[C---:B------:R-:W-:Y:S01]  /*27d0*/  FMUL.FTZ R163, R72.reuse, R163 ;  /* 0x000000a348a37220 */ /* 0x040fe20000410000 */
[----:B------:R-:W-:Y:S01]  /*27e0*/  PRMT R117, R117, 0x5410, R121 ;  /* 0x0000541075757816 */ /* 0x000fe20000000079 */
        /* <DEDUP_REMOVED lines=27> */
[----:B-----5:R-:W-:Y:S01]  /*29a0*/  HFMA2 R80, R40, R101, R8 ;  /* 0x0000006528507231 */ /* 0x020fe20000000008 */
[----:B------:R-:W-:Y:S01]  /*29b0*/  PRMT R119, R119, 0x5410, R127 ;  /* 0x0000541077777816 */ /* 0x000fe2000000007f */
[----:B------:R-:W-:Y:S01]  /*29c0*/  HFMA2 R81, R41, R111, R9 ;  /* 0x0000006f29517231 */ /* 0x000fe20000000009 */
        /* <DEDUP_REMOVED lines=12> */
[----:B------:R-:W-:Y:S01]  /*2a90*/  F2FP.F16.F32.PACK_AB R75, RZ, R75 ;  /* 0x0000004bff4b723e */ /* 0x000fe200000000ff */
[----:B------:R0:W-:Y:S01]  /*2aa0*/  @P0 STG.E desc[UR4][R2.64], R72 ;  /* 0x0000004802000986 */ /* 0x0001e2000c101904 */
[----:B------:R-:W-:Y:S01]  /*2ab0*/  F2FP.F16.F32.PACK_AB R145, RZ, R145 ;  /* 0x00000091ff91723e */ /* 0x000fe200000000ff */
[----:B------:R-:W-:Y:S01]  /*2ac0*/  HFMA2 R76, R36, R71, R4 ;  /* 0x00000047244c7231 */ /* 0x000fe20000000004 */
[----:B------:R-:W-:Y:S01]  /*2ad0*/  F2FP.F16.F32.PACK_AB R89, RZ, R89 ;  /* 0x00000059ff59723e */ /* 0x000fe200000000ff */
[----:B------:R-:W-:Y:S01]  /*2ae0*/  HFMA2 R77, R37, R88, R5 ;  /* 0x00000058254d7231 */ /* 0x000fe20000000005 */
[----:B------:R-:W-:Y:S01]  /*2af0*/  F2FP.F16.F32.PACK_AB R106, RZ, R106 ;  /* 0x0000006aff6a723e */ /* 0x000fe200000000ff */
[----:B------:R-:W-:Y:S01]  /*2b00*/  HFMA2 R78, R38, R70, R6 ;  /* 0x00000046264e7231 */ /* 0x000fe20000000006 */
[----:B------:R-:W-:Y:S01]  /*2b10*/  F2FP.F16.F32.PACK_AB R90, RZ, R90 ;  /* 0x0000005aff5a723e */ /* 0x000fe200000000ff */
[----:B------:R-:W-:Y:S01]  /*2b20*/  HFMA2 R79, R39, R99, R7 ;  /* 0x00000063274f7231 */ /* 0x000fe20000000007 */
[----:B------:R-:W-:Y:S01]  /*2b30*/  F2FP.F16.F32.PACK_AB R91, RZ, R91 ;  /* 0x0000005bff5b723e */ /* 0x000fe200000000ff */
[----:B------:R-:W-:Y:S01]  /*2b40*/  STG.E.128 desc[UR4][R68.64+0x4000], R80 ;  /* 0x0040005044007986 */ /* 0x000fe2000c101d04 */
[----:B------:R-:W-:-:S02]  /*2b50*/  F2FP.F16.F32.PACK_AB R143, RZ, R143 ;  /* 0x0000008fff8f723e */ /* 0x000fc400000000ff */
[----:B------:R-:W-:Y:S01]  /*2b60*/  F2FP.F16.F32.PACK_AB R147, RZ, R147 ;  /* 0x00000093ff93723e */ /* 0x000fe200000000ff */
[----:B------:R1:W-:Y:S01]  /*2b70*/  STG.E.128 desc[UR4][R68.64+0x8000], R84 ;  /* 0x0080005444007986 */ /* 0x0003e2000c101d04 */
[----:B------:R-:W-:Y:S02]  /*2b80*/  F2FP.F16.F32.PACK_AB R116, RZ, R116 ;  /* 0x00000074ff74723e */ /* 0x000fe400000000ff */
[----:B------:R-:W-:Y:S01]  /*2b90*/  F2FP.F16.F32.PACK_AB R151, RZ, R151 ;  /* 0x00000097ff97723e */ /* 0x000fe200000000ff */
[----:B------:R3:W-:Y:S01]  /*2ba0*/  STG.E.128 desc[UR4][R68.64], R76 ;  /* 0x0000004c44007986 */ /* 0x0007e2000c101d04 */
[----:B------:R-:W-:Y:S02]  /*2bb0*/  F2FP.F16.F32.PACK_AB R149, RZ, R149 ;  /* 0x00000095ff95723e */ /* 0x000fe400000000ff */
[----:B------:R-:W-:Y:S02]  /*2bc0*/  F2FP.F16.F32.PACK_AB R153, RZ, R153 ;  /* 0x00000099ff99723e */ /* 0x000fe400000000ff */
[----:B------:R-:W-:-:S02]  /*2bd0*/  F2FP.F16.F32.PACK_AB R122, RZ, R122 ;  /* 0x0000007aff7a723e */ /* 0x000fc400000000ff */
[----:B------:R-:W-:Y:S02]  /*2be0*/  F2FP.F16.F32.PACK_AB R157, RZ, R157 ;  /* 0x0000009dff9d723e */ /* 0x000fe400000000ff */
[----:B------:R-:W-:Y:S02]  /*2bf0*/  F2FP.F16.F32.PACK_AB R155, RZ, R155 ;  /* 0x0000009bff9b723e */ /* 0x000fe400000000ff */
[----:B------:R-:W-:Y:S02]  /*2c00*/  F2FP.F16.F32.PACK_AB R159, RZ, R159 ;  /* 0x0000009fff9f723e */ /* 0x000fe400000000ff */
        /* <DEDUP_REMOVED lines=24> */
[----:B------:R-:W-:Y:S02]  /*2d90*/  PRMT R75, R75, 0x5410, R145 ;  /* 0x000054104b4b7816 */ /* 0x000fe40000000091 */
[----:B------:R-:W-:Y:S02]  /*2da0*/  PRMT R89, R89, 0x5410, R106 ;  /* 0x0000541059597816 */ /* 0x000fe4000000006a */
[----:B------:R-:W-:Y:S01]  /*2db0*/  PRMT R90, R90, 0x5410, R91 ;  /* 0x000054105a5a7816 */ /* 0x000fe2000000005b */
[----:B0-----:R-:W-:Y:S01]  /*2dc0*/  HFMA2 R72, R48, R75, R16 ;  /* 0x0000004b30487231 */ /* 0x001fe20000000010 */
[----:B------:R-:W-:Y:S01]  /*2dd0*/  PRMT R143, R143, 0x5410, R147 ;  /* 0x000054108f8f7816 */ /* 0x000fe20000000093 */
[----:B-1----:R-:W-:Y:S01]  /*2de0*/  HFMA2 R86, R62, R89, R30 ;  /* 0x000000593e567231 */ /* 0x002fe2000000001e */
[----:B------:R-:W-:Y:S01]  /*2df0*/  PRMT R116, R116, 0x5410, R151 ;  /* 0x0000541074747816 */ /* 0x000fe20000000097 */
[----:B------:R-:W-:Y:S01]  /*2e00*/  HFMA2 R87, R63, R90, R31 ;  /* 0x0000005a3f577231 */ /* 0x000fe2000000001f */
[----:B------:R-:W-:-:S02]  /*2e10*/  PRMT R149, R149, 0x5410, R153 ;  /* 0x0000541095957816 */ /* 0x000fc40000000099 */
[----:B------:R-:W-:Y:S02]  /*2e20*/  PRMT R122, R122, 0x5410, R157 ;  /* 0x000054107a7a7816 */ /* 0x000fe4000000009d */
[----:B------:R-:W-:Y:S01]  /*2e30*/  PRMT R155, R155, 0x5410, R159 ;  /* 0x000054109b9b7816 */ /* 0x000fe2000000009f */
[----:B------:R-:W-:Y:S01]  /*2e40*/  HFMA2 R75, R51, R149, R19 ;  /* 0x00000095334b7231 */ /* 0x000fe20000000013 */
[----:B------:R-:W-:Y:S01]  /*2e50*/  PRMT R128, R128, 0x5410, R163 ;  /* 0x0000541080807816 */ /* 0x000fe200000000a3 */
[----:B---3--:R-:W-:Y:S01]  /*2e60*/  HFMA2 R76, R52, R122, R20 ;  /* 0x0000007a344c7231 */ /* 0x008fe20000000014 */
        /* <DEDUP_REMOVED lines=21> */
[----:B------:R-:W-:-:S02]  /*2fc0*/  HFMA2 R85, R61, R137, R29 ;  /* 0x000000893d557231 */ /* 0x000fc4000000001d */
[----:B------:R-:W-:Y:S02]  /*2fd0*/  HFMA2 R88, R64, R108, R32 ;  /* 0x0000006c40587231 */ /* 0x000fe40000000020 */
[----:B------:R-:W-:Y:S02]  /*2fe0*/  HFMA2 R89, R65, R110, R33 ;  /* 0x0000006e41597231 */ /* 0x000fe40000000021 */
[----:B------:R-:W-:Y:S02]  /*2ff0*/  HFMA2 R90, R66, R112, R34 ;  /* 0x00000070425a7231 */ /* 0x000fe40000000022 */
[----:B------:R-:W-:Y:S01]  /*3000*/  HFMA2 R91, R67, R114, R35 ;  /* 0x00000072435b7231 */ /* 0x000fe20000000023 */
        /* <DEDUP_REMOVED lines=9> */
.L_x_31:
        /* <DEDUP_REMOVED lines=14> */
.L_x_1000:


//--------------------- .text._ZN10layer_norm13ln_fwd_kernelINS_13Kernel_traitsIffffjLj65536ELj8ELj1ELj4ELj16ENS_18Kernel_traits_baseILj65536EffffjLj128EEEEEEEvNS_9FwdParamsE --------------------------
	.section	.text._ZN10layer_norm13ln_fwd_kernelINS_13Kernel_traitsIffffjLj65536ELj8ELj1ELj4ELj16ENS_18Kernel_traits_baseILj65536EffffjLj128EEEEEEEvNS_9FwdParamsE,"ax",@progbits
	.align	128
        .global         _ZN10layer_norm13ln_fwd_kernelINS_13Kernel_traitsIffffjLj65536ELj8ELj1ELj4ELj16ENS_18Kernel_traits_baseILj65536EffffjLj128EEEEEEEvNS_9FwdParamsE
        .type           _ZN10layer_norm13ln_fwd_kernelINS_13Kernel_traitsIffffjLj65536ELj8ELj1ELj4ELj16ENS_18Kernel_traits_baseILj65536EffffjLj128EEEEEEEvNS_9FwdParamsE,@function
        .size           _ZN10layer_norm13ln_fwd_kernelINS_13Kernel_traitsIffffjLj65536ELj8ELj1ELj4ELj16ENS_18Kernel_traits_baseILj65536EffffjLj128EEEEEEEvNS_9FwdParamsE,(.L_x_1001 - _ZN10layer_norm13ln_fwd_kernelINS_13Kernel_traitsIffffjLj65536ELj8ELj1ELj4ELj16ENS_18Kernel_traits_baseILj65536EffffjLj128EEEEEEEvNS_9FwdParamsE)
        .other          _ZN10layer_norm13ln_fwd_kernelINS_13Kernel_traitsIffffjLj65536ELj8ELj1ELj4ELj16ENS_18Kernel_traits_baseILj65536EffffjLj128EEEEEEEvNS_9FwdParamsE,@"STO_CUDA_ENTRY STV_DEFAULT"
_ZN10layer_norm13ln_fwd_kernelINS_13Kernel_traitsIffffjLj65536ELj8ELj1ELj4ELj16ENS_18Kernel_traits_baseILj65536EffffjLj128EEEEEEEvNS_9FwdParamsE:
.text._ZN10layer_norm13ln_fwd_kernelINS_13Kernel_traitsIffffjLj65536ELj8ELj1ELj4ELj16ENS_18Kernel_traits_baseILj65536EffffjLj128EEEEEEEvNS_9FwdParamsE:
        /* <DEDUP_REMOVED lines=52> */
.L_x_38:
        /* <DEDUP_REMOVED lines=8> */
[----:B---3--:R-:W3:Y:S04]  /*03c0*/  LDG.E.128 R204, desc[UR4][R196.64+0x4000] ;  /* 0x00400004c4cc7981 */ /* 0x008ee8000c1e1d00 */
[----:B------:R-:W4:Y:S04]  /*03d0*/  LDG.E.128 R156, desc[UR4][R196.64+0x8000] ;  /* 0x00800004c49c7981 */ /* 0x000f28000c1e1d00 */
        /* <DEDUP_REMOVED lines=12> */
[----:B------:R-:W4:Y:S01]  /*04a0*/  LDG.E.128 R132, desc[UR4][R196.64+0x3c000] ;  /* 0x03c00004c4847981 */ /* 0x000f22000c1e1d00 */
[----:B------:R-:W-:Y:S01]  /*04b0*/  LOP3.LUT P2, RZ, R188, 0x1f, RZ, 0xc0, !PT ;  /* 0x0000001fbcff7812 */ /* 0x000fe2000784c0ff */
[----:B------:R-:W-:Y:S01]  /*04c0*/  BSSY.RECONVERGENT B0, `(.L_x_32) ;  /* 0x00000e4000007945 */ /* 0x000fe20003800200 */
[----:B------:R-:W0:Y:S02]  /*04d0*/  S2R R188, SR_TID.X ;  /* 0x0000000000bc7919 */ /* 0x000e240000002100 */
[----:B0-----:R-:W-:-:S04]  /*04e0*/  LOP3.LUT R208, R188, 0x1f, RZ, 0xc0, !PT ;  /* 0x0000001fbcd07812 */ /* 0x001fc800078ec0ff */
        /* <DEDUP_REMOVED lines=85> */
[----:B------:R-:W-:Y:S01]  /*0a40*/  FFMA.FTZ R0, R201, R201, R0 ;  /* 0x000000c9c9007223 */ /* 0x000fe20000010000 */
[----:B------:R-:W-:-:S03]  /*0a50*/  MOV R201, RZ ;  /* 0x000000ff00c97202 */ /* 0x000fc60000000f00 */
        /* <DEDUP_REMOVED lines=138> */
.L_x_33:
[----:B------:R-:W-:Y:S05]  /*1300*/  BSYNC.RECONVERGENT B0 ;  /* 0x0000000000007941 */ /* 0x000fea0003800200 */
.L_x_32:
        /* <DEDUP_REMOVED lines=13> */
.L_x_35:
[----:B------:R-:W-:Y:S05]  /*13e0*/  BSYNC.RECONVERGENT B0 ;  /* 0x0000000000007941 */ /* 0x000fea0003800200 */
.L_x_34:
        /* <DEDUP_REMOVED lines=9> */
[----:B------:R-:W1:Y:S02]  /*1480*/  SHFL.DOWN PT, R209, R198, 0x1, 0x1f ;  /* 0x08201f00c6d17f89 */ /* 0x000e6400000e0000 */
[----:B------:R-:W-:Y:S01]  /*1490*/  FFMA.FTZ R203, R201, R196, R202 ;  /* 0x000000c4c9cb7223 */ /* 0x000fe200000100ca */
[----:B------:R-:W-:Y:S01]  /*14a0*/  FMUL.FTZ R202, R3, R3 ;  /* 0x0000000303ca7220 */ /* 0x000fe20000410000 */
[----:B--2---:R-:W-:-:S03]  /*14b0*/  FADD.FTZ R3, R190, R197 ;  /* 0x000000c5be037221 */ /* 0x004fc60000010000 */
[----:B------:R-:W-:-:S04]  /*14c0*/  FMUL.FTZ R201, R202, R201 ;  /* 0x000000c9cac97220 */ /* 0x000fc80000410000 */
[----:B------:R-:W-:Y:S02]  /*14d0*/  FMUL.FTZ R201, R0, R201 ;  /* 0x000000c900c97220 */ /* 0x000fe40000410000 */
[----:B------:R-:W2:Y:S01]  /*14e0*/  LDC R0, c[0x0][0x380] ;  /* 0x0000e000ff007b82 */ /* 0x000ea20000000800 */
[C---:B0-----:R-:W-:Y:S01]  /*14f0*/  FMUL.FTZ R203, R200.reuse, R203 ;  /* 0x000000cbc8cb7220 */ /* 0x041fe20000410000 */
[----:B------:R-:W-:-:S04]  /*1500*/  FFMA.FTZ R3, R200, R201, R3 ;  /* 0x000000c9c8037223 */ /* 0x000fc80000010003 */
[----:B------:R-:W0:Y:S04]  /*1510*/  SHFL.DOWN PT, R196, R203, 0x1, 0x1f ;  /* 0x08201f00cbc47f89 */ /* 0x000e2800000e0000 */
[----:B------:R-:W3:Y:S01]  /*1520*/  SHFL.DOWN PT, R190, R3, 0x1, 0x1f ;  /* 0x08201f0003be7f89 */ /* 0x000ee200000e0000 */
[----:B-1----:R-:W-:-:S06]  /*1530*/  FADD.FTZ R197, R198, R209 ;  /* 0x000000d1c6c57221 */ /* 0x002fcc0000010000 */
[----:B------:R-:W1:Y:S01]  /*1540*/  MUFU.RCP R197, R197 ;  /* 0x000000c500c57308 */ /* 0x000e620000001000 */
[----:B--2---:R-:W-:Y:S01]  /*1550*/  SHF.L.U32 R202, R0, 0x3, RZ ;  /* 0x0000000300ca7819 */ /* 0x004fe200000006ff */
[----:B0-----:R-:W-:Y:S01]  /*1560*/  FADD.FTZ R200, R203, -R196 ;  /* 0x800000c4cbc87221 */ /* 0x001fe20000010000 */
[----:B------:R-:W-:-:S03]  /*1570*/  FMUL.FTZ R211, R209, R196 ;  /* 0x000000c4d1d37220 */ /* 0x000fc60000410000 */
[----:B------:R-:W-:Y:S01]  /*1580*/  FMUL.FTZ R201, R200, R200 ;  /* 0x000000c8c8c97220 */ /* 0x000fe20000410000 */
[----:B---3--:R-:W-:-:S03]  /*1590*/  FADD.FTZ R190, R3, R190 ;  /* 0x000000be03be7221 */ /* 0x008fc60000010000 */
[C---:B------:R-:W-:Y:S01]  /*15a0*/  FMUL.FTZ R196, R198.reuse, R201 ;  /* 0x000000c9c6c47220 */ /* 0x040fe20000410000 */
[----:B------:R-:W-:-:S03]  /*15b0*/  FFMA.FTZ R198, R198, R203, R211 ;  /* 0x000000cbc6c67223 */ /* 0x000fc600000100d3 */
[----:B------:R-:W-:Y:S01]  /*15c0*/  FMUL.FTZ R196, R209, R196 ;  /* 0x000000c4d1c47220 */ /* 0x000fe20000410000 */
[----:B-1----:R-:W-:-:S03]  /*15d0*/  FMUL.FTZ R198, R197, R198 ;  /* 0x000000c6c5c67220 */ /* 0x002fc60000410000 */
[----:B------:R-:W-:Y:S02]  /*15e0*/  FFMA.FTZ R190, R197, R196, R190 ;  /* 0x000000c4c5be7223 */ /* 0x000fe400000100be */
[----:B------:R0:W1:Y:S04]  /*15f0*/  SHFL.IDX PT, R210, R198, RZ, 0x1f ;  /* 0x00001fffc6d27589 */ /* 0x00006800000e0000 */
[----:B------:R0:W2:Y:S01]  /*1600*/  SHFL.IDX PT, R211, R190, RZ, 0x1f ;  /* 0x00001fffbed37589 */ /* 0x0000a200000e0000 */
[----:B------:R-:W-:Y:S05]  /*1610*/  @P3 BRA `(.L_x_36) ;  /* 0x0000000000983947 */ /* 0x000fea0003800000 */
[----:B------:R-:W3:Y:S01]  /*1620*/  LDC.64 R208, c[0x0][0x3c0] ;  /* 0x0000f000ffd07b82 */ /* 0x000ee20000000a00 */
[C---:B------:R-:W-:Y:S01]  /*1630*/  LOP3.LUT R3, R189.reuse, 0x1, RZ, 0xc0, !PT ;  /* 0x00000001bd037812 */ /* 0x040fe200078ec0ff */
[----:B------:R-:W4:Y:S01]  /*1640*/  LDCU.64 UR6, c[0x0][0x3c8] ;  /* 0x00007900ff0677ac */ /* 0x000f220008000a00 */
[----:B------:R-:W-:Y:S02]  /*1650*/  LOP3.LUT R196, R189, 0x1, RZ, 0xc0, !PT ;  /* 0x00000001bdc47812 */ /* 0x000fe400078ec0ff */
[----:B------:R-:W-:Y:S02]  /*1660*/  IADD3 R3, PT, PT, -R3, RZ, RZ ;  /* 0x000000ff03037210 */ /* 0x000fe40007ffe1ff */
[----:B0-----:R-:W-:Y:S02]  /*1670*/  LOP3.LUT R190, R2, 0x7ffffff8, RZ, 0xc0, !PT ;  /* 0x7ffffff802be7812 */ /* 0x001fe400078ec0ff */
        /* <DEDUP_REMOVED lines=8> */
[C---:B---3--:R-:W-:Y:S02]  /*1700*/  LEA R196, P3, R198.reuse, R208, 0x3 ;  /* 0x000000d0c6c47211 */ /* 0x048fe400078618ff */
[----:B------:R-:W-:Y:S02]  /*1710*/  LEA.HI.X.SX32 R197, R197, RZ, 0x1, P4 ;  /* 0x000000ffc5c57211 */ /* 0x000fe400020f0eff */
[----:B------:R-:W-:Y:S02]  /*1720*/  LEA.HI.X R198, R198, R209, R200, 0x3, P3 ;  /* 0x000000d1c6c67211 */ /* 0x000fe400018f1cc8 */
[----:B----4-:R-:W-:Y:S02]  /*1730*/  LEA R200, P5, R190, UR6, 0x2 ;  /* 0x00000006bec87c11 */ /* 0x010fe4000f8a10ff */
        /* <DEDUP_REMOVED lines=13> */
.L_x_37:
[----:B0-----:R-:W-:Y:S02]  /*1810*/  MOV R196, R200 ;  /* 0x000000c800c47202 */ /* 0x001fe40000000f00 */
[----:B------:R-:W-:-:S05]  /*1820*/  MOV R197, R201 ;  /* 0x000000c900c57202 */ /* 0x000fca0000000f00 */
[----:B------:R-:W2:Y:S04]  /*1830*/  LDG.E.STRONG.GPU R196, desc[UR4][R196.64] ;  /* 0x00000004c4c47981 */ /* 0x000ea8000c1ef900 */
[----:B--2---:R-:W-:Y:S01]  /*1840*/  CCTL.IVALL ;  /* 0x00000000ff00798f */ /* 0x004fe20002000000 */
[----:B------:R-:W-:Y:S05]  /*1850*/  YIELD ;  /* 0x0000000000007946 */ /* 0x000fea0003800000 */
[----:B------:R-:W-:-:S13]  /*1860*/  ISETP.NE.AND P3, PT, R196, R203, PT ;  /* 0x000000cbc400720c */ /* 0x000fda0003f65270 */
[----:B------:R-:W-:Y:S05]  /*1870*/  @P3 BRA `(.L_x_37) ;  /* 0xfffffffc00e43947 */ /* 0x000fea000383ffff */
.L_x_36:
[----:B------:R-:W-:Y:S05]  /*1880*/  WARPSYNC.ALL ;  /* 0x0000000000007948 */ /* 0x000fea0003800000 */
[----:B------:R-:W3:Y:S01]  /*1890*/  @!P2 LDC.64 R196, c[0x0][0x3c0] ;  /* 0x0000f000ffc4ab82 */ /* 0x000ee20000000a00 */
[----:B------:R-:W-:Y:S01]  /*18a0*/  @!P2 LOP3.LUT R3, R189, 0x1, RZ, 0xc0, !PT ;  /* 0x00000001bd03a812 */ /* 0x000fe200078ec0ff */
[----:B------:R-:W4:Y:S01]  /*18b0*/  LDCU UR6, c[0x0][0x384] ;  /* 0x00007080ff0677ac */ /* 0x000f220008000800 */
[----:B------:R-:W-:Y:S02]  /*18c0*/  @!P2 LOP3.LUT R2, R2, 0x7ffffff8, RZ, 0xc0, !PT ;  /* 0x7ffffff80202a812 */ /* 0x000fe400078ec0ff */
[----:B------:R-:W-:-:S02]  /*18d0*/  @!P2 IADD3 R3, PT, PT, -R3, RZ, RZ ;  /* 0x000000ff0303a210 */ /* 0x000fc40007ffe1ff */
[----:B0-----:R-:W-:Y:S02]  /*18e0*/  @!P2 SHF.L.U32 R190, R188, 0x3, RZ ;  /* 0x00000003bcbea819 */ /* 0x001fe400000006ff */
[----:B------:R-:W-:Y:S02]  /*18f0*/  @!P2 LOP3.LUT R3, R3, R202, RZ, 0xc0, !PT ;  /* 0x000000ca0303a212 */ /* 0x000fe400078ec0ff */
[----:B------:R-:W-:Y:S01]  /*1900*/  @!P2 LOP3.LUT R201, R190, 0xf8, RZ, 0xc0, !PT ;  /* 0x000000f8bec9a812 */ /* 0x000fe200078ec0ff */
[----:B------:R-:W-:Y:S01]  /*1910*/  BAR.SYNC.DEFER_BLOCKING 0x0 ;  /* 0x0000000000007b1d */ /* 0x000fe20000010000 */
[----:B------:R-:W-:-:S04]  /*1920*/  @!P2 IADD3 R2, P3, PT, R3, R2, RZ ;  /* 0x000000020302a210 */ /* 0x000fc80007f7e0ff */
[----:B------:R-:W-:Y:S02]  /*1930*/  @!P2 IADD3.X R3, PT, PT, RZ, RZ, RZ, P3, !PT ;  /* 0x000000ffff03a210 */ /* 0x000fe40001ffe4ff */
[----:B---3--:R-:W-:-:S04]  /*1940*/  @!P2 LEA R196, P3, R2, R196, 0x3 ;  /* 0x000000c402c4a211 */ /* 0x008fc800078618ff */
[----:B------:R-:W-:Y:S02]  /*1950*/  @!P2 LEA.HI.X R3, R2, R197, R3, 0x3, P3 ;  /* 0x000000c50203a211 */ /* 0x000fe400018f1c03 */
[----:B------:R-:W-:Y:S02]  /*1960*/  @!P2 IADD3 R2, P3, PT, R201, R196, RZ ;  /* 0x000000c4c902a210 */ /* 0x000fe40007f7e0ff */
[----:B------:R-:W-:Y:S02]  /*1970*/  CS2R R196, SRZ ;  /* 0x0000000000c47805 */ /* 0x000fe4000001ff00 */
        /* <DEDUP_REMOVED lines=10> */
[----:B--2---:R-:W2:Y:S02]  /*1a20*/  SHFL.DOWN PT, R211, R198, 0x2, 0x1f ;  /* 0x08401f00c6d37f89 */ /* 0x004ea400000e0000 */
[----:B--2---:R-:W-:-:S05]  /*1a30*/  FADD.FTZ R208, R198, R211 ;  /* 0x000000d3c6d07221 */ /* 0x004fca0000010000 */
[----:B-1----:R-:W1:Y:S01]  /*1a40*/  MUFU.RCP R210, R208 ;  /* 0x000000d000d27308 */ /* 0x002e620000001000 */
[----:B------:R-:W-:Y:S04]  /*1a50*/  SHFL.DOWN PT, R213, R208, 0x1, 0x1f ;  /* 0x08201f00d0d57f89 */ /* 0x000fe800000e0000 */
[----:B---3--:R-:W2:Y:S04]  /*1a60*/  SHFL.DOWN PT, R203, R196, 0x4, 0x1f ;  /* 0x08801f00c4cb7f89 */ /* 0x008ea800000e0000 */
[----:B------:R-:W3:Y:S01]  /*1a70*/  SHFL.DOWN PT, R2, R197, 0x4, 0x1f ;  /* 0x08801f00c5027f89 */ /* 0x000ee200000e0000 */
[----:B--2---:R-:W-:Y:S01]  /*1a80*/  FMUL.FTZ R202, R190, R203 ;  /* 0x000000cbbeca7220 */ /* 0x004fe20000410000 */
[----:B------:R-:W-:-:S03]  /*1a90*/  FADD.FTZ R203, -R203, R196 ;  /* 0x000000c4cbcb7221 */ /* 0x000fc60000010100 */
[----:B------:R-:W-:Y:S01]  /*1aa0*/  FFMA.FTZ R209, R201, R196, R202 ;  /* 0x000000c4c9d17223 */ /* 0x000fe200000100ca */
[----:B------:R-:W-:Y:S01]  /*1ab0*/  FMUL.FTZ R196, R203, R203 ;  /* 0x000000cbcbc47220 */ /* 0x000fe20000410000 */
[----:B---3--:R-:W-:Y:S02]  /*1ac0*/  FADD.FTZ R3, R2, R197 ;  /* 0x000000c502037221 */ /* 0x008fe40000010000 */
[----:B0-----:R-:W-:Y:S01]  /*1ad0*/  FMUL.FTZ R209, R200, R209 ;  /* 0x000000d1c8d17220 */ /* 0x001fe20000410000 */
[----:B------:R-:W-:Y:S01]  /*1ae0*/  FMUL.FTZ R201, R196, R201 ;  /* 0x000000c9c4c97220 */ /* 0x000fe20000410000 */
[----:B------:R-:W-:-:S03]  /*1af0*/  FADD.FTZ R196, R208, R213 ;  /* 0x000000d5d0c47221 */ /* 0x000fc60000010000 */
[----:B------:R-:W0:Y:S01]  /*1b00*/  SHFL.DOWN PT, R202, R209, 0x2, 0x1f ;  /* 0x08401f00d1ca7f89 */ /* 0x000e2200000e0000 */
[----:B------:R-:W-:Y:S02]  /*1b10*/  FMUL.FTZ R201, R190, R201 ;  /* 0x000000c9bec97220 */ /* 0x000fe40000410000 */
[----:B------:R-:W2:Y:S02]  /*1b20*/  MUFU.RCP R196, R196 ;  /* 0x000000c400c47308 */ /* 0x000ea40000001000 */
[----:B------:R-:W-:-:S05]  /*1b30*/  FFMA.FTZ R3, R200, R201, R3 ;  /* 0x000000c9c8037223 */ /* 0x000fca0000010003 */
[----:B------:R-:W3:Y:S01]  /*1b40*/  SHFL.DOWN PT, R2, R3, 0x2, 0x1f ;  /* 0x08401f0003027f89 */ /* 0x000ee200000e0000 */
[----:B0-----:R-:W-:Y:S01]  /*1b50*/  FMUL.FTZ R203, R211, R202 ;  /* 0x000000cad3cb7220 */ /* 0x001fe20000410000 */
[----:B------:R-:W-:-:S03]  /*1b60*/  FADD.FTZ R202, R209, -R202 ;  /* 0x800000cad1ca7221 */ /* 0x000fc60000010000 */
[----:B------:R-:W-:Y:S01]  /*1b70*/  FFMA.FTZ R203, R198, R209, R203 ;  /* 0x000000d1c6cb7223 */ /* 0x000fe200000100cb */
[----:B------:R-:W-:-:S03]  /*1b80*/  FMUL.FTZ R197, R202, R202 ;  /* 0x000000cacac57220 */ /* 0x000fc60000410000 */
[----:B-1----:R-:W-:Y:S01]  /*1b90*/  FMUL.FTZ R203, R210, R203 ;  /* 0x000000cbd2cb7220 */ /* 0x002fe20000410000 */
[----:B------:R-:W-:Y:S01]  /*1ba0*/  FMUL.FTZ R198, R198, R197 ;  /* 0x000000c5c6c67220 */ /* 0x000fe20000410000 */
[----:B---3--:R-:W-:-:S03]  /*1bb0*/  FADD.FTZ R197, R3, R2 ;  /* 0x0000000203c57221 */ /* 0x008fc60000010000 */
        /* <DEDUP_REMOVED lines=8> */
[----:B--2---:R-:W-:Y:S01]  /*1c40*/  FMUL.FTZ R201, R196, R201 ;  /* 0x000000c9c4c97220 */ /* 0x004fe20000410000 */
[----:B------:R-:W-:Y:S01]  /*1c50*/  FMUL.FTZ R208, R208, R3 ;  /* 0x00000003d0d07220 */ /* 0x000fe20000410000 */
[----:B-1----:R-:W-:-:S03]  /*1c60*/  FADD.FTZ R3, R197, R2 ;  /* 0x00000002c5037221 */ /* 0x002fc60000010000 */
[----:B------:R-:W-:Y:S01]  /*1c70*/  FMUL.FTZ R208, R213, R208 ;  /* 0x000000d0d5d07220 */ /* 0x000fe20000410000 */
[----:B------:R-:W0:Y:S03]  /*1c80*/  SHFL.IDX PT, R201, R201, RZ, 0x1f ;  /* 0x00001fffc9c97589 */ /* 0x000e2600000e0000 */
[----:B------:R-:W-:-:S05]  /*1c90*/  FFMA.FTZ R3, R196, R208, R3 ;  /* 0x000000d0c4037223 */ /* 0x000fca0000010003 */
[----:B------:R1:W2:Y:S02]  /*1ca0*/  SHFL.IDX PT, R208, R3, RZ, 0x1f ;  /* 0x00001fff03d07589 */ /* 0x0002a400000e0000 */
[----:B-1----:R-:W1:Y:S01]  /*1cb0*/  @P0 LDC.64 R2, c[0x0][0x3a0] ;  /* 0x0000e800ff020b82 */ /* 0x002e620000000a00 */
[--C-:B0-----:R-:W-:Y:S01]  /*1cc0*/  FADD.FTZ R197, R195, -R201.reuse ;  /* 0x800000c9c3c57221 */ /* 0x101fe20000010000 */
[--C-:B------:R-:W-:Y:S01]  /*1cd0*/  FADD.FTZ R195, R205, -R201.reuse ;  /* 0x800000c9cdc37221 */ /* 0x100fe20000010000 */
[----:B------:R-:W-:-:S05]  /*1ce0*/  FADD.FTZ R190, R192, -R201 ;  /* 0x800000c9c0be7221 */ /* 0x000fca0000010000 */
[----:B------:R-:W2:Y:S01]  /*1cf0*/  LDC R205, c[0x0][0x3d0] ;  /* 0x0000f400ffcd7b82 */ /* 0x000ea20000000800 */
        /* <DEDUP_REMOVED lines=10> */
[----:B------:R-:W0:Y:S01]  /*1da0*/  @P0 LDC.64 R152, c[0x0][0x3a8] ;  /* 0x0000ea00ff980b82 */ /* 0x000e220000000a00 */
[----:B------:R-:W-:Y:S01]  /*1db0*/  FADD.FTZ R196, R194, -R201 ;  /* 0x800000c9c2c47221 */ /* 0x000fe20000010000 */
[----:B-1----:R-:W-:-:S04]  /*1dc0*/  @P0 IMAD.WIDE R2, R191, 0x4, R2 ;  /* 0x00000004bf020825 */ /* 0x002fc800078e0202 */
[--C-:B------:R-:W-:Y:S01]  /*1dd0*/  FADD.FTZ R132, R132, -R201.reuse ;  /* 0x800000c984847221 */ /* 0x100fe20000010000 */
[--C-:B------:R-:W-:Y:S01]  /*1de0*/  FADD.FTZ R220, R133, -R201.reuse ;  /* 0x800000c985dc7221 */ /* 0x100fe20000010000 */
[--C-:B------:R-:W-:Y:S01]  /*1df0*/  FADD.FTZ R222, R134, -R201.reuse ;  /* 0x800000c986de7221 */ /* 0x100fe20000010000 */
[--C-:B------:R-:W-:Y:S01]  /*1e00*/  FADD.FTZ R224, R135, -R201.reuse ;  /* 0x800000c987e07221 */ /* 0x100fe20000010000 */
[--C-:B------:R-:W-:Y:S01]  /*1e10*/  FADD.FTZ R194, R207, -R201.reuse ;  /* 0x800000c9cfc27221 */ /* 0x100fe20000010000 */
[----:B------:R-:W1:Y:S01]  /*1e20*/  LDC.64 R154, c[0x0][0x398] ;  /* 0x0000e600ff9a7b82 */ /* 0x000e620000000a00 */
[--C-:B------:R-:W-:Y:S01]  /*1e30*/  FADD.FTZ R156, R156, -R201.reuse ;  /* 0x800000c99c9c7221 */ /* 0x100fe20000010000 */
[--C-:B------:R-:W-:Y:S01]  /*1e40*/  FADD.FTZ R157, R157, -R201.reuse ;  /* 0x800000c99d9d7221 */ /* 0x100fe20000010000 */
[--C-:B------:R-:W-:Y:S01]  /*1e50*/  FADD.FTZ R158, R158, -R201.reuse ;  /* 0x800000c99e9e7221 */ /* 0x100fe20000010000 */
[----:B------:R-:W-:Y:S01]  /*1e60*/  FADD.FTZ R159, R159, -R201 ;  /* 0x800000c99f9f7221 */ /* 0x000fe20000010000 */
[----:B--2---:R-:W-:Y:S01]  /*1e70*/  FFMA.FTZ R147, R208, 1.52587890625e-05, R205 ;  /* 0x37800000d0937823 */ /* 0x004fe200000100cd */
[--C-:B------:R-:W-:Y:S01]  /*1e80*/  FADD.FTZ R160, R160, -R201.reuse ;  /* 0x800000c9a0a07221 */ /* 0x100fe20000010000 */
[--C-:B------:R-:W-:Y:S01]  /*1e90*/  FADD.FTZ R161, R161, -R201.reuse ;  /* 0x800000c9a1a17221 */ /* 0x100fe20000010000 */
[--C-:B------:R-:W-:Y:S01]  /*1ea0*/  FADD.FTZ R162, R162, -R201.reuse ;  /* 0x800000c9a2a27221 */ /* 0x100fe20000010000 */
[--C-:B------:R-:W-:Y:S01]  /*1eb0*/  FADD.FTZ R163, R163, -R201.reuse ;  /* 0x800000c9a3a37221 */ /* 0x100fe20000010000 */
[--C-:B------:R-:W-:Y:S01]  /*1ec0*/  FADD.FTZ R164, R164, -R201.reuse ;  /* 0x800000c9a4a47221 */ /* 0x100fe20000010000 */
[----:B------:R-:W2:Y:S01]  /*1ed0*/  MUFU.RSQ R147, R147 ;  /* 0x0000009300937308 */ /* 0x000ea20000001400 */
        /* <DEDUP_REMOVED lines=17> */
[C---:B--2---:R-:W-:Y:S01]  /*1ff0*/  FMUL.FTZ R133, R147.reuse, R190 ;  /* 0x000000be93857220 */ /* 0x044fe20000410000 */
        /* <DEDUP_REMOVED lines=22> */
[----:B------:R-:W-:Y:S01]  /*2160*/  FMUL.FTZ R232, R147, R197 ;  /* 0x000000c593e87220 */ /* 0x000fe20000410000 */
[----:B0-----:R-:W-:-:S04]  /*2170*/  @P0 IMAD.WIDE R152, R191, 0x4, R152 ;  /* 0x00000004bf980825 */ /* 0x001fc800078e0298 */
[C---:B------:R-:W-:Y:S01]  /*2180*/  FMUL.FTZ R230, R147.reuse, R194 ;  /* 0x000000c293e67220 */ /* 0x040fe20000410000 */
[C---:B------:R-:W-:Y:S01]  /*2190*/  FMUL.FTZ R137, R147.reuse, R198 ;  /* 0x000000c693897220 */ /* 0x040fe20000410000 */
[----:B------:R-:W-:Y:S01]  /*21a0*/  FMUL.FTZ R228, R147, R195 ;  /* 0x000000c393e47220 */ /* 0x000fe20000410000 */
[----:B-1----:R-:W-:-:S04]  /*21b0*/  IMAD.WIDE.U32 R154, R199, 0x10, R154 ;  /* 0x00000010c79a7825 */ /* 0x002fc800078e009a */
[C---:B------:R-:W-:Y:S01]  /*21c0*/  FMUL.FTZ R139, R147.reuse, R193 ;  /* 0x000000c1938b7220 */ /* 0x040fe20000410000 */
[C---:B------:R-:W-:Y:S01]  /*21d0*/  FMUL.FTZ R141, R147.reuse, R156 ;  /* 0x0000009c938d7220 */ /* 0x040fe20000410000 */
[C---:B------:R-:W-:Y:S01]  /*21e0*/  FMUL.FTZ R143, R147.reuse, R158 ;  /* 0x0000009e938f7220 */ /* 0x040fe20000410000 */
[C---:B------:R-:W-:Y:S01]  /*21f0*/  FMUL.FTZ R194, R147.reuse, R161 ;  /* 0x000000a193c27220 */ /* 0x040fe20000410000 */
[----:B--2---:R-:W-:Y:S01]  /*2200*/  FMUL.FTZ R201, R147, R132 ;  /* 0x0000008493c97220 */ /* 0x004fe20000410000 */
[----:B-----5:R-:W-:Y:S01]  /*2210*/  FFMA.FTZ R132, R4, R133, R68 ;  /* 0x0000008504847223 */ /* 0x020fe20000010044 */
[----:B------:R-:W-:Y:S01]  /*2220*/  FFMA.FTZ R133, R5, R134, R69 ;  /* 0x0000008605857223 */ /* 0x000fe20000010045 */
[----:B------:R-:W-:Y:S01]  /*2230*/  FFMA.FTZ R134, R6, R135, R70 ;  /* 0x0000008706867223 */ /* 0x000fe20000010046 */
[----:B------:R-:W-:Y:S01]  /*2240*/  FFMA.FTZ R135, R7, R232, R71 ;  /* 0x000000e807877223 */ /* 0x000fe20000010047 */
        /* <DEDUP_REMOVED lines=14> */
[----:B------:R-:W-:Y:S01]  /*2330*/  @P0 STG.E desc[UR4][R152.64], R147 ;  /* 0x0000009398000986 */ /* 0x000fe2000c101904 */
[----:B------:R-:W-:Y:S01]  /*2340*/  FFMA.FTZ R136, R8, R137, R72 ;  /* 0x0000008908887223 */ /* 0x000fe20000010048 */
[----:B------:R-:W-:Y:S01]  /*2350*/  FFMA.FTZ R138, R10, R139, R74 ;  /* 0x0000008b0a8a7223 */ /* 0x000fe2000001004a */
[----:B------:R-:W-:Y:S01]  /*2360*/  FFMA.FTZ R140, R12, R141, R76 ;  /* 0x0000008d0c8c7223 */ /* 0x000fe2000001004c */
[----:B------:R0:W-:Y:S01]  /*2370*/  STG.E.128 desc[UR4][R154.64], R132 ;  /* 0x000000849a007986 */ /* 0x0001e2000c101d04 */
[----:B------:R-:W-:Y:S01]  /*2380*/  FFMA.FTZ R142, R14, R143, R78 ;  /* 0x0000008f0e8e7223 */ /* 0x000fe2000001004e */
[----:B------:R-:W-:Y:S01]  /*2390*/  FMUL.FTZ R197, R147, R160 ;  /* 0x000000a093c57220 */ /* 0x000fe20000410000 */
[----:B------:R-:W-:Y:S01]  /*23a0*/  FFMA.FTZ R137, R9, R228, R73 ;  /* 0x000000e409897223 */ /* 0x000fe20000010049 */
        /* <DEDUP_REMOVED lines=14> */
[----:B0-----:R-:W-:Y:S01]  /*2490*/  FFMA.FTZ R132, R20, R195, R84 ;  /* 0x000000c314847223 */ /* 0x001fe20000010054 */
        /* <DEDUP_REMOVED lines=29> */
[----:B------:R-:W-:Y:S01]  /*2670*/  FFMA.FTZ R150, R26, R151, R90 ;  /* 0x000000971a967223 */ /* 0x000fe2000001005a */
[----:B------:R0:W-:Y:S01]  /*2680*/  STG.E.128 desc[UR4][R154.64+0x4000], R136 ;  /* 0x004000889a007986 */ /* 0x0001e2000c101d04 */
[----:B------:R-:W-:Y:S01]  /*2690*/  FFMA.FTZ R144, R16, R197, R80 ;  /* 0x000000c510907223 */ /* 0x000fe20000010050 */
[----:B------:R-:W-:Y:S01]  /*26a0*/  FFMA.FTZ R145, R17, R194, R81 ;  /* 0x000000c211917223 */ /* 0x000fe20000010051 */
        /* <DEDUP_REMOVED lines=15> */
[----:B0-----:R-:W-:Y:S01]  /*27a0*/  FFMA.FTZ R136, R36, R175, R100 ;  /* 0x000000af24887223 */ /* 0x001fe20000010064 */
[----:B------:R-:W-:Y:S01]  /*27b0*/  FFMA.FTZ R137, R37, R166, R101 ;  /* 0x000000a625897223 */ /* 0x000fe20000010065 */
[----:B------:R-:W-:Y:S01]  /*27c0*/  FFMA.FTZ R138, R38, R169, R102 ;  /* 0x000000a9268a7223 */ /* 0x000fe20000010066 */
[----:B------:R-:W-:Y:S01]  /*27d0*/  FFMA.FTZ R139, R39, R168, R103 ;  /* 0x000000a8278b7223 */ /* 0x000fe20000010067 */
[----:B-1----:R-:W-:Y:S01]  /*27e0*/  FFMA.FTZ R140, R44, R167, R108 ;  /* 0x000000a72c8c7223 */ /* 0x002fe2000001006c */
[----:B------:R-:W-:Y:S01]  /*27f0*/  FFMA.FTZ R141, R45, R172, R109 ;  /* 0x000000ac2d8d7223 */ /* 0x000fe2000001006d */
[----:B------:R-:W-:Y:S01]  /*2800*/  FFMA.FTZ R142, R46, R203, R110 ;  /* 0x000000cb2e8e7223 */ /* 0x000fe2000001006e */
[----:B------:R-:W-:Y:S01]  /*2810*/  FFMA.FTZ R143, R47, R204, R111 ;  /* 0x000000cc2f8f7223 */ /* 0x000fe2000001006f */
[----:B--2---:R-:W-:Y:S01]  /*2820*/  FFMA.FTZ R132, R40, R171, R104 ;  /* 0x000000ab28847223 */ /* 0x004fe20000010068 */
[----:B------:R-:W-:Y:S01]  /*2830*/  FFMA.FTZ R133, R41, R2, R105 ;  /* 0x0000000229857223 */ /* 0x000fe20000010069 */
[----:B------:R-:W-:Y:S01]  /*2840*/  FFMA.FTZ R134, R42, R165, R106 ;  /* 0x000000a52a867223 */ /* 0x000fe2000001006a */
[----:B------:R-:W-:Y:S01]  /*2850*/  FFMA.FTZ R135, R43, R164, R107 ;  /* 0x000000a42b877223 */ /* 0x000fe2000001006b */
[----:B------:R0:W-:Y:S01]  /*2860*/  STG.E.128 desc[UR4][R154.64+0x20000], R136 ;  /* 0x020000889a007986 */ /* 0x0001e2000c101d04 */
[----:B------:R-:W-:Y:S01]  /*2870*/  FFMA.FTZ R160, R32, R3, R96 ;  /* 0x0000000320a07223 */ /* 0x000fe20000010060 */
[----:B------:R-:W-:Y:S01]  /*2880*/  FFMA.FTZ R163, R35, R170, R99 ;  /* 0x000000aa23a37223 */ /* 0x000fe20000010063 */
[----:B---3--:R-:W-:Y:S01]  /*2890*/  FFMA.FTZ R144, R48, R173, R112 ;  /* 0x000000ad30907223 */ /* 0x008fe20000010070 */
[----:B------:R1:W-:Y:S01]  /*28a0*/  STG.E.128 desc[UR4][R154.64+0x24000], R132 ;  /* 0x024000849a007986 */ /* 0x0003e2000c101d04 */
[----:B------:R-:W-:Y:S01]  /*28b0*/  FFMA.FTZ R145, R49, R174, R113 ;  /* 0x000000ae31917223 */ /* 0x000fe20000010071 */
[----:B------:R-:W-:Y:S01]  /*28c0*/  FFMA.FTZ R146, R50, R177, R114 ;  /* 0x000000b132927223 */ /* 0x000fe20000010072 */
[----:B------:R-:W-:Y:S01]  /*28d0*/  FFMA.FTZ R147, R51, R206, R115 ;  /* 0x000000ce33937223 */ /* 0x000fe20000010073 */
[----:B------:R2:W-:Y:S01]  /*28e0*/  STG.E.128 desc[UR4][R154.64+0x28000], R140 ;  /* 0x0280008c9a007986 */ /* 0x0005e2000c101d04 */
[----:B----4-:R-:W-:Y:S01]  /*28f0*/  FFMA.FTZ R148, R52, R179, R116 ;  /* 0x000000b334947223 */ /* 0x010fe20000010074 */
[----:B------:R-:W-:Y:S01]  /*2900*/  FFMA.FTZ R149, R53, R208, R117 ;  /* 0x000000d035957223 */ /* 0x000fe20000010075 */
[----:B------:R-:W-:Y:S01]  /*2910*/  FFMA.FTZ R150, R54, R181, R118 ;  /* 0x000000b536967223 */ /* 0x000fe20000010076 */
[----:B------:R-:W-:Y:S01]  /*2920*/  FFMA.FTZ R151, R55, R210, R119 ;  /* 0x000000d237977223 */ /* 0x000fe20000010077 */
[----:B------:R3:W-:Y:S01]  /*2930*/  STG.E.128 desc[UR4][R154.64+0x18000], R156 ;  /* 0x0180009c9a007986 */ /* 0x0007e2000c101d04 */
[----:B------:R-:W-:-:S03]  /*2940*/  IADD3 R191, PT, PT, R191, R0, RZ ;  /* 0x00000000bfbf7210 */ /* 0x000fc60007ffe0ff */
[----:B------:R3:W-:Y:S01]  /*2950*/  STG.E.128 desc[UR4][R154.64+0x1c000], R160 ;  /* 0x01c000a09a007986 */ /* 0x0007e2000c101d04 */
        /* <DEDUP_REMOVED lines=13> */
[----:B------:R-:W-:-:S03]  /*2a30*/  ISETP.GE.AND P2, PT, R191, UR6, PT ;  /* 0x00000006bf007c0c */ /* 0x000fc6000bf46270 */
[----:B------:R3:W-:Y:S04]  /*2a40*/  STG.E.128 desc[UR4][R154.64+0x30000], R148 ;  /* 0x030000949a007986 */ /* 0x0007e8000c101d04 */
[----:B------:R3:W-:Y:S04]  /*2a50*/  STG.E.128 desc[UR4][R154.64+0x34000], R132 ;  /* 0x034000849a007986 */ /* 0x0007e8000c101d04 */
[----:B------:R3:W-:Y:S04]  /*2a60*/  STG.E.128 desc[UR4][R154.64+0x38000], R136 ;  /* 0x038000889a007986 */ /* 0x0007e8000c101d04 */
[----:B------:R3:W-:Y:S01]  /*2a70*/  STG.E.128 desc[UR4][R154.64+0x3c000], R140 ;  /* 0x03c0008c9a007986 */ /* 0x0007e2000c101d04 */
[----:B------:R-:W-:Y:S05]  /*2a80*/  @!P2 BRA `(.L_x_38) ;  /* 0xffffffd8002ca947 */ /* 0x000fea000383ffff */
[----:B------:R-:W-:Y:S05]  /*2a90*/  EXIT ;  /* 0x000000000000794d */ /* 0x000fea0003800000 */
.L_x_39:
        /* <DEDUP_REMOVED lines=14> */
.L_x_1001:


//--------------------- .text._ZN10layer_norm13ln_fwd_kernelINS_13Kernel_traitsI13__nv_bfloat16fS2_fjLj49152ELj4ELj1ELj4ELj16ENS_18Kernel_traits_baseILj49152ES2_fS2_fjLj128EEEEEEEvNS_9FwdParamsE --------------------------
	.section	.text._ZN10layer_norm13ln_fwd_kernelINS_13Kernel_traitsI13__nv_bfloat16fS2_fjLj49152ELj4ELj1ELj4ELj16ENS_18Kernel_traits_baseILj49152ES2_fS2_fjLj128EEEEEEEvNS_9FwdParamsE,"ax",@progbits
	.align	128
        .global         _ZN10layer_norm13ln_fwd_kernelINS_13Kernel_traitsI13__nv_bfloat16fS2_fjLj49152ELj4ELj1ELj4ELj16ENS_18Kernel_traits_baseILj49152ES2_fS2_fjLj128EEEEEEEvNS_9FwdParamsE
        .type           _ZN10layer_norm13ln_fwd_kernelINS_13Kernel_traitsI13__nv_bfloat16fS2_fjLj49152ELj4ELj1ELj4ELj16ENS_18Kernel_traits_baseILj49152ES2_fS2_fjLj128EEEEEEEvNS_9FwdParamsE,@function
        .size           _ZN10layer_norm13ln_fwd_kernelINS_13Kernel_traitsI13__nv_bfloat16fS2_fjLj49152ELj4ELj1ELj4ELj16ENS_18Kernel_traits_baseILj49152ES2_fS2_fjLj128EEEEEEEvNS_9FwdParamsE,(.L_x_1002 - _ZN10layer_norm13ln_fwd_kernelINS_13Kernel_traitsI13__nv_bfloat16fS2_fjLj49152ELj4ELj1ELj4ELj16ENS_18Kernel_traits_baseILj49152ES2_fS2_fjLj128EEEEEEEvNS_9FwdParamsE)
        .other          _ZN10layer_norm13ln_fwd_kernelINS_13Kernel_traitsI13__nv_bfloat16fS2_fjLj49152ELj4ELj1ELj4ELj16ENS_18Kernel_traits_baseILj49152ES2_fS2_fjLj128EEEEEEEvNS_9FwdParamsE,@"STO_CUDA_ENTRY STV_DEFAULT"
_ZN10layer_norm13ln_fwd_kernelINS_13Kernel_traitsI13__nv_bfloat16fS2_fjLj49152ELj4ELj1ELj4ELj16ENS_18Kernel_traits_baseILj49152ES2_fS2_fjLj128EEEEEEEvNS_9FwdParamsE:
.text._ZN10layer_norm13ln_fwd_kernelINS_13Kernel_traitsI13__nv_bfloat16fS2_fjLj49152ELj4ELj1ELj4ELj16ENS_18Kernel_traits_baseILj49152ES2_fS2_fjLj128EEEEEEEvNS_9FwdParamsE:
        /* <DEDUP_REMOVED lines=51> */
[----:B------:R-:W5:Y:S04]  /*0330*/  LDG.E.64 R202, desc[UR4][R6.64+0x13000] ;  /* 0x0130000406ca7981 */ /* 0x000f68000c1e1b00 */
[----:B------:R-:W5:Y:S04]  /*0340*/  LDG.E.64 R204, desc[UR4][R6.64+0x12000] ;  /* 0x0120000406cc7981 */ /* 0x000f68000c1e1b00 */
[----:B------:R-:W5:Y:S04]  /*0350*/  LDG.E.64 R206, desc[UR4][R6.64+0x11000] ;  /* 0x0110000406ce7981 */ /* 0x000f68000c1e1b00 */
[----:B------:R-:W5:Y:S04]  /*0360*/  LDG.E.64 R208, desc[UR4][R6.64+0x10000] ;  /* 0x0100000406d07981 */ /* 0x000f68000c1e1b00 */
[----:B------:R-:W5:Y:S04]  /*0370*/  LDG.E.64 R210, desc[UR4][R6.64+0xf000] ;  /* 0x00f0000406d27981 */ /* 0x000f68000c1e1b00 */
[----:B------:R-:W5:Y:S01]  /*0380*/  LDG.E.64 R212, desc[UR4][R6.64+0xe000] ;  /* 0x00e0000406d47981 */ /* 0x000f62000c1e1b00 */
[----:B------:R-:W-:-:S03]  /*0390*/  LOP3.LUT R0, R8, 0x1f, RZ, 0xc0, !PT ;  /* 0x0000001f08007812 */ /* 0x000fc600078ec0ff */
[----:B------:R-:W5:Y:S01]  /*03a0*/  LDG.E.64 R190, desc[UR4][R4.64+0x13000] ;  /* 0x0130000404be7981 */ /* 0x000f62000c1e1b00 */
[----:B------:R-:W-:-:S03]  /*03b0*/  LOP3.LUT P0, RZ, R0, 0x3, R9, 0xf8, !PT ;  /* 0x0000000300ff7812 */ /* 0x000fc6000780f809 */
[----:B------:R-:W5:Y:S04]  /*03c0*/  LDG.E.64 R192, desc[UR4][R4.64+0x12000] ;  /* 0x0120000404c07981 */ /* 0x000f68000c1e1b00 */
[----:B------:R-:W5:Y:S04]  /*03d0*/  LDG.E.64 R194, desc[UR4][R4.64+0x11000] ;  /* 0x0110000404c27981 */ /* 0x000f68000c1e1b00 */
[----:B------:R-:W5:Y:S04]  /*03e0*/  LDG.E.64 R196, desc[UR4][R4.64+0x10000] ;  /* 0x0100000404c47981 */ /* 0x000f68000c1e1b00 */
[----:B------:R-:W5:Y:S04]  /*03f0*/  LDG.E.64 R198, desc[UR4][R4.64+0xf000] ;  /* 0x00f0000404c67981 */ /* 0x000f68000c1e1b00 */
[----:B------:R0:W5:Y:S01]  /*0400*/  LDG.E.64 R200, desc[UR4][R4.64+0xe000] ;  /* 0x00e0000404c87981 */ /* 0x000162000c1e1b00 */
[----:B------:R-:W-:-:S02]  /*0410*/  PLOP3.LUT P1, PT, PT, PT, PT, 0x8, 0x80 ;  /* 0x000000000080781c */ /* 0x000fc40003f2e170 */
[----:B------:R-:W-:Y:S02]  /*0420*/  ISETP.LT.U32.AND P0, PT, R8, 0x20, !P0 ;  /* 0x000000200800780c */ /* 0x000fe40004701070 */
[----:B---3--:R-:W-:-:S04]  /*0430*/  SHF.R.U64 R240, R34, 0x10, R35 ;  /* 0x0000001022f07819 */ /* 0x008fc80000001223 */
[----:B------:R-:W-:Y:S02]  /*0440*/  PRMT R240, R240, 0x5410, R240 ;  /* 0x00005410f0f07816 */ /* 0x000fe400000000f0 */
[----:B--2---:R-:W-:Y:S02]  /*0450*/  SHF.R.U64 R239, R38, 0x10, R39 ;  /* 0x0000001026ef7819 */ /* 0x004fe40000001227 */
[----:B----4-:R-:W-:Y:S02]  /*0460*/  SHF.R.U32.HI R3, RZ, 0x10, R33 ;  /* 0x00000010ff037819 */ /* 0x010fe40000011621 */
[----:B------:R-:W-:Y:S02]  /*0470*/  SHF.R.U64 R3, R36, 0x10, R37 ;  /* 0x0000001024037819 */ /* 0x000fe40000001225 */
[----:B------:R-:W-:Y:S02]  /*0480*/  PRMT R239, R239, 0x5410, R239 ;  /* 0x00005410efef7816 */ /* 0x000fe400000000ef */
[----:B------:R-:W-:-:S02]  /*0490*/  PRMT R240, R3, 0x7610, R240 ;  /* 0x0000761003f07816 */ /* 0x000fc400000000f0 */
[----:B------:R-:W-:Y:S02]  /*04a0*/  SHF.R.U64 R3, R40, 0x10, R41 ;  /* 0x0000001028037819 */ /* 0x000fe40000001229 */
[----:B------:R-:W-:Y:S02]  /*04b0*/  SHF.R.U64 R236, R42, 0x10, R43 ;  /* 0x000000102aec7819 */ /* 0x000fe4000000122b */
[----:B------:R-:W-:Y:S02]  /*04c0*/  PRMT R239, R3, 0x7610, R239 ;  /* 0x0000761003ef7816 */ /* 0x000fe400000000ef */
[----:B------:R-:W-:Y:S02]  /*04d0*/  PRMT R236, R236, 0x5410, R236 ;  /* 0x00005410ecec7816 */ /* 0x000fe400000000ec */
[----:B------:R-:W-:Y:S02]  /*04e0*/  SHF.R.U64 R3, R44, 0x10, R45 ;  /* 0x000000102c037819 */ /* 0x000fe4000000122d */
[----:B------:R-:W-:-:S02]  /*04f0*/  SHF.R.U64 R235, R46, 0x10, R47 ;  /* 0x000000102eeb7819 */ /* 0x000fc4000000122f */
[----:B------:R-:W-:Y:S02]  /*0500*/  PRMT R236, R3, 0x7610, R236 ;  /* 0x0000761003ec7816 */ /* 0x000fe400000000ec */
[----:B------:R-:W-:Y:S02]  /*0510*/  PRMT R235, R235, 0x5410, R235 ;  /* 0x00005410ebeb7816 */ /* 0x000fe400000000eb */
[----:B------:R-:W-:Y:S02]  /*0520*/  SHF.R.U64 R3, R48, 0x10, R49 ;  /* 0x0000001030037819 */ /* 0x000fe40000001231 */
[----:B------:R-:W-:Y:S02]  /*0530*/  SHF.R.U64 R234, R50, 0x10, R51 ;  /* 0x0000001032ea7819 */ /* 0x000fe40000001233 */
[----:B------:R-:W-:Y:S02]  /*0540*/  PRMT R235, R3, 0x7610, R235 ;  /* 0x0000761003eb7816 */ /* 0x000fe400000000eb */
[----:B------:R-:W-:-:S02]  /*0550*/  PRMT R234, R234, 0x5410, R234 ;  /* 0x00005410eaea7816 */ /* 0x000fc400000000ea */
[----:B------:R-:W-:Y:S02]  /*0560*/  SHF.R.U64 R3, R140, 0x10, R141 ;  /* 0x000000108c037819 */ /* 0x000fe4000000128d */
[----:B------:R-:W-:Y:S02]  /*0570*/  SHF.R.U32.HI R0, RZ, 0x10, R35 ;  /* 0x00000010ff007819 */ /* 0x000fe40000011623 */
[----:B------:R-:W-:Y:S02]  /*0580*/  SHF.R.U64 R233, R142, 0x10, R143 ;  /* 0x000000108ee97819 */ /* 0x000fe4000000128f */
[----:B------:R-:W-:Y:S02]  /*0590*/  SHF.R.U32.HI R0, RZ, 0x10, R39 ;  /* 0x00000010ff007819 */ /* 0x000fe40000011627 */
[----:B------:R-:W-:Y:S02]  /*05a0*/  SHF.R.U32.HI R0, RZ, 0x10, R43 ;  /* 0x00000010ff007819 */ /* 0x000fe4000001162b */
[----:B------:R-:W-:-:S02]  /*05b0*/  SHF.R.U64 R232, R146, 0x10, R147 ;  /* 0x0000001092e87819 */ /* 0x000fc40000001293 */
[----:B------:R-:W-:Y:S02]  /*05c0*/  SHF.R.U32.HI R0, RZ, 0x10, R47 ;  /* 0x00000010ff007819 */ /* 0x000fe4000001162f */
[----:B------:R-:W-:Y:S02]  /*05d0*/  PRMT R234, R3, 0x7610, R234 ;  /* 0x0000761003ea7816 */ /* 0x000fe400000000ea */
[----:B------:R-:W-:Y:S02]  /*05e0*/  SHF.R.U32.HI R0, RZ, 0x10, R51 ;  /* 0x00000010ff007819 */ /* 0x000fe40000011633 */
[----:B------:R-:W-:Y:S02]  /*05f0*/  PRMT R233, R233, 0x5410, R233 ;  /* 0x00005410e9e97816 */ /* 0x000fe400000000e9 */
[----:B------:R-:W-:Y:S02]  /*0600*/  SHF.R.U64 R3, R144, 0x10, R145 ;  /* 0x0000001090037819 */ /* 0x000fe40000001291 */
[----:B------:R-:W-:-:S02]  /*0610*/  SHF.R.U32.HI R0, RZ, 0x10, R143 ;  /* 0x00000010ff007819 */ /* 0x000fc4000001168f */
[----:B------:R-:W-:Y:S02]  /*0620*/  PRMT R232, R232, 0x5410, R232 ;  /* 0x00005410e8e87816 */ /* 0x000fe400000000e8 */
[----:B------:R-:W-:Y:S02]  /*0630*/  SHF.R.U64 R0, R148, 0x10, R149 ;  /* 0x0000001094007819 */ /* 0x000fe40000001295 */
[----:B------:R-:W-:Y:S02]  /*0640*/  SHF.R.U64 R230, R150, 0x10, R151 ;  /* 0x0000001096e67819 */ /* 0x000fe40000001297 */
[----:B------:R-:W-:Y:S02]  /*0650*/  PRMT R233, R3, 0x7610, R233 ;  /* 0x0000761003e97816 */ /* 0x000fe400000000e9 */
[----:B------:R-:W-:Y:S02]  /*0660*/  SHF.R.U32.HI R252, RZ, 0x10, R147 ;  /* 0x00000010fffc7819 */ /* 0x000fe40000011693 */
[----:B------:R-:W-:-:S02]  /*0670*/  SHF.R.U32.HI R3, RZ, 0x10, R149 ;  /* 0x00000010ff037819 */ /* 0x000fc40000011695 */
[----:B------:R-:W-:Y:S02]  /*0680*/  PRMT R232, R0, 0x7610, R232 ;  /* 0x0000761000e87816 */ /* 0x000fe400000000e8 */
[----:B------:R-:W-:Y:S02]  /*0690*/  PRMT R230, R230, 0x5410, R230 ;  /* 0x00005410e6e67816 */ /* 0x000fe400000000e6 */
[----:B------:R-:W-:Y:S02]  /*06a0*/  SHF.R.U64 R0, R152, 0x10, R153 ;  /* 0x0000001098007819 */ /* 0x000fe40000001299 */
[----:B------:R-:W-:Y:S02]  /*06b0*/  SHF.R.U64 R229, R154, 0x10, R155 ;  /* 0x000000109ae57819 */ /* 0x000fe4000000129b */
[----:B------:R-:W-:Y:S02]  /*06c0*/  PRMT R252, R3, 0x5410, R252 ;  /* 0x0000541003fc7816 */ /* 0x000fe400000000fc */
[----:B------:R-:W-:-:S02]  /*06d0*/  SHF.R.U32.HI R251, RZ, 0x10, R151 ;  /* 0x00000010fffb7819 */ /* 0x000fc40000011697 */
[----:B------:R-:W-:Y:S02]  /*06e0*/  SHF.R.U32.HI R3, RZ, 0x10, R153 ;  /* 0x00000010ff037819 */ /* 0x000fe40000011699 */
[----:B------:R-:W-:Y:S02]  /*06f0*/  PRMT R230, R0, 0x7610, R230 ;  /* 0x0000761000e67816 */ /* 0x000fe400000000e6 */
[----:B------:R-:W-:Y:S02]  /*0700*/  PRMT R229, R229, 0x5410, R229 ;  /* 0x00005410e5e57816 */ /* 0x000fe400000000e5 */
[----:B------:R-:W-:Y:S02]  /*0710*/  SHF.R.U64 R0, R156, 0x10, R157 ;  /* 0x000000109c007819 */ /* 0x000fe4000000129d */
[----:B------:R-:W-:Y:S02]  /*0720*/  SHF.R.U64 R227, R158, 0x10, R159 ;  /* 0x000000109ee37819 */ /* 0x000fe4000000129f */
[----:B------:R-:W-:-:S02]  /*0730*/  PRMT R251, R3, 0x5410, R251 ;  /* 0x0000541003fb7816 */ /* 0x000fc400000000fb */
[----:B------:R-:W-:Y:S02]  /*0740*/  SHF.R.U32.HI R250, RZ, 0x10, R155 ;  /* 0x00000010fffa7819 */ /* 0x000fe4000001169b */
[----:B------:R-:W-:Y:S02]  /*0750*/  SHF.R.U32.HI R3, RZ, 0x10, R157 ;  /* 0x00000010ff037819 */ /* 0x000fe4000001169d */
[----:B------:R-:W-:Y:S02]  /*0760*/  PRMT R229, R0, 0x7610, R229 ;  /* 0x0000761000e57816 */ /* 0x000fe400000000e5 */
[----:B------:R-:W-:Y:S02]  /*0770*/  PRMT R227, R227, 0x5410, R227 ;  /* 0x00005410e3e37816 */ /* 0x000fe400000000e3 */
[----:B------:R-:W-:Y:S02]  /*0780*/  SHF.R.U64 R0, R160, 0x10, R161 ;  /* 0x00000010a0007819 */ /* 0x000fe400000012a1 */
[----:B------:R-:W-:-:S02]  /*0790*/  SHF.R.U64 R224, R162, 0x10, R163 ;  /* 0x00000010a2e07819 */ /* 0x000fc400000012a3 */
[----:B------:R-:W-:Y:S02]  /*07a0*/  PRMT R250, R3, 0x5410, R250 ;  /* 0x0000541003fa7816 */ /* 0x000fe400000000fa */
[----:B------:R-:W-:Y:S02]  /*07b0*/  SHF.R.U32.HI R249, RZ, 0x10, R159 ;  /* 0x00000010fff97819 */ /* 0x000fe4000001169f */
[----:B------:R-:W-:Y:S02]  /*07c0*/  SHF.R.U32.HI R3, RZ, 0x10, R161 ;  /* 0x00000010ff037819 */ /* 0x000fe400000116a1 */
[----:B------:R-:W-:Y:S02]  /*07d0*/  PRMT R227, R0, 0x7610, R227 ;  /* 0x0000761000e37816 */ /* 0x000fe400000000e3 */
[----:B------:R-:W-:Y:S02]  /*07e0*/  PRMT R224, R224, 0x5410, R224 ;  /* 0x00005410e0e07816 */ /* 0x000fe400000000e0 */
[----:B------:R-:W-:-:S02]  /*07f0*/  SHF.R.U64 R0, R164, 0x10, R165 ;  /* 0x00000010a4007819 */ /* 0x000fc400000012a5 */
[----:B------:R-:W-:Y:S02]  /*0800*/  SHF.R.U64 R223, R166, 0x10, R167 ;  /* 0x00000010a6df7819 */ /* 0x000fe400000012a7 */
[----:B------:R-:W-:Y:S02]  /*0810*/  PRMT R249, R3, 0x5410, R249 ;  /* 0x0000541003f97816 */ /* 0x000fe400000000f9 */
[----:B------:R-:W-:Y:S02]  /*0820*/  SHF.R.U32.HI R248, RZ, 0x10, R163 ;  /* 0x00000010fff87819 */ /* 0x000fe400000116a3 */
[----:B------:R-:W-:Y:S02]  /*0830*/  SHF.R.U32.HI R3, RZ, 0x10, R165 ;  /* 0x00000010ff037819 */ /* 0x000fe400000116a5 */
[----:B------:R-:W-:Y:S02]  /*0840*/  PRMT R224, R0, 0x7610, R224 ;  /* 0x0000761000e07816 */ /* 0x000fe400000000e0 */
[----:B------:R-:W-:-:S02]  /*0850*/  PRMT R223, R223, 0x5410, R223 ;  /* 0x00005410dfdf7816 */ /* 0x000fc400000000df */
[----:B------:R-:W-:Y:S02]  /*0860*/  SHF.R.U64 R0, R168, 0x10, R169 ;  /* 0x00000010a8007819 */ /* 0x000fe400000012a9 */
[----:B------:R-:W-:Y:S02]  /*0870*/  SHF.R.U64 R220, R170, 0x10, R171 ;  /* 0x00000010aadc7819 */ /* 0x000fe400000012ab */
[----:B------:R-:W-:Y:S02]  /*0880*/  PRMT R248, R3, 0x5410, R248 ;  /* 0x0000541003f87816 */ /* 0x000fe400000000f8 */
[----:B------:R-:W-:Y:S02]  /*0890*/  SHF.R.U32.HI R247, RZ, 0x10, R167 ;  /* 0x00000010fff77819 */ /* 0x000fe400000116a7 */
[----:B------:R-:W-:Y:S02]  /*08a0*/  SHF.R.U32.HI R3, RZ, 0x10, R169 ;  /* 0x00000010ff037819 */ /* 0x000fe400000116a9 */
[----:B------:R-:W-:-:S02]  /*08b0*/  PRMT R223, R0, 0x7610, R223 ;  /* 0x0000761000df7816 */ /* 0x000fc400000000df */
        /* <DEDUP_REMOVED lines=9> */
[----:B------:R-:W-:Y:S02]  /*0950*/  PRMT R246, R3, 0x5410, R246 ;  /* 0x0000541003f67816 */ /* 0x000fe400000000f6 */
[----:B------:R-:W-:Y:S02]  /*0960*/  SHF.R.U32.HI R245, RZ, 0x10, R175 ;  /* 0x00000010fff57819 */ /* 0x000fe400000116af */
[----:B------:R-:W-:-:S02]  /*0970*/  SHF.R.U32.HI R3, RZ, 0x10, R179 ;  /* 0x00000010ff037819 */ /* 0x000fc400000116b3 */
[----:B------:R-:W-:Y:S02]  /*0980*/  SHF.R.U32.HI R244, RZ, 0x10, R177 ;  /* 0x00000010fff47819 */ /* 0x000fe400000116b1 */
[----:B------:R-:W-:Y:S02]  /*0990*/  PRMT R219, R0, 0x7610, R219 ;  /* 0x0000761000db7816 */ /* 0x000fe400000000db */
[----:B------:R-:W-:Y:S02]  /*09a0*/  SHF.R.U64 R218, R180, 0x10, R181 ;  /* 0x00000010b4da7819 */ /* 0x000fe400000012b5 */
[----:B------:R-:W-:Y:S02]  /*09b0*/  SHF.R.U64 R0, R182, 0x10, R183 ;  /* 0x00000010b6007819 */ /* 0x000fe400000012b7 */
[----:B------:R-:W-:Y:S02]  /*09c0*/  PRMT R245, R3, 0x5410, R245 ;  /* 0x0000541003f57816 */ /* 0x000fe400000000f5 */
[----:B------:R-:W-:-:S02]  /*09d0*/  PRMT R244, R244, 0x5410, R244 ;  /* 0x00005410f4f47816 */ /* 0x000fc400000000f4 */
[----:B------:R-:W-:Y:S02]  /*09e0*/  SHF.R.U32.HI R3, RZ, 0x10, R181 ;  /* 0x00000010ff037819 */ /* 0x000fe400000116b5 */
[----:B------:R-:W-:Y:S02]  /*09f0*/  SHF.R.U32.HI R243, RZ, 0x10, R183 ;  /* 0x00000010fff37819 */ /* 0x000fe400000116b7 */
[----:B------:R-:W-:Y:S02]  /*0a00*/  PRMT R218, R0, 0x5410, R218 ;  /* 0x0000541000da7816 */ /* 0x000fe400000000da */
[----:B------:R-:W-:Y:S02]  /*0a10*/  SHF.R.U64 R217, R184, 0x10, R185 ;  /* 0x00000010b8d97819 */ /* 0x000fe400000012b9 */
[----:B------:R-:W-:Y:S02]  /*0a20*/  SHF.R.U64 R0, R186, 0x10, R187 ;  /* 0x00000010ba007819 */ /* 0x000fe400000012bb */
[----:B0-----:R-:W-:-:S02]  /*0a30*/  SHF.R.U32.HI R4, RZ, 0x10, R37 ;  /* 0x00000010ff047819 */ /* 0x001fc40000011625 */
[----:B------:R-:W-:Y:S02]  /*0a40*/  PRMT R244, R3, 0x7610, R244 ;  /* 0x0000761003f47816 */ /* 0x000fe400000000f4 */
[----:B------:R-:W-:Y:S02]  /*0a50*/  SHF.R.U32.HI R4, RZ, 0x10, R41 ;  /* 0x00000010ff047819 */ /* 0x000fe40000011629 */
[----:B------:R-:W-:Y:S02]  /*0a60*/  PRMT R243, R243, 0x5410, R243 ;  /* 0x00005410f3f37816 */ /* 0x000fe400000000f3 */
[----:B------:R-:W-:Y:S02]  /*0a70*/  SHF.R.U32.HI R3, RZ, 0x10, R185 ;  /* 0x00000010ff037819 */ /* 0x000fe400000116b9 */
[----:B------:R-:W-:Y:S02]  /*0a80*/  SHF.R.U32.HI R4, RZ, 0x10, R45 ;  /* 0x00000010ff047819 */ /* 0x000fe4000001162d */
[----:B------:R-:W-:-:S02]  /*0a90*/  SHF.R.U32.HI R242, RZ, 0x10, R187 ;  /* 0x00000010fff27819 */ /* 0x000fc400000116bb */
[----:B------:R-:W-:Y:S02]  /*0aa0*/  PRMT R217, R0, 0x5410, R217 ;  /* 0x0000541000d97816 */ /* 0x000fe400000000d9 */
[----:B------:R-:W-:Y:S02]  /*0ab0*/  SHF.R.U32.HI R4, RZ, 0x10, R49 ;  /* 0x00000010ff047819 */ /* 0x000fe40000011631 */
[----:B------:R-:W-:Y:S02]  /*0ac0*/  SHF.R.U64 R216, R188, 0x10, R189 ;  /* 0x00000010bcd87819 */ /* 0x000fe400000012bd */
[----:B------:R-:W-:Y:S02]  /*0ad0*/  SHF.R.U64 R0, R214, 0x10, R215 ;  /* 0x00000010d6007819 */ /* 0x000fe400000012d7 */
[----:B------:R-:W-:Y:S02]  /*0ae0*/  SHF.R.U32.HI R4, RZ, 0x10, R141 ;  /* 0x00000010ff047819 */ /* 0x000fe4000001168d */
[----:B------:R-:W-:-:S02]  /*0af0*/  SHF.R.U32.HI R4, RZ, 0x10, R145 ;  /* 0x00000010ff047819 */ /* 0x000fc40000011691 */
[----:B------:R-:W-:Y:S02]  /*0b00*/  PRMT R243, R3, 0x7610, R243 ;  /* 0x0000761003f37816 */ /* 0x000fe400000000f3 */
[----:B------:R-:W-:Y:S02]  /*0b10*/  SHF.R.U64 R241, R32, 0x10, R33 ;  /* 0x0000001020f17819 */ /* 0x000fe40000001221 */
[----:B------:R-:W-:Y:S02]  /*0b20*/  PRMT R242, R242, 0x5410, R242 ;  /* 0x00005410f2f27816 */ /* 0x000fe400000000f2 */
[----:B------:R-:W-:Y:S02]  /*0b30*/  SHF.R.U32.HI R3, RZ, 0x10, R189 ;  /* 0x00000010ff037819 */ /* 0x000fe400000116bd */
[----:B------:R-:W-:Y:S02]  /*0b40*/  SHF.R.U32.HI R4, RZ, 0x10, R215 ;  /* 0x00000010ff047819 */ /* 0x000fe400000116d7 */
[----:B------:R-:W-:Y:S01]  /*0b50*/  PRMT R216, R0, 0x5410, R216 ;  /* 0x0000541000d87816 */ /* 0x000fe200000000d8 */
[----:B------:R-:W-:Y:S01]  /*0b60*/  HFMA2 R0, -RZ, RZ, 0, 0 ;  /* 0x00000000ff007431 */ /* 0x000fe200000001ff */
[----:B------:R-:W-:-:S02]  /*0b70*/  PRMT R242, R3, 0x7610, R242 ;  /* 0x0000761003f27816 */ /* 0x000fc400000000f2 */
[----:B------:R-:W-:-:S07]  /*0b80*/  PRMT R241, R241, 0x5410, R4 ;  /* 0x00005410f1f17816 */ /* 0x000fce0000000004 */
.L_x_46:
[----:B--2---:R-:W0:Y:S01]  /*0b90*/  S2R R23, SR_TID.X ;  /* 0x0000000000177919 */ /* 0x004e220000002100 */
[----:B------:R-:W1:Y:S01]  /*0ba0*/  LDC.64 R20, c[0x0][0x390] ;  /* 0x0000e400ff147b82 */ /* 0x000e620000000a00 */
[----:B------:R-:W2:Y:S01]  /*0bb0*/  S2R R231, SR_CTAID.X ;  /* 0x0000000000e77919 */ /* 0x000ea20000002500 */
[----:B0-----:R-:W-:Y:S02]  /*0bc0*/  LOP3.LUT R3, R23, 0x7f, RZ, 0xc0, !PT ;  /* 0x0000007f17037812 */ /* 0x001fe400078ec0ff */
[----:B--2---:R-:W-:-:S04]  /*0bd0*/  SHF.L.U32 R4, R231, 0x7, RZ ;  /* 0x00000007e7047819 */ /* 0x004fc800000006ff */
[----:B------:R-:W-:-:S05]  /*0be0*/  LOP3.LUT R3, R3, 0x180, R4, 0xf8, !PT ;  /* 0x0000018003037812 */ /* 0x000fca00078ef804 */
[----:B------:R-:W-:-:S04]  /*0bf0*/  IMAD R19, R2, 0x3000, R3 ;  /* 0x0000300002137824 */ /* 0x000fc800078e0203 */
        /* <DEDUP_REMOVED lines=9> */
[----:B------:R-:W-:-:S05]  /*0c90*/  IADD3 R17, PT, PT, R19, 0x1000, RZ ;  /* 0x0000100013117810 */ /* 0x000fca0007ffe0ff */
[----:B------:R-:W-:Y:S01]  /*0ca0*/  IMAD.WIDE.U32 R76, R17, 0x10, R20 ;  /* 0x00000010114c7825 */ /* 0x000fe200078e0014 */
[----:B------:R-:W-:-:S05]  /*0cb0*/  IADD3 R16, PT, PT, R19, 0x1200, RZ ;  /* 0x0000120013107810 */ /* 0x000fca0007ffe0ff */
[----:B------:R-:W4:Y:S01]  /*0cc0*/  LDG.E.128 R76, desc[UR4][R76.64] ;  /* 0x000000044c4c7981 */ /* 0x000f22000c1e1d00 */
        /* <DEDUP_REMOVED lines=31> */
[----:B0-----:R-:W-:-:S05]  /*0ec0*/  IADD3 R5, PT, PT, R19, 0x2800, RZ ;  /* 0x0000280013057810 */ /* 0x001fca0007ffe0ff */
[----:B------:R-:W4:Y:S01]  /*0ed0*/  LDG.E.128 R120, desc[UR4][R120.64] ;  /* 0x0000000478787981 */ /* 0x000f22000c1e1d00 */
[----:B------:R-:W-:Y:S01]  /*0ee0*/  IMAD.WIDE.U32 R124, R5, 0x10, R20 ;  /* 0x00000010057c7825 */ /* 0x000fe200078e0014 */
[----:B------:R-:W-:-:S05]  /*0ef0*/  IADD3 R4, PT, PT, R19, 0x2a00, RZ ;  /* 0x00002a0013047810 */ /* 0x000fca0007ffe0ff */
[----:B------:R-:W4:Y:S01]  /*0f00*/  LDG.E.128 R124, desc[UR4][R124.64] ;  /* 0x000000047c7c7981 */ /* 0x000f22000c1e1d00 */
[----:B------:R-:W-:-:S06]  /*0f10*/  IMAD.WIDE.U32 R128, R4, 0x10, R20 ;  /* 0x0000001004807825 */ /* 0x000fcc00078e0014 */
[----:B------:R-:W4:Y:S01]  /*0f20*/  LDG.E.128 R128, desc[UR4][R128.64] ;  /* 0x0000000480807981 */ /* 0x000f22000c1e1d00 */
[----:B------:R-:W-:-:S05]  /*0f30*/  IADD3 R18, PT, PT, R19, 0x2e00, RZ ;  /* 0x00002e0013127810 */ /* 0x000fca0007ffe0ff */
[----:B------:R-:W-:-:S06]  /*0f40*/  IMAD.WIDE.U32 R136, R18, 0x10, R20 ;  /* 0x0000001012887825 */ /* 0x000fcc00078e0014 */
[----:B------:R-:W4:Y:S01]  /*0f50*/  LDG.E.128 R136, desc[UR4][R136.64] ;  /* 0x0000000488887981 */ /* 0x000f22000c1e1d00 */
        /* <DEDUP_REMOVED lines=12> */
[----:B------:R-:W-:Y:S01]  /*1020*/  FADD.FTZ R22, R56, R3 ;  /* 0x0000000338167221 */ /* 0x000fe20000010000 */
[----:B------:R-:W-:-:S05]  /*1030*/  IADD3 R3, PT, PT, R19, 0x2c00, RZ ;  /* 0x00002c0013037810 */ /* 0x000fca0007ffe0ff */
[----:B------:R-:W-:-:S04]  /*1040*/  IMAD.WIDE.U32 R132, R3, 0x10, R20 ;  /* 0x0000001003847825 */ /* 0x000fc800078e0014 */
[----:B------:R-:W-:Y:S02]  /*1050*/  FADD.FTZ R22, R57, R22 ;  /* 0x0000001639167221 */ /* 0x000fe40000010000 */
[----:B------:R-:W2:Y:S02]  /*1060*/  LDG.E.128 R132, desc[UR4][R132.64] ;  /* 0x0000000484847981 */ /* 0x000ea4000c1e1d00 */
        /* <DEDUP_REMOVED lines=74> */
[----:B--2---:R-:W-:-:S04]  /*1510*/  FADD.FTZ R20, R132, R20 ;  /* 0x0000001484147221 */ /* 0x004fc80000010000 */
        /* <DEDUP_REMOVED lines=17> */
[----:B------:R-:W-:-:S04]  /*1630*/  FMUL.FTZ R20, R20, 0.00032552084303461015224 ;  /* 0x39aaaaab14147820 */ /* 0x000fc80000410000 */
[--C-:B------:R-:W-:Y:S01]  /*1640*/  FADD.FTZ R21, R24, -R20.reuse ;  /* 0x8000001418157221 */ /* 0x100fe20000010000 */
[----:B------:R-:W-:-:S03]  /*1650*/  FADD.FTZ R22, R25, -R20 ;  /* 0x8000001419167221 */ /* 0x000fc60000010000 */
[----:B------:R-:W-:-:S04]  /*1660*/  FFMA.FTZ R21, R21, R21, RZ ;  /* 0x0000001515157223 */ /* 0x000fc800000100ff */
[----:B------:R-:W-:Y:S01]  /*1670*/  FFMA.FTZ R21, R22, R22, R21 ;  /* 0x0000001616157223 */ /* 0x000fe20000010015 */
[----:B------:R-:W-:-:S04]  /*1680*/  FADD.FTZ R22, R26, -R20 ;  /* 0x800000141a167221 */ /* 0x000fc80000010000 */
        /* <DEDUP_REMOVED lines=186> */
[----:B------:R-:W-:-:S05]  /*2230*/  FFMA.FTZ R21, R22, R22, R21 ;  /* 0x0000001616157223 */ /* 0x000fca0000010015 */
[----:B------:R-:W0:Y:S02]  /*2240*/  SHFL.BFLY PT, R22, R21, 0x1, 0x1f ;  /* 0x0c201f0015167f89 */ /* 0x000e2400000e0000 */
[----:B0-----:R-:W-:-:S05]  /*2250*/  FADD.FTZ R22, R21, R22 ;  /* 0x0000001615167221 */ /* 0x001fca0000010000 */
[----:B------:R-:W0:Y:S02]  /*2260*/  SHFL.BFLY PT, R21, R22, 0x2, 0x1f ;  /* 0x0c401f0016157f89 */ /* 0x000e2400000e0000 */
[----:B0-----:R-:W-:-:S05]  /*2270*/  FADD.FTZ R21, R22, R21 ;  /* 0x0000001516157221 */ /* 0x001fca0000010000 */
[----:B------:R-:W0:Y:S02]  /*2280*/  SHFL.BFLY PT, R22, R21, 0x4, 0x1f ;  /* 0x0c801f0015167f89 */ /* 0x000e2400000e0000 */
[----:B0-----:R-:W-:-:S05]  /*2290*/  FADD.FTZ R22, R21, R22 ;  /* 0x0000001615167221 */ /* 0x001fca0000010000 */
[----:B------:R-:W0:Y:S01]  /*22a0*/  SHFL.BFLY PT, R21, R22, 0x8, 0x1f ;  /* 0x0d001f0016157f89 */ /* 0x000e2200000e0000 */
[----:B------:R-:W1:Y:S01]  /*22b0*/  S2R R238, SR_TID.X ;  /* 0x0000000000ee7919 */ /* 0x000e620000002100 */
[----:B------:R-:W-:Y:S01]  /*22c0*/  LOP3.LUT P3, RZ, R23, 0x1f, RZ, 0xc0, !PT ;  /* 0x0000001f17ff7812 */ /* 0x000fe2000786c0ff */
[----:B0-----:R-:W-:-:S05]  /*22d0*/  FADD.FTZ R21, R22, R21 ;  /* 0x0000001516157221 */ /* 0x001fca0000010000 */
[----:B------:R-:W0:Y:S01]  /*22e0*/  SHFL.BFLY PT, R22, R21, 0x10, 0x1f ;  /* 0x0e001f0015167f89 */ /* 0x000e2200000e0000 */
[----:B------:R-:W-:Y:S01]  /*22f0*/  BSSY.RECONVERGENT B0, `(.L_x_40) ;  /* 0x000000e000007945 */ /* 0x000fe20003800200 */
[----:B-1----:R-:W-:-:S04]  /*2300*/  LOP3.LUT R23, R238, 0x1f, RZ, 0xc0, !PT ;  /* 0x0000001fee177812 */ /* 0x002fc800078ec0ff */
[----:B------:R-:W-:Y:S01]  /*2310*/  ISETP.GT.U32.AND P2, PT, R23, 0x3, PT ;  /* 0x000000031700780c */ /* 0x000fe20003f44070 */
[----:B0-----:R-:W-:Y:S01]  /*2320*/  FADD.FTZ R21, R21, R22 ;  /* 0x0000001615157221 */ /* 0x001fe20000010000 */
[----:B------:R-:W-:Y:S11]  /*2330*/  @P3 BRA `(.L_x_41) ;  /* 0x0000000000243947 */ /* 0x000ff60003800000 */
[----:B------:R-:W0:Y:S01]  /*2340*/  S2R R22, SR_CgaCtaId ;  /* 0x0000000000167919 */ /* 0x000e220000008800 */
[----:B------:R-:W-:-:S04]  /*2350*/  MOV R23, 0x400 ;  /* 0x0000040000177802 */ /* 0x000fc80000000f00 */
[----:B0-----:R-:W-:Y:S02]  /*2360*/  LEA R22, R22, R23, 0x18 ;  /* 0x0000001716167211 */ /* 0x001fe400078ec0ff */
[----:B------:R-:W0:Y:S02]  /*2370*/  S2R R23, SR_TID.X ;  /* 0x0000000000177919 */ /* 0x000e240000002100 */
[----:B------:R-:W-:Y:S02]  /*2380*/  @P1 IADD3 R22, PT, PT, R22, 0x20, RZ ;  /* 0x0000002016161810 */ /* 0x000fe40007ffe0ff */
[----:B0-----:R-:W-:-:S04]  /*2390*/  SHF.R.U32.HI R23, RZ, 0x2, R23 ;  /* 0x00000002ff177819 */ /* 0x001fc80000011617 */
[----:B------:R-:W-:-:S04]  /*23a0*/  LOP3.LUT R23, R23, 0xf8, RZ, 0xc0, !PT ;  /* 0x000000f817177812 */ /* 0x000fc800078ec0ff */
[----:B------:R-:W-:-:S05]  /*23b0*/  IADD3 R22, PT, PT, R22, R23, RZ ;  /* 0x0000001716167210 */ /* 0x000fca0007ffe0ff */
[----:B------:R0:W-:Y:S02]  /*23c0*/  STS.64 [R22], R20 ;  /* 0x0000001416007388 */ /* 0x0001e40000000a00 */
.L_x_41:
[----:B------:R-:W-:Y:S05]  /*23d0*/  BSYNC.RECONVERGENT B0 ;  /* 0x0000000000007941 */ /* 0x000fea0003800200 */
.L_x_40:
[----:B------:R-:W-:Y:S01]  /*23e0*/  BAR.SYNC.DEFER_BLOCKING 0x0 ;  /* 0x0000000000007b1d */ /* 0x000fe20000010000 */
[----:B------:R-:W-:Y:S02]  /*23f0*/  MOV R23, RZ ;  /* 0x000000ff00177202 */ /* 0x000fe40000000f00 */
[----:B0-----:R-:W-:-:S03]  /*2400*/  CS2R R20, SRZ ;  /* 0x0000000000147805 */ /* 0x001fc6000001ff00 */
[----:B------:R-:W-:Y:S04]  /*2410*/  BSSY.RECONVERGENT B0, `(.L_x_42) ;  /* 0x000000b000007945 */ /* 0x000fe80003800200 */
[----:B------:R-:W-:Y:S05]  /*2420*/  @P2 BRA `(.L_x_43) ;  /* 0x0000000000242947 */ /* 0x000fea0003800000 */
[----:B------:R-:W0:Y:S01]  /*2430*/  S2R R20, SR_CgaCtaId ;  /* 0x0000000000147919 */ /* 0x000e220000008800 */
[----:B------:R-:W-:Y:S01]  /*2440*/  MOV R21, 0x400 ;  /* 0x0000040000157802 */ /* 0x000fe20000000f00 */
[----:B------:R-:W-:-:S03]  /*2450*/  HFMA2 R23, -RZ, RZ, 5.25, 0 ;  /* 0x45400000ff177431 */ /* 0x000fc600000001ff */
[----:B0-----:R-:W-:Y:S02]  /*2460*/  LEA R20, R20, R21, 0x18 ;  /* 0x0000001514147211 */ /* 0x001fe400078ec0ff */
[----:B------:R-:W-:Y:S02]  /*2470*/  SHF.L.U32 R21, R238, 0x3, RZ ;  /* 0x00000003ee157819 */ /* 0x000fe400000006ff */
[----:B------:R-:W-:Y:S02]  /*2480*/  @P1 IADD3 R20, PT, PT, R20, 0x20, RZ ;  /* 0x0000002014141810 */ /* 0x000fe40007ffe0ff */
[----:B------:R-:W-:-:S04]  /*2490*/  LOP3.LUT R21, R21, 0xf8, RZ, 0xc0, !PT ;  /* 0x000000f815157812 */ /* 0x000fc800078ec0ff */
[----:B------:R-:W-:-:S06]  /*24a0*/  IADD3 R20, PT, PT, R20, R21, RZ ;  /* 0x0000001514147210 */ /* 0x000fcc0007ffe0ff */
[----:B------:R-:W0:Y:S02]  /*24b0*/  LDS.64 R20, [R20] ;  /* 0x0000000014147984 */ /* 0x000e240000000a00 */
.L_x_43:
[----:B------:R-:W-:Y:S05]  /*24c0*/  BSYNC.RECONVERGENT B0 ;  /* 0x0000000000007941 */ /* 0x000fea0003800200 */
.L_x_42:
[----:B------:R-:W1:Y:S01]  /*24d0*/  SHFL.DOWN PT, R22, R23, 0x2, 0x1f ;  /* 0x08401f0017167f89 */ /* 0x000e6200000e0000 */
[----:B------:R-:W2:Y:S01]  /*24e0*/  LDC R237, c[0x0][0x380] ;  /* 0x0000e000ffed7b82 */ /* 0x000ea20000000800 */
[----:B------:R-:W-:Y:S02]  /*24f0*/  ISETP.NE.AND P3, PT, R238, RZ, PT ;  /* 0x000000ffee00720c */ /* 0x000fe40003f65270 */
[----:B0-----:R-:W0:Y:S04]  /*2500*/  SHFL.DOWN PT, R228, R20, 0x2, 0x1f ;  /* 0x08401f0014e47f89 */ /* 0x001e2800000e0000 */
[----:B------:R-:W3:Y:S01]  /*2510*/  SHFL.DOWN PT, R225, R21, 0x2, 0x1f ;  /* 0x08401f0015e17f89 */ /* 0x000ee200000e0000 */
[----:B-1----:R-:W-:-:S04]  /*2520*/  FADD.FTZ R221, R22, R23 ;  /* 0x0000001716dd7221 */ /* 0x002fc80000010000 */
[----:B------:R-:W1:Y:S01]  /*2530*/  MUFU.RCP R222, R221 ;  /* 0x000000dd00de7308 */ /* 0x000e620000001000 */
[----:B0-----:R-:W-:Y:S01]  /*2540*/  FMUL.FTZ R226, R22, R228 ;  /* 0x000000e416e27220 */ /* 0x001fe20000410000 */
[----:B------:R-:W-:Y:S01]  /*2550*/  FADD.FTZ R228, -R228, R20 ;  /* 0x00000014e4e47221 */ /* 0x000fe20000010100 */
[----:B---3--:R-:W-:Y:S02]  /*2560*/  FADD.FTZ R225, R225, R21 ;  /* 0x00000015e1e17221 */ /* 0x008fe40000010000 */
[----:B------:R-:W-:Y:S01]  /*2570*/  FFMA.FTZ R226, R23, R20, R226 ;  /* 0x0000001417e27223 */ /* 0x000fe200000100e2 */
[----:B------:R-:W-:Y:S01]  /*2580*/  FMUL.FTZ R228, R228, R228 ;  /* 0x000000e4e4e47220 */ /* 0x000fe20000410000 */
[----:B------:R-:W0:Y:S03]  /*2590*/  SHFL.DOWN PT, R20, R221, 0x1, 0x1f ;  /* 0x08201f00dd147f89 */ /* 0x000e2600000e0000 */
[----:B------:R-:W-:-:S04]  /*25a0*/  FMUL.FTZ R23, R228, R23 ;  /* 0x00000017e4177220 */ /* 0x000fc80000410000 */
[----:B------:R-:W-:Y:S01]  /*25b0*/  FMUL.FTZ R23, R22, R23 ;  /* 0x0000001716177220 */ /* 0x000fe20000410000 */
[----:B-1----:R-:W-:-:S03]  /*25c0*/  FMUL.FTZ R226, R222, R226 ;  /* 0x000000e2dee27220 */ /* 0x002fc60000410000 */
[----:B------:R-:W-:Y:S01]  /*25d0*/  FFMA.FTZ R222, R222, R23, R225 ;  /* 0x00000017dede7223 */ /* 0x000fe200000100e1 */
[----:B--2---:R-:W-:Y:S01]  /*25e0*/  SHF.L.U32 R225, R237, 0x2, RZ ;  /* 0x00000002ede17819 */ /* 0x004fe200000006ff */
[----:B------:R-:W1:Y:S04]  /*25f0*/  SHFL.DOWN PT, R228, R226, 0x1, 0x1f ;  /* 0x08201f00e2e47f89 */ /* 0x000e6800000e0000 */
[----:B------:R-:W2:Y:S01]  /*2600*/  SHFL.DOWN PT, R22, R222, 0x1, 0x1f ;  /* 0x08201f00de167f89 */ /* 0x000ea200000e0000 */
[----:B0-----:R-:W-:-:S06]  /*2610*/  FADD.FTZ R21, R221, R20 ;  /* 0x00000014dd157221 */ /* 0x001fcc0000010000 */
[----:B------:R-:W0:Y:S01]  /*2620*/  MUFU.RCP R21, R21 ;  /* 0x0000001500157308 */ /* 0x000e220000001000 */
[----:B-1----:R-:W-:Y:S01]  /*2630*/  FADD.FTZ R23, R226, -R228 ;  /* 0x800000e4e2177221 */ /* 0x002fe20000010000 */
[----:B------:R-:W-:-:S03]  /*2640*/  FMUL.FTZ R228, R20, R228 ;  /* 0x000000e414e47220 */ /* 0x000fc60000410000 */
[----:B------:R-:W-:Y:S01]  /*2650*/  FMUL.FTZ R23, R23, R23 ;  /* 0x0000001717177220 */ /* 0x000fe20000410000 */
[C---:B------:R-:W-:Y:S01]  /*2660*/  FFMA.FTZ R228, R221.reuse, R226, R228 ;  /* 0x000000e2dde47223 */ /* 0x040fe200000100e4 */
[----:B--2---:R-:W-:Y:S02]  /*2670*/  FADD.FTZ R22, R222, R22 ;  /* 0x00000016de167221 */ /* 0x004fe40000010000 */
[----:B------:R-:W-:-:S04]  /*2680*/  FMUL.FTZ R23, R221, R23 ;  /* 0x00000017dd177220 */ /* 0x000fc80000410000 */
[----:B------:R-:W-:Y:S01]  /*2690*/  FMUL.FTZ R23, R20, R23 ;  /* 0x0000001714177220 */ /* 0x000fe20000410000 */
[----:B0-----:R-:W-:-:S03]  /*26a0*/  FMUL.FTZ R20, R21, R228 ;  /* 0x000000e415147220 */ /* 0x001fc60000410000 */
[----:B------:R-:W-:-:S03]  /*26b0*/  FFMA.FTZ R22, R21, R23, R22 ;  /* 0x0000001715167223 */ /* 0x000fc60000010016 */
[----:B------:R-:W0:Y:S04]  /*26c0*/  SHFL.IDX PT, R20, R20, RZ, 0x1f ;  /* 0x00001fff14147589 */ /* 0x000e2800000e0000 */
[----:B------:R1:W2:Y:S01]  /*26d0*/  SHFL.IDX PT, R21, R22, RZ, 0x1f ;  /* 0x00001fff16157589 */ /* 0x0002a200000e0000 */
[----:B------:R-:W-:Y:S05]  /*26e0*/  @P3 BRA `(.L_x_44) ;  /* 0x0000000000903947 */ /* 0x000fea0003800000 */
[----:B-1----:R-:W-:Y:S01]  /*26f0*/  LOP3.LUT R22, R0, 0x1, RZ, 0xc0, !PT ;  /* 0x0000000100167812 */ /* 0x002fe200078ec0ff */
[----:B------:R-:W1:Y:S01]  /*2700*/  LDCU.64 UR6, c[0x0][0x3c8] ;  /* 0x00007900ff0677ac */ /* 0x000e620008000a00 */
[----:B------:R-:W-:Y:S02]  /*2710*/  LOP3.LUT R221, R231, 0x7ffffffc, RZ, 0xc0, !PT ;  /* 0x7ffffffce7dd7812 */ /* 0x000fe400078ec0ff */
[----:B------:R-:W-:-:S04]  /*2720*/  IADD3 R22, PT, PT, -R22, RZ, RZ ;  /* 0x000000ff16167210 */ /* 0x000fc80007ffe1ff */
[----:B------:R-:W-:-:S04]  /*2730*/  LOP3.LUT R22, R22, R225, RZ, 0xc0, !PT ;  /* 0x000000e116167212 */ /* 0x000fc800078ec0ff */
[----:B------:R-:W-:Y:S02]  /*2740*/  IADD3 R221, P3, PT, R22, R221, RZ ;  /* 0x000000dd16dd7210 */ /* 0x000fe40007f7e0ff */
[----:B------:R-:W3:Y:S02]  /*2750*/  LDC.64 R22, c[0x0][0x3c0] ;  /* 0x0000f000ff167b82 */ /* 0x000ee40000000a00 */
[----:B------:R-:W-:Y:S02]  /*2760*/  IADD3.X R222, PT, PT, RZ, RZ, RZ, P3, !PT ;  /* 0x000000ffffde7210 */ /* 0x000fe40001ffe4ff */
[----:B---3--:R-:W-:-:S04]  /*2770*/  LEA R22, P4, R221, R22, 0x3 ;  /* 0x00000016dd167211 */ /* 0x008fc800078818ff */
[----:B------:R-:W-:Y:S02]  /*2780*/  LEA.HI.X R23, R221, R23, R222, 0x3, P4 ;  /* 0x00000017dd177211 */ /* 0x000fe400020f1cde */
[----:B------:R-:W-:-:S04]  /*2790*/  SHF.L.U32 R221, R231, 0x3, RZ ;  /* 0x00000003e7dd7819 */ /* 0x000fc800000006ff */
[----:B------:R-:W-:-:S04]  /*27a0*/  LOP3.LUT R221, R221, 0x18, RZ, 0xc0, !PT ;  /* 0x00000018dddd7812 */ /* 0x000fc800078ec0ff */
[----:B------:R-:W-:-:S04]  /*27b0*/  IADD3 R22, P3, PT, R221, R22, RZ ;  /* 0x00000016dd167210 */ /* 0x000fc80007f7e0ff */
[----:B------:R-:W-:-:S05]  /*27c0*/  IADD3.X R23, PT, PT, RZ, R23, RZ, P3, !PT ;  /* 0x00000017ff177210 */ /* 0x000fca0001ffe4ff */
[----:B0-2---:R0:W-:Y:S02]  /*27d0*/  STG.E.64 desc[UR4][R22.64], R20 ;  /* 0x0000001416007986 */ /* 0x0051e4000c101b04 */
[----:B0-----:R-:W-:-:S04]  /*27e0*/  LOP3.LUT R20, R0, 0x1, RZ, 0xc0, !PT ;  /* 0x0000000100147812 */ /* 0x001fc800078ec0ff */
[----:B------:R-:W-:-:S04]  /*27f0*/  IADD3 R20, PT, PT, -R20, RZ, RZ ;  /* 0x000000ff14147210 */ /* 0x000fc80007ffe1ff */
[----:B------:R-:W-:-:S04]  /*2800*/  LOP3.LUT R22, R20, R237, RZ, 0xc0, !PT ;  /* 0x000000ed14167212 */ /* 0x000fc800078ec0ff */
[----:B------:R-:W-:-:S04]  /*2810*/  LEA.HI R21, P3, R231, R22, RZ, 0x1e ;  /* 0x00000016e7157211 */ /* 0x000fc8000787f0ff */
[----:B------:R-:W-:Y:S02]  /*2820*/  LEA.HI.X.SX32 R22, R22, RZ, 0x1, P3 ;  /* 0x000000ff16167211 */ /* 0x000fe400018f0eff */
[----:B-1----:R-:W-:-:S04]  /*2830*/  LEA R20, P3, R21, UR6, 0x2 ;  /* 0x0000000615147c11 */ /* 0x002fc8000f8610ff */
[----:B------:R-:W-:Y:S02]  /*2840*/  LEA.HI.X R21, R21, UR7, R22, 0x2, P3 ;  /* 0x0000000715157c11 */ /* 0x000fe400098f1416 */
[----:B------:R-:W-:Y:S02]  /*2850*/  ISETP.GT.U32.AND P3, PT, R0, 0x1, PT ;  /* 0x000000010000780c */ /* 0x000fe40003f64070 */
[----:B------:R-:W-:-:S04]  /*2860*/  MOV R22, 0x1 ;  /* 0x0000000100167802 */ /* 0x000fc80000000f00 */
[----:B------:R-:W-:Y:S02]  /*2870*/  SEL R22, R22, 0xffffffff, !P3 ;  /* 0xffffffff16167807 */ /* 0x000fe40005800000 */
[----:B------:R-:W-:Y:S01]  /*2880*/  ISETP.GE.U32.AND P3, PT, R0, 0x2, PT ;  /* 0x000000020000780c */ /* 0x000fe20003f66070 */
[----:B------:R-:W-:Y:S06]  /*2890*/  MEMBAR.ALL.GPU ;  /* 0x0000000000007992 */ /* 0x000fec000000a000 */
[----:B------:R-:W-:-:S00]  /*28a0*/  ERRBAR ;  /* 0x00000000000079ab */ /* 0x000fc00000000000 */
[----:B------:R-:W-:Y:S06]  /*28b0*/  CGAERRBAR ;  /* 0x00000000000075ab */ /* 0x000fec0000000000 */
[----:B------:R0:W-:Y:S02]  /*28c0*/  REDG.E.ADD.S32.STRONG.GPU desc[UR4][R20.64], R22 ;  /* 0x000000161400798e */ /* 0x0001e4000c12e304 */
[----:B0-----:R-:W-:-:S07]  /*28d0*/  SEL R22, RZ, 0x4, P3 ;  /* 0x00000004ff167807 */ /* 0x001fce0001800000 */
.L_x_45:
[----:B------:R-:W2:Y:S04]  /*28e0*/  LDG.E.STRONG.GPU R23, desc[UR4][R20.64] ;  /* 0x0000000414177981 */ /* 0x000ea8000c1ef900 */
[----:B--2---:R-:W-:Y:S01]  /*28f0*/  CCTL.IVALL ;  /* 0x00000000ff00798f */ /* 0x004fe20002000000 */
[----:B------:R-:W-:Y:S05]  /*2900*/  YIELD ;  /* 0x0000000000007946 */ /* 0x000fea0003800000 */
[----:B------:R-:W-:-:S13]  /*2910*/  ISETP.NE.AND P3, PT, R23, R22, PT ;  /* 0x000000161700720c */ /* 0x000fda0003f65270 */
[----:B------:R-:W-:Y:S05]  /*2920*/  @P3 BRA `(.L_x_45) ;  /* 0xfffffffc00ec3947 */ /* 0x000fea000383ffff */
.L_x_44:
[----:B------:R-:W-:Y:S05]  /*2930*/  WARPSYNC.ALL ;  /* 0x0000000000007948 */ /* 0x000fea0003800000 */
[----:B------:R-:W3:Y:S01]  /*2940*/  S2R R221, SR_TID.X ;  /* 0x0000000000dd7919 */ /* 0x000ee20000002100 */
[----:B0-2---:R-:W0:Y:S01]  /*2950*/  @!P2 LDC.64 R20, c[0x0][0x3c0] ;  /* 0x0000f000ff14ab82 */ /* 0x005e220000000a00 */
[----:B-1----:R-:W-:Y:S01]  /*2960*/  @!P2 LOP3.LUT R22, R0, 0x1, RZ, 0xc0, !PT ;  /* 0x000000010016a812 */ /* 0x002fe200078ec0ff */
[----:B------:R-:W1:Y:S01]  /*2970*/  LDCU UR6, c[0x0][0x384] ;  /* 0x00007080ff0677ac */ /* 0x000e620008000800 */
[----:B------:R-:W-:Y:S02]  /*2980*/  @!P2 LOP3.LUT R23, R231, 0x7ffffffc, RZ, 0xc0, !PT ;  /* 0x7ffffffce717a812 */ /* 0x000fe400078ec0ff */
[----:B------:R-:W-:-:S04]  /*2990*/  @!P2 IADD3 R22, PT, PT, -R22, RZ, RZ ;  /* 0x000000ff1616a210 */ /* 0x000fc80007ffe1ff */
[----:B------:R-:W-:Y:S01]  /*29a0*/  @!P2 LOP3.LUT R22, R22, R225, RZ, 0xc0, !PT ;  /* 0x000000e11616a212 */ /* 0x000fe200078ec0ff */
[----:B------:R-:W-:Y:S03]  /*29b0*/  BAR.SYNC.DEFER_BLOCKING 0x0 ;  /* 0x0000000000007b1d */ /* 0x000fe60000010000 */
[----:B------:R-:W-:-:S04]  /*29c0*/  @!P2 IADD3 R22, P3, PT, R22, R23, RZ ;  /* 0x000000171616a210 */ /* 0x000fc80007f7e0ff */
[----:B------:R-:W-:Y:S02]  /*29d0*/  @!P2 IADD3.X R23, PT, PT, RZ, RZ, RZ, P3, !PT ;  /* 0x000000ffff17a210 */ /* 0x000fe40001ffe4ff */
[----:B0-----:R-:W-:-:S04]  /*29e0*/  @!P2 LEA R20, P4, R22, R20, 0x3 ;  /* 0x000000141614a211 */ /* 0x001fc800078818ff */
[----:B------:R-:W-:Y:S02]  /*29f0*/  @!P2 LEA.HI.X R21, R22, R21, R23, 0x3, P4 ;  /* 0x000000151615a211 */ /* 0x000fe400020f1c17 */
[----:B---3--:R-:W-:-:S04]  /*2a00*/  @!P2 SHF.L.U32 R22, R221, 0x3, RZ ;  /* 0x00000003dd16a819 */ /* 0x008fc800000006ff */
[----:B------:R-:W-:-:S04]  /*2a10*/  @!P2 LOP3.LUT R22, R22, 0xf8, RZ, 0xc0, !PT ;  /* 0x000000f81616a812 */ /* 0x000fc800078ec0ff */
[----:B------:R-:W-:Y:S02]  /*2a20*/  @!P2 IADD3 R20, P3, PT, R22, R20, RZ ;  /* 0x000000141614a210 */ /* 0x000fe40007f7e0ff */
[----:B------:R-:W-:Y:S02]  /*2a30*/  CS2R R22, SRZ ;  /* 0x0000000000167805 */ /* 0x000fe4000001ff00 */
[----:B------:R-:W-:-:S05]  /*2a40*/  @!P2 IADD3.X R21, PT, PT, RZ, R21, RZ, P3, !PT ;  /* 0x00000015ff15a210 */ /* 0x000fca0001ffe4ff */
[----:B------:R0:W2:Y:S01]  /*2a50*/  @!P2 LDG.E.64 R22, desc[UR4][R20.64] ;  /* 0x000000041416a981 */ /* 0x0000a2000c1e1b00 */
[----:B-----5:R-:W-:Y:S02]  /*2a60*/  SHF.R.U32.HI R237, RZ, 0x10, R209 ;  /* 0x00000010ffed7819 */ /* 0x020fe400000116d1 */
[----:B------:R-:W-:Y:S02]  /*2a70*/  SHF.R.U32.HI R238, RZ, 0x10, R211 ;  /* 0x00000010ffee7819 */ /* 0x000fe400000116d3 */
[----:B------:R-:W-:Y:S02]  /*2a80*/  IADD3 R0, PT, PT, R0, 0x1, RZ ;  /* 0x0000000100007810 */ /* 0x000fe40007ffe0ff */
[----:B------:R-:W-:Y:S02]  /*2a90*/  PLOP3.LUT P1, PT, P1, PT, PT, 0x8, 0x80 ;  /* 0x000000000080781c */ /* 0x000fe40000f2e170 */
[----:B------:R-:W-:Y:S01]  /*2aa0*/  LOP3.LUT R0, R0, 0x3, RZ, 0xc0, !PT ;  /* 0x0000000300007812 */ /* 0x000fe200078ec0ff */
[----:B0-----:R-:W-:Y:S01]  /*2ab0*/  HFMA2 R21, -RZ, RZ, 0, 0 ;  /* 0x00000000ff157431 */ /* 0x001fe200000001ff */
[----:B------:R-:W-:-:S05]  /*2ac0*/  @!P2 MOV R21, 0x46400000 ;  /* 0x464000000015a802 */ /* 0x000fca0000000f00 */
[----:B------:R-:W-:Y:S04]  /*2ad0*/  SHFL.DOWN PT, R222, R21, 0x2, 0x1f ;  /* 0x08401f0015de7f89 */ /* 0x000fe800000e0000 */
[----:B--2---:R-:W0:Y:S02]  /*2ae0*/  SHFL.DOWN PT, R221, R22, 0x2, 0x1f ;  /* 0x08401f0016dd7f89 */ /* 0x004e2400000e0000 */
[----:B0-----:R-:W-:Y:S01]  /*2af0*/  FADD.FTZ R20, -R221, R22 ;  /* 0x00000016dd147221 */ /* 0x001fe20000010100 */
[----:B------:R-:W-:-:S03]  /*2b00*/  FMUL.FTZ R221, R222, R221 ;  /* 0x000000dddedd7220 */ /* 0x000fc60000410000 */
[----:B------:R-:W-:-:S04]  /*2b10*/  FMUL.FTZ R20, R20, R20 ;  /* 0x0000001414147220 */ /* 0x000fc80000410000 */
[----:B------:R-:W-:-:S04]  /*2b20*/  FMUL.FTZ R20, R20, R21 ;  /* 0x0000001514147220 */ /* 0x000fc80000410000 */
[C---:B------:R-:W-:Y:S01]  /*2b30*/  FMUL.FTZ R20, R222.reuse, R20 ;  /* 0x00000014de147220 */ /* 0x040fe20000410000 */
[----:B------:R-:W-:Y:S01]  /*2b40*/  FADD.FTZ R222, R222, R21 ;  /* 0x00000015dede7221 */ /* 0x000fe20000010000 */
[----:B------:R-:W-:Y:S02]  /*2b50*/  FFMA.FTZ R21, R21, R22, R221 ;  /* 0x0000001615157223 */ /* 0x000fe400000100dd */
[----:B------:R-:W0:Y:S02]  /*2b60*/  SHFL.DOWN PT, R22, R23, 0x2, 0x1f ;  /* 0x08401f0017167f89 */ /* 0x000e2400000e0000 */
[----:B0-----:R-:W-:Y:S02]  /*2b70*/  FADD.FTZ R23, R22, R23 ;  /* 0x0000001716177221 */ /* 0x001fe40000010000 */
[----:B------:R-:W0:Y:S02]  /*2b80*/  MUFU.RCP R22, R222 ;  /* 0x000000de00167308 */ /* 0x000e240000001000 */
[C---:B0-----:R-:W-:Y:S01]  /*2b90*/  FMUL.FTZ R21, R22.reuse, R21 ;  /* 0x0000001516157220 */ /* 0x041fe20000410000 */
[----:B------:R-:W-:-:S02]  /*2ba0*/  FFMA.FTZ R20, R22, R20, R23 ;  /* 0x0000001416147223 */ /* 0x000fc40000010017 */
[----:B------:R-:W-:Y:S04]  /*2bb0*/  SHFL.DOWN PT, R22, R222, 0x1, 0x1f ;  /* 0x08201f00de167f89 */ /* 0x000fe800000e0000 */
[----:B------:R-:W0:Y:S02]  /*2bc0*/  SHFL.DOWN PT, R221, R21, 0x1, 0x1f ;  /* 0x08201f0015dd7f89 */ /* 0x000e2400000e0000 */
[----:B0-----:R-:W-:Y:S01]  /*2bd0*/  FADD.FTZ R23, R21, -R221 ;  /* 0x800000dd15177221 */ /* 0x001fe20000010000 */
[----:B------:R-:W-:-:S03]  /*2be0*/  FMUL.FTZ R221, R22, R221 ;  /* 0x000000dd16dd7220 */ /* 0x000fc60000410000 */
[----:B------:R-:W-:Y:S01]  /*2bf0*/  FMUL.FTZ R23, R23, R23 ;  /* 0x0000001717177220 */ /* 0x000fe20000410000 */
[C---:B------:R-:W-:Y:S02]  /*2c00*/  FFMA.FTZ R221, R222.reuse, R21, R221 ;  /* 0x00000015dedd7223 */ /* 0x040fe400000100dd */
[----:B------:R-:W0:Y:S01]  /*2c10*/  SHFL.DOWN PT, R21, R20, 0x1, 0x1f ;  /* 0x08201f0014157f89 */ /* 0x000e2200000e0000 */
[----:B------:R-:W-:-:S04]  /*2c20*/  FMUL.FTZ R23, R222, R23 ;  /* 0x00000017de177220 */ /* 0x000fc80000410000 */
[----:B------:R-:W-:Y:S01]  /*2c30*/  FMUL.FTZ R23, R22, R23 ;  /* 0x0000001716177220 */ /* 0x000fe20000410000 */
[----:B------:R-:W-:-:S06]  /*2c40*/  FADD.FTZ R22, R222, R22 ;  /* 0x00000016de167221 */ /* 0x000fcc0000010000 */
[----:B------:R-:W2:Y:S01]  /*2c50*/  MUFU.RCP R22, R22 ;  /* 0x0000001600167308 */ /* 0x000ea20000001000 */
[----:B0-----:R-:W-:-:S04]  /*2c60*/  FADD.FTZ R21, R20, R21 ;  /* 0x0000001514157221 */ /* 0x001fc80000010000 */
[C---:B--2---:R-:W-:Y:S01]  /*2c70*/  FFMA.FTZ R20, R22.reuse, R23, R21 ;  /* 0x0000001716147223 */ /* 0x044fe20000010015 */
[----:B------:R-:W-:Y:S01]  /*2c80*/  FMUL.FTZ R21, R22, R221 ;  /* 0x000000dd16157220 */ /* 0x000fe20000410000 */
[----:B------:R-:W0:Y:S04]  /*2c90*/  LDC R23, c[0x0][0x3d0] ;  /* 0x0000f400ff177b82 */ /* 0x000e280000000800 */
[----:B------:R-:W0:Y:S04]  /*2ca0*/  SHFL.IDX PT, R20, R20, RZ, 0x1f ;  /* 0x00001fff14147589 */ /* 0x000e2800000e0000 */
[----:B------:R-:W2:Y:S01]  /*2cb0*/  SHFL.IDX PT, R21, R21, RZ, 0x1f ;  /* 0x00001fff15157589 */ /* 0x000ea200000e0000 */
[----:B0-----:R-:W-:Y:S01]  /*2cc0*/  FFMA.FTZ R20, R20, 2.0345052689663134515e-05, R23 ;  /* 0x37aaaaab14147823 */ /* 0x001fe20000010017 */
[--C-:B--2---:R-:W-:Y:S01]  /*2cd0*/  FADD.FTZ R27, R27, -R21.reuse ;  /* 0x800000151b1b7221 */ /* 0x104fe20000010000 */
[----:B------:R-:W-:-:S04]  /*2ce0*/  FADD.FTZ R30, R30, -R21 ;  /* 0x800000151e1e7221 */ /* 0x000fc80000010000 */
        /* <DEDUP_REMOVED lines=31> */
[----:B------:R-:W-:Y:S01]  /*2ee0*/  FMUL.FTZ R57, R20, R60 ;  /* 0x0000003c14397220 */ /* 0x000fe20000410000 */
[--C-:B------:R-:W-:Y:S01]  /*2ef0*/  FADD.FTZ R70, R70, -R21.reuse ;  /* 0x8000001546467221 */ /* 0x100fe20000010000 */
[C---:B------:R-:W-:Y:S01]  /*2f00*/  FMUL.FTZ R55, R20.reuse, R58 ;  /* 0x0000003a14377220 */ /* 0x040fe20000410000 */
[----:B------:R-:W-:Y:S01]  /*2f10*/  FMUL.FTZ R60, R20, R61 ;  /* 0x0000003d143c7220 */ /* 0x000fe20000410000 */
[--C-:B------:R-:W-:Y:S01]  /*2f20*/  FADD.FTZ R69, R69, -R21.reuse ;  /* 0x8000001545457221 */ /* 0x100fe20000010000 */
[--C-:B------:R-:W-:Y:S01]  /*2f30*/  FADD.FTZ R71, R71, -R21.reuse ;  /* 0x8000001547477221 */ /* 0x100fe20000010000 */
[--C-:B------:R-:W-:Y:S01]  /*2f40*/  FADD.FTZ R72, R72, -R21.reuse ;  /* 0x8000001548487221 */ /* 0x100fe20000010000 */
[C---:B------:R-:W-:Y:S01]  /*2f50*/  FMUL.FTZ R58, R20.reuse, R62 ;  /* 0x0000003e143a7220 */ /* 0x040fe20000410000 */
[----:B------:R-:W-:Y:S01]  /*2f60*/  FMUL.FTZ R61, R20, R65 ;  /* 0x00000041143d7220 */ /* 0x000fe20000410000 */
[--C-:B------:R-:W-:Y:S01]  /*2f70*/  FADD.FTZ R73, R73, -R21.reuse ;  /* 0x8000001549497221 */ /* 0x100fe20000010000 */
        /* <DEDUP_REMOVED lines=11> */
[--C-:B------:R-:W-:Y:S01]  /*3030*/  FADD.FTZ R83, R83, -R21.reuse ;  /* 0x8000001553537221 */ /* 0x100fe20000010000 */
[C---:B------:R-:W-:Y:S01]  /*3040*/  FMUL.FTZ R70, R20.reuse, R71 ;  /* 0x0000004714467220 */ /* 0x040fe20000410000 */
[C---:B------:R-:W-:Y:S01]  /*3050*/  FMUL.FTZ R72, R20.reuse, R72 ;  /* 0x0000004814487220 */ /* 0x040fe20000410000 */
[--C-:B------:R-:W-:Y:S01]  /*3060*/  FADD.FTZ R77, R77, -R21.reuse ;  /* 0x800000154d4d7221 */ /* 0x100fe20000010000 */
[--C-:B------:R-:W-:Y:S01]  /*3070*/  FADD.FTZ R85, R85, -R21.reuse ;  /* 0x8000001555557221 */ /* 0x100fe20000010000 */
[C---:B------:R-:W-:Y:S01]  /*3080*/  FMUL.FTZ R69, R20.reuse, R73 ;  /* 0x0000004914457220 */ /* 0x040fe20000410000 */
[----:B------:R-:W-:Y:S01]  /*3090*/  FMUL.FTZ R71, R20, R74 ;  /* 0x0000004a14477220 */ /* 0x000fe20000410000 */
[--C-:B------:R-:W-:Y:S01]  /*30a0*/  FADD.FTZ R80, R80, -R21.reuse ;  /* 0x8000001550507221 */ /* 0x100fe20000010000 */
[--C-:B------:R-:W-:Y:S01]  /*30b0*/  FADD.FTZ R87, R87, -R21.reuse ;  /* 0x8000001557577221 */ /* 0x100fe20000010000 */
[C---:B------:R-:W-:Y:S01]  /*30c0*/  FMUL.FTZ R75, R20.reuse, R75 ;  /* 0x0000004b144b7220 */ /* 0x040fe20000410000 */
[C---:B------:R-:W-:Y:S01]  /*30d0*/  FMUL.FTZ R74, R20.reuse, R79 ;  /* 0x0000004f144a7220 */ /* 0x040fe20000410000 */
[C---:B------:R-:W-:Y:S01]  /*30e0*/  FMUL.FTZ R86, R20.reuse, R86 ;  /* 0x0000005614567220 */ /* 0x040fe20000410000 */
[C---:B------:R-:W-:Y:S01]  /*30f0*/  FMUL.FTZ R79, R20.reuse, R81 ;  /* 0x00000051144f7220 */ /* 0x040fe20000410000 */
[----:B------:R-:W-:Y:S01]  /*3100*/  FMUL.FTZ R90, R20, R90 ;  /* 0x0000005a145a7220 */ /* 0x000fe20000410000 */
[--C-:B------:R-:W-:Y:S01]  /*3110*/  FADD.FTZ R76, R76, -R21.reuse ;  /* 0x800000154c4c7221 */ /* 0x100fe20000010000 */
[----:B------:R-:W-:Y:S01]  /*3120*/  FMUL.FTZ R81, R20, R83 ;  /* 0x0000005314517220 */ /* 0x000fe20000410000 */
[--C-:B------:R-:W-:Y:S01]  /*3130*/  FADD.FTZ R78, R78, -R21.reuse ;  /* 0x800000154e4e7221 */ /* 0x100fe20000010000 */
[--C-:B------:R-:W-:Y:S01]  /*3140*/  FADD.FTZ R95, R95, -R21.reuse ;  /* 0x800000155f5f7221 */ /* 0x100fe20000010000 */
[----:B------:R-:W-:Y:S01]  /*3150*/  F2FP.BF16.F32.PACK_AB R73, RZ, R72 ;  /* 0x00000048ff49723e */ /* 0x000fe200000010ff */
[C---:B------:R-:W-:Y:S01]  /*3160*/  FMUL.FTZ R77, R20.reuse, R77 ;  /* 0x0000004d144d7220 */ /* 0x040fe20000410000 */
[C---:B------:R-:W-:Y:S01]  /*3170*/  FMUL.FTZ R83, R20.reuse, R85 ;  /* 0x0000005514537220 */ /* 0x040fe20000410000 */
[--C-:B------:R-:W-:Y:S01]  /*3180*/  FADD.FTZ R99, R99, -R21.reuse ;  /* 0x8000001563637221 */ /* 0x100fe20000010000 */
[--C-:B------:R-:W-:Y:S01]  /*3190*/  FADD.FTZ R101, R101, -R21.reuse ;  /* 0x8000001565657221 */ /* 0x100fe20000010000 */
[----:B------:R-:W-:Y:S01]  /*31a0*/  F2FP.BF16.F32.PACK_AB R72, RZ, R69 ;  /* 0x00000045ff48723e */ /* 0x000fe200000010ff */
[C---:B------:R-:W-:Y:S01]  /*31b0*/  FMUL.FTZ R80, R20.reuse, R80 ;  /* 0x0000005014507220 */ /* 0x040fe20000410000 */
[----:B------:R-:W-:Y:S01]  /*31c0*/  FMUL.FTZ R85, R20, R87 ;  /* 0x0000005714557220 */ /* 0x000fe20000410000 */
[--C-:B------:R-:W-:Y:S01]  /*31d0*/  FADD.FTZ R102, R102, -R21.reuse ;  /* 0x8000001566667221 */ /* 0x100fe20000010000 */
[----:B------:R-:W-:Y:S01]  /*31e0*/  F2FP.BF16.F32.PACK_AB R69, RZ, R75 ;  /* 0x0000004bff45723e */ /* 0x000fe200000010ff */
[--C-:B------:R-:W-:Y:S01]  /*31f0*/  FADD.FTZ R84, R84, -R21.reuse ;  /* 0x8000001554547221 */ /* 0x100fe20000010000 */
[----:B------:R-:W-:Y:S01]  /*3200*/  F2FP.BF16.F32.PACK_AB R87, RZ, R86 ;  /* 0x00000056ff57723e */ /* 0x000fe200000010ff */
[--C-:B------:R-:W-:Y:S01]  /*3210*/  FADD.FTZ R105, R105, -R21.reuse ;  /* 0x8000001569697221 */ /* 0x100fe20000010000 */
[C---:B------:R-:W-:Y:S01]  /*3220*/  FMUL.FTZ R75, R20.reuse, R76 ;  /* 0x0000004c144b7220 */ /* 0x040fe20000410000 */
[----:B------:R-:W-:Y:S01]  /*3230*/  F2FP.BF16.F32.PACK_AB R86, RZ, R90 ;  /* 0x0000005aff56723e */ /* 0x000fe200000010ff */
[--C-:B------:R-:W-:Y:S01]  /*3240*/  FADD.FTZ R89, R89, -R21.reuse ;  /* 0x8000001559597221 */ /* 0x100fe20000010000 */
[C---:B------:R-:W-:Y:S01]  /*3250*/  FMUL.FTZ R76, R20.reuse, R78 ;  /* 0x0000004e144c7220 */ /* 0x040fe20000410000 */
[C---:B------:R-:W-:Y:S01]  /*3260*/  FMUL.FTZ R90, R20.reuse, R95 ;  /* 0x0000005f145a7220 */ /* 0x040fe20000410000 */
[--C-:B------:R-:W-:Y:S01]  /*3270*/  FADD.FTZ R91, R91, -R21.reuse ;  /* 0x800000155b5b7221 */ /* 0x100fe20000010000 */
[----:B------:R-:W-:Y:S01]  /*3280*/  F2FP.BF16.F32.PACK_AB R78, RZ, R77 ;  /* 0x0000004dff4e723e */ /* 0x000fe200000010ff */
[C---:B------:R-:W-:Y:S01]  /*3290*/  FMUL.FTZ R95, R20.reuse, R99 ;  /* 0x00000063145f7220 */ /* 0x040fe20000410000 */
[----:B------:R-:W-:Y:S01]  /*32a0*/  FMUL.FTZ R101, R20, R101 ;  /* 0x0000006514657220 */ /* 0x000fe20000410000 */
[--C-:B------:R-:W-:Y:S01]  /*32b0*/  FADD.FTZ R94, R94, -R21.reuse ;  /* 0x800000155e5e7221 */ /* 0x100fe20000010000 */
[--C-:B------:R-:W-:Y:S01]  /*32c0*/  FADD.FTZ R96, R96, -R21.reuse ;  /* 0x8000001560607221 */ /* 0x100fe20000010000 */
[----:B------:R-:W-:Y:S01]  /*32d0*/  F2FP.BF16.F32.PACK_AB R77, RZ, R80 ;  /* 0x00000050ff4d723e */ /* 0x000fe200000010ff */
[----:B------:R-:W-:Y:S01]  /*32e0*/  FMUL.FTZ R99, R20, R102 ;  /* 0x0000006614637220 */ /* 0x000fe20000410000 */
[--C-:B------:R-:W-:Y:S01]  /*32f0*/  FADD.FTZ R98, R98, -R21.reuse ;  /* 0x8000001562627221 */ /* 0x100fe20000010000 */
[C---:B------:R-:W-:Y:S01]  /*3300*/  FMUL.FTZ R80, R20.reuse, R84 ;  /* 0x0000005414507220 */ /* 0x040fe20000410000 */
[----:B------:R-:W-:Y:S01]  /*3310*/  FMUL.FTZ R105, R20, R105 ;  /* 0x0000006914697220 */ /* 0x000fe20000410000 */
[--C-:B------:R-:W-:Y:S01]  /*3320*/  FADD.FTZ R100, R100, -R21.reuse ;  /* 0x8000001564647221 */ /* 0x100fe20000010000 */
[--C-:B------:R-:W-:Y:S01]  /*3330*/  FADD.FTZ R103, R103, -R21.reuse ;  /* 0x8000001567677221 */ /* 0x100fe20000010000 */
[----:B------:R-:W-:Y:S01]  /*3340*/  FMUL.FTZ R84, R20, R89 ;  /* 0x0000005914547220 */ /* 0x000fe20000410000 */
[--C-:B------:R-:W-:Y:S01]  /*3350*/  FADD.FTZ R108, R108, -R21.reuse ;  /* 0x800000156c6c7221 */ /* 0x100fe20000010000 */
[----:B------:R-:W-:Y:S01]  /*3360*/  FMUL.FTZ R89, R20, R91 ;  /* 0x0000005b14597220 */ /* 0x000fe20000410000 */
[--C-:B------:R-:W-:Y:S01]  /*3370*/  FADD.FTZ R114, R114, -R21.reuse ;  /* 0x8000001572727221 */ /* 0x100fe20000010000 */
[--C-:B------:R-:W-:Y:S01]  /*3380*/  FADD.FTZ R115, R115, -R21.reuse ;  /* 0x8000001573737221 */ /* 0x100fe20000010000 */
[C---:B------:R-:W-:Y:S01]  /*3390*/  FMUL.FTZ R91, R20.reuse, R94 ;  /* 0x0000005e145b7220 */ /* 0x040fe20000410000 */
[----:B------:R-:W-:Y:S01]  /*33a0*/  FMUL.FTZ R96, R20, R96 ;  /* 0x0000006014607220 */ /* 0x000fe20000410000 */
[----:B------:R-:W-:Y:S01]  /*33b0*/  F2FP.BF16.F32.PACK_AB R102, RZ, R101 ;  /* 0x00000065ff66723e */ /* 0x000fe200000010ff */
[--C-:B------:R-:W-:Y:S01]  /*33c0*/  FADD.FTZ R122, R122, -R21.reuse ;  /* 0x800000157a7a7221 */ /* 0x100fe20000010000 */
[--C-:B------:R-:W-:Y:S01]  /*33d0*/  FADD.FTZ R125, R125, -R21.reuse ;  /* 0x800000157d7d7221 */ /* 0x100fe20000010000 */
[----:B------:R-:W-:Y:S01]  /*33e0*/  FMUL.FTZ R94, R20, R98 ;  /* 0x00000062145e7220 */ /* 0x000fe20000410000 */
[----:B------:R-:W-:Y:S01]  /*33f0*/  F2FP.BF16.F32.PACK_AB R101, RZ, R99 ;  /* 0x00000063ff65723e */ /* 0x000fe200000010ff */
[--C-:B------:R-:W-:Y:S01]  /*3400*/  FADD.FTZ R107, R107, -R21.reuse ;  /* 0x800000156b6b7221 */ /* 0x100fe20000010000 */
[--C-:B------:R-:W-:Y:S01]  /*3410*/  FADD.FTZ R128, R128, -R21.reuse ;  /* 0x8000001580807221 */ /* 0x100fe20000010000 */
[--C-:B------:R-:W-:Y:S01]  /*3420*/  FADD.FTZ R133, R133, -R21.reuse ;  /* 0x8000001585857221 */ /* 0x100fe20000010000 */
[C---:B------:R-:W-:Y:S01]  /*3430*/  FMUL.FTZ R100, R20.reuse, R100 ;  /* 0x0000006414647220 */ /* 0x040fe20000410000 */
[C---:B------:R-:W-:Y:S01]  /*3440*/  FMUL.FTZ R221, R20.reuse, R103 ;  /* 0x0000006714dd7220 */ /* 0x040fe20000410000 */
[----:B------:R-:W-:Y:S01]  /*3450*/  F2FP.BF16.F32.PACK_AB R99, RZ, R105 ;  /* 0x00000069ff63723e */ /* 0x000fe200000010ff */
[--C-:B------:R-:W-:Y:S01]  /*3460*/  FADD.FTZ R113, R113, -R21.reuse ;  /* 0x8000001571717221 */ /* 0x100fe20000010000 */
[----:B------:R-:W-:Y:S01]  /*3470*/  FMUL.FTZ R105, R20, R108 ;  /* 0x0000006c14697220 */ /* 0x000fe20000410000 */
[--C-:B------:R-:W-:Y:S01]  /*3480*/  FADD.FTZ R104, R104, -R21.reuse ;  /* 0x8000001568687221 */ /* 0x100fe20000010000 */
[--C-:B------:R-:W-:Y:S01]  /*3490*/  FADD.FTZ R117, R117, -R21.reuse ;  /* 0x8000001575757221 */ /* 0x100fe20000010000 */
[--C-:B------:R-:W-:Y:S01]  /*34a0*/  FADD.FTZ R119, R119, -R21.reuse ;  /* 0x8000001577777221 */ /* 0x100fe20000010000 */
[--C-:B------:R-:W-:Y:S01]  /*34b0*/  FADD.FTZ R123, R123, -R21.reuse ;  /* 0x800000157b7b7221 */ /* 0x100fe20000010000 */
[C---:B------:R-:W-:Y:S01]  /*34c0*/  FMUL.FTZ R108, R20.reuse, R114 ;  /* 0x00000072146c7220 */ /* 0x040fe20000410000 */
[----:B------:R-:W-:Y:S01]  /*34d0*/  FMUL.FTZ R225, R20, R115 ;  /* 0x0000007314e17220 */ /* 0x000fe20000410000 */
[--C-:B------:R-:W-:Y:S01]  /*34e0*/  FADD.FTZ R110, R110, -R21.reuse ;  /* 0x800000156e6e7221 */ /* 0x100fe20000010000 */
[--C-:B------:R-:W-:Y:S01]  /*34f0*/  FADD.FTZ R124, R124, -R21.reuse ;  /* 0x800000157c7c7221 */ /* 0x100fe20000010000 */
[--C-:B------:R-:W-:Y:S01]  /*3500*/  FADD.FTZ R126, R126, -R21.reuse ;  /* 0x800000157e7e7221 */ /* 0x100fe20000010000 */
[----:B------:R-:W-:Y:S01]  /*3510*/  F2FP.BF16.F32.PACK_AB R98, RZ, R96 ;  /* 0x00000060ff62723e */ /* 0x000fe200000010ff */
[C---:B------:R-:W-:Y:S01]  /*3520*/  FMUL.FTZ R115, R20.reuse, R122 ;  /* 0x0000007a14737220 */ /* 0x040fe20000410000 */
[----:B------:R-:W-:Y:S01]  /*3530*/  FMUL.FTZ R114, R20, R125 ;  /* 0x0000007d14727220 */ /* 0x000fe20000410000 */
[--C-:B------:R-:W-:Y:S01]  /*3540*/  FADD.FTZ R118, R118, -R21.reuse ;  /* 0x8000001576767221 */ /* 0x100fe20000010000 */
[--C-:B------:R-:W-:Y:S01]  /*3550*/  FADD.FTZ R134, R134, -R21.reuse ;  /* 0x8000001586867221 */ /* 0x100fe20000010000 */
[--C-:B------:R-:W-:Y:S01]  /*3560*/  FADD.FTZ R135, R135, -R21.reuse ;  /* 0x8000001587877221 */ /* 0x100fe20000010000 */
[----:B------:R-:W-:Y:S01]  /*3570*/  F2FP.BF16.F32.PACK_AB R96, RZ, R94 ;  /* 0x0000005eff60723e */ /* 0x000fe200000010ff */
[C---:B------:R-:W-:Y:S01]  /*3580*/  FMUL.FTZ R222, R20.reuse, R107 ;  /* 0x0000006b14de7220 */ /* 0x040fe20000410000 */
[C---:B------:R-:W-:Y:S01]  /*3590*/  FMUL.FTZ R122, R20.reuse, R128 ;  /* 0x00000080147a7220 */ /* 0x040fe20000410000 */
[----:B------:R-:W-:Y:S01]  /*35a0*/  FMUL.FTZ R125, R20, R133 ;  /* 0x00000085147d7220 */ /* 0x000fe20000410000 */
[--C-:B------:R-:W-:Y:S01]  /*35b0*/  FADD.FTZ R127, R127, -R21.reuse ;  /* 0x800000157f7f7221 */ /* 0x100fe20000010000 */
[--C-:B------:R-:W-:Y:S01]  /*35c0*/  FADD.FTZ R136, R136, -R21.reuse ;  /* 0x8000001588887221 */ /* 0x100fe20000010000 */
[--C-:B------:R-:W-:Y:S01]  /*35d0*/  FADD.FTZ R137, R137, -R21.reuse ;  /* 0x8000001589897221 */ /* 0x100fe20000010000 */
[----:B------:R-:W-:Y:S01]  /*35e0*/  F2FP.BF16.F32.PACK_AB R94, RZ, R100 ;  /* 0x00000064ff5e723e */ /* 0x000fe200000010ff */
[----:B------:R-:W-:Y:S01]  /*35f0*/  FMUL.FTZ R107, R20, R113 ;  /* 0x00000071146b7220 */ /* 0x000fe20000410000 */
[----:B------:R-:W-:Y:S01]  /*3600*/  F2FP.BF16.F32.PACK_AB R221, RZ, R221 ;  /* 0x000000ddffdd723e */ /* 0x000fe200000010ff */
[----:B------:R-:W-:Y:S01]  /*3610*/  FADD.FTZ R131, R131, -R21 ;  /* 0x8000001583837221 */ /* 0x000fe20000010000 */
[----:B------:R-:W-:Y:S01]  /*3620*/  SHF.R.U32.HI R133, RZ, 0x10, R201 ;  /* 0x00000010ff857819 */ /* 0x000fe200000116c9 */
[----:B------:R-:W-:Y:S01]  /*3630*/  FADD.FTZ R138, R138, -R21 ;  /* 0x800000158a8a7221 */ /* 0x000fe20000010000 */
[----:B------:R-:W-:Y:S01]  /*3640*/  SHF.R.U32.HI R128, RZ, 0x10, R213 ;  /* 0x00000010ff807819 */ /* 0x000fe200000116d5 */
[--C-:B------:R-:W-:Y:S01]  /*3650*/  FADD.FTZ R139, R139, -R21.reuse ;  /* 0x800000158b8b7221 */ /* 0x100fe20000010000 */
[C---:B------:R-:W-:Y:S01]  /*3660*/  FMUL.FTZ R100, R20.reuse, R104 ;  /* 0x0000006814647220 */ /* 0x040fe20000410000 */
[C---:B------:R-:W-:Y:S01]  /*3670*/  FMUL.FTZ R113, R20.reuse, R117 ;  /* 0x0000007514717220 */ /* 0x040fe20000410000 */
[C---:B------:R-:W-:Y:S01]  /*3680*/  FMUL.FTZ R228, R20.reuse, R119 ;  /* 0x0000007714e47220 */ /* 0x040fe20000410000 */
[C---:B------:R-:W-:Y:S01]  /*3690*/  FMUL.FTZ R231, R20.reuse, R123 ;  /* 0x0000007b14e77220 */ /* 0x040fe20000410000 */
[C---:B------:R-:W-:Y:S01]  /*36a0*/  FMUL.FTZ R104, R20.reuse, R110 ;  /* 0x0000006e14687220 */ /* 0x040fe20000410000 */
[C---:B------:R-:W-:Y:S01]  /*36b0*/  FMUL.FTZ R117, R20.reuse, R124 ;  /* 0x0000007c14757220 */ /* 0x040fe20000410000 */
[C---:B------:R-:W-:Y:S01]  /*36c0*/  FMUL.FTZ R119, R20.reuse, R126 ;  /* 0x0000007e14777220 */ /* 0x040fe20000410000 */
        /* <DEDUP_REMOVED lines=10> */
[----:B------:R-:W-:Y:S01]  /*3770*/  HFMA2.BF16_V2 R133, R133.H0_H0, R221.H0_H0, R128.H0_H0 ;  /* 0x200000dd85857231 */ /* 0x000fe20000240880 */
[----:B------:R-:W-:Y:S01]  /*3780*/  F2FP.BF16.F32.PACK_AB R228, RZ, R228 ;  /* 0x000000e4ffe4723e */ /* 0x000fe200000010ff */
[----:B------:R-:W-:Y:S01]  /*3790*/  FMUL.FTZ R31, R20, R31 ;  /* 0x0000001f141f7220 */ /* 0x000fe20000410000 */
[----:B------:R-:W-:Y:S01]  /*37a0*/  F2FP.BF16.F32.PACK_AB R231, RZ, R231 ;  /* 0x000000e7ffe7723e */ /* 0x000fe200000010ff */
[----:B------:R-:W-:Y:S01]  /*37b0*/  FADD.FTZ R24, R24, -R21 ;  /* 0x8000001518187221 */ /* 0x000fe20000010000 */
[----:B------:R-:W-:Y:S01]  /*37c0*/  SHF.R.U32.HI R131, RZ, 0x10, R193 ;  /* 0x00000010ff837819 */ /* 0x000fe200000116c1 */
[----:B------:R-:W-:Y:S01]  /*37d0*/  FADD.FTZ R59, R59, -R21 ;  /* 0x800000153b3b7221 */ /* 0x000fe20000010000 */
[----:B------:R-:W-:Y:S01]  /*37e0*/  SHF.R.U32.HI R139, RZ, 0x10, R205 ;  /* 0x00000010ff8b7819 */ /* 0x000fe200000116cd */
[C---:B------:R-:W-:Y:S01]  /*37f0*/  FMUL.FTZ R24, R20.reuse, R24 ;  /* 0x0000001814187220 */ /* 0x040fe20000410000 */
[----:B------:R-:W-:Y:S01]  /*3800*/  SHF.R.U32.HI R128, RZ, 0x10, R191 ;  /* 0x00000010ff807819 */ /* 0x000fe200000116bf */
[----:B------:R-:W-:Y:S01]  /*3810*/  FMUL.FTZ R59, R20, R59 ;  /* 0x0000003b143b7220 */ /* 0x000fe20000410000 */
[----:B------:R-:W-:Y:S01]  /*3820*/  SHF.R.U32.HI R138, RZ, 0x10, R203 ;  /* 0x00000010ff8a7819 */ /* 0x000fe200000116cb */
[----:B------:R-:W-:Y:S01]  /*3830*/  HFMA2.BF16_V2 R131, R131.H0_H0, R228.H0_H0, R139.H0_H0 ;  /* 0x200000e483837231 */ /* 0x000fe2000024088b */
[----:B------:R-:W-:Y:S01]  /*3840*/  F2FP.BF16.F32.PACK_AB R31, RZ, R31 ;  /* 0x0000001fff1f723e */ /* 0x000fe200000010ff */
[----:B------:R-:W-:Y:S01]  /*3850*/  FADD.FTZ R132, R132, -R21 ;  /* 0x8000001584847221 */ /* 0x000fe20000010000 */
[----:B------:R-:W-:Y:S01]  /*3860*/  SHF.R.U32.HI R228, RZ, 0x10, R37 ;  /* 0x00000010ffe47819 */ /* 0x000fe20000011625 */
[----:B------:R-:W-:Y:S01]  /*3870*/  HFMA2.BF16_V2 R128, R128.H0_H0, R231.H0_H0, R138.H0_H0 ;  /* 0x200000e780807231 */ /* 0x000fe2000024088a */
[----:B------:R-:W-:Y:S01]  /*3880*/  SHF.R.U32.HI R138, RZ, 0x10, R39 ;  /* 0x00000010ff8a7819 */ /* 0x000fe20000011627 */
[--C-:B------:R-:W-:Y:S01]  /*3890*/  FADD.FTZ R111, R111, -R21.reuse ;  /* 0x800000156f6f7221 */ /* 0x100fe20000010000 */
[----:B------:R-:W-:Y:S01]  /*38a0*/  F2FP.BF16.F32.PACK_AB R24, RZ, R24 ;  /* 0x00000018ff18723e */ /* 0x000fe200000010ff */
[----:B------:R-:W-:Y:S01]  /*38b0*/  FMUL.FTZ R123, R20, R132 ;  /* 0x00000084147b7220 */ /* 0x000fe20000410000 */
[----:B------:R-:W-:Y:S01]  /*38c0*/  F2FP.BF16.F32.PACK_AB R23, RZ, R23 ;  /* 0x00000017ff17723e */ /* 0x000fe200000010ff */
[----:B------:R-:W-:Y:S01]  /*38d0*/  HFMA2.BF16_V2 R31, R228.H0_H0, R31.H0_H0, R138.H0_H0 ;  /* 0x2000001fe41f7231 */ /* 0x000fe2000024088a */
[----:B------:R-:W-:Y:S01]  /*38e0*/  F2FP.BF16.F32.PACK_AB R59, RZ, R59 ;  /* 0x0000003bff3b723e */ /* 0x000fe200000010ff */
[--C-:B------:R-:W-:Y:S01]  /*38f0*/  FADD.FTZ R120, R120, -R21.reuse ;  /* 0x8000001578787221 */ /* 0x100fe20000010000 */
[----:B------:R-:W-:Y:S01]  /*3900*/  F2FP.BF16.F32.PACK_AB R137, RZ, R137 ;  /* 0x00000089ff89723e */ /* 0x000fe200000010ff */
[----:B------:R-:W-:Y:S01]  /*3910*/  FADD.FTZ R129, R129, -R21 ;  /* 0x8000001581817221 */ /* 0x000fe20000010000 */
[----:B------:R-:W-:Y:S01]  /*3920*/  SHF.R.U32.HI R228, RZ, 0x10, R45 ;  /* 0x00000010ffe47819 */ /* 0x000fe2000001162d */
[----:B------:R-:W-:Y:S01]  /*3930*/  FMUL.FTZ R226, R20, R111 ;  /* 0x0000006f14e27220 */ /* 0x000fe20000410000 */
[----:B------:R-:W-:Y:S01]  /*3940*/  SHF.R.U32.HI R138, RZ, 0x10, R47 ;  /* 0x00000010ff8a7819 */ /* 0x000fe2000001162f */
[----:B------:R-:W-:Y:S01]  /*3950*/  FADD.FTZ R106, R106, -R21 ;  /* 0x800000156a6a7221 */ /* 0x000fe20000010000 */
[----:B------:R-:W-:Y:S01]  /*3960*/  PRMT R24, R24, 0x5410, R23 ;  /* 0x0000541018187816 */ /* 0x000fe20000000017 */
[----:B------:R-:W-:Y:S01]  /*3970*/  HFMA2.BF16_V2 R23, R189.H0_H0, R137.H0_H0, R215.H0_H0 ;  /* 0x20000089bd177231 */ /* 0x000fe200002408d7 */
[----:B------:R-:W-:Y:S01]  /*3980*/  F2FP.BF16.F32.PACK_AB R225, RZ, R225 ;  /* 0x000000e1ffe1723e */ /* 0x000fe200000010ff */
[----:B------:R-:W-:Y:S01]  /*3990*/  HFMA2.BF16_V2 R59, R228.H0_H0, R59.H0_H0, R138.H0_H0 ;  /* 0x2000003be43b7231 */ /* 0x000fe2000024088a */
[----:B------:R-:W-:Y:S01]  /*39a0*/  SHF.R.U32.HI R132, RZ, 0x10, R195 ;  /* 0x00000010ff847819 */ /* 0x000fe200000116c3 */
[----:B------:R-:W-:Y:S01]  /*39b0*/  FADD.FTZ R109, R109, -R21 ;  /* 0x800000156d6d7221 */ /* 0x000fe20000010000 */
[----:B------:R-:W-:Y:S01]  /*39c0*/  SHF.R.U32.HI R221, RZ, 0x10, R207 ;  /* 0x00000010ffdd7819 */ /* 0x000fe200000116cf */
[----:B------:R-:W-:Y:S01]  /*39d0*/  FADD.FTZ R112, R112, -R21 ;  /* 0x8000001570707221 */ /* 0x000fe20000010000 */
[----:B------:R-:W-:Y:S01]  /*39e0*/  PRMT R137, R32, 0x5410, R241 ;  /* 0x0000541020897816 */ /* 0x000fe200000000f1 */
[----:B------:R-:W-:Y:S01]  /*39f0*/  FMUL.FTZ R111, R20, R120 ;  /* 0x00000078146f7220 */ /* 0x000fe20000410000 */
[----:B------:R-:W-:Y:S01]  /*3a00*/  PRMT R138, R34, 0x7610, R240 ;  /* 0x00007610228a7816 */ /* 0x000fe200000000f0 */
[----:B------:R-:W-:Y:S01]  /*3a10*/  FADD.FTZ R116, R116, -R21 ;  /* 0x8000001574747221 */ /* 0x000fe20000010000 */
[----:B------:R-:W-:Y:S01]  /*3a20*/  F2FP.BF16.F32.PACK_AB R26, RZ, R26 ;  /* 0x0000001aff1a723e */ /* 0x000fe200000010ff */
[----:B------:R-:W-:Y:S01]  /*3a30*/  FMUL.FTZ R120, R20, R129 ;  /* 0x0000008114787220 */ /* 0x000fe20000410000 */
[----:B------:R-:W-:Y:S01]  /*3a40*/  F2FP.BF16.F32.PACK_AB R25, RZ, R25 ;  /* 0x00000019ff19723e */ /* 0x000fe200000010ff */
[----:B------:R-:W-:-:S02]  /*3a50*/  HFMA2.BF16_V2 R132, R132.H0_H0, R225.H0_H0, R221.H0_H0 ;  /* 0x200000e184847231 */ /* 0x000fc400002408dd */
[--C-:B------:R-:W-:Y:S01]  /*3a60*/  FADD.FTZ R56, R56, -R21.reuse ;  /* 0x8000001538387221 */ /* 0x100fe20000010000 */
[----:B------:R-:W-:Y:S01]  /*3a70*/  FADD.FTZ R121, R121, -R21 ;  /* 0x8000001579797221 */ /* 0x000fe20000010000 */
[----:B------:R-:W-:Y:S01]  /*3a80*/  FMUL.FTZ R103, R20, R106 ;  /* 0x0000006a14677220 */ /* 0x000fe20000410000 */
[----:B------:R-:W-:Y:S01]  /*3a90*/  F2FP.BF16.F32.PACK_AB R226, RZ, R226 ;  /* 0x000000e2ffe2723e */ /* 0x000fe200000010ff */
[----:B------:R-:W-:Y:S01]  /*3aa0*/  HFMA2.BF16_V2 R225, R137, R24, R138 ;  /* 0x0000001889e17231 */ /* 0x000fe2000020008a */
[----:B------:R-:W-:Y:S01]  /*3ab0*/  SHF.R.U32.HI R129, RZ, 0x10, R197 ;  /* 0x00000010ff817819 */ /* 0x000fe200000116c5 */
[----:B------:R-:W-:Y:S01]  /*3ac0*/  FADD.FTZ R130, R130, -R21 ;  /* 0x8000001582827221 */ /* 0x000fe20000010000 */
[----:B------:R-:W-:Y:S01]  /*3ad0*/  PRMT R26, R26, 0x5410, R25 ;  /* 0x000054101a1a7816 */ /* 0x000fe20000000019 */
[----:B------:R-:W-:Y:S01]  /*3ae0*/  FMUL.FTZ R106, R20, R109 ;  /* 0x0000006d146a7220 */ /* 0x000fe20000410000 */
[----:B------:R-:W-:Y:S01]  /*3af0*/  PRMT R24, R36, 0x5410, R240 ;  /* 0x0000541024187816 */ /* 0x000fe200000000f0 */
[----:B------:R-:W-:Y:S01]  /*3b00*/  FMUL.FTZ R109, R20, R112 ;  /* 0x00000070146d7220 */ /* 0x000fe20000410000 */
[----:B------:R-:W-:Y:S01]  /*3b10*/  PRMT R25, R38, 0x7610, R239 ;  /* 0x0000761026197816 */ /* 0x000fe200000000ef */
[C---:B------:R-:W-:Y:S01]  /*3b20*/  FMUL.FTZ R112, R20.reuse, R116 ;  /* 0x0000007414707220 */ /* 0x040fe20000410000 */
[----:B------:R-:W-:Y:S01]  /*3b30*/  F2FP.BF16.F32.PACK_AB R30, RZ, R30 ;  /* 0x0000001eff1e723e */ /* 0x000fe200000010ff */
[C---:B------:R-:W-:Y:S01]  /*3b40*/  FMUL.FTZ R56, R20.reuse, R56 ;  /* 0x0000003814387220 */ /* 0x040fe20000410000 */
[----:B------:R-:W-:Y:S01]  /*3b50*/  F2FP.BF16.F32.PACK_AB R52, RZ, R52 ;  /* 0x00000034ff34723e */ /* 0x000fe200000010ff */
[C---:B------:R-:W-:Y:S01]  /*3b60*/  FMUL.FTZ R116, R20.reuse, R121 ;  /* 0x0000007914747220 */ /* 0x040fe20000410000 */
[----:B------:R-:W-:Y:S01]  /*3b70*/  FMUL.FTZ R121, R20, R130 ;  /* 0x0000008214797220 */ /* 0x000fe20000410000 */
[----:B------:R-:W-:Y:S01]  /*3b80*/  HFMA2.BF16_V2 R129, R129.H0_H0, R226.H0_H0, R237.H0_H0 ;  /* 0x200000e281817231 */ /* 0x000fe200002408ed */
[----:B------:R-:W-:Y:S01]  /*3b90*/  F2FP.BF16.F32.PACK_AB R222, RZ, R222 ;  /* 0x000000deffde723e */ /* 0x000fe200000010ff */
[----:B------:R-:W-:Y:S01]  /*3ba0*/  HFMA2.BF16_V2 R226, R24, R26, R25 ;  /* 0x0000001a18e27231 */ /* 0x000fe20000200019 */
[----:B------:R-:W-:Y:S01]  /*3bb0*/  SHF.R.U32.HI R130, RZ, 0x10, R199 ;  /* 0x00000010ff827819 */ /* 0x000fe200000116c7 */
[--C-:B------:R-:W-:Y:S01]  /*3bc0*/  FADD.FTZ R64, R64, -R21.reuse ;  /* 0x8000001540407221 */ /* 0x100fe20000010000 */
[----:B------:R-:W-:Y:S01]  /*3bd0*/  PRMT R30, R30, 0x5410, R52 ;  /* 0x000054101e1e7816 */ /* 0x000fe20000000034 */
[----:B------:R-:W-:Y:S01]  /*3be0*/  FADD.FTZ R88, R88, -R21 ;  /* 0x8000001558587221 */ /* 0x000fe20000010000 */
[----:B------:R-:W-:Y:S01]  /*3bf0*/  PRMT R24, R40, 0x5410, R239 ;  /* 0x0000541028187816 */ /* 0x000fe200000000ef */
[----:B------:R-:W-:Y:S01]  /*3c00*/  HFMA2.BF16_V2 R130, R130.H0_H0, R222.H0_H0, R238.H0_H0 ;  /* 0x200000de82827231 */ /* 0x000fe200002408ee */
[--C-:B------:R-:W-:Y:S01]  /*3c10*/  PRMT R25, R42, 0x7610, R236.reuse ;  /* 0x000076102a197816 */ /* 0x100fe200000000ec */
[C---:B------:R-:W-:Y:S01]  /*3c20*/  FMUL.FTZ R64, R20.reuse, R64 ;  /* 0x0000004014407220 */ /* 0x040fe20000410000 */
[----:B------:R-:W-:Y:S01]  /*3c30*/  F2FP.BF16.F32.PACK_AB R56, RZ, R56 ;  /* 0x00000038ff38723e */ /* 0x000fe200000010ff */
[----:B------:R-:W-:Y:S01]  /*3c40*/  FMUL.FTZ R88, R20, R88 ;  /* 0x0000005814587220 */ /* 0x000fe20000410000 */
[----:B------:R-:W-:Y:S01]  /*3c50*/  F2FP.BF16.F32.PACK_AB R54, RZ, R54 ;  /* 0x00000036ff36723e */ /* 0x000fe200000010ff */
[----:B------:R-:W-:Y:S01]  /*3c60*/  HFMA2.BF16_V2 R222, R24, R30, R25 ;  /* 0x0000001e18de7231 */ /* 0x000fe20000200019 */
[----:B------:R-:W-:Y:S01]  /*3c70*/  PRMT R24, R44, 0x5410, R236 ;  /* 0x000054102c187816 */ /* 0x000fe200000000ec */
[--C-:B------:R-:W-:Y:S01]  /*3c80*/  FADD.FTZ R92, R92, -R21.reuse ;  /* 0x800000155c5c7221 */ /* 0x100fe20000010000 */
[----:B------:R-:W-:Y:S01]  /*3c90*/  PRMT R56, R56, 0x5410, R54 ;  /* 0x0000541038387816 */ /* 0x000fe20000000036 */
[----:B------:R-:W-:Y:S01]  /*3ca0*/  FADD.FTZ R93, R93, -R21 ;  /* 0x800000155d5d7221 */ /* 0x000fe20000010000 */
        /* <DEDUP_REMOVED lines=9> */
[----:B------:R-:W-:Y:S01]  /*3d40*/  HFMA2.BF16_V2 R27, R37.H0_H0, R27.H0_H0, R39.H0_H0 ;  /* 0x2000001b251b7231 */ /* 0x000fe20000240827 */
[--C-:B------:R-:W-:Y:S01]  /*3d50*/  PRMT R25, R50, 0x7610, R234.reuse ;  /* 0x0000761032197816 */ /* 0x100fe200000000ea */
[----:B------:R-:W-:Y:S01]  /*3d60*/  FMUL.FTZ R97, R20, R97 ;  /* 0x0000006114617220 */ /* 0x000fe20000410000 */
[----:B------:R-:W-:Y:S01]  /*3d70*/  F2FP.BF16.F32.PACK_AB R64, RZ, R64 ;  /* 0x00000040ff40723e */ /* 0x000fe200000010ff */
[----:B------:R-:W-:Y:S01]  /*3d80*/  FADD.FTZ R82, R82, -R21 ;  /* 0x8000001552527221 */ /* 0x000fe20000010000 */
[----:B------:R-:W-:Y:S01]  /*3d90*/  F2FP.BF16.F32.PACK_AB R61, RZ, R61 ;  /* 0x0000003dff3d723e */ /* 0x000fe200000010ff */
[----:B------:R-:W-:Y:S01]  /*3da0*/  HFMA2.BF16_V2 R139, R24, R57, R25 ;  /* 0x00000039188b7231 */ /* 0x000fe20000200019 */
[----:B------:R-:W-:Y:S01]  /*3db0*/  PRMT R24, R140, 0x5410, R234 ;  /* 0x000054108c187816 */ /* 0x000fe200000000ea */
[----:B------:R-:W-:Y:S01]  /*3dc0*/  FMUL.FTZ R82, R20, R82 ;  /* 0x0000005214527220 */ /* 0x000fe20000410000 */
[----:B------:R-:W-:Y:S01]  /*3dd0*/  PRMT R64, R64, 0x5410, R61 ;  /* 0x0000541040407816 */ /* 0x000fe2000000003d */
[----:B------:R-:W-:Y:S01]  /*3de0*/  HFMA2.BF16_V2 R87, R161.H0_H0, R87.H0_H0, R163.H0_H0 ;  /* 0x20000057a1577231 */ /* 0x000fe200002408a3 */
[--C-:B------:R-:W-:Y:S01]  /*3df0*/  PRMT R25, R142, 0x7610, R233.reuse ;  /* 0x000076108e197816 */ /* 0x100fe200000000e9 */
[----:B------:R-:W-:Y:S01]  /*3e00*/  HFMA2.BF16_V2 R86, R165.H0_H0, R86.H0_H0, R167.H0_H0 ;  /* 0x20000056a5567231 */ /* 0x000fe200002408a7 */
[----:B------:R-:W-:Y:S01]  /*3e10*/  F2FP.BF16.F32.PACK_AB R67, RZ, R67 ;  /* 0x00000043ff43723e */ /* 0x000fe200000010ff */
[----:B------:R-:W-:Y:S01]  /*3e20*/  HFMA2.BF16_V2 R96, R173.H0_H0, R96.H0_H0, R175.H0_H0 ;  /* 0x20000060ad607231 */ /* 0x000fe200002408af */
[----:B------:R-:W-:Y:S01]  /*3e30*/  F2FP.BF16.F32.PACK_AB R68, RZ, R68 ;  /* 0x00000044ff44723e */ /* 0x000fe200000010ff */
[----:B------:R-:W-:Y:S01]  /*3e40*/  HFMA2.BF16_V2 R138, R24, R64, R25 ;  /* 0x00000040188a7231 */ /* 0x000fe20000200019 */
[----:B------:R-:W-:Y:S01]  /*3e50*/  PRMT R24, R144, 0x5410, R233 ;  /* 0x0000541090187816 */ /* 0x000fe200000000e9 */
[----:B------:R-:W-:Y:S01]  /*3e60*/  HFMA2.BF16_V2 R101, R201.H0_H0, R101.H0_H0, R213.H0_H0 ;  /* 0x20000065c9657231 */ /* 0x000fe200002408d5 */
[----:B------:R-:W-:Y:S01]  /*3e70*/  PRMT R67, R67, 0x5410, R68 ;  /* 0x0000541043437816 */ /* 0x000fe20000000044 */
[----:B------:R-:W-:Y:S01]  /*3e80*/  FADD.FTZ R63, R63, -R21 ;  /* 0x800000153f3f7221 */ /* 0x000fe20000010000 */
[----:B------:R-:W-:Y:S01]  /*3e90*/  PRMT R25, R146, 0x7610, R232 ;  /* 0x0000761092197816 */ /* 0x000fe200000000e8 */
[----:B------:R-:W-:Y:S01]  /*3ea0*/  HFMA2.BF16_V2 R69, R252.H0_H0, R69.H0_H0, R251.H1_H1 ;  /* 0x20000045fc457231 */ /* 0x000fe200002608fb */
[----:B------:R-:W-:Y:S01]  /*3eb0*/  PRMT R68, R73, 0x5410, R72 ;  /* 0x0000541049447816 */ /* 0x000fe20000000048 */
[----:B------:R-:W-:Y:S01]  /*3ec0*/  FMUL.FTZ R63, R20, R63 ;  /* 0x0000003f143f7220 */ /* 0x000fe20000410000 */
[----:B------:R-:W-:Y:S01]  /*3ed0*/  F2FP.BF16.F32.PACK_AB R75, RZ, R75 ;  /* 0x0000004bff4b723e */ /* 0x000fe200000010ff */
[----:B------:R-:W-:Y:S01]  /*3ee0*/  HFMA2.BF16_V2 R67, R24, R67, R25 ;  /* 0x0000004318437231 */ /* 0x000fe20000200019 */
[----:B------:R-:W-:-:S02]  /*3ef0*/  PRMT R24, R148, 0x5410, R232 ;  /* 0x0000541094187816 */ /* 0x000fc400000000e8 */
[----:B------:R-:W-:Y:S02]  /*3f00*/  PRMT R25, R150, 0x7610, R230 ;  /* 0x0000761096197816 */ /* 0x000fe400000000e6 */
[----:B------:R-:W-:Y:S02]  /*3f10*/  PRMT R75, R75, 0x5410, R78 ;  /* 0x000054104b4b7816 */ /* 0x000fe4000000004e */
[----:B------:R-:W-:Y:S01]  /*3f20*/  F2FP.BF16.F32.PACK_AB R79, RZ, R79 ;  /* 0x0000004fff4f723e */ /* 0x000fe200000010ff */
[----:B------:R-:W-:Y:S01]  /*3f30*/  HFMA2.BF16_V2 R68, R24, R68, R25 ;  /* 0x0000004418447231 */ /* 0x000fe20000200019 */
[----:B------:R-:W-:Y:S02]  /*3f40*/  PRMT R24, R152, 0x5410, R230 ;  /* 0x0000541098187816 */ /* 0x000fe400000000e6 */
[----:B------:R-:W-:Y:S02]  /*3f50*/  PRMT R25, R154, 0x7610, R229 ;  /* 0x000076109a197816 */ /* 0x000fe400000000e5 */
[----:B------:R-:W-:-:S02]  /*3f60*/  F2FP.BF16.F32.PACK_AB R80, RZ, R80 ;  /* 0x00000050ff50723e */ /* 0x000fc400000010ff */
[----:B------:R-:W-:Y:S01]  /*3f70*/  F2FP.BF16.F32.PACK_AB R83, RZ, R83 ;  /* 0x00000053ff53723e */ /* 0x000fe200000010ff */
[----:B------:R-:W-:Y:S01]  /*3f80*/  HFMA2.BF16_V2 R137, R24, R75, R25 ;  /* 0x0000004b18897231 */ /* 0x000fe20000200019 */
[----:B------:R-:W-:Y:S02]  /*3f90*/  PRMT R77, R77, 0x5410, R79 ;  /* 0x000054104d4d7816 */ /* 0x000fe4000000004f */
[----:B------:R-:W-:Y:S02]  /*3fa0*/  PRMT R24, R156, 0x5410, R229 ;  /* 0x000054109c187816 */ /* 0x000fe400000000e5 */
[----:B------:R-:W-:Y:S02]  /*3fb0*/  PRMT R25, R158, 0x7610, R227 ;  /* 0x000076109e197816 */ /* 0x000fe400000000e3 */
[----:B------:R-:W-:Y:S02]  /*3fc0*/  PRMT R80, R80, 0x5410, R83 ;  /* 0x0000541050507816 */ /* 0x000fe40000000053 */
[----:B------:R-:W-:Y:S01]  /*3fd0*/  F2FP.BF16.F32.PACK_AB R88, RZ, R88 ;  /* 0x00000058ff58723e */ /* 0x000fe200000010ff */
[----:B------:R-:W-:Y:S01]  /*3fe0*/  HFMA2.BF16_V2 R83, R24, R77, R25 ;  /* 0x0000004d18537231 */ /* 0x000fe20000200019 */
[----:B------:R-:W-:-:S02]  /*3ff0*/  PRMT R24, R160, 0x5410, R227 ;  /* 0x00005410a0187816 */ /* 0x000fc400000000e3 */
[--C-:B------:R-:W-:Y:S02]  /*4000*/  PRMT R25, R162, 0x7610, R224.reuse ;  /* 0x00007610a2197816 */ /* 0x100fe400000000e0 */
[----:B------:R-:W-:Y:S02]  /*4010*/  F2FP.BF16.F32.PACK_AB R84, RZ, R84 ;  /* 0x00000054ff54723e */ /* 0x000fe400000010ff */
[----:B------:R-:W-:Y:S01]  /*4020*/  PRMT R26, R164, 0x5410, R224 ;  /* 0x00005410a41a7816 */ /* 0x000fe200000000e0 */
        /* <DEDUP_REMOVED lines=8> */
[--C-:B------:R-:W-:Y:S02]  /*40b0*/  PRMT R30, R170, 0x7610, R220.reuse ;  /* 0x00007610aa1e7816 */ /* 0x100fe400000000dc */
[----:B------:R-:W-:Y:S02]  /*40c0*/  F2FP.BF16.F32.PACK_AB R97, RZ, R97 ;  /* 0x00000061ff61723e */ /* 0x000fe400000010ff */
[----:B------:R-:W-:Y:S01]  /*40d0*/  PRMT R54, R174, 0x7610, R219 ;  /* 0x00007610ae367816 */ /* 0x000fe200000000db */
[----:B------:R-:W-:Y:S01]  /*40e0*/  HFMA2.BF16_V2 R24, R26, R24, R30 ;  /* 0x000000181a187231 */ /* 0x000fe2000020001e */
[----:B------:R-:W-:-:S02]  /*40f0*/  PRMT R30, R172, 0x5410, R220 ;  /* 0x00005410ac1e7816 */ /* 0x000fc400000000dc */
[----:B------:R-:W-:Y:S02]  /*4100*/  PRMT R98, R98, 0x5410, R97 ;  /* 0x0000541062627816 */ /* 0x000fe40000000061 */
[----:B------:R-:W-:Y:S02]  /*4110*/  SHF.R.U64 R26, R200, 0x10, R201 ;  /* 0x00000010c81a7819 */ /* 0x000fe400000012c9 */
[----:B------:R-:W-:Y:S01]  /*4120*/  SHF.R.U64 R52, R212, 0x10, R213 ;  /* 0x00000010d4347819 */ /* 0x000fe200000012d5 */
[----:B------:R-:W-:Y:S01]  /*4130*/  HFMA2.BF16_V2 R30, R30, R98, R54 ;  /* 0x000000621e1e7231 */ /* 0x000fe20000200036 */
[----:B------:R-:W-:Y:S02]  /*4140*/  F2FP.BF16.F32.PACK_AB R100, RZ, R100 ;  /* 0x00000064ff64723e */ /* 0x000fe400000010ff */
[----:B------:R-:W-:Y:S02]  /*4150*/  PRMT R94, R94, 0x5410, R102 ;  /* 0x000054105e5e7816 */ /* 0x000fe40000000066 */
[----:B------:R-:W-:-:S02]  /*4160*/  PRMT R26, R200, 0x5410, R26 ;  /* 0x00005410c81a7816 */ /* 0x000fc4000000001a */
[----:B------:R-:W-:Y:S02]  /*4170*/  PRMT R52, R212, 0x5410, R52 ;  /* 0x00005410d4347816 */ /* 0x000fe40000000034 */
[----:B------:R-:W-:Y:S02]  /*4180*/  SHF.R.U64 R54, R198, 0x10, R199 ;  /* 0x00000010c6367819 */ /* 0x000fe400000012c7 */
[----:B------:R-:W-:Y:S01]  /*4190*/  SHF.R.U64 R57, R210, 0x10, R211 ;  /* 0x00000010d2397819 */ /* 0x000fe200000012d3 */
[----:B------:R-:W-:Y:S01]  /*41a0*/  HFMA2.BF16_V2 R26, R26, R94, R52 ;  /* 0x0000005e1a1a7231 */ /* 0x000fe20000200034 */
[----:B------:R-:W-:Y:S02]  /*41b0*/  PRMT R100, R100, 0x5410, R99 ;  /* 0x0000541064647816 */ /* 0x000fe40000000063 */
[----:B------:R-:W-:Y:S02]  /*41c0*/  PRMT R54, R198, 0x5410, R54 ;  /* 0x00005410c6367816 */ /* 0x000fe40000000036 */
[----:B------:R-:W-:-:S02]  /*41d0*/  PRMT R57, R210, 0x5410, R57 ;  /* 0x00005410d2397816 */ /* 0x000fc40000000039 */
[----:B------:R-:W-:Y:S02]  /*41e0*/  F2FP.BF16.F32.PACK_AB R105, RZ, R105 ;  /* 0x00000069ff69723e */ /* 0x000fe400000010ff */
[----:B------:R-:W-:Y:S01]  /*41f0*/  F2FP.BF16.F32.PACK_AB R106, RZ, R106 ;  /* 0x0000006aff6a723e */ /* 0x000fe200000010ff */
[----:B------:R-:W-:Y:S01]  /*4200*/  HFMA2.BF16_V2 R54, R54, R100, R57 ;  /* 0x0000006436367231 */ /* 0x000fe20000200039 */
[----:B------:R-:W-:Y:S02]  /*4210*/  SHF.R.U64 R52, R196, 0x10, R197 ;  /* 0x00000010c4347819 */ /* 0x000fe400000012c5 */
[----:B------:R-:W-:Y:S02]  /*4220*/  SHF.R.U64 R56, R208, 0x10, R209 ;  /* 0x00000010d0387819 */ /* 0x000fe400000012d1 */
[----:B------:R-:W-:Y:S02]  /*4230*/  F2FP.BF16.F32.PACK_AB R109, RZ, R109 ;  /* 0x0000006dff6d723e */ /* 0x000fe400000010ff */
[----:B------:R-:W-:-:S02]  /*4240*/  F2FP.BF16.F32.PACK_AB R107, RZ, R107 ;  /* 0x0000006bff6b723e */ /* 0x000fc400000010ff */
[----:B------:R-:W-:Y:S02]  /*4250*/  PRMT R105, R105, 0x5410, R106 ;  /* 0x0000541069697816 */ /* 0x000fe4000000006a */
[----:B------:R-:W-:Y:S02]  /*4260*/  PRMT R52, R196, 0x5410, R52 ;  /* 0x00005410c4347816 */ /* 0x000fe40000000034 */
[----:B------:R-:W-:Y:S02]  /*4270*/  PRMT R56, R208, 0x5410, R56 ;  /* 0x00005410d0387816 */ /* 0x000fe40000000038 */
[----:B------:R-:W-:Y:S02]  /*4280*/  SHF.R.U64 R57, R194, 0x10, R195 ;  /* 0x00000010c2397819 */ /* 0x000fe400000012c3 */
[----:B------:R-:W-:Y:S01]  /*4290*/  SHF.R.U64 R61, R206, 0x10, R207 ;  /* 0x00000010ce3d7819 */ /* 0x000fe200000012cf */
[----:B------:R-:W-:Y:S01]  /*42a0*/  HFMA2.BF16_V2 R52, R52, R105, R56 ;  /* 0x0000006934347231 */ /* 0x000fe20000200038 */
[----:B------:R-:W-:-:S02]  /*42b0*/  PRMT R109, R109, 0x5410, R107 ;  /* 0x000054106d6d7816 */ /* 0x000fc4000000006b */
[----:B------:R-:W-:Y:S02]  /*42c0*/  PRMT R57, R194, 0x5410, R57 ;  /* 0x00005410c2397816 */ /* 0x000fe40000000039 */
[----:B------:R-:W-:Y:S02]  /*42d0*/  PRMT R61, R206, 0x5410, R61 ;  /* 0x00005410ce3d7816 */ /* 0x000fe4000000003d */
[----:B------:R-:W-:Y:S02]  /*42e0*/  F2FP.BF16.F32.PACK_AB R112, RZ, R112 ;  /* 0x00000070ff70723e */ /* 0x000fe400000010ff */
[----:B------:R-:W-:Y:S01]  /*42f0*/  F2FP.BF16.F32.PACK_AB R113, RZ, R113 ;  /* 0x00000071ff71723e */ /* 0x000fe200000010ff */
[----:B------:R-:W-:Y:S01]  /*4300*/  HFMA2.BF16_V2 R57, R57, R109, R61 ;  /* 0x0000006d39397231 */ /* 0x000fe2000020003d */
[----:B------:R-:W-:Y:S02]  /*4310*/  SHF.R.U64 R56, R192, 0x10, R193 ;  /* 0x00000010c0387819 */ /* 0x000fe400000012c1 */
[----:B------:R-:W-:-:S02]  /*4320*/  SHF.R.U64 R60, R204, 0x10, R205 ;  /* 0x00000010cc3c7819 */ /* 0x000fc400000012cd */
[----:B------:R-:W-:Y:S02]  /*4330*/  F2FP.BF16.F32.PACK_AB R111, RZ, R111 ;  /* 0x0000006fff6f723e */ /* 0x000fe400000010ff */
[----:B------:R-:W-:Y:S02]  /*4340*/  F2FP.BF16.F32.PACK_AB R116, RZ, R116 ;  /* 0x00000074ff74723e */ /* 0x000fe400000010ff */
[----:B------:R-:W-:Y:S02]  /*4350*/  PRMT R112, R112, 0x5410, R113 ;  /* 0x0000541070707816 */ /* 0x000fe40000000071 */
[----:B------:R-:W-:Y:S02]  /*4360*/  PRMT R56, R192, 0x5410, R56 ;  /* 0x00005410c0387816 */ /* 0x000fe40000000038 */
[----:B------:R-:W-:Y:S02]  /*4370*/  PRMT R60, R204, 0x5410, R60 ;  /* 0x00005410cc3c7816 */ /* 0x000fe4000000003c */
[----:B------:R-:W-:-:S02]  /*4380*/  SHF.R.U64 R61, R190, 0x10, R191 ;  /* 0x00000010be3d7819 */ /* 0x000fc400000012bf */
[----:B------:R-:W-:Y:S01]  /*4390*/  SHF.R.U64 R64, R202, 0x10, R203 ;  /* 0x00000010ca407819 */ /* 0x000fe200000012cb */
[----:B------:R-:W-:Y:S01]  /*43a0*/  HFMA2.BF16_V2 R56, R56, R112, R60 ;  /* 0x0000007038387231 */ /* 0x000fe2000020003c */
[----:B------:R-:W-:Y:S02]  /*43b0*/  PRMT R75, R111, 0x5410, R116 ;  /* 0x000054106f4b7816 */ /* 0x000fe40000000074 */
[----:B------:R-:W-:Y:S02]  /*43c0*/  PRMT R72, R190, 0x5410, R61 ;  /* 0x00005410be487816 */ /* 0x000fe4000000003d */
[----:B------:R-:W-:Y:S02]  /*43d0*/  PRMT R64, R202, 0x5410, R64 ;  /* 0x00005410ca407816 */ /* 0x000fe40000000040 */
[----:B------:R-:W-:Y:S02]  /*43e0*/  F2FP.BF16.F32.PACK_AB R117, RZ, R117 ;  /* 0x00000075ff75723e */ /* 0x000fe400000010ff */
[----:B------:R-:W-:Y:S01]  /*43f0*/  F2FP.BF16.F32.PACK_AB R114, RZ, R114 ;  /* 0x00000072ff72723e */ /* 0x000fe200000010ff */
[----:B------:R-:W-:Y:S01]  /*4400*/  HFMA2.BF16_V2 R75, R72, R75, R64 ;  /* 0x0000004b484b7231 */ /* 0x000fe20000200040 */
[----:B------:R-:W-:-:S02]  /*4410*/  SHF.R.U64 R60, R178, 0x10, R179 ;  /* 0x00000010b23c7819 */ /* 0x000fc400000012b3 */
[----:B------:R-:W-:Y:S02]  /*4420*/  PRMT R61, R117, 0x5410, R114 ;  /* 0x00005410753d7816 */ /* 0x000fe40000000072 */
[----:B------:R-:W-:Y:S02]  /*4430*/  PRMT R64, R176, 0x5410, R219 ;  /* 0x00005410b0407816 */ /* 0x000fe400000000db */
[----:B------:R-:W-:Y:S02]  /*4440*/  PRMT R60, R178, 0x5410, R60 ;  /* 0x00005410b23c7816 */ /* 0x000fe4000000003c */
[----:B------:R-:W-:Y:S02]  /*4450*/  F2FP.BF16.F32.PACK_AB R122, RZ, R122 ;  /* 0x0000007aff7a723e */ /* 0x000fe400000010ff */
[----:B------:R-:W-:Y:S01]  /*4460*/  F2FP.BF16.F32.PACK_AB R120, RZ, R120 ;  /* 0x00000078ff78723e */ /* 0x000fe200000010ff */
[----:B------:R-:W-:Y:S01]  /*4470*/  HFMA2.BF16_V2 R61, R60, R61, R64 ;  /* 0x0000003d3c3d7231 */ /* 0x000fe20000200040 */
[----:B------:R-:W-:-:S02]  /*4480*/  PRMT R60, R180, 0x7610, R218 ;  /* 0x00007610b43c7816 */ /* 0x000fc400000000da */
[----:B------:R-:W-:Y:S02]  /*4490*/  PRMT R84, R122, 0x5410, R120 ;  /* 0x000054107a547816 */ /* 0x000fe40000000078 */
[----:B------:R-:W-:Y:S02]  /*44a0*/  PRMT R64, R182, 0x5410, R218 ;  /* 0x00005410b6407816 */ /* 0x000fe400000000da */
[----:B------:R-:W-:Y:S02]  /*44b0*/  F2FP.BF16.F32.PACK_AB R123, RZ, R123 ;  /* 0x0000007bff7b723e */ /* 0x000fe400000010ff */
[----:B------:R-:W-:Y:S01]  /*44c0*/  F2FP.BF16.F32.PACK_AB R125, RZ, R125 ;  /* 0x0000007dff7d723e */ /* 0x000fe200000010ff */
[----:B------:R-:W-:Y:S01]  /*44d0*/  HFMA2.BF16_V2 R84, R60, R84, R64 ;  /* 0x000000543c547231 */ /* 0x000fe20000200040 */
[----:B------:R-:W-:Y:S02]  /*44e0*/  PRMT R60, R184, 0x7610, R217 ;  /* 0x00007610b83c7816 */ /* 0x000fe400000000d9 */
[----:B------:R-:W-:-:S02]  /*44f0*/  PRMT R77, R123, 0x5410, R125 ;  /* 0x000054107b4d7816 */ /* 0x000fc4000000007d */
[----:B------:R-:W-:Y:S02]  /*4500*/  PRMT R64, R186, 0x5410, R217 ;  /* 0x00005410ba407816 */ /* 0x000fe400000000d9 */
[----:B------:R-:W-:Y:S02]  /*4510*/  F2FP.BF16.F32.PACK_AB R135, RZ, R135 ;  /* 0x00000087ff87723e */ /* 0x000fe400000010ff */
[----:B------:R-:W-:Y:S01]  /*4520*/  F2FP.BF16.F32.PACK_AB R134, RZ, R134 ;  /* 0x00000086ff86723e */ /* 0x000fe200000010ff */
[----:B------:R-:W-:Y:S01]  /*4530*/  HFMA2.BF16_V2 R77, R60, R77, R64 ;  /* 0x0000004d3c4d7231 */ /* 0x000fe20000200040 */
[----:B------:R-:W-:Y:S02]  /*4540*/  F2FP.BF16.F32.PACK_AB R22, RZ, R22 ;  /* 0x00000016ff16723e */ /* 0x000fe400000010ff */
[----:B------:R-:W-:Y:S02]  /*4550*/  PRMT R78, R225, 0x7632, R78 ;  /* 0x00007632e14e7816 */ /* 0x000fe4000000004e */
[----:B------:R-:W-:Y:S01]  /*4560*/  PRMT R88, R135, 0x5410, R134 ;  /* 0x0000541087587816 */ /* 0x000fe20000000086 */
[----:B------:R-:W-:Y:S01]  /*4570*/  HFMA2.BF16_V2 R22, R33.H0_H0, R22.H0_H0, R35.H0_H0 ;  /* 0x2000001621167231 */ /* 0x000fe20000240823 */
[----:B------:R-:W-:-:S02]  /*4580*/  PRMT R60, R188, 0x7610, R216 ;  /* 0x00007610bc3c7816 */ /* 0x000fc400000000d8 */
[----:B------:R-:W-:Y:S02]  /*4590*/  PRMT R64, R214, 0x5410, R216 ;  /* 0x00005410d6407816 */ /* 0x000fe400000000d8 */
[----:B------:R-:W-:Y:S02]  /*45a0*/  PRMT R72, R226, 0x7632, R72 ;  /* 0x00007632e2487816 */ /* 0x000fe40000000048 */
[----:B------:R-:W-:Y:S01]  /*45b0*/  LOP3.LUT R78, R78, 0xffff, RZ, 0xc0, !PT ;  /* 0x0000ffff4e4e7812 */ /* 0x000fe200078ec0ff */
[----:B------:R-:W-:Y:S01]  /*45c0*/  HFMA2.BF16_V2 R88, R60, R88, R64 ;  /* 0x000000583c587231 */ /* 0x000fe20000200040 */
[----:B------:R-:W-:Y:S02]  /*45d0*/  LOP3.LUT R72, R72, 0xffff, RZ, 0xc0, !PT ;  /* 0x0000ffff48487812 */ /* 0x000fe400078ec0ff */
[----:B------:R-:W-:Y:S01]  /*45e0*/  PRMT R64, R222, 0x7632, R64 ;  /* 0x00007632de407816 */ /* 0x000fe20000000040 */
[----:B------:R-:W-:Y:S01]  /*45f0*/  IMAD.WIDE.U32 R78, R78, 0x10000, RZ ;  /* 0x000100004e4e7825 */ /* 0x000fe200078e00ff */
[----:B------:R-:W-:-:S02]  /*4600*/  PRMT R60, R22, 0x7610, R60 ;  /* 0x00007610163c7816 */ /* 0x000fc4000000003c */
[----:B------:R-:W-:Y:S01]  /*4610*/  F2FP.BF16.F32.PACK_AB R55, RZ, R55 ;  /* 0x00000037ff37723e */ /* 0x000fe200000010ff */
[----:B------:R-:W-:Y:S01]  /*4620*/  IMAD.WIDE.U32 R72, R72, 0x10000, RZ ;  /* 0x0001000048487825 */ /* 0x000fe200078e00ff */
[----:B------:R-:W-:Y:S02]  /*4630*/  PRMT R92, R27, 0x7610, R92 ;  /* 0x000076101b5c7816 */ /* 0x000fe4000000005c */
[----:B------:R-:W-:Y:S01]  /*4640*/  LOP3.LUT R64, R64, 0xffff, RZ, 0xc0, !PT ;  /* 0x0000ffff40407812 */ /* 0x000fe200078ec0ff */
[----:B------:R-:W-:Y:S01]  /*4650*/  HFMA2.BF16_V2 R55, R45.H0_H0, R55.H0_H0, R47.H0_H0 ;  /* 0x200000372d377231 */ /* 0x000fe2000024082f */
[----:B------:R-:W-:Y:S02]  /*4660*/  LOP3.LUT R27, R79, 0xffff, R60, 0xf8, !PT ;  /* 0x0000ffff4f1b7812 */ /* 0x000fe400078ef83c */
[----:B------:R-:W-:Y:S02]  /*4670*/  LOP3.LUT R22, R78, 0xffff, R225, 0xf8, !PT ;  /* 0x0000ffff4e167812 */ /* 0x000fe400078ef8e1 */
[----:B------:R-:W-:-:S02]  /*4680*/  LOP3.LUT R60, R72, 0xffff, R226, 0xf8, !PT ;  /* 0x0000ffff483c7812 */ /* 0x000fc400078ef8e2 */
[----:B------:R-:W-:Y:S01]  /*4690*/  LOP3.LUT R92, R73, 0xffff, R92, 0xf8, !PT ;  /* 0x0000ffff495c7812 */ /* 0x000fe200078ef85c */
[----:B------:R-:W-:Y:S01]  /*46a0*/  IMAD.WIDE.U32 R72, R64, 0x10000, RZ ;  /* 0x0001000040487825 */ /* 0x000fe200078e00ff */
[----:B------:R-:W-:Y:S02]  /*46b0*/  F2FP.BF16.F32.PACK_AB R29, RZ, R29 ;  /* 0x0000001dff1d723e */ /* 0x000fe400000010ff */
[----:B------:R-:W-:Y:S02]  /*46c0*/  F2FP.BF16.F32.PACK_AB R58, RZ, R58 ;  /* 0x0000003aff3a723e */ /* 0x000fe400000010ff */
[----:B------:R-:W-:Y:S01]  /*46d0*/  PRMT R78, R139, 0x7632, R78 ;  /* 0x000076328b4e7816 */ /* 0x000fe2000000004e */
[----:B------:R-:W-:Y:S01]  /*46e0*/  HFMA2.BF16_V2 R29, R41.H0_H0, R29.H0_H0, R43.H0_H0 ;  /* 0x2000001d291d7231 */ /* 0x000fe2000024082b */
[----:B------:R-:W-:Y:S01]  /*46f0*/  PRMT R79, R221, 0x7632, R79 ;  /* 0x00007632dd4f7816 */ /* 0x000fe2000000004f */
[----:B------:R-:W-:Y:S01]  /*4700*/  HFMA2.BF16_V2 R58, R49.H0_H0, R58.H0_H0, R51.H0_H0 ;  /* 0x2000003a313a7231 */ /* 0x000fe20000240833 */
[----:B------:R-:W-:-:S02]  /*4710*/  LOP3.LUT R78, R78, 0xffff, RZ, 0xc0, !PT ;  /* 0x0000ffff4e4e7812 */ /* 0x000fc400078ec0ff */
[----:B------:R-:W-:Y:S02]  /*4720*/  LOP3.LUT R64, R72, 0xffff, R222, 0xf8, !PT ;  /* 0x0000ffff48407812 */ /* 0x000fe400078ef8de */
[----:B------:R-:W-:Y:S02]  /*4730*/  PRMT R94, R55, 0x7610, R94 ;  /* 0x00007610375e7816 */ /* 0x000fe4000000005e */
[----:B------:R-:W-:Y:S01]  /*4740*/  LOP3.LUT R72, R79, 0xffff, RZ, 0xc0, !PT ;  /* 0x0000ffff4f487812 */ /* 0x000fe200078ec0ff */
[----:B------:R-:W-:Y:S01]  /*4750*/  IMAD.WIDE.U32 R78, R78, 0x10000, RZ ;  /* 0x000100004e4e7825 */ /* 0x000fe200078e00ff */
[----:B------:R-:W-:Y:S02]  /*4760*/  PRMT R55, R138, 0x7632, R55 ;  /* 0x000076328a377816 */ /* 0x000fe40000000037 */
[----:B------:R-:W-:Y:S02]  /*4770*/  F2FP.BF16.F32.PACK_AB R62, RZ, R62 ;  /* 0x0000003eff3e723e */ /* 0x000fe400000010ff */
[----:B------:R-:W-:Y:S01]  /*4780*/  LOP3.LUT R29, R73, 0xffff, R29, 0xf8, !PT ;  /* 0x0000ffff491d7812 */ /* 0x000fe200078ef81d */
[----:B------:R-:W-:Y:S01]  /*4790*/  IMAD.WIDE.U32 R72, R72, 0x10000, RZ ;  /* 0x0001000048487825 */ /* 0x000fe200078e00ff */
[----:B------:R-:W-:-:S03]  /*47a0*/  PRMT R93, R58, 0x7610, R93 ;  /* 0x000076103a5d7816 */ /* 0x000fc6000000005d */
[----:B------:R-:W-:Y:S01]  /*47b0*/  HFMA2.BF16_V2 R62, R141.H0_H0, R62.H0_H0, R143.H0_H0 ;  /* 0x2000003e8d3e7231 */ /* 0x000fe2000024088f */
[----:B------:R-:W-:Y:S02]  /*47c0*/  LOP3.LUT R55, R55, 0xffff, RZ, 0xc0, !PT ;  /* 0x0000ffff37377812 */ /* 0x000fe400078ec0ff */
[----:B------:R-:W-:Y:S02]  /*47d0*/  F2FP.BF16.F32.PACK_AB R66, RZ, R66 ;  /* 0x00000042ff42723e */ /* 0x000fe400000010ff */
[----:B------:R-:W-:Y:S02]  /*47e0*/  LOP3.LUT R58, R78, 0xffff, R139, 0xf8, !PT ;  /* 0x0000ffff4e3a7812 */ /* 0x000fe400078ef88b */
[----:B------:R-:W-:Y:S01]  /*47f0*/  LOP3.LUT R93, R79, 0xffff, R93, 0xf8, !PT ;  /* 0x0000ffff4f5d7812 */ /* 0x000fe200078ef85d */
[----:B------:R-:W-:Y:S01]  /*4800*/  IMAD.WIDE.U32 R78, R55, 0x10000, RZ ;  /* 0x00010000374e7825 */ /* 0x000fe200078e00ff */
[----:B------:R-:W-:-:S03]  /*4810*/  F2FP.BF16.F32.PACK_AB R71, RZ, R71 ;  /* 0x00000047ff47723e */ /* 0x000fc600000010ff */
[----:B------:R-:W-:Y:S01]  /*4820*/  HFMA2.BF16_V2 R66, R145.H0_H0, R66.H0_H0, R147.H0_H0 ;  /* 0x2000004291427231 */ /* 0x000fe20000240893 */
[--C-:B------:R-:W-:Y:S02]  /*4830*/  LOP3.LUT R73, R73, 0xffff, R94.reuse, 0xf8, !PT ;  /* 0x0000ffff49497812 */ /* 0x100fe400078ef85e */
[----:B------:R-:W-:Y:S01]  /*4840*/  PRMT R94, R67, 0x7632, R94 ;  /* 0x00007632435e7816 */ /* 0x000fe2000000005e */
[----:B------:R-:W-:Y:S01]  /*4850*/  HFMA2.BF16_V2 R71, R149.H0_H0, R71.H0_H0, R151.H0_H0 ;  /* 0x2000004795477231 */ /* 0x000fe20000240897 */
[----:B------:R-:W-:Y:S02]  /*4860*/  PRMT R98, R62, 0x7610, R98 ;  /* 0x000076103e627816 */ /* 0x000fe40000000062 */
[----:B------:R-:W-:Y:S02]  /*4870*/  LOP3.LUT R62, R78, 0xffff, R138, 0xf8, !PT ;  /* 0x0000ffff4e3e7812 */ /* 0x000fe400078ef88a */
[----:B------:R-:W-:Y:S02]  /*4880*/  PRMT R55, R68, 0x7632, R55 ;  /* 0x0000763244377816 */ /* 0x000fe40000000037 */
[----:B------:R-:W-:-:S02]  /*4890*/  LOP3.LUT R78, R94, 0xffff, RZ, 0xc0, !PT ;  /* 0x0000ffff5e4e7812 */ /* 0x000fc400078ec0ff */
[----:B------:R-:W-:Y:S02]  /*48a0*/  PRMT R97, R66, 0x7610, R97 ;  /* 0x0000761042617816 */ /* 0x000fe40000000061 */
[----:B------:R-:W-:Y:S02]  /*48b0*/  PRMT R94, R137, 0x7632, R94 ;  /* 0x00007632895e7816 */ /* 0x000fe4000000005e */
[----:B------:R-:W-:Y:S01]  /*48c0*/  LOP3.LUT R98, R79, 0xffff, R98, 0xf8, !PT ;  /* 0x0000ffff4f627812 */ /* 0x000fe200078ef862 */
[----:B------:R-:W-:Y:S01]  /*48d0*/  IMAD.WIDE.U32 R78, R78, 0x10000, RZ ;  /* 0x000100004e4e7825 */ /* 0x000fe200078e00ff */
[----:B------:R-:W-:Y:S02]  /*48e0*/  LOP3.LUT R66, R55, 0xffff, RZ, 0xc0, !PT ;  /* 0x0000ffff37427812 */ /* 0x000fe400078ec0ff */
[----:B------:R-:W-:Y:S02]  /*48f0*/  PRMT R55, R71, 0x7610, R55 ;  /* 0x0000761047377816 */ /* 0x000fe40000000037 */
[----:B------:R-:W-:-:S02]  /*4900*/  F2FP.BF16.F32.PACK_AB R76, RZ, R76 ;  /* 0x0000004cff4c723e */ /* 0x000fc400000010ff */
[----:B------:R-:W-:Y:S01]  /*4910*/  PRMT R71, R67, 0x7610, R71 ;  /* 0x0000761043477816 */ /* 0x000fe20000000047 */
[----:B------:R-:W-:Y:S01]  /*4920*/  IMAD.WIDE.U32 R66, R66, 0x10000, RZ ;  /* 0x0001000042427825 */ /* 0x000fe200078e00ff */
[----:B------:R-:W-:-:S03]  /*4930*/  LOP3.LUT R94, R94, 0xffff, RZ, 0xc0, !PT ;  /* 0x0000ffff5e5e7812 */ /* 0x000fc600078ec0ff */
[----:B------:R-:W-:Y:S01]  /*4940*/  HFMA2.BF16_V2 R76, R153.H0_H0, R76.H0_H0, R155.H0_H0 ;  /* 0x2000004c994c7231 */ /* 0x000fe2000024089b */
[----:B------:R-:W-:Y:S02]  /*4950*/  F2FP.BF16.F32.PACK_AB R82, RZ, R82 ;  /* 0x00000052ff52723e */ /* 0x000fe400000010ff */
[----:B------:R-:W-:Y:S02]  /*4960*/  PRMT R99, R68, 0x7610, R99 ;  /* 0x0000761044637816 */ /* 0x000fe40000000063 */
[----:B------:R-:W-:Y:S01]  /*4970*/  LOP3.LUT R68, R78, 0xffff, R71, 0xf8, !PT ;  /* 0x0000ffff4e447812 */ /* 0x000fe200078ef847 */
[----:B------:R-:W-:Y:S01]  /*4980*/  HFMA2.BF16_V2 R82, R157.H0_H0, R82.H0_H0, R159.H0_H0 ;  /* 0x200000529d527231 */ /* 0x000fe2000024089f */
[----:B------:R-:W-:Y:S01]  /*4990*/  LOP3.LUT R71, R79, 0xffff, R97, 0xf8, !PT ;  /* 0x0000ffff4f477812 */ /* 0x000fe200078ef861 */
[----:B------:R-:W-:Y:S01]  /*49a0*/  IMAD.WIDE.U32 R78, R94, 0x10000, RZ ;  /* 0x000100005e4e7825 */ /* 0x000fe200078e00ff */
[----:B------:R-:W-:Y:S02]  /*49b0*/  PRMT R94, R83, 0x7632, R94 ;  /* 0x00007632535e7816 */ /* 0x000fe4000000005e */
[----:B------:R-:W-:-:S02]  /*49c0*/  LOP3.LUT R66, R66, 0xffff, R99, 0xf8, !PT ;  /* 0x0000ffff42427812 */ /* 0x000fc400078ef863 */
[----:B------:R-:W-:Y:S02]  /*49d0*/  LOP3.LUT R67, R67, 0xffff, R55, 0xf8, !PT ;  /* 0x0000ffff43437812 */ /* 0x000fe400078ef837 */
[----:B------:R-:W-:Y:S02]  /*49e0*/  PRMT R99, R76, 0x7610, R99 ;  /* 0x000076104c637816 */ /* 0x000fe40000000063 */
[----:B------:R-:W-:Y:S02]  /*49f0*/  PRMT R55, R80, 0x7632, R55 ;  /* 0x0000763250377816 */ /* 0x000fe40000000037 */
[----:B------:R-:W-:Y:S02]  /*4a00*/  LOP3.LUT R76, R78, 0xffff, R137, 0xf8, !PT ;  /* 0x0000ffff4e4c7812 */ /* 0x000fe400078ef889 */
[----:B------:R-:W-:Y:S02]  /*4a10*/  LOP3.LUT R78, R94, 0xffff, RZ, 0xc0, !PT ;  /* 0x0000ffff5e4e7812 */ /* 0x000fe400078ec0ff */
[----:B------:R-:W-:-:S02]  /*4a20*/  PRMT R94, R82, 0x7610, R94 ;  /* 0x00007610525e7816 */ /* 0x000fc4000000005e */
[----:B------:R-:W-:Y:S02]  /*4a30*/  LOP3.LUT R82, R55, 0xffff, RZ, 0xc0, !PT ;  /* 0x0000ffff37527812 */ /* 0x000fe400078ec0ff */
[----:B------:R-:W-:Y:S02]  /*4a40*/  PRMT R55, R25, 0x7632, R55 ;  /* 0x0000763219377816 */ /* 0x000fe40000000037 */
[----:B------:R-:W-:Y:S01]  /*4a50*/  PRMT R97, R83, 0x7610, R97 ;  /* 0x0000761053617816 */ /* 0x000fe20000000061 */
[----:B------:R-:W-:Y:S01]  /*4a60*/  IMAD.WIDE.U32 R82, R82, 0x10000, RZ ;  /* 0x0001000052527825 */ /* 0x000fe200078e00ff */
[----:B------:R-:W-:Y:S02]  /*4a70*/  LOP3.LUT R55, R55, 0xffff, RZ, 0xc0, !PT ;  /* 0x0000ffff37377812 */ /* 0x000fe400078ec0ff */
[----:B------:R-:W-:Y:S01]  /*4a80*/  LOP3.LUT R99, R79, 0xffff, R99, 0xf8, !PT ;  /* 0x0000ffff4f637812 */ /* 0x000fe200078ef863 */
[----:B------:R-:W-:Y:S01]  /*4a90*/  IMAD.WIDE.U32 R78, R78, 0x10000, RZ ;  /* 0x000100004e4e7825 */ /* 0x000fe200078e00ff */
[----:B------:R-:W-:-:S02]  /*4aa0*/  LOP3.LUT R80, R82, 0xffff, R80, 0xf8, !PT ;  /* 0x0000ffff52507812 */ /* 0x000fc400078ef850 */
[----:B------:R-:W-:Y:S01]  /*4ab0*/  LOP3.LUT R105, R83, 0xffff, R87, 0xf8, !PT ;  /* 0x0000ffff53697812 */ /* 0x000fe200078ef857 */
[----:B------:R-:W-:Y:S01]  /*4ac0*/  IMAD.WIDE.U32 R82, R55, 0x10000, RZ ;  /* 0x0001000037527825 */ /* 0x000fe200078e00ff */
[----:B------:R-:W-:Y:S02]  /*4ad0*/  PRMT R55, R86, 0x7610, R55 ;  /* 0x0000761056377816 */ /* 0x000fe40000000037 */
[----:B------:R-:W-:Y:S02]  /*4ae0*/  PRMT R86, R24, 0x7632, R86 ;  /* 0x0000763218567816 */ /* 0x000fe40000000056 */
[----:B------:R-:W-:Y:S02]  /*4af0*/  PRMT R87, R25, 0x7610, R87 ;  /* 0x0000761019577816 */ /* 0x000fe40000000057 */
[----:B------:R-:W-:Y:S02]  /*4b00*/  PRMT R25, R30, 0x7632, R25 ;  /* 0x000076321e197816 */ /* 0x000fe40000000019 */
[----:B------:R-:W-:-:S02]  /*4b10*/  F2FP.BF16.F32.PACK_AB R91, RZ, R91 ;  /* 0x0000005bff5b723e */ /* 0x000fc400000010ff */
[----:B------:R-:W-:Y:S02]  /*4b20*/  LOP3.LUT R86, R86, 0xffff, RZ, 0xc0, !PT ;  /* 0x0000ffff56567812 */ /* 0x000fe400078ec0ff */
[--C-:B------:R-:W-:Y:S01]  /*4b30*/  LOP3.LUT R83, R83, 0xffff, R55.reuse, 0xf8, !PT ;  /* 0x0000ffff53537812 */ /* 0x100fe200078ef837 */
[----:B------:R-:W-:Y:S01]  /*4b40*/  HFMA2.BF16_V2 R91, R169.H0_H0, R91.H0_H0, R171.H0_H0 ;  /* 0x2000005ba95b7231 */ /* 0x000fe200002408ab */
[----:B------:R-:W-:Y:S02]  /*4b50*/  LOP3.LUT R25, R25, 0xffff, RZ, 0xc0, !PT ;  /* 0x0000ffff19197812 */ /* 0x000fe400078ec0ff */
[----:B------:R-:W-:Y:S02]  /*4b60*/  PRMT R55, R26, 0x7632, R55 ;  /* 0x000076321a377816 */ /* 0x000fe40000000037 */
[----:B------:R-:W-:Y:S01]  /*4b70*/  LOP3.LUT R82, R82, 0xffff, R87, 0xf8, !PT ;  /* 0x0000ffff52527812 */ /* 0x000fe200078ef857 */
[----:B------:R-:W-:Y:S01]  /*4b80*/  IMAD.WIDE.U32 R86, R86, 0x10000, RZ ;  /* 0x0001000056567825 */ /* 0x000fe200078e00ff */
[----:B------:R-:W-:-:S02]  /*4b90*/  LOP3.LUT R78, R78, 0xffff, R97, 0xf8, !PT ;  /* 0x0000ffff4e4e7812 */ /* 0x000fc400078ef861 */
[----:B------:R-:W-:Y:S01]  /*4ba0*/  PRMT R97, R24, 0x7610, R97 ;  /* 0x0000761018617816 */ /* 0x000fe20000000061 */
[----:B------:R-:W-:Y:S01]  /*4bb0*/  IMAD.WIDE.U32 R24, R25, 0x10000, RZ ;  /* 0x0001000019187825 */ /* 0x000fe200078e00ff */
[----:B------:R-:W-:Y:S02]  /*4bc0*/  LOP3.LUT R55, R55, 0xffff, RZ, 0xc0, !PT ;  /* 0x0000ffff37377812 */ /* 0x000fe400078ec0ff */
[--C-:B------:R-:W-:Y:S02]  /*4bd0*/  LOP3.LUT R79, R79, 0xffff, R94.reuse, 0xf8, !PT ;  /* 0x0000ffff4f4f7812 */ /* 0x100fe400078ef85e */
[----:B------:R-:W-:Y:S02]  /*4be0*/  PRMT R94, R30, 0x7610, R94 ;  /* 0x000076101e5e7816 */ /* 0x000fe4000000005e */
[----:B------:R-:W-:Y:S02]  /*4bf0*/  LOP3.LUT R30, R86, 0xffff, R97, 0xf8, !PT ;  /* 0x0000ffff561e7812 */ /* 0x000fe400078ef861 */
[----:B------:R-:W-:Y:S01]  /*4c00*/  LOP3.LUT R91, R87, 0xffff, R91, 0xf8, !PT ;  /* 0x0000ffff575b7812 */ /* 0x000fe200078ef85b */
[----:B------:R-:W-:Y:S01]  /*4c10*/  IMAD.WIDE.U32 R86, R55, 0x10000, RZ ;  /* 0x0001000037567825 */ /* 0x000fe200078e00ff */
[----:B------:R-:W-:-:S02]  /*4c20*/  F2FP.BF16.F32.PACK_AB R104, RZ, R104 ;  /* 0x00000068ff68723e */ /* 0x000fc400000010ff */
[--C-:B------:R-:W-:Y:S02]  /*4c30*/  LOP3.LUT R24, R24, 0xffff, R94.reuse, 0xf8, !PT ;  /* 0x0000ffff18187812 */ /* 0x100fe400078ef85e */
[----:B------:R-:W-:Y:S01]  /*4c40*/  PRMT R55, R52, 0x7632, R55 ;  /* 0x0000763234377816 */ /* 0x000fe20000000037 */
[----:B------:R-:W-:Y:S01]  /*4c50*/  HFMA2.BF16_V2 R104, R197.H0_H0, R104.H0_H0, R209.H0_H0 ;  /* 0x20000068c5687231 */ /* 0x000fe200002408d1 */
[----:B------:R-:W-:Y:S02]  /*4c60*/  PRMT R94, R54, 0x7632, R94 ;  /* 0x00007632365e7816 */ /* 0x000fe4000000005e */
[----:B------:R-:W-:Y:S02]  /*4c70*/  LOP3.LUT R26, R86, 0xffff, R26, 0xf8, !PT ;  /* 0x0000ffff561a7812 */ /* 0x000fe400078ef81a */
[----:B------:R-:W-:Y:S02]  /*4c80*/  LOP3.LUT R55, R55, 0xffff, RZ, 0xc0, !PT ;  /* 0x0000ffff37377812 */ /* 0x000fe400078ec0ff */
[----:B------:R-:W-:-:S02]  /*4c90*/  F2FP.BF16.F32.PACK_AB R103, RZ, R103 ;  /* 0x00000067ff67723e */ /* 0x000fc400000010ff */
[----:B------:R-:W-:Y:S02]  /*4ca0*/  LOP3.LUT R86, R94, 0xffff, RZ, 0xc0, !PT ;  /* 0x0000ffff5e567812 */ /* 0x000fe400078ec0ff */
[--C-:B------:R-:W-:Y:S01]  /*4cb0*/  LOP3.LUT R25, R25, 0xffff, R96.reuse, 0xf8, !PT ;  /* 0x0000ffff19197812 */ /* 0x100fe200078ef860 */
[----:B------:R-:W-:Y:S01]  /*4cc0*/  HFMA2.BF16_V2 R103, R199.H0_H0, R103.H0_H0, R211.H0_H0 ;  /* 0x20000067c7677231 */ /* 0x000fe200002408d3 */
[----:B------:R-:W-:Y:S02]  /*4cd0*/  PRMT R96, R57, 0x7632, R96 ;  /* 0x0000763239607816 */ /* 0x000fe40000000060 */
[----:B------:R-:W-:Y:S01]  /*4ce0*/  PRMT R100, R54, 0x7610, R100 ;  /* 0x0000761036647816 */ /* 0x000fe20000000064 */
[----:B------:R-:W-:Y:S01]  /*4cf0*/  IMAD.WIDE.U32 R54, R55, 0x10000, RZ ;  /* 0x0001000037367825 */ /* 0x000fe200078e00ff */
[----:B------:R-:W-:Y:S02]  /*4d00*/  LOP3.LUT R106, R87, 0xffff, R101, 0xf8, !PT ;  /* 0x0000ffff576a7812 */ /* 0x000fe400078ef865 */
[----:B------:R-:W-:Y:S01]  /*4d10*/  PRMT R94, R104, 0x7610, R94 ;  /* 0x00007610685e7816 */ /* 0x000fe2000000005e */
[----:B------:R-:W-:Y:S01]  /*4d20*/  IMAD.WIDE.U32 R86, R86, 0x10000, RZ ;  /* 0x0001000056567825 */ /* 0x000fe200078e00ff */
[----:B------:R-:W-:-:S02]  /*4d30*/  LOP3.LUT R96, R96, 0xffff, RZ, 0xc0, !PT ;  /* 0x0000ffff60607812 */ /* 0x000fc400078ec0ff */
[----:B------:R-:W-:Y:S02]  /*4d40*/  PRMT R97, R52, 0x7610, R97 ;  /* 0x0000761034617816 */ /* 0x000fe40000000061 */
[----:B------:R-:W-:Y:S02]  /*4d50*/  LOP3.LUT R55, R55, 0xffff, R94, 0xf8, !PT ;  /* 0x0000ffff37377812 */ /* 0x000fe400078ef85e */
[----:B------:R-:W-:Y:S02]  /*4d60*/  LOP3.LUT R52, R86, 0xffff, R100, 0xf8, !PT ;  /* 0x0000ffff56347812 */ /* 0x000fe400078ef864 */
[----:B------:R-:W-:Y:S01]  /*4d70*/  LOP3.LUT R104, R87, 0xffff, R103, 0xf8, !PT ;  /* 0x0000ffff57687812 */ /* 0x000fe200078ef867 */
[----:B------:R-:W-:Y:S01]  /*4d80*/  IMAD.WIDE.U32 R86, R96, 0x10000, RZ ;  /* 0x0001000060567825 */ /* 0x000fe200078e00ff */
[----:B------:R-:W-:Y:S02]  /*4d90*/  PRMT R94, R57, 0x7610, R94 ;  /* 0x00007610395e7816 */ /* 0x000fe4000000005e */
[----:B------:R-:W-:-:S02]  /*4da0*/  PRMT R57, R75, 0x7632, R57 ;  /* 0x000076324b397816 */ /* 0x000fc40000000039 */
[----:B------:R-:W-:Y:S02]  /*4db0*/  F2FP.BF16.F32.PACK_AB R110, RZ, R110 ;  /* 0x0000006eff6e723e */ /* 0x000fe400000010ff */
[----:B------:R-:W-:Y:S02]  /*4dc0*/  PRMT R96, R56, 0x7632, R96 ;  /* 0x0000763238607816 */ /* 0x000fe40000000060 */
[----:B------:R-:W-:Y:S01]  /*4dd0*/  LOP3.LUT R57, R57, 0xffff, RZ, 0xc0, !PT ;  /* 0x0000ffff39397812 */ /* 0x000fe200078ec0ff */
[----:B------:R-:W-:Y:S01]  /*4de0*/  HFMA2.BF16_V2 R110, R193.H0_H0, R110.H0_H0, R205.H0_H0 ;  /* 0x2000006ec16e7231 */ /* 0x000fe200002408cd */
[----:B------:R-:W-:Y:S02]  /*4df0*/  LOP3.LUT R96, R96, 0xffff, RZ, 0xc0, !PT ;  /* 0x0000ffff60607812 */ /* 0x000fe400078ec0ff */
[--C-:B------:R-:W-:Y:S02]  /*4e00*/  LOP3.LUT R86, R86, 0xffff, R94.reuse, 0xf8, !PT ;  /* 0x0000ffff56567812 */ /* 0x100fe400078ef85e */
[----:B------:R-:W-:-:S02]  /*4e10*/  PRMT R94, R61, 0x7632, R94 ;  /* 0x000076323d5e7816 */ /* 0x000fc4000000005e */
[----:B------:R-:W-:Y:S01]  /*4e20*/  PRMT R101, R56, 0x7610, R101 ;  /* 0x0000761038657816 */ /* 0x000fe20000000065 */
[----:B------:R-:W-:Y:S01]  /*4e30*/  IMAD.WIDE.U32 R56, R57, 0x10000, RZ ;  /* 0x0001000039387825 */ /* 0x000fe200078e00ff */
[----:B------:R-:W-:Y:S02]  /*4e40*/  LOP3.LUT R54, R54, 0xffff, R97, 0xf8, !PT ;  /* 0x0000ffff36367812 */ /* 0x000fe400078ef861 */
[----:B------:R-:W-:Y:S01]  /*4e50*/  PRMT R100, R75, 0x7610, R100 ;  /* 0x000076104b647816 */ /* 0x000fe20000000064 */
[----:B------:R-:W-:Y:S01]  /*4e60*/  IMAD.WIDE.U32 R96, R96, 0x10000, RZ ;  /* 0x0001000060607825 */ /* 0x000fe200078e00ff */
[----:B------:R-:W-:Y:S02]  /*4e70*/  SHF.R.U32.HI R238, RZ, 0x10, R33 ;  /* 0x00000010ffee7819 */ /* 0x000fe40000011621 */
[----:B------:R-:W-:Y:S02]  /*4e80*/  SHF.R.U32.HI R237, RZ, 0x10, R35 ;  /* 0x00000010ffed7819 */ /* 0x000fe40000011623 */
[----:B------:R-:W-:-:S02]  /*4e90*/  PRMT R107, R110, 0x7610, R107 ;  /* 0x000076106e6b7816 */ /* 0x000fc4000000006b */
[----:B------:R-:W-:Y:S01]  /*4ea0*/  LOP3.LUT R75, R94, 0xffff, RZ, 0xc0, !PT ;  /* 0x0000ffff5e4b7812 */ /* 0x000fe200078ec0ff */
[----:B------:R-:W-:Y:S01]  /*4eb0*/  HFMA2.BF16_V2 R28, R238.H0_H0, R28.H0_H0, R237.H0_H0 ;  /* 0x2000001cee1c7231 */ /* 0x000fe200002408ed */
[--C-:B------:R-:W-:Y:S02]  /*4ec0*/  LOP3.LUT R56, R56, 0xffff, R100.reuse, 0xf8, !PT ;  /* 0x0000ffff38387812 */ /* 0x100fe400078ef864 */
[----:B------:R-:W-:Y:S02]  /*4ed0*/  F2FP.BF16.F32.PACK_AB R108, RZ, R108 ;  /* 0x0000006cff6c723e */ /* 0x000fe400000010ff */
[----:B------:R-:W-:Y:S02]  /*4ee0*/  LOP3.LUT R94, R96, 0xffff, R101, 0xf8, !PT ;  /* 0x0000ffff605e7812 */ /* 0x000fe400078ef865 */
[----:B------:R-:W-:Y:S01]  /*4ef0*/  LOP3.LUT R107, R97, 0xffff, R107, 0xf8, !PT ;  /* 0x0000ffff616b7812 */ /* 0x000fe200078ef86b */
[----:B------:R-:W-:Y:S01]  /*4f00*/  IMAD.WIDE.U32 R96, R75, 0x10000, RZ ;  /* 0x000100004b607825 */ /* 0x000fe200078e00ff */
[----:B------:R-:W-:-:S03]  /*4f10*/  PRMT R100, R84, 0x7632, R100 ;  /* 0x0000763254647816 */ /* 0x000fc60000000064 */
[----:B------:R-:W-:Y:S01]  /*4f20*/  HFMA2.BF16_V2 R108, R195.H0_H0, R108.H0_H0, R207.H0_H0 ;  /* 0x2000006cc36c7231 */ /* 0x000fe200002408cf */
[----:B------:R-:W-:Y:S02]  /*4f30*/  F2FP.BF16.F32.PACK_AB R126, RZ, R126 ;  /* 0x0000007eff7e723e */ /* 0x000fe400000010ff */
[----:B------:R-:W-:Y:S02]  /*4f40*/  PRMT R102, R77, 0x7632, R102 ;  /* 0x000076324d667816 */ /* 0x000fe40000000066 */
[----:B------:R-:W-:Y:S01]  /*4f50*/  F2FP.BF16.F32.PACK_AB R53, RZ, R53 ;  /* 0x00000035ff35723e */ /* 0x000fe200000010ff */
[----:B------:R-:W-:Y:S01]  /*4f60*/  HFMA2.BF16_V2 R126, R185.H0_H0, R126.H0_H0, R187.H0_H0 ;  /* 0x2000007eb97e7231 */ /* 0x000fe200002408bb */
[----:B------:R-:W-:Y:S02]  /*4f70*/  SHF.R.U32.HI R238, RZ, 0x10, R41 ;  /* 0x00000010ffee7819 */ /* 0x000fe40000011629 */
[----:B------:R-:W-:Y:S02]  /*4f80*/  SHF.R.U32.HI R237, RZ, 0x10, R43 ;  /* 0x00000010ffed7819 */ /* 0x000fe4000001162b */
[----:B------:R-:W-:-:S02]  /*4f90*/  LOP3.LUT R100, R100, 0xffff, RZ, 0xc0, !PT ;  /* 0x0000ffff64647812 */ /* 0x000fc400078ec0ff */
[----:B------:R-:W-:Y:S01]  /*4fa0*/  LOP3.LUT R102, R102, 0xffff, RZ, 0xc0, !PT ;  /* 0x0000ffff66667812 */ /* 0x000fe200078ec0ff */
[----:B------:R-:W-:Y:S01]  /*4fb0*/  HFMA2.BF16_V2 R53, R238.H0_H0, R53.H0_H0, R237.H0_H0 ;  /* 0x20000035ee357231 */ /* 0x000fe200002408ed */
[--C-:B------:R-:W-:Y:S01]  /*4fc0*/  LOP3.LUT R96, R96, 0xffff, R61.reuse, 0xf8, !PT ;  /* 0x0000ffff60607812 */ /* 0x100fe200078ef83d */
[----:B------:R-:W-:Y:S01]  /*4fd0*/  IMAD.WIDE.U32 R100, R100, 0x10000, RZ ;  /* 0x0001000064647825 */ /* 0x000fe200078e00ff */
[----:B------:R-:W-:Y:S02]  /*4fe0*/  PRMT R61, R88, 0x7632, R61 ;  /* 0x00007632583d7816 */ /* 0x000fe4000000003d */
[----:B------:R-:W-:Y:S01]  /*4ff0*/  F2FP.BF16.F32.PACK_AB R63, RZ, R63 ;  /* 0x0000003fff3f723e */ /* 0x000fe200000010ff */
[----:B------:R-:W-:Y:S01]  /*5000*/  IMAD.WIDE.U32 R102, R102, 0x10000, RZ ;  /* 0x0001000066667825 */ /* 0x000fe200078e00ff */
[----:B------:R-:W-:Y:S02]  /*5010*/  SHF.R.U32.HI R238, RZ, 0x10, R49 ;  /* 0x00000010ffee7819 */ /* 0x000fe40000011631 */
[----:B------:R-:W-:-:S02]  /*5020*/  SHF.R.U32.HI R237, RZ, 0x10, R51 ;  /* 0x00000010ffed7819 */ /* 0x000fc40000011633 */
[--C-:B------:R-:W-:Y:S02]  /*5030*/  LOP3.LUT R87, R87, 0xffff, R108.reuse, 0xf8, !PT ;  /* 0x0000ffff57577812 */ /* 0x100fe400078ef86c */
[----:B------:R-:W-:Y:S01]  /*5040*/  PRMT R108, R126, 0x7610, R108 ;  /* 0x000076107e6c7816 */ /* 0x000fe2000000006c */
[----:B------:R-:W-:Y:S01]  /*5050*/  HFMA2.BF16_V2 R63, R238.H0_H0, R63.H0_H0, R237.H0_H0 ;  /* 0x2000003fee3f7231 */ /* 0x000fe200002408ed */
[----:B------:R-:W-:Y:S02]  /*5060*/  LOP3.LUT R61, R61, 0xffff, RZ, 0xc0, !PT ;  /* 0x0000ffff3d3d7812 */ /* 0x000fe400078ec0ff */
[----:B------:R-:W-:Y:S02]  /*5070*/  F2FP.BF16.F32.PACK_AB R65, RZ, R65 ;  /* 0x00000041ff41723e */ /* 0x000fe400000010ff */
[----:B------:R-:W-:Y:S02]  /*5080*/  SHF.R.U32.HI R237, RZ, 0x10, R141 ;  /* 0x00000010ffed7819 */ /* 0x000fe4000001168d */
[----:B------:R-:W-:-:S02]  /*5090*/  SHF.R.U32.HI R228, RZ, 0x10, R143 ;  /* 0x00000010ffe47819 */ /* 0x000fc4000001168f */
[----:B------:R-:W-:Y:S02]  /*50a0*/  LOP3.LUT R84, R100, 0xffff, R84, 0xf8, !PT ;  /* 0x0000ffff64547812 */ /* 0x000fe400078ef854 */
[----:B------:R-:W-:Y:S01]  /*50b0*/  F2FP.BF16.F32.PACK_AB R70, RZ, R70 ;  /* 0x00000046ff46723e */ /* 0x000fe200000010ff */
[----:B------:R-:W-:Y:S01]  /*50c0*/  HFMA2.BF16_V2 R65, R237.H0_H0, R65.H0_H0, R228.H0_H0 ;  /* 0x20000041ed417231 */ /* 0x000fe200002408e4 */
[----:B------:R-:W-:Y:S01]  /*50d0*/  SHF.R.U32.HI R238, RZ, 0x10, R145 ;  /* 0x00000010ffee7819 */ /* 0x000fe20000011691 */
[----:B------:R-:W0:Y:S01]  /*50e0*/  LDC R228, c[0x0][0x380] ;  /* 0x0000e000ffe47b82 */ /* 0x000e220000000800 */
[----:B------:R-:W-:Y:S02]  /*50f0*/  LOP3.LUT R100, R102, 0xffff, R77, 0xf8, !PT ;  /* 0x0000ffff66647812 */ /* 0x000fe400078ef84d */
[----:B------:R-:W-:Y:S01]  /*5100*/  LOP3.LUT R108, R103, 0xffff, R108, 0xf8, !PT ;  /* 0x0000ffff676c7812 */ /* 0x000fe200078ef86c */
[----:B------:R-:W-:Y:S01]  /*5110*/  IMAD.WIDE.U32 R102, R61, 0x10000, RZ ;  /* 0x000100003d667825 */ /* 0x000fe200078e00ff */
[----:B------:R-:W-:-:S03]  /*5120*/  F2FP.BF16.F32.PACK_AB R74, RZ, R74 ;  /* 0x0000004aff4a723e */ /* 0x000fc600000010ff */
[----:B------:R-:W-:Y:S01]  /*5130*/  HFMA2.BF16_V2 R70, R238.H0_H0, R70.H0_H0, R252.H1_H1 ;  /* 0x20000046ee467231 */ /* 0x000fe200002608fc */
[----:B------:R-:W-:Y:S02]  /*5140*/  SHF.L.U32 R61, R28, 0x10, RZ ;  /* 0x000000101c3d7819 */ /* 0x000fe400000006ff */
[----:B------:R-:W-:Y:S01]  /*5150*/  LOP3.LUT R28, R102, 0xffff, R88, 0xf8, !PT ;  /* 0x0000ffff661c7812 */ /* 0x000fe200078ef858 */
[----:B------:R-:W-:Y:S01]  /*5160*/  HFMA2.BF16_V2 R74, R251.H0_H0, R74.H0_H0, R250.H1_H1 ;  /* 0x2000004afb4a7231 */ /* 0x000fe200002608fa */
[----:B------:R-:W-:Y:S02]  /*5170*/  F2FP.BF16.F32.PACK_AB R89, RZ, R89 ;  /* 0x00000059ff59723e */ /* 0x000fe400000010ff */
[----:B------:R-:W-:Y:S02]  /*5180*/  LOP3.LUT R102, R103, 0xffff, R23, 0xf8, !PT ;  /* 0x0000ffff67667812 */ /* 0x000fe400078ef817 */
[----:B------:R-:W-:Y:S01]  /*5190*/  SHF.L.U32 R59, R59, 0x10, RZ ;  /* 0x000000103b3b7819 */ /* 0x000fe200000006ff */
[----:B------:R-:W-:Y:S01]  /*51a0*/  HFMA2.BF16_V2 R89, R248.H0_H0, R89.H0_H0, R247.H1_H1 ;  /* 0x20000059f8597231 */ /* 0x000fe200002608f7 */
[----:B------:R-:W-:-:S02]  /*51b0*/  LOP3.LUT R23, R27, R61, RZ, 0xfc, !PT ;  /* 0x0000003d1b177212 */ /* 0x000fc400078efcff */
[----:B------:R-:W-:Y:S02]  /*51c0*/  SHF.L.U32 R63, R63, 0x10, RZ ;  /* 0x000000103f3f7819 */ /* 0x000fe400000006ff */
[----:B------:R-:W-:Y:S02]  /*51d0*/  SHF.L.U32 R27, R65, 0x10, RZ ;  /* 0x00000010411b7819 */ /* 0x000fe400000006ff */
[----:B------:R-:W-:Y:S02]  /*51e0*/  SHF.L.U32 R70, R70, 0x10, RZ ;  /* 0x0000001046467819 */ /* 0x000fe400000006ff */
[----:B------:R-:W-:Y:S02]  /*51f0*/  LOP3.LUT R73, R73, R59, RZ, 0xfc, !PT ;  /* 0x0000003b49497212 */ /* 0x000fe400078efcff */
[----:B------:R-:W-:Y:S02]  /*5200*/  SHF.L.U32 R74, R74, 0x10, RZ ;  /* 0x000000104a4a7819 */ /* 0x000fe400000006ff */
[----:B------:R-:W-:-:S02]  /*5210*/  LOP3.LUT R59, R93, R63, RZ, 0xfc, !PT ;  /* 0x0000003f5d3b7212 */ /* 0x000fc400078efcff */
[----:B------:R-:W-:Y:S02]  /*5220*/  LOP3.LUT R63, R98, R27, RZ, 0xfc, !PT ;  /* 0x0000001b623f7212 */ /* 0x000fe400078efcff */
[----:B------:R-:W-:Y:S02]  /*5230*/  SHF.L.U32 R27, R69, 0x10, RZ ;  /* 0x00000010451b7819 */ /* 0x000fe400000006ff */
[----:B------:R-:W-:Y:S02]  /*5240*/  LOP3.LUT R69, R71, R70, RZ, 0xfc, !PT ;  /* 0x0000004647457212 */ /* 0x000fe400078efcff */
[----:B------:R-:W-:Y:S01]  /*5250*/  LOP3.LUT R77, R99, R74, RZ, 0xfc, !PT ;  /* 0x0000004a634d7212 */ /* 0x000fe200078efcff */
[----:B------:R-:W2:Y:S01]  /*5260*/  @P0 LDC.64 R70, c[0x0][0x3a0] ;  /* 0x0000e800ff460b82 */ /* 0x000ea20000000a00 */
[----:B------:R-:W-:Y:S02]  /*5270*/  SHF.L.U32 R89, R89, 0x10, RZ ;  /* 0x0000001059597819 */ /* 0x000fe400000006ff */
[----:B------:R-:W-:-:S02]  /*5280*/  F2FP.BF16.F32.PACK_AB R90, RZ, R90 ;  /* 0x0000005aff5a723e */ /* 0x000fc400000010ff */
[----:B------:R-:W-:Y:S02]  /*5290*/  LOP3.LUT R83, R83, R89, RZ, 0xfc, !PT ;  /* 0x0000005953537212 */ /* 0x000fe400078efcff */
[----:B------:R-:W-:Y:S01]  /*52a0*/  SHF.L.U32 R53, R53, 0x10, RZ ;  /* 0x0000001035357819 */ /* 0x000fe200000006ff */
[----:B------:R-:W3:Y:S01]  /*52b0*/  @P0 LDC.64 R74, c[0x0][0x3a8] ;  /* 0x0000ea00ff4a0b82 */ /* 0x000ee20000000a00 */
[----:B------:R-:W-:Y:S01]  /*52c0*/  F2FP.BF16.F32.PACK_AB R81, RZ, R81 ;  /* 0x00000051ff51723e */ /* 0x000fe200000010ff */
[----:B------:R-:W-:Y:S01]  /*52d0*/  HFMA2.BF16_V2 R90, R247.H0_H0, R90.H0_H0, R246.H1_H1 ;  /* 0x2000005af75a7231 */ /* 0x000fe200002608f6 */
[----:B------:R-:W-:Y:S02]  /*52e0*/  F2FP.BF16.F32.PACK_AB R85, RZ, R85 ;  /* 0x00000055ff55723e */ /* 0x000fe400000010ff */
[----:B------:R-:W-:Y:S01]  /*52f0*/  F2FP.BF16.F32.PACK_AB R121, RZ, R121 ;  /* 0x00000079ff79723e */ /* 0x000fe200000010ff */
[----:B------:R-:W-:Y:S01]  /*5300*/  HFMA2.BF16_V2 R81, R250.H0_H0, R81.H0_H0, R249.H1_H1 ;  /* 0x20000051fa517231 */ /* 0x000fe200002608f9 */
[----:B------:R-:W-:Y:S01]  /*5310*/  F2FP.BF16.F32.PACK_AB R127, RZ, R127 ;  /* 0x0000007fff7f723e */ /* 0x000fe200000010ff */
[----:B------:R-:W4:Y:S01]  /*5320*/  LDC.64 R88, c[0x0][0x398] ;  /* 0x0000e600ff587b82 */ /* 0x000f220000000a00 */
[----:B------:R-:W-:Y:S01]  /*5330*/  F2FP.BF16.F32.PACK_AB R124, RZ, R124 ;  /* 0x0000007cff7c723e */ /* 0x000fe200000010ff */
[----:B------:R-:W-:Y:S01]  /*5340*/  HFMA2.BF16_V2 R85, R249.H0_H0, R85.H0_H0, R248.H1_H1 ;  /* 0x20000055f9557231 */ /* 0x000fe200002608f8 */
[----:B------:R-:W-:Y:S01]  /*5350*/  LOP3.LUT R65, R29, R53, RZ, 0xfc, !PT ;  /* 0x000000351d417212 */ /* 0x000fe200078efcff */
[----:B------:R-:W-:Y:S01]  /*5360*/  HFMA2.BF16_V2 R121, R181.H0_H0, R121.H0_H0, R183.H0_H0 ;  /* 0x20000079b5797231 */ /* 0x000fe200002408b7 */
[----:B------:R-:W-:Y:S01]  /*5370*/  F2FP.BF16.F32.PACK_AB R136, RZ, R136 ;  /* 0x00000088ff88723e */ /* 0x000fe200000010ff */
[----:B------:R-:W-:Y:S01]  /*5380*/  HFMA2.BF16_V2 R127, R244.H0_H0, R127.H0_H0, R243.H1_H1 ;  /* 0x2000007ff47f7231 */ /* 0x000fe200002608f3 */
[----:B------:R-:W-:Y:S01]  /*5390*/  PRMT R29, R130, 0x7610, R29 ;  /* 0x00007610821d7816 */ /* 0x000fe2000000001d */
[----:B--2---:R-:W-:Y:S01]  /*53a0*/  @P0 IMAD.WIDE R70, R2, 0x4, R70 ;  /* 0x0000000402460825 */ /* 0x004fe200078e0246 */
[----:B------:R-:W-:-:S03]  /*53b0*/  F2FP.BF16.F32.PACK_AB R95, RZ, R95 ;  /* 0x0000005fff5f723e */ /* 0x000fc600000010ff */
[----:B------:R-:W-:Y:S01]  /*53c0*/  HFMA2.BF16_V2 R124, R243.H0_H0, R124.H0_H0, R242.H1_H1 ;  /* 0x2000007cf37c7231 */ /* 0x000fe200002608f2 */
[----:B------:R-:W-:Y:S01]  /*53d0*/  SHF.L.U32 R31, R31, 0x10, RZ ;  /* 0x000000101f1f7819 */ /* 0x000fe200000006ff */
[----:B------:R-:W-:Y:S01]  /*53e0*/  HFMA2.BF16_V2 R136, R242.H0_H0, R136.H0_H0, R241.H1_H1 ;  /* 0x20000088f2887231 */ /* 0x000fe200002608f1 */
[----:B------:R-:W-:Y:S01]  /*53f0*/  SHF.L.U32 R90, R90, 0x10, RZ ;  /* 0x000000105a5a7819 */ /* 0x000fe200000006ff */
[----:B------:R-:W-:Y:S01]  /*5400*/  HFMA2.BF16_V2 R95, R246.H0_H0, R95.H0_H0, R245.H1_H1 ;  /* 0x2000005ff65f7231 */ /* 0x000fe200002608f5 */
[----:B------:R-:W-:Y:S01]  /*5410*/  SHF.L.U32 R29, R29, 0x10, RZ ;  /* 0x000000101d1d7819 */ /* 0x000fe200000006ff */
[----:B---3--:R-:W-:Y:S01]  /*5420*/  @P0 IMAD.WIDE R74, R2, 0x4, R74 ;  /* 0x00000004024a0825 */ /* 0x008fe200078e024a */
[----:B------:R-:W-:Y:S01]  /*5430*/  LOP3.LUT R61, R92, R31, RZ, 0xfc, !PT ;  /* 0x0000001f5c3d7212 */ /* 0x000fe200078efcff */
[----:B------:R2:W-:Y:S01]  /*5440*/  @P0 STG.E desc[UR4][R70.64], R21 ;  /* 0x0000001546000986 */ /* 0x0005e2000c101904 */
[----:B------:R-:W-:Y:S02]  /*5450*/  SHF.L.U32 R81, R81, 0x10, RZ ;  /* 0x0000001051517819 */ /* 0x000fe400000006ff */
[----:B------:R-:W-:Y:S01]  /*5460*/  SHF.L.U32 R85, R85, 0x10, RZ ;  /* 0x0000001055557819 */ /* 0x000fe200000006ff */
[----:B------:R3:W-:Y:S01]  /*5470*/  @P0 STG.E desc[UR4][R74.64], R20 ;  /* 0x000000144a000986 */ /* 0x0007e2000c101904 */
[----:B------:R-:W-:Y:S01]  /*5480*/  LOP3.LUT R31, R91, R90, RZ, 0xfc, !PT ;  /* 0x0000005a5b1f7212 */ /* 0x000fe200078efcff */
[----:B----4-:R-:W-:Y:S01]  /*5490*/  IMAD.WIDE.U32 R92, R11, 0x8, R88 ;  /* 0x000000080b5c7825 */ /* 0x010fe200078e0058 */
[----:B------:R-:W-:-:S02]  /*54a0*/  F2FP.BF16.F32.PACK_AB R115, RZ, R115 ;  /* 0x00000073ff73723e */ /* 0x000fc400000010ff */
[----:B------:R-:W-:Y:S01]  /*54b0*/  LOP3.LUT R101, R101, 0xffff, R121, 0xf8, !PT ;  /* 0x0000ffff65657812 */ /* 0x000fe200078ef879 */
[----:B------:R-:W-:Y:S01]  /*54c0*/  IMAD.WIDE.U32 R10, R10, 0x8, R88 ;  /* 0x000000080a0a7825 */ /* 0x000fe200078e0058 */
[----:B------:R-:W-:-:S03]  /*54d0*/  LOP3.LUT R67, R67, R27, RZ, 0xfc, !PT ;  /* 0x0000001b43437212 */ /* 0x000fc600078efcff */
[----:B------:R-:W-:Y:S01]  /*54e0*/  HFMA2.BF16_V2 R115, R191.H0_H0, R115.H0_H0, R203.H0_H0 ;  /* 0x20000073bf737231 */ /* 0x000fe200002408cb */
[----:B------:R-:W-:Y:S01]  /*54f0*/  LOP3.LUT R53, R104, R29, RZ, 0xfc, !PT ;  /* 0x0000001d68357212 */ /* 0x000fe200078efcff */
[--C-:B--2---:R-:W-:Y:S01]  /*5500*/  IMAD.WIDE.U32 R70, R17, 0x8, R88.reuse ;  /* 0x0000000811467825 */ /* 0x104fe200078e0058 */
[----:B------:R-:W-:Y:S02]  /*5510*/  SHF.L.U32 R90, R127, 0x10, RZ ;  /* 0x000000107f5a7819 */ /* 0x000fe400000006ff */
[----:B------:R-:W-:Y:S01]  /*5520*/  F2FP.BF16.F32.PACK_AB R119, RZ, R119 ;  /* 0x00000077ff77723e */ /* 0x000fe200000010ff */
[----:B---3--:R-:W-:Y:S01]  /*5530*/  IMAD.WIDE.U32 R20, R19, 0x8, R88 ;  /* 0x0000000813147825 */ /* 0x008fe200078e0058 */
[----:B------:R-:W-:Y:S02]  /*5540*/  F2FP.BF16.F32.PACK_AB R118, RZ, R118 ;  /* 0x00000076ff76723e */ /* 0x000fe400000010ff */
[----:B------:R-:W-:Y:S01]  /*5550*/  PRMT R27, R133, 0x7610, R27 ;  /* 0x00007610851b7816 */ /* 0x000fe2000000001b */
[----:B------:R-:W-:Y:S01]  /*5560*/  IMAD.WIDE.U32 R16, R16, 0x8, R88 ;  /* 0x0000000810107825 */ /* 0x000fe200078e0058 */
[----:B------:R-:W-:-:S03]  /*5570*/  SHF.L.U32 R29, R124, 0x10, RZ ;  /* 0x000000107c1d7819 */ /* 0x000fc600000006ff */
[----:B------:R-:W-:Y:S01]  /*5580*/  HFMA2.BF16_V2 R119, R179.H0_H0, R119.H0_H0, R177.H0_H0 ;  /* 0x20000077b3777231 */ /* 0x000fe200002408b1 */
[----:B------:R-:W-:Y:S01]  /*5590*/  LOP3.LUT R72, R72, 0xffff, R221, 0xf8, !PT ;  /* 0x0000ffff48487812 */ /* 0x000fe200078ef8dd */
[----:B------:R-:W-:Y:S01]  /*55a0*/  IMAD.WIDE.U32 R74, R15, 0x8, R88 ;  /* 0x000000080f4a7825 */ /* 0x000fe200078e0058 */
[----:B------:R-:W-:-:S03]  /*55b0*/  LOP3.LUT R79, R79, R81, RZ, 0xfc, !PT ;  /* 0x000000514f4f7212 */ /* 0x000fc600078efcff */
[----:B------:R-:W-:Y:S01]  /*55c0*/  HFMA2.BF16_V2 R118, R245.H0_H0, R118.H0_H0, R244.H1_H1 ;  /* 0x20000076f5767231 */ /* 0x000fe200002608f4 */
[----:B------:R-:W-:Y:S01]  /*55d0*/  SHF.L.U32 R91, R136, 0x10, RZ ;  /* 0x00000010885b7819 */ /* 0x000fe200000006ff */
[--C-:B------:R-:W-:Y:S01]  /*55e0*/  IMAD.WIDE.U32 R14, R14, 0x8, R88.reuse ;  /* 0x000000080e0e7825 */ /* 0x100fe200078e0058 */
[----:B------:R-:W-:Y:S01]  /*55f0*/  LOP3.LUT R81, R105, R85, RZ, 0xfc, !PT ;  /* 0x0000005569517212 */ /* 0x000fe200078efcff */
[----:B------:R2:W-:Y:S01]  /*5600*/  STG.E.64 desc[UR4][R20.64], R22 ;  /* 0x0000001614007986 */ /* 0x0005e2000c101b04 */
        /* <DEDUP_REMOVED lines=8> */
[----:B------:R-:W-:Y:S01]  /*5690*/  LOP3.LUT R29, R102, R91, RZ, 0xfc, !PT ;  /* 0x0000005b661d7212 */ /* 0x000fe200078efcff */
[--C-:B------:R-:W-:Y:S01]  /*56a0*/  IMAD.WIDE.U32 R90, R13, 0x8, R88.reuse ;  /* 0x000000080d5a7825 */ /* 0x100fe200078e0058 */
[----:B------:R-:W-:Y:S01]  /*56b0*/  SHF.L.U32 R129, R129, 0x10, RZ ;  /* 0x0000001081817819 */ /* 0x000fe200000006ff */
[----:B------:R2:W-:Y:S01]  /*56c0*/  STG.E.64 desc[UR4][R20.64+0x3000], R72 ;  /* 0x0030004814007986 */ /* 0x0005e2000c101b04 */
[----:B------:R-:W-:Y:S01]  /*56d0*/  LOP3.LUT R25, R25, R95, RZ, 0xfc, !PT ;  /* 0x0000005f19197212 */ /* 0x000fe200078efcff */
[--C-:B------:R-:W-:Y:S01]  /*56e0*/  IMAD.WIDE.U32 R12, R12, 0x8, R88.reuse ;  /* 0x000000080c0c7825 */ /* 0x100fe200078e0058 */
[----:B------:R-:W-:Y:S01]  /*56f0*/  SHF.L.U32 R132, R132, 0x10, RZ ;  /* 0x0000001084847819 */ /* 0x000fe200000006ff */
[----:B------:R2:W-:Y:S01]  /*5700*/  STG.E.64 desc[UR4][R20.64+0x4000], R58 ;  /* 0x0040003a14007986 */ /* 0x0005e2000c101b04 */
[----:B------:R-:W-:Y:S01]  /*5710*/  LOP3.LUT R27, R106, R27, RZ, 0xfc, !PT ;  /* 0x0000001b6a1b7212 */ /* 0x000fe200078efcff */
[----:B------:R-:W-:Y:S01]  /*5720*/  IMAD.WIDE.U32 R102, R7, 0x8, R88 ;  /* 0x0000000807667825 */ /* 0x000fe200078e0058 */
[----:B------:R-:W-:Y:S01]  /*5730*/  SHF.L.U32 R131, R131, 0x10, RZ ;  /* 0x0000001083837819 */ /* 0x000fe200000006ff */
[----:B------:R2:W-:Y:S01]  /*5740*/  STG.E.64 desc[UR4][R20.64+0x5000], R62 ;  /* 0x0050003e14007986 */ /* 0x0005e2000c101b04 */
[----:B------:R-:W-:Y:S01]  /*5750*/  LOP3.LUT R57, R57, 0xffff, R115, 0xf8, !PT ;  /* 0x0000ffff39397812 */ /* 0x000fe200078ef873 */
[----:B------:R-:W-:Y:S01]  /*5760*/  IMAD.WIDE.U32 R6, R6, 0x8, R88 ;  /* 0x0000000806067825 */ /* 0x000fe200078e0058 */
[----:B------:R-:W-:Y:S01]  /*5770*/  SHF.L.U32 R128, R128, 0x10, RZ ;  /* 0x0000001080807819 */ /* 0x000fe200000006ff */
[----:B------:R2:W-:Y:S01]  /*5780*/  STG.E.64 desc[UR4][R20.64+0x6000], R68 ;  /* 0x0060004414007986 */ /* 0x0005e2000c101b04 */
[----:B------:R-:W-:Y:S01]  /*5790*/  LOP3.LUT R97, R97, 0xffff, R119, 0xf8, !PT ;  /* 0x0000ffff61617812 */ /* 0x000fe200078ef877 */
        /* <DEDUP_REMOVED lines=9> */
[----:B------:R-:W-:Y:S01]  /*5830*/  LOP3.LUT R57, R57, R128, RZ, 0xfc, !PT ;  /* 0x0000008039397212 */ /* 0x000fe200078efcff */
[----:B------:R2:W-:Y:S01]  /*5840*/  STG.E.64 desc[UR4][R16.64], R78 ;  /* 0x0000004e10007986 */ /* 0x0005e2000c101b04 */
[----:B------:R-:W-:Y:S01]  /*5850*/  LOP3.LUT R97, R97, R118, RZ, 0xfc, !PT ;  /* 0x0000007661617212 */ /* 0x000fe200078efcff */
[----:B------:R-:W-:Y:S01]  /*5860*/  IMAD.WIDE.U32 R18, R18, 0x8, R88 ;  /* 0x0000000812127825 */ /* 0x000fe200078e0058 */
[----:B0-----:R-:W-:Y:S01]  /*5870*/  IADD3 R2, PT, PT, R2, R228, RZ ;  /* 0x000000e402027210 */ /* 0x001fe20007ffe0ff */
[----:B------:R2:W-:Y:S03]  /*5880*/  STG.E.64 desc[UR4][R74.64], R80 ;  /* 0x000000504a007986 */ /* 0x0005e6000c101b04 */
[----:B-1----:R-:W-:Y:S01]  /*5890*/  ISETP.GE.AND P2, PT, R2, UR6, PT ;  /* 0x0000000602007c0c */ /* 0x002fe2000bf46270 */
        /* <DEDUP_REMOVED lines=15> */
.L_x_47:
        /* <DEDUP_REMOVED lines=15> */
.L_x_1002:


//--------------------- .text._ZN10layer_norm13ln_fwd_kernelINS_13Kernel_traitsI13__nv_bfloat16S2_S2_fjLj49152ELj4ELj1ELj4ELj16ENS_18Kernel_traits_baseILj49152ES2_S2_S2_fjLj128EEEEEEEvNS_9FwdParamsE --------------------------
	.section	.text._ZN10layer_norm13ln_fwd_kernelINS_13Kernel_traitsI13__nv_bfloat16S2_S2_fjLj49152ELj4ELj1ELj4ELj16ENS_18Kernel_traits_baseILj49152ES2_S2_S2_fjLj128EEEEEEEvNS_9FwdParamsE,"ax",@progbits
	.align	128
        .global         _ZN10layer_norm13ln_fwd_kernelINS_13Kernel_traitsI13__nv_bfloat16S2_S2_fjLj49152ELj4ELj1ELj4ELj16ENS_18Kernel_traits_baseILj49152ES2_S2_S2_fjLj128EEEEEEEvNS_9FwdParamsE
        .type           _ZN10layer_norm13ln_fwd_kernelINS_13Kernel_traitsI13__nv_bfloat16S2_S2_fjLj49152ELj4ELj1ELj4ELj16ENS_18Kernel_traits_baseILj49152ES2_S2_S2_fjLj128EEEEEEEvNS_9FwdParamsE,@function
        .size           _ZN10layer_norm13ln_fwd_kernelINS_13Kernel_traitsI13__nv_bfloat16S2_S2_fjLj49152ELj4ELj1ELj4ELj16ENS_18Kernel_traits_baseILj49152ES2_S2_S2_fjLj128EEEEEEEvNS_9FwdParamsE,(.L_x_1003 - _ZN10layer_norm13ln_fwd_kernelINS_13Kernel_traitsI13__nv_bfloat16S2_S2_fjLj49152ELj4ELj1ELj4ELj16ENS_18Kernel_traits_baseILj49152ES2_S2_S2_fjLj128EEEEEEEvNS_9FwdParamsE)
        .other          _ZN10layer_norm13ln_fwd_kernelINS_13Kernel_traitsI13__nv_bfloat16S2_S2_fjLj49152ELj4ELj1ELj4ELj16ENS_18Kernel_traits_baseILj49152ES2_S2_S2_fjLj128EEEEEEEvNS_9FwdParamsE,@"STO_CUDA_ENTRY STV_DEFAULT"
_ZN10layer_norm13ln_fwd_kernelINS_13Kernel_traitsI13__nv_bfloat16S2_S2_fjLj49152ELj4ELj1ELj4ELj16ENS_18Kernel_traits_baseILj49152ES2_S2_S2_fjLj128EEEEEEEvNS_9FwdParamsE:
.text._ZN10layer_norm13ln_fwd_kernelINS_13Kernel_traitsI13__nv_bfloat16S2_S2_fjLj49152ELj4ELj1ELj4ELj16ENS_18Kernel_traits_baseILj49152ES2_S2_S2_fjLj128EEEEEEEvNS_9FwdParamsE:
        /* <DEDUP_REMOVED lines=44> */
.L_x_54:
[----:B----4-:R-:W0:Y:S01]  /*02c0*/  S2R R24, SR_CTAID.X ;  /* 0x0000000000187919 */ /* 0x010e220000002500 */
[----:B------:R-:W1:Y:S01]  /*02d0*/  LDC.64 R34, c[0x0][0x390] ;  /* 0x0000e400ff227b82 */ /* 0x000e620000000a00 */
[----:B------:R-:W-:Y:S02]  /*02e0*/  LOP3.LUT R0, R22, 0x7f, RZ, 0xc0, !PT ;  /* 0x0000007f16007812 */ /* 0x000fe400078ec0ff */
[----:B0-----:R-:W-:-:S04]  /*02f0*/  SHF.L.U32 R3, R24, 0x7, RZ ;  /* 0x0000000718037819 */ /* 0x001fc800000006ff */
[----:B------:R-:W-:-:S05]  /*0300*/  LOP3.LUT R3, R0, 0x180, R3, 0xf8, !PT ;  /* 0x0000018000037812 */ /* 0x000fca00078ef803 */
[----:B------:R-:W-:-:S04]  /*0310*/  IMAD R16, R20, 0x1800, R3 ;  /* 0x0000180014107824 */ /* 0x000fc800078e0203 */
[----:B-1----:R-:W-:-:S05]  /*0320*/  IMAD.WIDE.U32 R2, R16, 0x10, R34 ;  /* 0x0000001010027825 */ /* 0x002fca00078e0022 */
[----:B------:R-:W2:Y:S04]  /*0330*/  LDG.E.128 R168, desc[UR4][R2.64] ;  /* 0x0000000402a87981 */ /* 0x000ea8000c1e1d00 */
[----:B------:R-:W3:Y:S04]  /*0340*/  LDG.E.128 R172, desc[UR4][R2.64+0x2000] ;  /* 0x0020000402ac7981 */ /* 0x000ee8000c1e1d00 */
[----:B------:R-:W4:Y:S04]  /*0350*/  LDG.E.128 R132, desc[UR4][R2.64+0x4000] ;  /* 0x0040000402847981 */ /* 0x000f28000c1e1d00 */
[----:B------:R0:W4:Y:S01]  /*0360*/  LDG.E.128 R136, desc[UR4][R2.64+0x6000] ;  /* 0x0060000402887981 */ /* 0x000122000c1e1d00 */
[----:B------:R-:W-:-:S05]  /*0370*/  IADD3 R14, PT, PT, R16, 0x800, RZ ;  /* 0x00000800100e7810 */ /* 0x000fca0007ffe0ff */
[----:B------:R-:W-:-:S06]  /*0380*/  IMAD.WIDE.U32 R140, R14, 0x10, R34 ;  /* 0x000000100e8c7825 */ /* 0x000fcc00078e0022 */
[----:B------:R-:W4:Y:S01]  /*0390*/  LDG.E.128 R140, desc[UR4][R140.64] ;  /* 0x000000048c8c7981 */ /* 0x000f22000c1e1d00 */
        /* <DEDUP_REMOVED lines=15> */
[----:B0-----:R-:W-:-:S05]  /*0490*/  IADD3 R2, PT, PT, R16, 0x1400, RZ ;  /* 0x0000140010027810 */ /* 0x001fca0007ffe0ff */
[----:B------:R-:W-:-:S06]  /*04a0*/  IMAD.WIDE.U32 R164, R2, 0x10, R34 ;  /* 0x0000001002a47825 */ /* 0x000fcc00078e0022 */
[----:B------:R-:W4:Y:S01]  /*04b0*/  LDG.E.128 R164, desc[UR4][R164.64] ;  /* 0x00000004a4a47981 */ /* 0x000f22000c1e1d00 */
[C---:B--2---:R-:W-:Y:S02]  /*04c0*/  PRMT R31, R168.reuse, 0x7632, R31 ;  /* 0x00007632a81f7816 */ /* 0x044fe4000000001f */
        /* <DEDUP_REMOVED lines=10> */
[----:B------:R-:W-:-:S03]  /*0570*/  SHF.L.U32 R23, R23, 0x10, RZ ;  /* 0x0000001017177819 */ /* 0x000fc600000006ff */
[----:B------:R-:W-:Y:S01]  /*0580*/  FADD.FTZ R0, R27, R0 ;  /* 0x000000001b007221 */ /* 0x000fe20000010000 */
[----:B------:R-:W-:-:S03]  /*0590*/  PRMT R19, R171, 0x7632, R19 ;  /* 0x00007632ab137816 */ /* 0x000fc60000000013 */
[----:B------:R-:W-:Y:S01]  /*05a0*/  FADD.FTZ R0, R25, R0 ;  /* 0x0000000019007221 */ /* 0x000fe20000010000 */
[----:B------:R-:W-:-:S03]  /*05b0*/  SHF.L.U32 R21, R171, 0x10, RZ ;  /* 0x00000010ab157819 */ /* 0x000fc600000006ff */
[----:B------:R-:W-:Y:S01]  /*05c0*/  FADD.FTZ R0, R23, R0 ;  /* 0x0000000017007221 */ /* 0x000fe20000010000 */
[----:B------:R-:W-:-:S03]  /*05d0*/  SHF.L.U32 R19, R19, 0x10, RZ ;  /* 0x0000001013137819 */ /* 0x000fc600000006ff */
[----:B------:R-:W-:Y:S01]  /*05e0*/  FADD.FTZ R0, R21, R0 ;  /* 0x0000000015007221 */ /* 0x000fe20000010000 */
[C---:B---3--:R-:W-:Y:S02]  /*05f0*/  PRMT R15, R172.reuse, 0x7632, R15 ;  /* 0x00007632ac0f7816 */ /* 0x048fe4000000000f */
[----:B------:R-:W-:Y:S01]  /*0600*/  SHF.L.U32 R17, R172, 0x10, RZ ;  /* 0x00000010ac117819 */ /* 0x000fe200000006ff */
[----:B------:R-:W-:Y:S01]  /*0610*/  FADD.FTZ R0, R19, R0 ;  /* 0x0000000013007221 */ /* 0x000fe20000010000 */
[----:B------:R-:W-:-:S03]  /*0620*/  SHF.L.U32 R15, R15, 0x10, RZ ;  /* 0x000000100f0f7819 */ /* 0x000fc600000006ff */
[----:B------:R-:W-:Y:S01]  /*0630*/  FADD.FTZ R26, R17, R0 ;  /* 0x00000000111a7221 */ /* 0x000fe20000010000 */
[----:B------:R-:W-:Y:S02]  /*0640*/  IADD3 R0, PT, PT, R16, 0x1600, RZ ;  /* 0x0000160010007810 */ /* 0x000fe40007ffe0ff */
[----:B------:R-:W-:Y:S01]  /*0650*/  PRMT R11, R173, 0x7632, R11 ;  /* 0x00007632ad0b7816 */ /* 0x000fe2000000000b */
[----:B------:R-:W-:Y:S01]  /*0660*/  FADD.FTZ R26, R15, R26 ;  /* 0x0000001a0f1a7221 */ /* 0x000fe20000010000 */
[----:B------:R-:W-:Y:S01]  /*0670*/  SHF.L.U32 R13, R173, 0x10, RZ ;  /* 0x00000010ad0d7819 */ /* 0x000fe200000006ff */
[----:B------:R-:W-:Y:S01]  /*0680*/  IMAD.WIDE.U32 R168, R0, 0x10, R34 ;  /* 0x0000001000a87825 */ /* 0x000fe200078e0022 */
[----:B------:R-:W-:-:S03]  /*0690*/  SHF.L.U32 R11, R11, 0x10, RZ ;  /* 0x000000100b0b7819 */ /* 0x000fc600000006ff */
[----:B------:R-:W-:Y:S01]  /*06a0*/  FADD.FTZ R26, R13, R26 ;  /* 0x0000001a0d1a7221 */ /* 0x000fe20000010000 */
[C---:B------:R-:W-:Y:S01]  /*06b0*/  PRMT R7, R174.reuse, 0x7632, R7 ;  /* 0x00007632ae077816 */ /* 0x040fe20000000007 */
[----:B------:R-:W2:Y:S01]  /*06c0*/  LDG.E.128 R168, desc[UR4][R168.64] ;  /* 0x00000004a8a87981 */ /* 0x000ea2000c1e1d00 */
[----:B------:R-:W-:Y:S01]  /*06d0*/  SHF.L.U32 R9, R174, 0x10, RZ ;  /* 0x00000010ae097819 */ /* 0x000fe200000006ff */
[----:B------:R-:W-:Y:S01]  /*06e0*/  FADD.FTZ R26, R11, R26 ;  /* 0x0000001a0b1a7221 */ /* 0x000fe20000010000 */
[----:B------:R-:W-:-:S03]  /*06f0*/  SHF.L.U32 R7, R7, 0x10, RZ ;  /* 0x0000001007077819 */ /* 0x000fc600000006ff */
[----:B------:R-:W-:Y:S01]  /*0700*/  FADD.FTZ R26, R9, R26 ;  /* 0x0000001a091a7221 */ /* 0x000fe20000010000 */
[C---:B------:R-:W-:Y:S02]  /*0710*/  PRMT R3, R175.reuse, 0x7632, R3 ;  /* 0x00007632af037816 */ /* 0x040fe40000000003 */
[----:B------:R-:W-:Y:S01]  /*0720*/  SHF.L.U32 R5, R175, 0x10, RZ ;  /* 0x00000010af057819 */ /* 0x000fe200000006ff */
[----:B------:R-:W-:Y:S01]  /*0730*/  FADD.FTZ R26, R7, R26 ;  /* 0x0000001a071a7221 */ /* 0x000fe20000010000 */
[----:B------:R-:W-:-:S03]  /*0740*/  SHF.L.U32 R3, R3, 0x10, RZ ;  /* 0x0000001003037819 */ /* 0x000fc600000006ff */
[----:B------:R-:W-:Y:S01]  /*0750*/  FADD.FTZ R26, R5, R26 ;  /* 0x0000001a051a7221 */ /* 0x000fe20000010000 */
[C---:B----4-:R-:W-:Y:S02]  /*0760*/  PRMT R35, R132.reuse, 0x7632, R35 ;  /* 0x0000763284237816 */ /* 0x050fe40000000023 */
[----:B------:R-:W-:Y:S01]  /*0770*/  SHF.L.U32 R173, R132, 0x10, RZ ;  /* 0x0000001084ad7819 */ /* 0x000fe200000006ff */
[----:B------:R-:W-:Y:S01]  /*0780*/  FADD.FTZ R26, R3, R26 ;  /* 0x0000001a031a7221 */ /* 0x000fe20000010000 */
[----:B------:R-:W-:-:S03]  /*0790*/  SHF.L.U32 R35, R35, 0x10, RZ ;  /* 0x0000001023237819 */ /* 0x000fc600000006ff */
[--C-:B------:R-:W-:Y:S01]  /*07a0*/  FADD.FTZ R28, R173, R26.reuse ;  /* 0x0000001aad1c7221 */ /* 0x100fe20000010000 */
[C---:B------:R-:W-:Y:S02]  /*07b0*/  PRMT R26, R133.reuse, 0x7632, R26 ;  /* 0x00007632851a7816 */ /* 0x040fe4000000001a */
        /* <DEDUP_REMOVED lines=174> */
[C---:B--2---:R-:W-:Y:S02]  /*12a0*/  PRMT R146, R168.reuse, 0x7632, R146 ;  /* 0x00007632a8927816 */ /* 0x044fe40000000092 */
        /* <DEDUP_REMOVED lines=33> */
[----:B------:R-:W-:Y:S01]  /*14c0*/  FFMA.FTZ R155, R155, R155, RZ ;  /* 0x0000009b9b9b7223 */ /* 0x000fe200000100ff */
        /* <DEDUP_REMOVED lines=193> */
[----:B------:R-:W0:Y:S01]  /*20e0*/  SHFL.BFLY PT, R158, R157, 0x4, 0x1f ;  /* 0x0c801f009d9e7f89 */ /* 0x000e2200000e0000 */
[----:B------:R-:W-:Y:S01]  /*20f0*/  LOP3.LUT P3, RZ, R22, 0x1f, RZ, 0xc0, !PT ;  /* 0x0000001f16ff7812 */ /* 0x000fe2000786c0ff */
[----:B0-----:R-:W-:-:S05]  /*2100*/  FADD.FTZ R158, R157, R158 ;  /* 0x0000009e9d9e7221 */ /* 0x001fca0000010000 */
[----:B------:R-:W0:Y:S01]  /*2110*/  SHFL.BFLY PT, R159, R158, 0x8, 0x1f ;  /* 0x0d001f009e9f7f89 */ /* 0x000e2200000e0000 */
[----:B------:R-:W1:Y:S01]  /*2120*/  S2R R22, SR_TID.X ;  /* 0x0000000000167919 */ /* 0x000e620000002100 */
[----:B0-----:R-:W-:-:S05]  /*2130*/  FADD.FTZ R159, R158, R159 ;  /* 0x0000009f9e9f7221 */ /* 0x001fca0000010000 */
[----:B------:R-:W0:Y:S01]  /*2140*/  SHFL.BFLY PT, R172, R159, 0x10, 0x1f ;  /* 0x0e001f009fac7f89 */ /* 0x000e2200000e0000 */
[----:B------:R-:W-:Y:S01]  /*2150*/  BSSY.RECONVERGENT B0, `(.L_x_48) ;  /* 0x000000f000007945 */ /* 0x000fe20003800200 */
[----:B------:R-:W-:Y:S02]  /*2160*/  MOV R174, RZ ;  /* 0x000000ff00ae7202 */ /* 0x000fe40000000f00 */
[----:B-1----:R-:W-:-:S04]  /*2170*/  LOP3.LUT R155, R22, 0x1f, RZ, 0xc0, !PT ;  /* 0x0000001f169b7812 */ /* 0x002fc800078ec0ff */
[----:B------:R-:W-:Y:S01]  /*2180*/  ISETP.GT.U32.AND P2, PT, R155, 0x3, PT ;  /* 0x000000039b00780c */ /* 0x000fe20003f44070 */
[----:B0-----:R-:W-:Y:S01]  /*2190*/  FADD.FTZ R155, R159, R172 ;  /* 0x000000ac9f9b7221 */ /* 0x001fe20000010000 */
[----:B------:R-:W-:Y:S11]  /*21a0*/  @P3 BRA `(.L_x_49) ;  /* 0x0000000000243947 */ /* 0x000ff60003800000 */
        /* <DEDUP_REMOVED lines=9> */
.L_x_49:
[----:B------:R-:W-:Y:S05]  /*2240*/  BSYNC.RECONVERGENT B0 ;  /* 0x0000000000007941 */ /* 0x000fea0003800200 */
.L_x_48:
        /* <DEDUP_REMOVED lines=11> */
[----:B------:R-:W-:-:S06]  /*2300*/  IADD3 R154, PT, PT, R155, R154, RZ ;  /* 0x0000009a9b9a7210 */ /* 0x000fcc0007ffe0ff */
[----:B------:R-:W0:Y:S02]  /*2310*/  LDS.64 R154, [R154] ;  /* 0x000000009a9a7984 */ /* 0x000e240000000a00 */
.L_x_51:
[----:B------:R-:W-:Y:S05]  /*2320*/  BSYNC.RECONVERGENT B0 ;  /* 0x0000000000007941 */ /* 0x000fea0003800200 */
.L_x_50:
[----:B------:R-:W1:Y:S01]  /*2330*/  SHFL.DOWN PT, R157, R174, 0x2, 0x1f ;  /* 0x08401f00ae9d7f89 */ /* 0x000e6200000e0000 */
[----:B------:R-:W-:-:S03]  /*2340*/  ISETP.NE.AND P3, PT, R22, RZ, PT ;  /* 0x000000ff1600720c */ /* 0x000fc60003f65270 */
[----:B0-----:R-:W0:Y:S04]  /*2350*/  SHFL.DOWN PT, R156, R154, 0x2, 0x1f ;  /* 0x08401f009a9c7f89 */ /* 0x001e2800000e0000 */
[----:B------:R-:W2:Y:S01]  /*2360*/  SHFL.DOWN PT, R158, R155, 0x2, 0x1f ;  /* 0x08401f009b9e7f89 */ /* 0x000ea200000e0000 */
[----:B-1----:R-:W-:-:S04]  /*2370*/  FADD.FTZ R159, R157, R174 ;  /* 0x000000ae9d9f7221 */ /* 0x002fc80000010000 */
[----:B------:R-:W1:Y:S01]  /*2380*/  MUFU.RCP R172, R159 ;  /* 0x0000009f00ac7308 */ /* 0x000e620000001000 */
[----:B0-----:R-:W-:Y:S01]  /*2390*/  FMUL.FTZ R176, R157, R156 ;  /* 0x0000009c9db07220 */ /* 0x001fe20000410000 */
[----:B------:R-:W-:Y:S01]  /*23a0*/  FADD.FTZ R156, -R156, R154 ;  /* 0x0000009a9c9c7221 */ /* 0x000fe20000010100 */
[----:B------:R-:W0:Y:S01]  /*23b0*/  SHFL.DOWN PT, R178, R159, 0x1, 0x1f ;  /* 0x08201f009fb27f89 */ /* 0x000e2200000e0000 */
[----:B--2---:R-:W-:Y:S01]  /*23c0*/  FADD.FTZ R158, R158, R155 ;  /* 0x0000009b9e9e7221 */ /* 0x004fe20000010000 */
[----:B------:R-:W-:Y:S01]  /*23d0*/  FFMA.FTZ R176, R174, R154, R176 ;  /* 0x0000009aaeb07223 */ /* 0x000fe200000100b0 */
[----:B------:R-:W-:-:S04]  /*23e0*/  FMUL.FTZ R156, R156, R156 ;  /* 0x0000009c9c9c7220 */ /* 0x000fc80000410000 */
[----:B------:R-:W-:-:S04]  /*23f0*/  FMUL.FTZ R156, R156, R174 ;  /* 0x000000ae9c9c7220 */ /* 0x000fc80000410000 */
[----:B------:R-:W-:Y:S01]  /*2400*/  FMUL.FTZ R157, R157, R156 ;  /* 0x0000009c9d9d7220 */ /* 0x000fe20000410000 */
[----:B-1----:R-:W-:-:S03]  /*2410*/  FMUL.FTZ R176, R172, R176 ;  /* 0x000000b0acb07220 */ /* 0x002fc60000410000 */
[----:B------:R-:W-:Y:S02]  /*2420*/  FFMA.FTZ R157, R172, R157, R158 ;  /* 0x0000009dac9d7223 */ /* 0x000fe4000001009e */
[----:B------:R-:W1:Y:S01]  /*2430*/  LDC R172, c[0x0][0x380] ;  /* 0x0000e000ffac7b82 */ /* 0x000e620000000800 */
[----:B------:R-:W2:Y:S04]  /*2440*/  SHFL.DOWN PT, R154, R176, 0x1, 0x1f ;  /* 0x08201f00b09a7f89 */ /* 0x000ea800000e0000 */
[----:B------:R-:W3:Y:S01]  /*2450*/  SHFL.DOWN PT, R156, R157, 0x1, 0x1f ;  /* 0x08201f009d9c7f89 */ /* 0x000ee200000e0000 */
[----:B0-----:R-:W-:-:S06]  /*2460*/  FADD.FTZ R155, R159, R178 ;  /* 0x000000b29f9b7221 */ /* 0x001fcc0000010000 */
[----:B------:R-:W0:Y:S01]  /*2470*/  MUFU.RCP R155, R155 ;  /* 0x0000009b009b7308 */ /* 0x000e220000001000 */
[----:B-1----:R-:W-:Y:S01]  /*2480*/  SHF.L.U32 R174, R172, 0x2, RZ ;  /* 0x00000002acae7819 */ /* 0x002fe200000006ff */
        /* <DEDUP_REMOVED lines=9> */
[----:B------:R-:W-:-:S05]  /*2520*/  FFMA.FTZ R156, R155, R158, R156 ;  /* 0x0000009e9b9c7223 */ /* 0x000fca000001009c */
[----:B------:R1:W2:Y:S01]  /*2530*/  SHFL.IDX PT, R155, R156, RZ, 0x1f ;  /* 0x00001fff9c9b7589 */ /* 0x0002a200000e0000 */
[----:B------:R-:W-:Y:S05]  /*2540*/  @P3 BRA `(.L_x_52) ;  /* 0x0000000000983947 */ /* 0x000fea0003800000 */
[----:B-1----:R-:W1:Y:S01]  /*2550*/  LDC.64 R156, c[0x0][0x3c0] ;  /* 0x0000f000ff9c7b82 */ /* 0x002e620000000a00 */
        /* <DEDUP_REMOVED lines=13> */
[----:B-1----:R-:W-:Y:S02]  /*2630*/  LEA R178, P3, R180, R156, 0x3 ;  /* 0x0000009cb4b27211 */ /* 0x002fe400078618ff */
[----:B------:R-:W-:Y:S02]  /*2640*/  LEA.HI.X.SX32 R159, R159, RZ, 0x1, P4 ;  /* 0x000000ff9f9f7211 */ /* 0x000fe400020f0eff */
[----:B---3--:R-:W-:Y:S02]  /*2650*/  LEA R156, P5, R176, UR6, 0x2 ;  /* 0x00000006b09c7c11 */ /* 0x008fe4000f8a10ff */
        /* <DEDUP_REMOVED lines=14> */
.L_x_53:
[----:B0-----:R-:W-:Y:S02]  /*2740*/  MOV R154, R156 ;  /* 0x0000009c009a7202 */ /* 0x001fe40000000f00 */
[----:B------:R-:W-:-:S05]  /*2750*/  MOV R155, R157 ;  /* 0x0000009d009b7202 */ /* 0x000fca0000000f00 */
[----:B------:R-:W2:Y:S04]  /*2760*/  LDG.E.STRONG.GPU R154, desc[UR4][R154.64] ;  /* 0x000000049a9a7981 */ /* 0x000ea8000c1ef900 */
[----:B--2---:R-:W-:Y:S01]  /*2770*/  CCTL.IVALL ;  /* 0x00000000ff00798f */ /* 0x004fe20002000000 */
[----:B------:R-:W-:Y:S05]  /*2780*/  YIELD ;  /* 0x0000000000007946 */ /* 0x000fea0003800000 */
[----:B------:R-:W-:-:S13]  /*2790*/  ISETP.NE.AND P3, PT, R154, R178, PT ;  /* 0x000000b29a00720c */ /* 0x000fda0003f65270 */
[----:B------:R-:W-:Y:S05]  /*27a0*/  @P3 BRA `(.L_x_53) ;  /* 0xfffffffc00e43947 */ /* 0x000fea000383ffff */
.L_x_52:
[----:B------:R-:W-:Y:S05]  /*27b0*/  WARPSYNC.ALL ;  /* 0x0000000000007948 */ /* 0x000fea0003800000 */
[----:B0-2---:R-:W0:Y:S01]  /*27c0*/  @!P2 LDC.64 R154, c[0x0][0x3c0] ;  /* 0x0000f000ff9aab82 */ /* 0x005e220000000a00 */
[----:B-1----:R-:W-:Y:S01]  /*27d0*/  @!P2 LOP3.LUT R156, R18, 0x1, RZ, 0xc0, !PT ;  /* 0x00000001129ca812 */ /* 0x002fe200078ec0ff */
[----:B------:R-:W1:Y:S01]  /*27e0*/  LDCU UR6, c[0x0][0x384] ;  /* 0x00007080ff0677ac */ /* 0x000e620008000800 */
[----:B------:R-:W-:Y:S02]  /*27f0*/  @!P2 LOP3.LUT R24, R24, 0x7ffffffc, RZ, 0xc0, !PT ;  /* 0x7ffffffc1818a812 */ /* 0x000fe400078ec0ff */
[----:B------:R-:W-:-:S04]  /*2800*/  @!P2 IADD3 R157, PT, PT, -R156, RZ, RZ ;  /* 0x000000ff9c9da210 */ /* 0x000fc80007ffe1ff */
[----:B------:R-:W-:Y:S01]  /*2810*/  @!P2 LOP3.LUT R157, R157, R174, RZ, 0xc0, !PT ;  /* 0x000000ae9d9da212 */ /* 0x000fe200078ec0ff */
[----:B------:R-:W-:Y:S03]  /*2820*/  BAR.SYNC.DEFER_BLOCKING 0x0 ;  /* 0x0000000000007b1d */ /* 0x000fe60000010000 */
[----:B------:R-:W-:Y:S02]  /*2830*/  @!P2 IADD3 R24, P3, PT, R157, R24, RZ ;  /* 0x000000189d18a210 */ /* 0x000fe40007f7e0ff */
[----:B------:R-:W-:Y:S02]  /*2840*/  @!P2 SHF.L.U32 R157, R22, 0x3, RZ ;  /* 0x00000003169da819 */ /* 0x000fe400000006ff */
[----:B------:R-:W-:Y:S02]  /*2850*/  @!P2 IADD3.X R156, PT, PT, RZ, RZ, RZ, P3, !PT ;  /* 0x000000ffff9ca210 */ /* 0x000fe40001ffe4ff */
[----:B------:R-:W-:-:S02]  /*2860*/  @!P2 LOP3.LUT R157, R157, 0xf8, RZ, 0xc0, !PT ;  /* 0x000000f89d9da812 */ /* 0x000fc400078ec0ff */
[----:B0-----:R-:W-:-:S04]  /*2870*/  @!P2 LEA R154, P3, R24, R154, 0x3 ;  /* 0x0000009a189aa211 */ /* 0x001fc800078618ff */
[----:B------:R-:W-:Y:S02]  /*2880*/  @!P2 LEA.HI.X R155, R24, R155, R156, 0x3, P3 ;  /* 0x0000009b189ba211 */ /* 0x000fe400018f1c9c */
[----:B------:R-:W-:Y:S02]  /*2890*/  @!P2 IADD3 R154, P3, PT, R157, R154, RZ ;  /* 0x0000009a9d9aa210 */ /* 0x000fe40007f7e0ff */
[----:B------:R-:W-:Y:S02]  /*28a0*/  CS2R R156, SRZ ;  /* 0x00000000009c7805 */ /* 0x000fe4000001ff00 */
[----:B------:R-:W-:-:S05]  /*28b0*/  @!P2 IADD3.X R155, PT, PT, RZ, R155, RZ, P3, !PT ;  /* 0x0000009bff9ba210 */ /* 0x000fca0001ffe4ff */
[----:B------:R0:W2:Y:S01]  /*28c0*/  @!P2 LDG.E.64 R156, desc[UR4][R154.64] ;  /* 0x000000049a9ca981 */ /* 0x0000a2000c1e1b00 */
[----:B------:R-:W-:Y:S02]  /*28d0*/  MOV R159, RZ ;  /* 0x000000ff009f7202 */ /* 0x000fe40000000f00 */
[----:B------:R-:W-:Y:S02]  /*28e0*/  @!P2 MOV R159, 0x46400000 ;  /* 0x46400000009fa802 */ /* 0x000fe40000000f00 */
[----:B------:R-:W-:Y:S02]  /*28f0*/  IADD3 R18, PT, PT, R18, 0x1, RZ ;  /* 0x0000000112127810 */ /* 0x000fe40007ffe0ff */
[----:B------:R-:W-:Y:S01]  /*2900*/  PLOP3.LUT P1, PT, P1, PT, PT, 0x8, 0x80 ;  /* 0x000000000080781c */ /* 0x000fe20000f2e170 */
[----:B------:R-:W3:Y:S01]  /*2910*/  SHFL.DOWN PT, R24, R159, 0x2, 0x1f ;  /* 0x08401f009f187f89 */ /* 0x000ee200000e0000 */
[----:B------:R-:W-:Y:S01]  /*2920*/  LOP3.LUT R18, R18, 0x3, RZ, 0xc0, !PT ;  /* 0x0000000312127812 */ /* 0x000fe200078ec0ff */
[----:B---3--:R-:W-:-:S04]  /*2930*/  FADD.FTZ R176, R24, R159 ;  /* 0x0000009f18b07221 */ /* 0x008fc80000010000 */
[----:B------:R-:W3:Y:S01]  /*2940*/  MUFU.RCP R178, R176 ;  /* 0x000000b000b27308 */ /* 0x000ee20000001000 */
[----:B0-----:R-:W-:Y:S04]  /*2950*/  SHFL.DOWN PT, R154, R176, 0x1, 0x1f ;  /* 0x08201f00b09a7f89 */ /* 0x001fe800000e0000 */
[----:B--2---:R-:W0:Y:S04]  /*2960*/  SHFL.DOWN PT, R158, R156, 0x2, 0x1f ;  /* 0x08401f009c9e7f89 */ /* 0x004e2800000e0000 */
[----:B------:R-:W2:Y:S01]  /*2970*/  SHFL.DOWN PT, R174, R157, 0x2, 0x1f ;  /* 0x08401f009dae7f89 */ /* 0x000ea200000e0000 */
[----:B0-----:R-:W-:Y:S01]  /*2980*/  FMUL.FTZ R180, R24, R158 ;  /* 0x0000009e18b47220 */ /* 0x001fe20000410000 */
[----:B------:R-:W-:-:S03]  /*2990*/  FADD.FTZ R158, -R158, R156 ;  /* 0x0000009c9e9e7221 */ /* 0x000fc60000010100 */
[----:B------:R-:W-:Y:S01]  /*29a0*/  FFMA.FTZ R180, R159, R156, R180 ;  /* 0x0000009c9fb47223 */ /* 0x000fe200000100b4 */
[----:B------:R-:W-:Y:S01]  /*29b0*/  FMUL.FTZ R158, R158, R158 ;  /* 0x0000009e9e9e7220 */ /* 0x000fe20000410000 */
[----:B--2---:R-:W-:Y:S01]  /*29c0*/  FADD.FTZ R155, R174, R157 ;  /* 0x0000009dae9b7221 */ /* 0x004fe20000010000 */
[----:B------:R-:W-:Y:S01]  /*29d0*/  FADD.FTZ R157, R176, R154 ;  /* 0x0000009ab09d7221 */ /* 0x000fe20000010000 */
[----:B---3--:R-:W-:Y:S01]  /*29e0*/  FMUL.FTZ R180, R178, R180 ;  /* 0x000000b4b2b47220 */ /* 0x008fe20000410000 */
[----:B------:R-:W-:-:S04]  /*29f0*/  FMUL.FTZ R159, R158, R159 ;  /* 0x0000009f9e9f7220 */ /* 0x000fc80000410000 */
[----:B------:R-:W0:Y:S01]  /*2a00*/  SHFL.DOWN PT, R156, R180, 0x1, 0x1f ;  /* 0x08201f00b49c7f89 */ /* 0x000e2200000e0000 */
[----:B------:R-:W-:Y:S01]  /*2a10*/  FMUL.FTZ R159, R24, R159 ;  /* 0x0000009f189f7220 */ /* 0x000fe20000410000 */
[----:B------:R-:W2:Y:S03]  /*2a20*/  MUFU.RCP R157, R157 ;  /* 0x0000009d009d7308 */ /* 0x000ea60000001000 */
[----:B------:R-:W-:-:S05]  /*2a30*/  FFMA.FTZ R155, R178, R159, R155 ;  /* 0x0000009fb29b7223 */ /* 0x000fca000001009b */
[----:B------:R-:W3:Y:S01]  /*2a40*/  SHFL.DOWN PT, R24, R155, 0x1, 0x1f ;  /* 0x08201f009b187f89 */ /* 0x000ee200000e0000 */
[----:B0-----:R-:W-:Y:S01]  /*2a50*/  FADD.FTZ R158, R180, -R156 ;  /* 0x8000009cb49e7221 */ /* 0x001fe20000010000 */
[----:B------:R-:W-:-:S03]  /*2a60*/  FMUL.FTZ R156, R154, R156 ;  /* 0x0000009c9a9c7220 */ /* 0x000fc60000410000 */
[----:B------:R-:W-:Y:S01]  /*2a70*/  FMUL.FTZ R159, R158, R158 ;  /* 0x0000009e9e9f7220 */ /* 0x000fe20000410000 */
[----:B------:R-:W-:-:S03]  /*2a80*/  FFMA.FTZ R156, R176, R180, R156 ;  /* 0x000000b4b09c7223 */ /* 0x000fc6000001009c */
[----:B------:R-:W-:Y:S01]  /*2a90*/  FMUL.FTZ R159, R176, R159 ;  /* 0x0000009fb09f7220 */ /* 0x000fe20000410000 */
[----:B--2---:R-:W-:Y:S01]  /*2aa0*/  FMUL.FTZ R158, R157, R156 ;  /* 0x0000009c9d9e7220 */ /* 0x004fe20000410000 */
[----:B---3--:R-:W-:Y:S02]  /*2ab0*/  FADD.FTZ R24, R155, R24 ;  /* 0x000000189b187221 */ /* 0x008fe40000010000 */
[----:B------:R-:W-:Y:S02]  /*2ac0*/  FMUL.FTZ R159, R154, R159 ;  /* 0x0000009f9a9f7220 */ /* 0x000fe40000410000 */
[----:B------:R-:W0:Y:S01]  /*2ad0*/  @P0 LDC.64 R154, c[0x0][0x3a8] ;  /* 0x0000ea00ff9a0b82 */ /* 0x000e220000000a00 */
[----:B------:R-:W2:Y:S01]  /*2ae0*/  SHFL.IDX PT, R158, R158, RZ, 0x1f ;  /* 0x00001fff9e9e7589 */ /* 0x000ea200000e0000 */
[----:B------:R-:W-:-:S06]  /*2af0*/  FFMA.FTZ R159, R157, R159, R24 ;  /* 0x0000009f9d9f7223 */ /* 0x000fcc0000010018 */
[----:B------:R-:W3:Y:S01]  /*2b00*/  LDC R24, c[0x0][0x3d0] ;  /* 0x0000f400ff187b82 */ /* 0x000ee20000000800 */
[----:B------:R-:W3:Y:S07]  /*2b10*/  SHFL.IDX PT, R159, R159, RZ, 0x1f ;  /* 0x00001fff9f9f7589 */ /* 0x000eee00000e0000 */
[----:B------:R-:W4:Y:S01]  /*2b20*/  @P0 LDC.64 R156, c[0x0][0x3a0] ;  /* 0x0000e800ff9c0b82 */ /* 0x000f220000000a00 */
[----:B0-----:R-:W-:-:S04]  /*2b30*/  @P0 IMAD.WIDE R154, R20, 0x4, R154 ;  /* 0x00000004149a0825 */ /* 0x001fc800078e029a */
[--C-:B--2---:R-:W-:Y:S01]  /*2b40*/  FADD.FTZ R174, R161, -R158.reuse ;  /* 0x8000009ea1ae7221 */ /* 0x104fe20000010000 */
[--C-:B------:R-:W-:Y:S01]  /*2b50*/  FADD.FTZ R33, R33, -R158.reuse ;  /* 0x8000009e21217221 */ /* 0x100fe20000010000 */
[--C-:B------:R-:W-:Y:S01]  /*2b60*/  FADD.FTZ R31, R31, -R158.reuse ;  /* 0x8000009e1f1f7221 */ /* 0x100fe20000010000 */
[--C-:B------:R-:W-:Y:S01]  /*2b70*/  FADD.FTZ R29, R29, -R158.reuse ;  /* 0x8000009e1d1d7221 */ /* 0x100fe20000010000 */
[--C-:B------:R-:W-:Y:S01]  /*2b80*/  FADD.FTZ R27, R27, -R158.reuse ;  /* 0x8000009e1b1b7221 */ /* 0x100fe20000010000 */
[--C-:B------:R-:W-:Y:S01]  /*2b90*/  FADD.FTZ R25, R25, -R158.reuse ;  /* 0x8000009e19197221 */ /* 0x100fe20000010000 */
[--C-:B------:R-:W-:Y:S01]  /*2ba0*/  FADD.FTZ R23, R23, -R158.reuse ;  /* 0x8000009e17177221 */ /* 0x100fe20000010000 */
[----:B------:R-:W-:Y:S01]  /*2bb0*/  FADD.FTZ R21, R21, -R158 ;  /* 0x8000009e15157221 */ /* 0x000fe20000010000 */
[----:B---3--:R-:W-:Y:S01]  /*2bc0*/  FFMA.FTZ R24, R159, 2.0345052689663134515e-05, R24 ;  /* 0x37aaaaab9f187823 */ /* 0x008fe20000010018 */
[--C-:B------:R-:W-:Y:S01]  /*2bd0*/  FADD.FTZ R159, R160, -R158.reuse ;  /* 0x8000009ea09f7221 */ /* 0x100fe20000010000 */
[--C-:B------:R-:W-:Y:S01]  /*2be0*/  FADD.FTZ R19, R19, -R158.reuse ;  /* 0x8000009e13137221 */ /* 0x100fe20000010000 */
[----:B------:R-:W0:Y:S01]  /*2bf0*/  LDC.64 R160, c[0x0][0x398] ;  /* 0x0000e600ffa07b82 */ /* 0x000e220000000a00 */
        /* <DEDUP_REMOVED lines=12> */
[----:B----4-:R-:W-:-:S04]  /*2cc0*/  @P0 IMAD.WIDE R156, R20, 0x4, R156 ;  /* 0x00000004149c0825 */ /* 0x010fc800078e029c */
        /* <DEDUP_REMOVED lines=111> */
[----:B------:R2:W-:Y:S01]  /*33c0*/  @P0 STG.E desc[UR4][R156.64], R158 ;  /* 0x0000009e9c000986 */ /* 0x0005e2000c101904 */
        /* <DEDUP_REMOVED lines=76> */
[----:B------:R2:W-:Y:S01]  /*3890*/  @P0 STG.E desc[UR4][R154.64], R24 ;  /* 0x000000189a000986 */ /* 0x0005e2000c101904 */
[----:B------:R-:W-:Y:S01]  /*38a0*/  PRMT R33, R33, 0x5410, R31 ;  /* 0x0000541021217816 */ /* 0x000fe2000000001f */
[----:B0-----:R-:W-:Y:S01]  /*38b0*/  IMAD.WIDE.U32 R156, R10, 0x10, R160 ;  /* 0x000000100a9c7825 */ /* 0x001fe200078e00a0 */
[----:B------:R-:W-:-:S02]  /*38c0*/  PRMT R29, R29, 0x5410, R27 ;  /* 0x000054101d1d7816 */ /* 0x000fc4000000001b */
[----:B------:R-:W-:Y:S01]  /*38d0*/  PRMT R136, R136, 0x5410, R23 ;  /* 0x0000541088887816 */ /* 0x000fe20000000017 */
[----:B------:R-:W-:Y:S01]  /*38e0*/  IMAD.WIDE.U32 R162, R8, 0x10, R160 ;  /* 0x0000001008a27825 */ /* 0x000fe200078e00a0 */
[----:B------:R-:W-:-:S03]  /*38f0*/  PRMT R21, R21, 0x5410, R19 ;  /* 0x0000541015157816 */ /* 0x000fc60000000013 */
[----:B-----5:R-:W-:Y:S01]  /*3900*/  HFMA2.BF16_V2 R8, R84, R33, R36 ;  /* 0x0000002154087231 */ /* 0x020fe20000200024 */
[----:B------:R-:W-:Y:S01]  /*3910*/  PRMT R138, R138, 0x5410, R15 ;  /* 0x000054108a8a7816 */ /* 0x000fe2000000000f */
[----:B------:R-:W-:Y:S01]  /*3920*/  IMAD.WIDE.U32 R16, R16, 0x10, R160 ;  /* 0x0000001010107825 */ /* 0x000fe200078e00a0 */
[----:B------:R-:W-:-:S03]  /*3930*/  PRMT R13, R13, 0x5410, R11 ;  /* 0x000054100d0d7816 */ /* 0x000fc6000000000b */
[----:B------:R-:W-:Y:S01]  /*3940*/  HFMA2.BF16_V2 R10, R86, R136, R38 ;  /* 0x00000088560a7231 */ /* 0x000fe20000200026 */
[----:B------:R-:W-:Y:S01]  /*3950*/  PRMT R5, R5, 0x5410, R3 ;  /* 0x0000541005057816 */ /* 0x000fe20000000003 */
[----:B--2---:R-:W-:Y:S01]  /*3960*/  IMAD.WIDE.U32 R24, R14, 0x10, R160 ;  /* 0x000000100e187825 */ /* 0x004fe200078e00a0 */
[----:B------:R-:W-:-:S03]  /*3970*/  PRMT R14, R9, 0x5410, R140 ;  /* 0x00005410090e7816 */ /* 0x000fc6000000008c */
[----:B------:R-:W-:Y:S01]  /*3980*/  HFMA2.BF16_V2 R9, R85, R29, R37 ;  /* 0x0000001d55097231 */ /* 0x000fe20000200025 */
[----:B------:R-:W-:Y:S01]  /*3990*/  F2FP.BF16.F32.PACK_AB R173, RZ, R173 ;  /* 0x000000adffad723e */ /* 0x000fe200000010ff */
[----:B------:R-:W-:Y:S01]  /*39a0*/  IMAD.WIDE.U32 R154, R12, 0x10, R160 ;  /* 0x000000100c9a7825 */ /* 0x000fe200078e00a0 */
[----:B------:R-:W-:-:S03]  /*39b0*/  F2FP.BF16.F32.PACK_AB R35, RZ, R35 ;  /* 0x00000023ff23723e */ /* 0x000fc600000010ff */
        /* <DEDUP_REMOVED lines=10> */
[----:B------:R0:W-:Y:S01]  /*3a60*/  STG.E.128 desc[UR4][R16.64], R8 ;  /* 0x0000000810007986 */ /* 0x0001e2000c101d04 */
[----:B------:R-:W-:Y:S01]  /*3a70*/  F2FP.BF16.F32.PACK_AB R135, RZ, R135 ;  /* 0x00000087ff87723e */ /* 0x000fe200000010ff */
[--C-:B------:R-:W-:Y:S01]  /*3a80*/  IMAD.WIDE.U32 R6, R6, 0x10, R160.reuse ;  /* 0x0000001006067825 */ /* 0x100fe200078e00a0 */
[----:B------:R-:W-:Y:S01]  /*3a90*/  F2FP.BF16.F32.PACK_AB R185, RZ, R185 ;  /* 0x000000b9ffb9723e */ /* 0x000fe200000010ff */
[----:B------:R2:W-:Y:S01]  /*3aa0*/  STG.E.128 desc[UR4][R16.64+0x2000], R12 ;  /* 0x0020000c10007986 */ /* 0x0005e2000c101d04 */
[----:B------:R-:W-:Y:S01]  /*3ab0*/  F2FP.BF16.F32.PACK_AB R183, RZ, R183 ;  /* 0x000000b7ffb7723e */ /* 0x000fe200000010ff */
[----:B------:R-:W-:Y:S01]  /*3ac0*/  IMAD.WIDE.U32 R4, R4, 0x10, R160 ;  /* 0x0000001004047825 */ /* 0x000fe200078e00a0 */
[----:B------:R-:W-:-:S02]  /*3ad0*/  F2FP.BF16.F32.PACK_AB R187, RZ, R187 ;  /* 0x000000bbffbb723e */ /* 0x000fc400000010ff */
[----:B------:R-:W-:Y:S01]  /*3ae0*/  F2FP.BF16.F32.PACK_AB R137, RZ, R137 ;  /* 0x00000089ff89723e */ /* 0x000fe200000010ff */
[--C-:B------:R-:W-:Y:S01]  /*3af0*/  IMAD.WIDE.U32 R2, R2, 0x10, R160.reuse ;  /* 0x0000001002027825 */ /* 0x100fe200078e00a0 */
[----:B------:R-:W-:Y:S02]  /*3b00*/  F2FP.BF16.F32.PACK_AB R191, RZ, R191 ;  /* 0x000000bfffbf723e */ /* 0x000fe400000010ff */
[----:B------:R-:W-:Y:S01]  /*3b10*/  F2FP.BF16.F32.PACK_AB R189, RZ, R189 ;  /* 0x000000bdffbd723e */ /* 0x000fe200000010ff */
[----:B------:R-:W-:Y:S01]  /*3b20*/  IMAD.WIDE.U32 R160, R0, 0x10, R160 ;  /* 0x0000001000a07825 */ /* 0x000fe200078e00a0 */
        /* <DEDUP_REMOVED lines=22> */
[----:B------:R-:W-:Y:S01]  /*3c90*/  PRMT R181, R181, 0x5410, R135 ;  /* 0x00005410b5b57816 */ /* 0x000fe20000000087 */
[----:B------:R-:W-:Y:S01]  /*3ca0*/  HFMA2.BF16_V2 R9, R93, R175, R45 ;  /* 0x000000af5d097231 */ /* 0x000fe2000020002d */
[----:B------:R-:W-:Y:S01]  /*3cb0*/  F2FP.BF16.F32.PACK_AB R221, RZ, R221 ;  /* 0x000000ddffdd723e */ /* 0x000fe200000010ff */
[----:B------:R-:W-:Y:S01]  /*3cc0*/  HFMA2.BF16_V2 R10, R94, R179, R46 ;  /* 0x000000b35e0a7231 */ /* 0x000fe2000020002e */
[----:B------:R-:W-:Y:S01]  /*3cd0*/  F2FP.BF16.F32.PACK_AB R219, RZ, R219 ;  /* 0x000000dbffdb723e */ /* 0x000fe200000010ff */
[----:B------:R-:W-:Y:S01]  /*3ce0*/  HFMA2.BF16_V2 R11, R95, R181, R47 ;  /* 0x000000b55f0b7231 */ /* 0x000fe2000020002f */
[----:B------:R-:W-:-:S02]  /*3cf0*/  F2FP.BF16.F32.PACK_AB R223, RZ, R223 ;  /* 0x000000dfffdf723e */ /* 0x000fc400000010ff */
[----:B------:R-:W-:Y:S02]  /*3d00*/  F2FP.BF16.F32.PACK_AB R149, RZ, R149 ;  /* 0x00000095ff95723e */ /* 0x000fe400000010ff */
[----:B------:R-:W-:Y:S01]  /*3d10*/  F2FP.BF16.F32.PACK_AB R227, RZ, R227 ;  /* 0x000000e3ffe3723e */ /* 0x000fe200000010ff */
[----:B------:R0:W-:Y:S01]  /*3d20*/  STG.E.128 desc[UR4][R16.64+0x4000], R8 ;  /* 0x0040000810007986 */ /* 0x0001e2000c101d04 */
[----:B------:R-:W-:Y:S02]  /*3d30*/  F2FP.BF16.F32.PACK_AB R225, RZ, R225 ;  /* 0x000000e1ffe1723e */ /* 0x000fe400000010ff */
[----:B------:R-:W-:Y:S02]  /*3d40*/  F2FP.BF16.F32.PACK_AB R229, RZ, R229 ;  /* 0x000000e5ffe5723e */ /* 0x000fe400000010ff */
[----:B------:R-:W-:Y:S02]  /*3d50*/  F2FP.BF16.F32.PACK_AB R151, RZ, R151 ;  /* 0x00000097ff97723e */ /* 0x000fe400000010ff */
[----:B------:R-:W-:-:S02]  /*3d60*/  PRMT R185, R185, 0x5410, R183 ;  /* 0x00005410b9b97816 */ /* 0x000fc400000000b7 */
[----:B------:R-:W-:Y:S02]  /*3d70*/  PRMT R187, R187, 0x5410, R137 ;  /* 0x00005410bbbb7816 */ /* 0x000fe40000000089 */
[----:B------:R-:W-:Y:S01]  /*3d80*/  PRMT R191, R191, 0x5410, R189 ;  /* 0x00005410bfbf7816 */ /* 0x000fe200000000bd */
[----:B--2---:R-:W-:Y:S01]  /*3d90*/  HFMA2.BF16_V2 R12, R96, R185, R48 ;  /* 0x000000b9600c7231 */ /* 0x004fe20000200030 */
        /* <DEDUP_REMOVED lines=10> */
[----:B------:R-:W-:Y:S01]  /*3e40*/  F2FP.BF16.F32.PACK_AB R233, RZ, R233 ;  /* 0x000000e9ffe9723e */ /* 0x000fe200000010ff */
[----:B------:R-:W-:Y:S01]  /*3e50*/  HFMA2.BF16_V2 R138, R102, R203, R54 ;  /* 0x000000cb668a7231 */ /* 0x000fe20000200036 */
[----:B------:R-:W-:Y:S01]  /*3e60*/  F2FP.BF16.F32.PACK_AB R231, RZ, R231 ;  /* 0x000000e7ffe7723e */ /* 0x000fe200000010ff */
[----:B------:R-:W-:Y:S01]  /*3e70*/  HFMA2.BF16_V2 R139, R103, R205, R55 ;  /* 0x000000cd678b7231 */ /* 0x000fe20000200037 */
[----:B------:R-:W-:Y:S01]  /*3e80*/  F2FP.BF16.F32.PACK_AB R235, RZ, R235 ;  /* 0x000000ebffeb723e */ /* 0x000fe200000010ff */
[----:B------:R2:W-:Y:S01]  /*3e90*/  STG.E.128 desc[UR4][R16.64+0x6000], R12 ;  /* 0x0060000c10007986 */ /* 0x0005e2000c101d04 */
[----:B------:R-:W-:-:S02]  /*3ea0*/  F2FP.BF16.F32.PACK_AB R153, RZ, R153 ;  /* 0x00000099ff99723e */ /* 0x000fc400000010ff */
[----:B------:R-:W-:Y:S01]  /*3eb0*/  F2FP.BF16.F32.PACK_AB R239, RZ, R239 ;  /* 0x000000efffef723e */ /* 0x000fe200000010ff */
[----:B------:R3:W-:Y:S01]  /*3ec0*/  STG.E.128 desc[UR4][R24.64], R136 ;  /* 0x0000008818007986 */ /* 0x0007e2000c101d04 */
        /* <DEDUP_REMOVED lines=11> */
[----:B------:R-:W-:Y:S02]  /*3f80*/  PRMT R209, R209, 0x5410, R207 ;  /* 0x00005410d1d17816 */ /* 0x000fe400000000cf */
[----:B------:R-:W-:Y:S02]  /*3f90*/  PRMT R211, R211, 0x5410, R145 ;  /* 0x00005410d3d37816 */ /* 0x000fe40000000091 */
        /* <DEDUP_REMOVED lines=40> */
[----:B------:R-:W-:Y:S02]  /*4220*/  PRMT R233, R233, 0x5410, R231 ;  /* 0x00005410e9e97816 */ /* 0x000fe400000000e7 */
[----:B------:R-:W-:Y:S02]  /*4230*/  PRMT R235, R235, 0x5410, R153 ;  /* 0x00005410ebeb7816 */ /* 0x000fe40000000099 */
[----:B------:R-:W-:Y:S01]  /*4240*/  PRMT R239, R239, 0x5410, R237 ;  /* 0x00005410efef7816 */ /* 0x000fe200000000ed */
[----:B0-----:R-:W-:Y:S01]  /*4250*/  HFMA2.BF16_V2 R8, R112, R233, R64 ;  /* 0x000000e970087231 */ /* 0x001fe20000200040 */
[----:B------:R-:W-:Y:S01]  /*4260*/  PRMT R243, R243, 0x5410, R241 ;  /* 0x00005410f3f37816 */ /* 0x000fe200000000f1 */
[----:B------:R-:W-:Y:S01]  /*4270*/  HFMA2.BF16_V2 R9, R113, R235, R65 ;  /* 0x000000eb71097231 */ /* 0x000fe20000200041 */
[----:B------:R-:W-:Y:S01]  /*4280*/  PRMT R247, R247, 0x5410, R245 ;  /* 0x00005410f7f77816 */ /* 0x000fe200000000f5 */
[----:B------:R-:W-:Y:S01]  /*4290*/  HFMA2.BF16_V2 R10, R114, R239, R66 ;  /* 0x000000ef720a7231 */ /* 0x000fe20000200042 */
[----:B------:R-:W-:Y:S01]  /*42a0*/  PRMT R251, R251, 0x5410, R249 ;  /* 0x00005410fbfb7816 */ /* 0x000fe200000000f9 */
[----:B------:R-:W-:Y:S01]  /*42b0*/  HFMA2.BF16_V2 R11, R115, R243, R67 ;  /* 0x000000f3730b7231 */ /* 0x000fe20000200043 */
        /* <DEDUP_REMOVED lines=9> */
[----:B---3--:R-:W-:Y:S01]  /*4350*/  HFMA2.BF16_V2 R24, R120, R159, R72 ;  /* 0x0000009f78187231 */ /* 0x008fe20000200048 */
        /* <DEDUP_REMOVED lines=18> */
[----:B------:R4:W-:Y:S01]  /*4480*/  STG.E.128 desc[UR4][R162.64], R8 ;  /* 0x00000008a2007986 */ /* 0x0009e2000c101d04 */
[----:B------:R-:W-:Y:S01]  /*4490*/  HFMA2.BF16_V2 R34, R130, R170, R82 ;  /* 0x000000aa82227231 */ /* 0x000fe20000200052 */
[----:B------:R-:W-:Y:S01]  /*44a0*/  IADD3 R20, PT, PT, R20, R172, RZ ;  /* 0x000000ac14147210 */ /* 0x000fe20007ffe0ff */
[----:B------:R-:W-:Y:S01]  /*44b0*/  HFMA2.BF16_V2 R35, R131, R152, R83 ;  /* 0x0000009883237231 */ /* 0x000fe20000200053 */
[----:B------:R4:W-:Y:S02]  /*44c0*/  STG.E.128 desc[UR4][R6.64], R12 ;  /* 0x0000000c06007986 */ /* 0x0009e4000c101d04 */
[----:B-1----:R-:W-:-:S02]  /*44d0*/  ISETP.GE.AND P2, PT, R20, UR6, PT ;  /* 0x0000000614007c0c */ /* 0x002fc4000bf46270 */
[----:B------:R4:W-:Y:S04]  /*44e0*/  STG.E.128 desc[UR4][R4.64], R24 ;  /* 0x0000001804007986 */ /* 0x0009e8000c101d04 */
[----:B------:R4:W-:Y:S04]  /*44f0*/  STG.E.128 desc[UR4][R2.64], R28 ;  /* 0x0000001c02007986 */ /* 0x0009e8000c101d04 */
[----:B------:R4:W-:Y:S03]  /*4500*/  STG.E.128 desc[UR4][R160.64], R32 ;  /* 0x00000020a0007986 */ /* 0x0009e6000c101d04 */
[----:B------:R-:W-:Y:S05]  /*4510*/  @!P2 BRA `(.L_x_54) ;  /* 0xffffffbc0068a947 */ /* 0x000fea000383ffff */
[----:B------:R-:W-:Y:S05]  /*4520*/  EXIT ;  /* 0x000000000000794d */ /* 0x000fea0003800000 */
.L_x_55:
        /* <DEDUP_REMOVED lines=13> */
.L_x_1003:


//--------------------- .text._ZN10layer_norm13ln_fwd_kernelINS_13Kernel_traitsI6__halffS2_fjLj49152ELj4ELj1ELj4ELj16ENS_18Kernel_traits_baseILj49152ES2_fS2_fjLj128EEEEEEEvNS_9FwdParamsE --------------------------
	.section	.text._ZN10layer_norm13ln_fwd_kernelINS_13Kernel_traitsI6__halffS2_fjLj49152ELj4ELj1ELj4ELj16ENS_18Kernel_traits_baseILj49152ES2_fS2_fjLj128EEEEEEEvNS_9FwdParamsE,"ax",@progbits
	.align	128
        .global         _ZN10layer_norm13ln_fwd_kernelINS_13Kernel_traitsI6__halffS2_fjLj49152ELj4ELj1ELj4ELj16ENS_18Kernel_traits_baseILj49152ES2_fS2_fjLj128EEEEEEEvNS_9FwdParamsE
        .type           _ZN10layer_norm13ln_fwd_kernelINS_13Kernel_traitsI6__halffS2_fjLj49152ELj4ELj1ELj4ELj16ENS_18Kernel_traits_baseILj49152ES2_fS2_fjLj128EEEEEEEvNS_9FwdParamsE,@function
        .size           _ZN10layer_norm13ln_fwd_kernelINS_13Kernel_traitsI6__halffS2_fjLj49152ELj4ELj1ELj4ELj16ENS_18Kernel_traits_baseILj49152ES2_fS2_fjLj128EEEEEEEvNS_9FwdParamsE,(.L_x_1004 - _ZN10layer_norm13ln_fwd_kernelINS_13Kernel_traitsI6__halffS2_fjLj49152ELj4ELj1ELj4ELj16ENS_18Kernel_traits_baseILj49152ES2_fS2_fjLj128EEEEEEEvNS_9FwdParamsE)
        .other          _ZN10layer_norm13ln_fwd_kernelINS_13Kernel_traitsI6__halffS2_fjLj49152ELj4ELj1ELj4ELj16ENS_18Kernel_traits_baseILj49152ES2_fS2_fjLj128EEEEEEEvNS_9FwdParamsE,@"STO_CUDA_ENTRY STV_DEFAULT"
_ZN10layer_norm13ln_fwd_kernelINS_13Kernel_traitsI6__halffS2_fjLj49152ELj4ELj1ELj4ELj16ENS_18Kernel_traits_baseILj49152ES2_fS2_fjLj128EEEEEEEvNS_9FwdParamsE:
.text._ZN10layer_norm13ln_fwd_kernelINS_13Kernel_traitsI6__halffS2_fjLj49152ELj4ELj1ELj4ELj16ENS_18Kernel_traits_baseILj49152ES2_fS2_fjLj128EEEEEEEvNS_9FwdParamsE:
        /* <DEDUP_REMOVED lines=185> */
.L_x_62:
        /* <DEDUP_REMOVED lines=388> */
.L_x_57:
[----:B------:R-:W-:Y:S05]  /*23d0*/  BSYNC.RECONVERGENT B0 ;  /* 0x0000000000007941 */ /* 0x000fea0003800200 */
.L_x_56:
        /* <DEDUP_REMOVED lines=14> */
.L_x_59:
[----:B------:R-:W-:Y:S05]  /*24c0*/  BSYNC.RECONVERGENT B0 ;  /* 0x0000000000007941 */ /* 0x000fea0003800200 */
.L_x_58:
        /* <DEDUP_REMOVED lines=65> */
.L_x_61:
[----:B------:R-:W2:Y:S04]  /*28e0*/  LDG.E.STRONG.GPU R23, desc[UR4][R20.64] ;  /* 0x0000000414177981 */ /* 0x000ea8000c1ef900 */
[----:B--2---:R-:W-:Y:S01]  /*28f0*/  CCTL.IVALL ;  /* 0x00000000ff00798f */ /* 0x004fe20002000000 */
[----:B------:R-:W-:Y:S05]  /*2900*/  YIELD ;  /* 0x0000000000007946 */ /* 0x000fea0003800000 */
[----:B------:R-:W-:-:S13]  /*2910*/  ISETP.NE.AND P3, PT, R23, R22, PT ;  /* 0x000000161700720c */ /* 0x000fda0003f65270 */
[----:B------:R-:W-:Y:S05]  /*2920*/  @P3 BRA `(.L_x_61) ;  /* 0xfffffffc00ec3947 */ /* 0x000fea000383ffff */
.L_x_60:
        /* <DEDUP_REMOVED lines=130> */
[----:B------:R-:W-:Y:S01]  /*3150*/  F2FP.F16.F32.PACK_AB R73, RZ, R72 ;  /* 0x00000048ff49723e */ /* 0x000fe200000000ff */
[C---:B------:R-:W-:Y:S01]  /*3160*/  FMUL.FTZ R77, R20.reuse, R77 ;  /* 0x0000004d144d7220 */ /* 0x040fe20000410000 */
[C---:B------:R-:W-:Y:S01]  /*3170*/  FMUL.FTZ R83, R20.reuse, R85 ;  /* 0x0000005514537220 */ /* 0x040fe20000410000 */
[--C-:B------:R-:W-:Y:S01]  /*3180*/  FADD.FTZ R99, R99, -R21.reuse ;  /* 0x8000001563637221 */ /* 0x100fe20000010000 */
[--C-:B------:R-:W-:Y:S01]  /*3190*/  FADD.FTZ R101, R101, -R21.reuse ;  /* 0x8000001565657221 */ /* 0x100fe20000010000 */
[----:B------:R-:W-:Y:S01]  /*31a0*/  F2FP.F16.F32.PACK_AB R72, RZ, R69 ;  /* 0x00000045ff48723e */ /* 0x000fe200000000ff */
[C---:B------:R-:W-:Y:S01]  /*31b0*/  FMUL.FTZ R80, R20.reuse, R80 ;  /* 0x0000005014507220 */ /* 0x040fe20000410000 */
[----:B------:R-:W-:Y:S01]  /*31c0*/  FMUL.FTZ R85, R20, R87 ;  /* 0x0000005714557220 */ /* 0x000fe20000410000 */
[--C-:B------:R-:W-:Y:S01]  /*31d0*/  FADD.FTZ R102, R102, -R21.reuse ;  /* 0x8000001566667221 */ /* 0x100fe20000010000 */
[----:B------:R-:W-:Y:S01]  /*31e0*/  F2FP.F16.F32.PACK_AB R69, RZ, R75 ;  /* 0x0000004bff45723e */ /* 0x000fe200000000ff */
[--C-:B------:R-:W-:Y:S01]  /*31f0*/  FADD.FTZ R84, R84, -R21.reuse ;  /* 0x8000001554547221 */ /* 0x100fe20000010000 */
[----:B------:R-:W-:Y:S01]  /*3200*/  F2FP.F16.F32.PACK_AB R87, RZ, R86 ;  /* 0x00000056ff57723e */ /* 0x000fe200000000ff */
[--C-:B------:R-:W-:Y:S01]  /*3210*/  FADD.FTZ R105, R105, -R21.reuse ;  /* 0x8000001569697221 */ /* 0x100fe20000010000 */
[C---:B------:R-:W-:Y:S01]  /*3220*/  FMUL.FTZ R75, R20.reuse, R76 ;  /* 0x0000004c144b7220 */ /* 0x040fe20000410000 */
[----:B------:R-:W-:Y:S01]  /*3230*/  F2FP.F16.F32.PACK_AB R86, RZ, R90 ;  /* 0x0000005aff56723e */ /* 0x000fe200000000ff */
[--C-:B------:R-:W-:Y:S01]  /*3240*/  FADD.FTZ R89, R89, -R21.reuse ;  /* 0x8000001559597221 */ /* 0x100fe20000010000 */
[C---:B------:R-:W-:Y:S01]  /*3250*/  FMUL.FTZ R76, R20.reuse, R78 ;  /* 0x0000004e144c7220 */ /* 0x040fe20000410000 */
[C---:B------:R-:W-:Y:S01]  /*3260*/  FMUL.FTZ R90, R20.reuse, R95 ;  /* 0x0000005f145a7220 */ /* 0x040fe20000410000 */
[--C-:B------:R-:W-:Y:S01]  /*3270*/  FADD.FTZ R91, R91, -R21.reuse ;  /* 0x800000155b5b7221 */ /* 0x100fe20000010000 */
[----:B------:R-:W-:Y:S01]  /*3280*/  F2FP.F16.F32.PACK_AB R78, RZ, R77 ;  /* 0x0000004dff4e723e */ /* 0x000fe200000000ff */
[C---:B------:R-:W-:Y:S01]  /*3290*/  FMUL.FTZ R95, R20.reuse, R99 ;  /* 0x00000063145f7220 */ /* 0x040fe20000410000 */
[----:B------:R-:W-:Y:S01]  /*32a0*/  FMUL.FTZ R101, R20, R101 ;  /* 0x0000006514657220 */ /* 0x000fe20000410000 */
[--C-:B------:R-:W-:Y:S01]  /*32b0*/  FADD.FTZ R94, R94, -R21.reuse ;  /* 0x800000155e5e7221 */ /* 0x100fe20000010000 */
[--C-:B------:R-:W-:Y:S01]  /*32c0*/  FADD.FTZ R96, R96, -R21.reuse ;  /* 0x8000001560607221 */ /* 0x100fe20000010000 */
[----:B------:R-:W-:Y:S01]  /*32d0*/  F2FP.F16.F32.PACK_AB R77, RZ, R80 ;  /* 0x00000050ff4d723e */ /* 0x000fe200000000ff */
        /* <DEDUP_REMOVED lines=13> */
[----:B------:R-:W-:Y:S01]  /*33b0*/  F2FP.F16.F32.PACK_AB R102, RZ, R101 ;  /* 0x00000065ff66723e */ /* 0x000fe200000000ff */
[--C-:B------:R-:W-:Y:S01]  /*33c0*/  FADD.FTZ R122, R122, -R21.reuse ;  /* 0x800000157a7a7221 */ /* 0x100fe20000010000 */
[--C-:B------:R-:W-:Y:S01]  /*33d0*/  FADD.FTZ R125, R125, -R21.reuse ;  /* 0x800000157d7d7221 */ /* 0x100fe20000010000 */
[----:B------:R-:W-:Y:S01]  /*33e0*/  FMUL.FTZ R94, R20, R98 ;  /* 0x00000062145e7220 */ /* 0x000fe20000410000 */
[----:B------:R-:W-:Y:S01]  /*33f0*/  F2FP.F16.F32.PACK_AB R101, RZ, R99 ;  /* 0x00000063ff65723e */ /* 0x000fe200000000ff */
[--C-:B------:R-:W-:Y:S01]  /*3400*/  FADD.FTZ R107, R107, -R21.reuse ;  /* 0x800000156b6b7221 */ /* 0x100fe20000010000 */
[--C-:B------:R-:W-:Y:S01]  /*3410*/  FADD.FTZ R128, R128, -R21.reuse ;  /* 0x8000001580807221 */ /* 0x100fe20000010000 */
[--C-:B------:R-:W-:Y:S01]  /*3420*/  FADD.FTZ R133, R133, -R21.reuse ;  /* 0x8000001585857221 */ /* 0x100fe20000010000 */
[C---:B------:R-:W-:Y:S01]  /*3430*/  FMUL.FTZ R100, R20.reuse, R100 ;  /* 0x0000006414647220 */ /* 0x040fe20000410000 */
[C---:B------:R-:W-:Y:S01]  /*3440*/  FMUL.FTZ R221, R20.reuse, R103 ;  /* 0x0000006714dd7220 */ /* 0x040fe20000410000 */
[----:B------:R-:W-:Y:S01]  /*3450*/  F2FP.F16.F32.PACK_AB R99, RZ, R105 ;  /* 0x00000069ff63723e */ /* 0x000fe200000000ff */
        /* <DEDUP_REMOVED lines=11> */
[----:B------:R-:W-:Y:S01]  /*3510*/  F2FP.F16.F32.PACK_AB R98, RZ, R96 ;  /* 0x00000060ff62723e */ /* 0x000fe200000000ff */
[C---:B------:R-:W-:Y:S01]  /*3520*/  FMUL.FTZ R115, R20.reuse, R122 ;  /* 0x0000007a14737220 */ /* 0x040fe20000410000 */
[----:B------:R-:W-:Y:S01]  /*3530*/  FMUL.FTZ R114, R20, R125 ;  /* 0x0000007d14727220 */ /* 0x000fe20000410000 */
[--C-:B------:R-:W-:Y:S01]  /*3540*/  FADD.FTZ R118, R118, -R21.reuse ;  /* 0x8000001576767221 */ /* 0x100fe20000010000 */
[--C-:B------:R-:W-:Y:S01]  /*3550*/  FADD.FTZ R134, R134, -R21.reuse ;  /* 0x8000001586867221 */ /* 0x100fe20000010000 */
[--C-:B------:R-:W-:Y:S01]  /*3560*/  FADD.FTZ R135, R135, -R21.reuse ;  /* 0x8000001587877221 */ /* 0x100fe20000010000 */
[----:B------:R-:W-:Y:S01]  /*3570*/  F2FP.F16.F32.PACK_AB R96, RZ, R94 ;  /* 0x0000005eff60723e */ /* 0x000fe200000000ff */
[C---:B------:R-:W-:Y:S01]  /*3580*/  FMUL.FTZ R222, R20.reuse, R107 ;  /* 0x0000006b14de7220 */ /* 0x040fe20000410000 */
[C---:B------:R-:W-:Y:S01]  /*3590*/  FMUL.FTZ R122, R20.reuse, R128 ;  /* 0x00000080147a7220 */ /* 0x040fe20000410000 */
[----:B------:R-:W-:Y:S01]  /*35a0*/  FMUL.FTZ R125, R20, R133 ;  /* 0x00000085147d7220 */ /* 0x000fe20000410000 */
[--C-:B------:R-:W-:Y:S01]  /*35b0*/  FADD.FTZ R127, R127, -R21.reuse ;  /* 0x800000157f7f7221 */ /* 0x100fe20000010000 */
[--C-:B------:R-:W-:Y:S01]  /*35c0*/  FADD.FTZ R136, R136, -R21.reuse ;  /* 0x8000001588887221 */ /* 0x100fe20000010000 */
[--C-:B------:R-:W-:Y:S01]  /*35d0*/  FADD.FTZ R137, R137, -R21.reuse ;  /* 0x8000001589897221 */ /* 0x100fe20000010000 */
[----:B------:R-:W-:Y:S01]  /*35e0*/  F2FP.F16.F32.PACK_AB R94, RZ, R100 ;  /* 0x00000064ff5e723e */ /* 0x000fe200000000ff */
[----:B------:R-:W-:Y:S01]  /*35f0*/  FMUL.FTZ R107, R20, R113 ;  /* 0x00000071146b7220 */ /* 0x000fe20000410000 */
[----:B------:R-:W-:Y:S01]  /*3600*/  F2FP.F16.F32.PACK_AB R221, RZ, R221 ;  /* 0x000000ddffdd723e */ /* 0x000fe200000000ff */
        /* <DEDUP_REMOVED lines=22> */
[----:B------:R-:W-:Y:S01]  /*3770*/  HFMA2 R133, R133.H0_H0, R221.H0_H0, R128.H0_H0 ;  /* 0x200000dd85857231 */ /* 0x000fe20000040880 */
[----:B------:R-:W-:Y:S01]  /*3780*/  F2FP.F16.F32.PACK_AB R228, RZ, R228 ;  /* 0x000000e4ffe4723e */ /* 0x000fe200000000ff */
[----:B------:R-:W-:Y:S01]  /*3790*/  FMUL.FTZ R31, R20, R31 ;  /* 0x0000001f141f7220 */ /* 0x000fe20000410000 */
[----:B------:R-:W-:Y:S01]  /*37a0*/  F2FP.F16.F32.PACK_AB R231, RZ, R231 ;  /* 0x000000e7ffe7723e */ /* 0x000fe200000000ff */
        /* <DEDUP_REMOVED lines=8> */
[----:B------:R-:W-:Y:S01]  /*3830*/  HFMA2 R131, R131.H0_H0, R228.H0_H0, R139.H0_H0 ;  /* 0x200000e483837231 */ /* 0x000fe2000004088b */
[----:B------:R-:W-:Y:S01]  /*3840*/  F2FP.F16.F32.PACK_AB R31, RZ, R31 ;  /* 0x0000001fff1f723e */ /* 0x000fe200000000ff */
[----:B------:R-:W-:Y:S01]  /*3850*/  FADD.FTZ R132, R132, -R21 ;  /* 0x8000001584847221 */ /* 0x000fe20000010000 */
[----:B------:R-:W-:Y:S01]  /*3860*/  SHF.R.U32.HI R228, RZ, 0x10, R37 ;  /* 0x00000010ffe47819 */ /* 0x000fe20000011625 */
[----:B------:R-:W-:Y:S01]  /*3870*/  HFMA2 R128, R128.H0_H0, R231.H0_H0, R138.H0_H0 ;  /* 0x200000e780807231 */ /* 0x000fe2000004088a */
[----:B------:R-:W-:Y:S01]  /*3880*/  SHF.R.U32.HI R138, RZ, 0x10, R39 ;  /* 0x00000010ff8a7819 */ /* 0x000fe20000011627 */
[--C-:B------:R-:W-:Y:S01]  /*3890*/  FADD.FTZ R111, R111, -R21.reuse ;  /* 0x800000156f6f7221 */ /* 0x100fe20000010000 */
[----:B------:R-:W-:Y:S01]  /*38a0*/  F2FP.F16.F32.PACK_AB R24, RZ, R24 ;  /* 0x00000018ff18723e */ /* 0x000fe200000000ff */
[----:B------:R-:W-:Y:S01]  /*38b0*/  FMUL.FTZ R123, R20, R132 ;  /* 0x00000084147b7220 */ /* 0x000fe20000410000 */
[----:B------:R-:W-:Y:S01]  /*38c0*/  F2FP.F16.F32.PACK_AB R23, RZ, R23 ;  /* 0x00000017ff17723e */ /* 0x000fe200000000ff */
[----:B------:R-:W-:Y:S01]  /*38d0*/  HFMA2 R31, R228.H0_H0, R31.H0_H0, R138.H0_H0 ;  /* 0x2000001fe41f7231 */ /* 0x000fe2000004088a */
[----:B------:R-:W-:Y:S01]  /*38e0*/  F2FP.F16.F32.PACK_AB R59, RZ, R59 ;  /* 0x0000003bff3b723e */ /* 0x000fe200000000ff */
[--C-:B------:R-:W-:Y:S01]  /*38f0*/  FADD.FTZ R120, R120, -R21.reuse ;  /* 0x8000001578787221 */ /* 0x100fe20000010000 */
[----:B------:R-:W-:Y:S01]  /*3900*/  F2FP.F16.F32.PACK_AB R137, RZ, R137 ;  /* 0x00000089ff89723e */ /* 0x000fe200000000ff */
[----:B------:R-:W-:Y:S01]  /*3910*/  FADD.FTZ R129, R129, -R21 ;  /* 0x8000001581817221 */ /* 0x000fe20000010000 */
[----:B------:R-:W-:Y:S01]  /*3920*/  SHF.R.U32.HI R228, RZ, 0x10, R45 ;  /* 0x00000010ffe47819 */ /* 0x000fe2000001162d */
[----:B------:R-:W-:Y:S01]  /*3930*/  FMUL.FTZ R226, R20, R111 ;  /* 0x0000006f14e27220 */ /* 0x000fe20000410000 */
[----:B------:R-:W-:Y:S01]  /*3940*/  SHF.R.U32.HI R138, RZ, 0x10, R47 ;  /* 0x00000010ff8a7819 */ /* 0x000fe2000001162f */
[----:B------:R-:W-:Y:S01]  /*3950*/  FADD.FTZ R106, R106, -R21 ;  /* 0x800000156a6a7221 */ /* 0x000fe20000010000 */
[----:B------:R-:W-:Y:S01]  /*3960*/  PRMT R24, R24, 0x5410, R23 ;  /* 0x0000541018187816 */ /* 0x000fe20000000017 */
[----:B------:R-:W-:Y:S01]  /*3970*/  HFMA2 R23, R189.H0_H0, R137.H0_H0, R215.H0_H0 ;  /* 0x20000089bd177231 */ /* 0x000fe200000408d7 */
[----:B------:R-:W-:Y:S01]  /*3980*/  F2FP.F16.F32.PACK_AB R225, RZ, R225 ;  /* 0x000000e1ffe1723e */ /* 0x000fe200000000ff */
[----:B------:R-:W-:Y:S01]  /*3990*/  HFMA2 R59, R228.H0_H0, R59.H0_H0, R138.H0_H0 ;  /* 0x2000003be43b7231 */ /* 0x000fe2000004088a */
        /* <DEDUP_REMOVED lines=8> */
[----:B------:R-:W-:Y:S01]  /*3a20*/  F2FP.F16.F32.PACK_AB R26, RZ, R26 ;  /* 0x0000001aff1a723e */ /* 0x000fe200000000ff */
[----:B------:R-:W-:Y:S01]  /*3a30*/  FMUL.FTZ R120, R20, R129 ;  /* 0x0000008114787220 */ /* 0x000fe20000410000 */
[----:B------:R-:W-:Y:S01]  /*3a40*/  F2FP.F16.F32.PACK_AB R25, RZ, R25 ;  /* 0x00000019ff19723e */ /* 0x000fe200000000ff */
[----:B------:R-:W-:-:S02]  /*3a50*/  HFMA2 R132, R132.H0_H0, R225.H0_H0, R221.H0_H0 ;  /* 0x200000e184847231 */ /* 0x000fc400000408dd */
[--C-:B------:R-:W-:Y:S01]  /*3a60*/  FADD.FTZ R56, R56, -R21.reuse ;  /* 0x8000001538387221 */ /* 0x100fe20000010000 */
[----:B------:R-:W-:Y:S01]  /*3a70*/  FADD.FTZ R121, R121, -R21 ;  /* 0x8000001579797221 */ /* 0x000fe20000010000 */
[----:B------:R-:W-:Y:S01]  /*3a80*/  FMUL.FTZ R103, R20, R106 ;  /* 0x0000006a14677220 */ /* 0x000fe20000410000 */
[----:B------:R-:W-:Y:S01]  /*3a90*/  F2FP.F16.F32.PACK_AB R226, RZ, R226 ;  /* 0x000000e2ffe2723e */ /* 0x000fe200000000ff */
[----:B------:R-:W-:Y:S01]  /*3aa0*/  HFMA2 R225, R137, R24, R138 ;  /* 0x0000001889e17231 */ /* 0x000fe2000000008a */
        /* <DEDUP_REMOVED lines=8> */
[----:B------:R-:W-:Y:S01]  /*3b30*/  F2FP.F16.F32.PACK_AB R30, RZ, R30 ;  /* 0x0000001eff1e723e */ /* 0x000fe200000000ff */
[C---:B------:R-:W-:Y:S01]  /*3b40*/  FMUL.FTZ R56, R20.reuse, R56 ;  /* 0x0000003814387220 */ /* 0x040fe20000410000 */
[----:B------:R-:W-:Y:S01]  /*3b50*/  F2FP.F16.F32.PACK_AB R52, RZ, R52 ;  /* 0x00000034ff34723e */ /* 0x000fe200000000ff */
[C---:B------:R-:W-:Y:S01]  /*3b60*/  FMUL.FTZ R116, R20.reuse, R121 ;  /* 0x0000007914747220 */ /* 0x040fe20000410000 */
[----:B------:R-:W-:Y:S01]  /*3b70*/  FMUL.FTZ R121, R20, R130 ;  /* 0x0000008214797220 */ /* 0x000fe20000410000 */
[----:B------:R-:W-:Y:S01]  /*3b80*/  HFMA2 R129, R129.H0_H0, R226.H0_H0, R237.H0_H0 ;  /* 0x200000e281817231 */ /* 0x000fe200000408ed */
[----:B------:R-:W-:Y:S01]  /*3b90*/  F2FP.F16.F32.PACK_AB R222, RZ, R222 ;  /* 0x000000deffde723e */ /* 0x000fe200000000ff */
[----:B------:R-:W-:Y:S01]  /*3ba0*/  HFMA2 R226, R24, R26, R25 ;  /* 0x0000001a18e27231 */ /* 0x000fe20000000019 */
[----:B------:R-:W-:Y:S01]  /*3bb0*/  SHF.R.U32.HI R130, RZ, 0x10, R199 ;  /* 0x00000010ff827819 */ /* 0x000fe200000116c7 */
[--C-:B------:R-:W-:Y:S01]  /*3bc0*/  FADD.FTZ R64, R64, -R21.reuse ;  /* 0x8000001540407221 */ /* 0x100fe20000010000 */
[----:B------:R-:W-:Y:S01]  /*3bd0*/  PRMT R30, R30, 0x5410, R52 ;  /* 0x000054101e1e7816 */ /* 0x000fe20000000034 */
[----:B------:R-:W-:Y:S01]  /*3be0*/  FADD.FTZ R88, R88, -R21 ;  /* 0x8000001558587221 */ /* 0x000fe20000010000 */
[----:B------:R-:W-:Y:S01]  /*3bf0*/  PRMT R24, R40, 0x5410, R239 ;  /* 0x0000541028187816 */ /* 0x000fe200000000ef */
[----:B------:R-:W-:Y:S01]  /*3c00*/  HFMA2 R130, R130.H0_H0, R222.H0_H0, R238.H0_H0 ;  /* 0x200000de82827231 */ /* 0x000fe200000408ee */
[--C-:B------:R-:W-:Y:S01]  /*3c10*/  PRMT R25, R42, 0x7610, R236.reuse ;  /* 0x000076102a197816 */ /* 0x100fe200000000ec */
[C---:B------:R-:W-:Y:S01]  /*3c20*/  FMUL.FTZ R64, R20.reuse, R64 ;  /* 0x0000004014407220 */ /* 0x040fe20000410000 */
[----:B------:R-:W-:Y:S01]  /*3c30*/  F2FP.F16.F32.PACK_AB R56, RZ, R56 ;  /* 0x00000038ff38723e */ /* 0x000fe200000000ff */
[----:B------:R-:W-:Y:S01]  /*3c40*/  FMUL.FTZ R88, R20, R88 ;  /* 0x0000005814587220 */ /* 0x000fe20000410000 */
[----:B------:R-:W-:Y:S01]  /*3c50*/  F2FP.F16.F32.PACK_AB R54, RZ, R54 ;  /* 0x00000036ff36723e */ /* 0x000fe200000000ff */
[----:B------:R-:W-:Y:S01]  /*3c60*/  HFMA2 R222, R24, R30, R25 ;  /* 0x0000001e18de7231 */ /* 0x000fe20000000019 */
[----:B------:R-:W-:Y:S01]  /*3c70*/  PRMT R24, R44, 0x5410, R236 ;  /* 0x000054102c187816 */ /* 0x000fe200000000ec */
[--C-:B------:R-:W-:Y:S01]  /*3c80*/  FADD.FTZ R92, R92, -R21.reuse ;  /* 0x800000155c5c7221 */ /* 0x100fe20000010000 */
[----:B------:R-:W-:Y:S01]  /*3c90*/  PRMT R56, R56, 0x5410, R54 ;  /* 0x0000541038387816 */ /* 0x000fe20000000036 */
[----:B------:R-:W-:Y:S01]  /*3ca0*/  FADD.FTZ R93, R93, -R21 ;  /* 0x800000155d5d7221 */ /* 0x000fe20000010000 */
        /* <DEDUP_REMOVED lines=9> */
[----:B------:R-:W-:Y:S01]  /*3d40*/  HFMA2 R27, R37.H0_H0, R27.H0_H0, R39.H0_H0 ;  /* 0x2000001b251b7231 */ /* 0x000fe20000040827 */
[--C-:B------:R-:W-:Y:S01]  /*3d50*/  PRMT R25, R50, 0x7610, R234.reuse ;  /* 0x0000761032197816 */ /* 0x100fe200000000ea */
[----:B------:R-:W-:Y:S01]  /*3d60*/  FMUL.FTZ R97, R20, R97 ;  /* 0x0000006114617220 */ /* 0x000fe20000410000 */
[----:B------:R-:W-:Y:S01]  /*3d70*/  F2FP.F16.F32.PACK_AB R64, RZ, R64 ;  /* 0x00000040ff40723e */ /* 0x000fe200000000ff */
[----:B------:R-:W-:Y:S01]  /*3d80*/  FADD.FTZ R82, R82, -R21 ;  /* 0x8000001552527221 */ /* 0x000fe20000010000 */
[----:B------:R-:W-:Y:S01]  /*3d90*/  F2FP.F16.F32.PACK_AB R61, RZ, R61 ;  /* 0x0000003dff3d723e */ /* 0x000fe200000000ff */
[----:B------:R-:W-:Y:S01]  /*3da0*/  HFMA2 R139, R24, R57, R25 ;  /* 0x00000039188b7231 */ /* 0x000fe20000000019 */
[----:B------:R-:W-:Y:S01]  /*3db0*/  PRMT R24, R140, 0x5410, R234 ;  /* 0x000054108c187816 */ /* 0x000fe200000000ea */
[----:B------:R-:W-:Y:S01]  /*3dc0*/  FMUL.FTZ R82, R20, R82 ;  /* 0x0000005214527220 */ /* 0x000fe20000410000 */
[----:B------:R-:W-:Y:S01]  /*3dd0*/  PRMT R64, R64, 0x5410, R61 ;  /* 0x0000541040407816 */ /* 0x000fe2000000003d */
[----:B------:R-:W-:Y:S01]  /*3de0*/  HFMA2 R87, R161.H0_H0, R87.H0_H0, R163.H0_H0 ;  /* 0x20000057a1577231 */ /* 0x000fe200000408a3 */
[--C-:B------:R-:W-:Y:S01]  /*3df0*/  PRMT R25, R142, 0x7610, R233.reuse ;  /* 0x000076108e197816 */ /* 0x100fe200000000e9 */
[----:B------:R-:W-:Y:S01]  /*3e00*/  HFMA2 R86, R165.H0_H0, R86.H0_H0, R167.H0_H0 ;  /* 0x20000056a5567231 */ /* 0x000fe200000408a7 */
[----:B------:R-:W-:Y:S01]  /*3e10*/  F2FP.F16.F32.PACK_AB R67, RZ, R67 ;  /* 0x00000043ff43723e */ /* 0x000fe200000000ff */
[----:B------:R-:W-:Y:S01]  /*3e20*/  HFMA2 R96, R173.H0_H0, R96.H0_H0, R175.H0_H0 ;  /* 0x20000060ad607231 */ /* 0x000fe200000408af */
[----:B------:R-:W-:Y:S01]  /*3e30*/  F2FP.F16.F32.PACK_AB R68, RZ, R68 ;  /* 0x00000044ff44723e */ /* 0x000fe200000000ff */
[----:B------:R-:W-:Y:S01]  /*3e40*/  HFMA2 R138, R24, R64, R25 ;  /* 0x00000040188a7231 */ /* 0x000fe20000000019 */
[----:B------:R-:W-:Y:S01]  /*3e50*/  PRMT R24, R144, 0x5410, R233 ;  /* 0x0000541090187816 */ /* 0x000fe200000000e9 */
[----:B------:R-:W-:Y:S01]  /*3e60*/  HFMA2 R101, R201.H0_H0, R101.H0_H0, R213.H0_H0 ;  /* 0x20000065c9657231 */ /* 0x000fe200000408d5 */
[----:B------:R-:W-:Y:S01]  /*3e70*/  PRMT R67, R67, 0x5410, R68 ;  /* 0x0000541043437816 */ /* 0x000fe20000000044 */
[----:B------:R-:W-:Y:S01]  /*3e80*/  FADD.FTZ R63, R63, -R21 ;  /* 0x800000153f3f7221 */ /* 0x000fe20000010000 */
[----:B------:R-:W-:Y:S01]  /*3e90*/  PRMT R25, R146, 0x7610, R232 ;  /* 0x0000761092197816 */ /* 0x000fe200000000e8 */
[----:B------:R-:W-:Y:S01]  /*3ea0*/  HFMA2 R69, R252.H0_H0, R69.H0_H0, R251.H1_H1 ;  /* 0x20000045fc457231 */ /* 0x000fe200000608fb */
[----:B------:R-:W-:Y:S01]  /*3eb0*/  PRMT R68, R73, 0x5410, R72 ;  /* 0x0000541049447816 */ /* 0x000fe20000000048 */
[----:B------:R-:W-:Y:S01]  /*3ec0*/  FMUL.FTZ R63, R20, R63 ;  /* 0x0000003f143f7220 */ /* 0x000fe20000410000 */
[----:B------:R-:W-:Y:S01]  /*3ed0*/  F2FP.F16.F32.PACK_AB R75, RZ, R75 ;  /* 0x0000004bff4b723e */ /* 0x000fe200000000ff */
[----:B------:R-:W-:Y:S01]  /*3ee0*/  HFMA2 R67, R24, R67, R25 ;  /* 0x0000004318437231 */ /* 0x000fe20000000019 */
[----:B------:R-:W-:-:S02]  /*3ef0*/  PRMT R24, R148, 0x5410, R232 ;  /* 0x0000541094187816 */ /* 0x000fc400000000e8 */
[----:B------:R-:W-:Y:S02]  /*3f00*/  PRMT R25, R150, 0x7610, R230 ;  /* 0x0000761096197816 */ /* 0x000fe400000000e6 */
[----:B------:R-:W-:Y:S02]  /*3f10*/  PRMT R75, R75, 0x5410, R78 ;  /* 0x000054104b4b7816 */ /* 0x000fe4000000004e */
[----:B------:R-:W-:Y:S01]  /*3f20*/  F2FP.F16.F32.PACK_AB R79, RZ, R79 ;  /* 0x0000004fff4f723e */ /* 0x000fe200000000ff */
[----:B------:R-:W-:Y:S01]  /*3f30*/  HFMA2 R68, R24, R68, R25 ;  /* 0x0000004418447231 */ /* 0x000fe20000000019 */
[----:B------:R-:W-:Y:S02]  /*3f40*/  PRMT R24, R152, 0x5410, R230 ;  /* 0x0000541098187816 */ /* 0x000fe400000000e6 */
[----:B------:R-:W-:Y:S02]  /*3f50*/  PRMT R25, R154, 0x7610, R229 ;  /* 0x000076109a197816 */ /* 0x000fe400000000e5 */
[----:B------:R-:W-:-:S02]  /*3f60*/  F2FP.F16.F32.PACK_AB R80, RZ, R80 ;  /* 0x00000050ff50723e */ /* 0x000fc400000000ff */
[----:B------:R-:W-:Y:S01]  /*3f70*/  F2FP.F16.F32.PACK_AB R83, RZ, R83 ;  /* 0x00000053ff53723e */ /* 0x000fe200000000ff */
[----:B------:R-:W-:Y:S01]  /*3f80*/  HFMA2 R137, R24, R75, R25 ;  /* 0x0000004b18897231 */ /* 0x000fe20000000019 */
[----:B------:R-:W-:Y:S02]  /*3f90*/  PRMT R77, R77, 0x5410, R79 ;  /* 0x000054104d4d7816 */ /* 0x000fe4000000004f */
[----:B------:R-:W-:Y:S02]  /*3fa0*/  PRMT R24, R156, 0x5410, R229 ;  /* 0x000054109c187816 */ /* 0x000fe400000000e5 */
[----:B------:R-:W-:Y:S02]  /*3fb0*/  PRMT R25, R158, 0x7610, R227 ;  /* 0x000076109e197816 */ /* 0x000fe400000000e3 */
[----:B------:R-:W-:Y:S02]  /*3fc0*/  PRMT R80, R80, 0x5410, R83 ;  /* 0x0000541050507816 */ /* 0x000fe40000000053 */
[----:B------:R-:W-:Y:S01]  /*3fd0*/  F2FP.F16.F32.PACK_AB R88, RZ, R88 ;  /* 0x00000058ff58723e */ /* 0x000fe200000000ff */
[----:B------:R-:W-:Y:S01]  /*3fe0*/  HFMA2 R83, R24, R77, R25 ;  /* 0x0000004d18537231 */ /* 0x000fe20000000019 */
[----:B------:R-:W-:-:S02]  /*3ff0*/  PRMT R24, R160, 0x5410, R227 ;  /* 0x00005410a0187816 */ /* 0x000fc400000000e3 */
[--C-:B------:R-:W-:Y:S02]  /*4000*/  PRMT R25, R162, 0x7610, R224.reuse ;  /* 0x00007610a2197816 */ /* 0x100fe400000000e0 */
[----:B------:R-:W-:Y:S02]  /*4010*/  F2FP.F16.F32.PACK_AB R84, RZ, R84 ;  /* 0x00000054ff54723e */ /* 0x000fe400000000ff */
[----:B------:R-:W-:Y:S01]  /*4020*/  PRMT R26, R164, 0x5410, R224 ;  /* 0x00005410a41a7816 */ /* 0x000fe200000000e0 */
        /* <DEDUP_REMOVED lines=8> */
[--C-:B------:R-:W-:Y:S02]  /*40b0*/  PRMT R30, R170, 0x7610, R220.reuse ;  /* 0x00007610aa1e7816 */ /* 0x100fe400000000dc */
[----:B------:R-:W-:Y:S02]  /*40c0*/  F2FP.F16.F32.PACK_AB R97, RZ, R97 ;  /* 0x00000061ff61723e */ /* 0x000fe400000000ff */
[----:B------:R-:W-:Y:S01]  /*40d0*/  PRMT R54, R174, 0x7610, R219 ;  /* 0x00007610ae367816 */ /* 0x000fe200000000db */
[----:B------:R-:W-:Y:S01]  /*40e0*/  HFMA2 R24, R26, R24, R30 ;  /* 0x000000181a187231 */ /* 0x000fe2000000001e */
[----:B------:R-:W-:-:S02]  /*40f0*/  PRMT R30, R172, 0x5410, R220 ;  /* 0x00005410ac1e7816 */ /* 0x000fc400000000dc */
[----:B------:R-:W-:Y:S02]  /*4100*/  PRMT R98, R98, 0x5410, R97 ;  /* 0x0000541062627816 */ /* 0x000fe40000000061 */
[----:B------:R-:W-:Y:S02]  /*4110*/  SHF.R.U64 R26, R200, 0x10, R201 ;  /* 0x00000010c81a7819 */ /* 0x000fe400000012c9 */
[----:B------:R-:W-:Y:S01]  /*4120*/  SHF.R.U64 R52, R212, 0x10, R213 ;  /* 0x00000010d4347819 */ /* 0x000fe200000012d5 */
[----:B------:R-:W-:Y:S01]  /*4130*/  HFMA2 R30, R30, R98, R54 ;  /* 0x000000621e1e7231 */ /* 0x000fe20000000036 */
[----:B------:R-:W-:Y:S02]  /*4140*/  F2FP.F16.F32.PACK_AB R100, RZ, R100 ;  /* 0x00000064ff64723e */ /* 0x000fe400000000ff */
[----:B------:R-:W-:Y:S02]  /*4150*/  PRMT R94, R94, 0x5410, R102 ;  /* 0x000054105e5e7816 */ /* 0x000fe40000000066 */
[----:B------:R-:W-:-:S02]  /*4160*/  PRMT R26, R200, 0x5410, R26 ;  /* 0x00005410c81a7816 */ /* 0x000fc4000000001a */
[----:B------:R-:W-:Y:S02]  /*4170*/  PRMT R52, R212, 0x5410, R52 ;  /* 0x00005410d4347816 */ /* 0x000fe40000000034 */
[----:B------:R-:W-:Y:S02]  /*4180*/  SHF.R.U64 R54, R198, 0x10, R199 ;  /* 0x00000010c6367819 */ /* 0x000fe400000012c7 */
[----:B------:R-:W-:Y:S01]  /*4190*/  SHF.R.U64 R57, R210, 0x10, R211 ;  /* 0x00000010d2397819 */ /* 0x000fe200000012d3 */
[----:B------:R-:W-:Y:S01]  /*41a0*/  HFMA2 R26, R26, R94, R52 ;  /* 0x0000005e1a1a7231 */ /* 0x000fe20000000034 */
[----:B------:R-:W-:Y:S02]  /*41b0*/  PRMT R100, R100, 0x5410, R99 ;  /* 0x0000541064647816 */ /* 0x000fe40000000063 */
[----:B------:R-:W-:Y:S02]  /*41c0*/  PRMT R54, R198, 0x5410, R54 ;  /* 0x00005410c6367816 */ /* 0x000fe40000000036 */
[----:B------:R-:W-:-:S02]  /*41d0*/  PRMT R57, R210, 0x5410, R57 ;  /* 0x00005410d2397816 */ /* 0x000fc40000000039 */
[----:B------:R-:W-:Y:S02]  /*41e0*/  F2FP.F16.F32.PACK_AB R105, RZ, R105 ;  /* 0x00000069ff69723e */ /* 0x000fe400000000ff */
[----:B------:R-:W-:Y:S01]  /*41f0*/  F2FP.F16.F32.PACK_AB R106, RZ, R106 ;  /* 0x0000006aff6a723e */ /* 0x000fe200000000ff */
[----:B------:R-:W-:Y:S01]  /*4200*/  HFMA2 R54, R54, R100, R57 ;  /* 0x0000006436367231 */ /* 0x000fe20000000039 */
[----:B------:R-:W-:Y:S02]  /*4210*/  SHF.R.U64 R52, R196, 0x10, R197 ;  /* 0x00000010c4347819 */ /* 0x000fe400000012c5 */
[----:B------:R-:W-:Y:S02]  /*4220*/  SHF.R.U64 R56, R208, 0x10, R209 ;  /* 0x00000010d0387819 */ /* 0x000fe400000012d1 */
[----:B------:R-:W-:Y:S02]  /*4230*/  F2FP.F16.F32.PACK_AB R109, RZ, R109 ;  /* 0x0000006dff6d723e */ /* 0x000fe400000000ff */
[----:B------:R-:W-:-:S02]  /*4240*/  F2FP.F16.F32.PACK_AB R107, RZ, R107 ;  /* 0x0000006bff6b723e */ /* 0x000fc400000000ff */
[----:B------:R-:W-:Y:S02]  /*4250*/  PRMT R105, R105, 0x5410, R106 ;  /* 0x0000541069697816 */ /* 0x000fe4000000006a */
[----:B------:R-:W-:Y:S02]  /*4260*/  PRMT R52, R196, 0x5410, R52 ;  /* 0x00005410c4347816 */ /* 0x000fe40000000034 */
[----:B------:R-:W-:Y:S02]  /*4270*/  PRMT R56, R208, 0x5410, R56 ;  /* 0x00005410d0387816 */ /* 0x000fe40000000038 */
[----:B------:R-:W-:Y:S02]  /*4280*/  SHF.R.U64 R57, R194, 0x10, R195 ;  /* 0x00000010c2397819 */ /* 0x000fe400000012c3 */
[----:B------:R-:W-:Y:S01]  /*4290*/  SHF.R.U64 R61, R206, 0x10, R207 ;  /* 0x00000010ce3d7819 */ /* 0x000fe200000012cf */
[----:B------:R-:W-:Y:S01]  /*42a0*/  HFMA2 R52, R52, R105, R56 ;  /* 0x0000006934347231 */ /* 0x000fe20000000038 */
[----:B------:R-:W-:-:S02]  /*42b0*/  PRMT R109, R109, 0x5410, R107 ;  /* 0x000054106d6d7816 */ /* 0x000fc4000000006b */
[----:B------:R-:W-:Y:S02]  /*42c0*/  PRMT R57, R194, 0x5410, R57 ;  /* 0x00005410c2397816 */ /* 0x000fe40000000039 */
[----:B------:R-:W-:Y:S02]  /*42d0*/  PRMT R61, R206, 0x5410, R61 ;  /* 0x00005410ce3d7816 */ /* 0x000fe4000000003d */
[----:B------:R-:W-:Y:S02]  /*42e0*/  F2FP.F16.F32.PACK_AB R112, RZ, R112 ;  /* 0x00000070ff70723e */ /* 0x000fe400000000ff */
[----:B------:R-:W-:Y:S01]  /*42f0*/  F2FP.F16.F32.PACK_AB R113, RZ, R113 ;  /* 0x00000071ff71723e */ /* 0x000fe200000000ff */
[----:B------:R-:W-:Y:S01]  /*4300*/  HFMA2 R57, R57, R109, R61 ;  /* 0x0000006d39397231 */ /* 0x000fe2000000003d */
[----:B------:R-:W-:Y:S02]  /*4310*/  SHF.R.U64 R56, R192, 0x10, R193 ;  /* 0x00000010c0387819 */ /* 0x000fe400000012c1 */
[----:B------:R-:W-:-:S02]  /*4320*/  SHF.R.U64 R60, R204, 0x10, R205 ;  /* 0x00000010cc3c7819 */ /* 0x000fc400000012cd */
[----:B------:R-:W-:Y:S02]  /*4330*/  F2FP.F16.F32.PACK_AB R111, RZ, R111 ;  /* 0x0000006fff6f723e */ /* 0x000fe400000000ff */
[----:B------:R-:W-:Y:S02]  /*4340*/  F2FP.F16.F32.PACK_AB R116, RZ, R116 ;  /* 0x00000074ff74723e */ /* 0x000fe400000000ff */
[----:B------:R-:W-:Y:S02]  /*4350*/  PRMT R112, R112, 0x5410, R113 ;  /* 0x0000541070707816 */ /* 0x000fe40000000071 */
[----:B------:R-:W-:Y:S02]  /*4360*/  PRMT R56, R192, 0x5410, R56 ;  /* 0x00005410c0387816 */ /* 0x000fe40000000038 */
[----:B------:R-:W-:Y:S02]  /*4370*/  PRMT R60, R204, 0x5410, R60 ;  /* 0x00005410cc3c7816 */ /* 0x000fe4000000003c */
[----:B------:R-:W-:-:S02]  /*4380*/  SHF.R.U64 R61, R190, 0x10, R191 ;  /* 0x00000010be3d7819 */ /* 0x000fc400000012bf */
[----:B------:R-:W-:Y:S01]  /*4390*/  SHF.R.U64 R64, R202, 0x10, R203 ;  /* 0x00000010ca407819 */ /* 0x000fe200000012cb */
[----:B------:R-:W-:Y:S01]  /*43a0*/  HFMA2 R56, R56, R112, R60 ;  /* 0x0000007038387231 */ /* 0x000fe2000000003c */
[----:B------:R-:W-:Y:S02]  /*43b0*/  PRMT R75, R111, 0x5410, R116 ;  /* 0x000054106f4b7816 */ /* 0x000fe40000000074 */
[----:B------:R-:W-:Y:S02]  /*43c0*/  PRMT R72, R190, 0x5410, R61 ;  /* 0x00005410be487816 */ /* 0x000fe4000000003d */
[----:B------:R-:W-:Y:S02]  /*43d0*/  PRMT R64, R202, 0x5410, R64 ;  /* 0x00005410ca407816 */ /* 0x000fe40000000040 */
[----:B------:R-:W-:Y:S02]  /*43e0*/  F2FP.F16.F32.PACK_AB R117, RZ, R117 ;  /* 0x00000075ff75723e */ /* 0x000fe400000000ff */
[----:B------:R-:W-:Y:S01]  /*43f0*/  F2FP.F16.F32.PACK_AB R114, RZ, R114 ;  /* 0x00000072ff72723e */ /* 0x000fe200000000ff */
[----:B------:R-:W-:Y:S01]  /*4400*/  HFMA2 R75, R72, R75, R64 ;  /* 0x0000004b484b7231 */ /* 0x000fe20000000040 */
[----:B------:R-:W-:-:S02]  /*4410*/  SHF.R.U64 R60, R178, 0x10, R179 ;  /* 0x00000010b23c7819 */ /* 0x000fc400000012b3 */
[----:B------:R-:W-:Y:S02]  /*4420*/  PRMT R61, R117, 0x5410, R114 ;  /* 0x00005410753d7816 */ /* 0x000fe40000000072 */
[----:B------:R-:W-:Y:S02]  /*4430*/  PRMT R64, R176, 0x5410, R219 ;  /* 0x00005410b0407816 */ /* 0x000fe400000000db */
[----:B------:R-:W-:Y:S02]  /*4440*/  PRMT R60, R178, 0x5410, R60 ;  /* 0x00005410b23c7816 */ /* 0x000fe4000000003c */
[----:B------:R-:W-:Y:S02]  /*4450*/  F2FP.F16.F32.PACK_AB R122, RZ, R122 ;  /* 0x0000007aff7a723e */ /* 0x000fe400000000ff */
[----:B------:R-:W-:Y:S01]  /*4460*/  F2FP.F16.F32.PACK_AB R120, RZ, R120 ;  /* 0x00000078ff78723e */ /* 0x000fe200000000ff */
[----:B------:R-:W-:Y:S01]  /*4470*/  HFMA2 R61, R60, R61, R64 ;  /* 0x0000003d3c3d7231 */ /* 0x000fe20000000040 */
[----:B------:R-:W-:-:S02]  /*4480*/  PRMT R60, R180, 0x7610, R218 ;  /* 0x00007610b43c7816 */ /* 0x000fc400000000da */
[----:B------:R-:W-:Y:S02]  /*4490*/  PRMT R84, R122, 0x5410, R120 ;  /* 0x000054107a547816 */ /* 0x000fe40000000078 */
[----:B------:R-:W-:Y:S02]  /*44a0*/  PRMT R64, R182, 0x5410, R218 ;  /* 0x00005410b6407816 */ /* 0x000fe400000000da */
[----:B------:R-:W-:Y:S02]  /*44b0*/  F2FP.F16.F32.PACK_AB R123, RZ, R123 ;  /* 0x0000007bff7b723e */ /* 0x000fe400000000ff */
[----:B------:R-:W-:Y:S01]  /*44c0*/  F2FP.F16.F32.PACK_AB R125, RZ, R125 ;  /* 0x0000007dff7d723e */ /* 0x000fe200000000ff */
[----:B------:R-:W-:Y:S01]  /*44d0*/  HFMA2 R84, R60, R84, R64 ;  /* 0x000000543c547231 */ /* 0x000fe20000000040 */
[----:B------:R-:W-:Y:S02]  /*44e0*/  PRMT R60, R184, 0x7610, R217 ;  /* 0x00007610b83c7816 */ /* 0x000fe400000000d9 */
[----:B------:R-:W-:-:S02]  /*44f0*/  PRMT R77, R123, 0x5410, R125 ;  /* 0x000054107b4d7816 */ /* 0x000fc4000000007d */
[----:B------:R-:W-:Y:S02]  /*4500*/  PRMT R64, R186, 0x5410, R217 ;  /* 0x00005410ba407816 */ /* 0x000fe400000000d9 */
[----:B------:R-:W-:Y:S02]  /*4510*/  F2FP.F16.F32.PACK_AB R135, RZ, R135 ;  /* 0x00000087ff87723e */ /* 0x000fe400000000ff */
[----:B------:R-:W-:Y:S01]  /*4520*/  F2FP.F16.F32.PACK_AB R134, RZ, R134 ;  /* 0x00000086ff86723e */ /* 0x000fe200000000ff */
[----:B------:R-:W-:Y:S01]  /*4530*/  HFMA2 R77, R60, R77, R64 ;  /* 0x0000004d3c4d7231 */ /* 0x000fe20000000040 */
[----:B------:R-:W-:Y:S02]  /*4540*/  F2FP.F16.F32.PACK_AB R22, RZ, R22 ;  /* 0x00000016ff16723e */ /* 0x000fe400000000ff */
[----:B------:R-:W-:Y:S02]  /*4550*/  PRMT R78, R225, 0x7632, R78 ;  /* 0x00007632e14e7816 */ /* 0x000fe4000000004e */
[----:B------:R-:W-:Y:S01]  /*4560*/  PRMT R88, R135, 0x5410, R134 ;  /* 0x0000541087587816 */ /* 0x000fe20000000086 */
[----:B------:R-:W-:Y:S01]  /*4570*/  HFMA2 R22, R33.H0_H0, R22.H0_H0, R35.H0_H0 ;  /* 0x2000001621167231 */ /* 0x000fe20000040823 */
[----:B------:R-:W-:-:S02]  /*4580*/  PRMT R60, R188, 0x7610, R216 ;  /* 0x00007610bc3c7816 */ /* 0x000fc400000000d8 */
[----:B------:R-:W-:Y:S02]  /*4590*/  PRMT R64, R214, 0x5410, R216 ;  /* 0x00005410d6407816 */ /* 0x000fe400000000d8 */
[----:B------:R-:W-:Y:S02]  /*45a0*/  PRMT R72, R226, 0x7632, R72 ;  /* 0x00007632e2487816 */ /* 0x000fe40000000048 */
[----:B------:R-:W-:Y:S01]  /*45b0*/  LOP3.LUT R78, R78, 0xffff, RZ, 0xc0, !PT ;  /* 0x0000ffff4e4e7812 */ /* 0x000fe200078ec0ff */
[----:B------:R-:W-:Y:S01]  /*45c0*/  HFMA2 R88, R60, R88, R64 ;  /* 0x000000583c587231 */ /* 0x000fe20000000040 */
[----:B------:R-:W-:Y:S02]  /*45d0*/  LOP3.LUT R72, R72, 0xffff, RZ, 0xc0, !PT ;  /* 0x0000ffff48487812 */ /* 0x000fe400078ec0ff */
[----:B------:R-:W-:Y:S01]  /*45e0*/  PRMT R64, R222, 0x7632, R64 ;  /* 0x00007632de407816 */ /* 0x000fe20000000040 */
[----:B------:R-:W-:Y:S01]  /*45f0*/  IMAD.WIDE.U32 R78, R78, 0x10000, RZ ;  /* 0x000100004e4e7825 */ /* 0x000fe200078e00ff */
[----:B------:R-:W-:-:S02]  /*4600*/  PRMT R60, R22, 0x7610, R60 ;  /* 0x00007610163c7816 */ /* 0x000fc4000000003c */
[----:B------:R-:W-:Y:S01]  /*4610*/  F2FP.F16.F32.PACK_AB R55, RZ, R55 ;  /* 0x00000037ff37723e */ /* 0x000fe200000000ff */
[----:B------:R-:W-:Y:S01]  /*4620*/  IMAD.WIDE.U32 R72, R72, 0x10000, RZ ;  /* 0x0001000048487825 */ /* 0x000fe200078e00ff */
[----:B------:R-:W-:Y:S02]  /*4630*/  PRMT R92, R27, 0x7610, R92 ;  /* 0x000076101b5c7816 */ /* 0x000fe4000000005c */
[----:B------:R-:W-:Y:S01]  /*4640*/  LOP3.LUT R64, R64, 0xffff, RZ, 0xc0, !PT ;  /* 0x0000ffff40407812 */ /* 0x000fe200078ec0ff */
[----:B------:R-:W-:Y:S01]  /*4650*/  HFMA2 R55, R45.H0_H0, R55.H0_H0, R47.H0_H0 ;  /* 0x200000372d377231 */ /* 0x000fe2000004082f */
[----:B------:R-:W-:Y:S02]  /*4660*/  LOP3.LUT R27, R79, 0xffff, R60, 0xf8, !PT ;  /* 0x0000ffff4f1b7812 */ /* 0x000fe400078ef83c */
[----:B------:R-:W-:Y:S02]  /*4670*/  LOP3.LUT R22, R78, 0xffff, R225, 0xf8, !PT ;  /* 0x0000ffff4e167812 */ /* 0x000fe400078ef8e1 */
[----:B------:R-:W-:-:S02]  /*4680*/  LOP3.LUT R60, R72, 0xffff, R226, 0xf8, !PT ;  /* 0x0000ffff483c7812 */ /* 0x000fc400078ef8e2 */
[----:B------:R-:W-:Y:S01]  /*4690*/  LOP3.LUT R92, R73, 0xffff, R92, 0xf8, !PT ;  /* 0x0000ffff495c7812 */ /* 0x000fe200078ef85c */
[----:B------:R-:W-:Y:S01]  /*46a0*/  IMAD.WIDE.U32 R72, R64, 0x10000, RZ ;  /* 0x0001000040487825 */ /* 0x000fe200078e00ff */
[----:B------:R-:W-:Y:S02]  /*46b0*/  F2FP.F16.F32.PACK_AB R29, RZ, R29 ;  /* 0x0000001dff1d723e */ /* 0x000fe400000000ff */
[----:B------:R-:W-:Y:S02]  /*46c0*/  F2FP.F16.F32.PACK_AB R58, RZ, R58 ;  /* 0x0000003aff3a723e */ /* 0x000fe400000000ff */
[----:B------:R-:W-:Y:S01]  /*46d0*/  PRMT R78, R139, 0x7632, R78 ;  /* 0x000076328b4e7816 */ /* 0x000fe2000000004e */
[----:B------:R-:W-:Y:S01]  /*46e0*/  HFMA2 R29, R41.H0_H0, R29.H0_H0, R43.H0_H0 ;  /* 0x2000001d291d7231 */ /* 0x000fe2000004082b */
[----:B------:R-:W-:Y:S01]  /*46f0*/  PRMT R79, R221, 0x7632, R79 ;  /* 0x00007632dd4f7816 */ /* 0x000fe2000000004f */
[----:B------:R-:W-:Y:S01]  /*4700*/  HFMA2 R58, R49.H0_H0, R58.H0_H0, R51.H0_H0 ;  /* 0x2000003a313a7231 */ /* 0x000fe20000040833 */
[----:B------:R-:W-:-:S02]  /*4710*/  LOP3.LUT R78, R78, 0xffff, RZ, 0xc0, !PT ;  /* 0x0000ffff4e4e7812 */ /* 0x000fc400078ec0ff */
[----:B------:R-:W-:Y:S02]  /*4720*/  LOP3.LUT R64, R72, 0xffff, R222, 0xf8, !PT ;  /* 0x0000ffff48407812 */ /* 0x000fe400078ef8de */
[----:B------:R-:W-:Y:S02]  /*4730*/  PRMT R94, R55, 0x7610, R94 ;  /* 0x00007610375e7816 */ /* 0x000fe4000000005e */
[----:B------:R-:W-:Y:S01]  /*4740*/  LOP3.LUT R72, R79, 0xffff, RZ, 0xc0, !PT ;  /* 0x0000ffff4f487812 */ /* 0x000fe200078ec0ff */
[----:B------:R-:W-:Y:S01]  /*4750*/  IMAD.WIDE.U32 R78, R78, 0x10000, RZ ;  /* 0x000100004e4e7825 */ /* 0x000fe200078e00ff */
[----:B------:R-:W-:Y:S02]  /*4760*/  PRMT R55, R138, 0x7632, R55 ;  /* 0x000076328a377816 */ /* 0x000fe40000000037 */
[----:B------:R-:W-:Y:S02]  /*4770*/  F2FP.F16.F32.PACK_AB R62, RZ, R62 ;  /* 0x0000003eff3e723e */ /* 0x000fe400000000ff */
[----:B------:R-:W-:Y:S01]  /*4780*/  LOP3.LUT R29, R73, 0xffff, R29, 0xf8, !PT ;  /* 0x0000ffff491d7812 */ /* 0x000fe200078ef81d */
[----:B------:R-:W-:Y:S01]  /*4790*/  IMAD.WIDE.U32 R72, R72, 0x10000, RZ ;  /* 0x0001000048487825 */ /* 0x000fe200078e00ff */
[----:B------:R-:W-:-:S03]  /*47a0*/  PRMT R93, R58, 0x7610, R93 ;  /* 0x000076103a5d7816 */ /* 0x000fc6000000005d */
[----:B------:R-:W-:Y:S01]  /*47b0*/  HFMA2 R62, R141.H0_H0, R62.H0_H0, R143.H0_H0 ;  /* 0x2000003e8d3e7231 */ /* 0x000fe2000004088f */
[----:B------:R-:W-:Y:S02]  /*47c0*/  LOP3.LUT R55, R55, 0xffff, RZ, 0xc0, !PT ;  /* 0x0000ffff37377812 */ /* 0x000fe400078ec0ff */
[----:B------:R-:W-:Y:S02]  /*47d0*/  F2FP.F16.F32.PACK_AB R66, RZ, R66 ;  /* 0x00000042ff42723e */ /* 0x000fe400000000ff */
[----:B------:R-:W-:Y:S02]  /*47e0*/  LOP3.LUT R58, R78, 0xffff, R139, 0xf8, !PT ;  /* 0x0000ffff4e3a7812 */ /* 0x000fe400078ef88b */
[----:B------:R-:W-:Y:S01]  /*47f0*/  LOP3.LUT R93, R79, 0xffff, R93, 0xf8, !PT ;  /* 0x0000ffff4f5d7812 */ /* 0x000fe200078ef85d */
[----:B------:R-:W-:Y:S01]  /*4800*/  IMAD.WIDE.U32 R78, R55, 0x10000, RZ ;  /* 0x00010000374e7825 */ /* 0x000fe200078e00ff */
[----:B------:R-:W-:-:S03]  /*4810*/  F2FP.F16.F32.PACK_AB R71, RZ, R71 ;  /* 0x00000047ff47723e */ /* 0x000fc600000000ff */
[----:B------:R-:W-:Y:S01]  /*4820*/  HFMA2 R66, R145.H0_H0, R66.H0_H0, R147.H0_H0 ;  /* 0x2000004291427231 */ /* 0x000fe20000040893 */
[--C-:B------:R-:W-:Y:S02]  /*4830*/  LOP3.LUT R73, R73, 0xffff, R94.reuse, 0xf8, !PT ;  /* 0x0000ffff49497812 */ /* 0x100fe400078ef85e */
[----:B------:R-:W-:Y:S01]  /*4840*/  PRMT R94, R67, 0x7632, R94 ;  /* 0x00007632435e7816 */ /* 0x000fe2000000005e */
[----:B------:R-:W-:Y:S01]  /*4850*/  HFMA2 R71, R149.H0_H0, R71.H0_H0, R151.H0_H0 ;  /* 0x2000004795477231 */ /* 0x000fe20000040897 */
        /* <DEDUP_REMOVED lines=10> */
[----:B------:R-:W-:-:S02]  /*4900*/  F2FP.F16.F32.PACK_AB R76, RZ, R76 ;  /* 0x0000004cff4c723e */ /* 0x000fc400000000ff */
[----:B------:R-:W-:Y:S01]  /*4910*/  PRMT R71, R67, 0x7610, R71 ;  /* 0x0000761043477816 */ /* 0x000fe20000000047 */
[----:B------:R-:W-:Y:S01]  /*4920*/  IMAD.WIDE.U32 R66, R66, 0x10000, RZ ;  /* 0x0001000042427825 */ /* 0x000fe200078e00ff */
[----:B------:R-:W-:-:S03]  /*4930*/  LOP3.LUT R94, R94, 0xffff, RZ, 0xc0, !PT ;  /* 0x0000ffff5e5e7812 */ /* 0x000fc600078ec0ff */
[----:B------:R-:W-:Y:S01]  /*4940*/  HFMA2 R76, R153.H0_H0, R76.H0_H0, R155.H0_H0 ;  /* 0x2000004c994c7231 */ /* 0x000fe2000004089b */
[----:B------:R-:W-:Y:S02]  /*4950*/  F2FP.F16.F32.PACK_AB R82, RZ, R82 ;  /* 0x00000052ff52723e */ /* 0x000fe400000000ff */
[----:B------:R-:W-:Y:S02]  /*4960*/  PRMT R99, R68, 0x7610, R99 ;  /* 0x0000761044637816 */ /* 0x000fe40000000063 */
[----:B------:R-:W-:Y:S01]  /*4970*/  LOP3.LUT R68, R78, 0xffff, R71, 0xf8, !PT ;  /* 0x0000ffff4e447812 */ /* 0x000fe200078ef847 */
[----:B------:R-:W-:Y:S01]  /*4980*/  HFMA2 R82, R157.H0_H0, R82.H0_H0, R159.H0_H0 ;  /* 0x200000529d527231 */ /* 0x000fe2000004089f */
        /* <DEDUP_REMOVED lines=24> */
[----:B------:R-:W-:-:S02]  /*4b10*/  F2FP.F16.F32.PACK_AB R91, RZ, R91 ;  /* 0x0000005bff5b723e */ /* 0x000fc400000000ff */
[----:B------:R-:W-:Y:S02]  /*4b20*/  LOP3.LUT R86, R86, 0xffff, RZ, 0xc0, !PT ;  /* 0x0000ffff56567812 */ /* 0x000fe400078ec0ff */
[--C-:B------:R-:W-:Y:S01]  /*4b30*/  LOP3.LUT R83, R83, 0xffff, R55.reuse, 0xf8, !PT ;  /* 0x0000ffff53537812 */ /* 0x100fe200078ef837 */
[----:B------:R-:W-:Y:S01]  /*4b40*/  HFMA2 R91, R169.H0_H0, R91.H0_H0, R171.H0_H0 ;  /* 0x2000005ba95b7231 */ /* 0x000fe200000408ab */
        /* <DEDUP_REMOVED lines=13> */
[----:B------:R-:W-:-:S02]  /*4c20*/  F2FP.F16.F32.PACK_AB R104, RZ, R104 ;  /* 0x00000068ff68723e */ /* 0x000fc400000000ff */
[--C-:B------:R-:W-:Y:S02]  /*4c30*/  LOP3.LUT R24, R24, 0xffff, R94.reuse, 0xf8, !PT ;  /* 0x0000ffff18187812 */ /* 0x100fe400078ef85e */
[----:B------:R-:W-:Y:S01]  /*4c40*/  PRMT R55, R52, 0x7632, R55 ;  /* 0x0000763234377816 */ /* 0x000fe20000000037 */
[----:B------:R-:W-:Y:S01]  /*4c50*/  HFMA2 R104, R197.H0_H0, R104.H0_H0, R209.H0_H0 ;  /* 0x20000068c5687231 */ /* 0x000fe200000408d1 */
[----:B------:R-:W-:Y:S02]  /*4c60*/  PRMT R94, R54, 0x7632, R94 ;  /* 0x00007632365e7816 */ /* 0x000fe4000000005e */
[----:B------:R-:W-:Y:S02]  /*4c70*/  LOP3.LUT R26, R86, 0xffff, R26, 0xf8, !PT ;  /* 0x0000ffff561a7812 */ /* 0x000fe400078ef81a */
[----:B------:R-:W-:Y:S02]  /*4c80*/  LOP3.LUT R55, R55, 0xffff, RZ, 0xc0, !PT ;  /* 0x0000ffff37377812 */ /* 0x000fe400078ec0ff */
[----:B------:R-:W-:-:S02]  /*4c90*/  F2FP.F16.F32.PACK_AB R103, RZ, R103 ;  /* 0x00000067ff67723e */ /* 0x000fc400000000ff */
[----:B------:R-:W-:Y:S02]  /*4ca0*/  LOP3.LUT R86, R94, 0xffff, RZ, 0xc0, !PT ;  /* 0x0000ffff5e567812 */ /* 0x000fe400078ec0ff */
[--C-:B------:R-:W-:Y:S01]  /*4cb0*/  LOP3.LUT R25, R25, 0xffff, R96.reuse, 0xf8, !PT ;  /* 0x0000ffff19197812 */ /* 0x100fe200078ef860 */
[----:B------:R-:W-:Y:S01]  /*4cc0*/  HFMA2 R103, R199.H0_H0, R103.H0_H0, R211.H0_H0 ;  /* 0x20000067c7677231 */ /* 0x000fe200000408d3 */
        /* <DEDUP_REMOVED lines=14> */
[----:B------:R-:W-:Y:S02]  /*4db0*/  F2FP.F16.F32.PACK_AB R110, RZ, R110 ;  /* 0x0000006eff6e723e */ /* 0x000fe400000000ff */
[----:B------:R-:W-:Y:S02]  /*4dc0*/  PRMT R96, R56, 0x7632, R96 ;  /* 0x0000763238607816 */ /* 0x000fe40000000060 */
[----:B------:R-:W-:Y:S01]  /*4dd0*/  LOP3.LUT R57, R57, 0xffff, RZ, 0xc0, !PT ;  /* 0x0000ffff39397812 */ /* 0x000fe200078ec0ff */
[----:B------:R-:W-:Y:S01]  /*4de0*/  HFMA2 R110, R193.H0_H0, R110.H0_H0, R205.H0_H0 ;  /* 0x2000006ec16e7231 */ /* 0x000fe200000408cd */
        /* <DEDUP_REMOVED lines=12> */
[----:B------:R-:W-:Y:S01]  /*4eb0*/  HFMA2 R28, R238.H0_H0, R28.H0_H0, R237.H0_H0 ;  /* 0x2000001cee1c7231 */ /* 0x000fe200000408ed */
[--C-:B------:R-:W-:Y:S02]  /*4ec0*/  LOP3.LUT R56, R56, 0xffff, R100.reuse, 0xf8, !PT ;  /* 0x0000ffff38387812 */ /* 0x100fe400078ef864 */
[----:B------:R-:W-:Y:S02]  /*4ed0*/  F2FP.F16.F32.PACK_AB R108, RZ, R108 ;  /* 0x0000006cff6c723e */ /* 0x000fe400000000ff */
[----:B------:R-:W-:Y:S02]  /*4ee0*/  LOP3.LUT R94, R96, 0xffff, R101, 0xf8, !PT ;  /* 0x0000ffff605e7812 */ /* 0x000fe400078ef865 */
[----:B------:R-:W-:Y:S01]  /*4ef0*/  LOP3.LUT R107, R97, 0xffff, R107, 0xf8, !PT ;  /* 0x0000ffff616b7812 */ /* 0x000fe200078ef86b */
[----:B------:R-:W-:Y:S01]  /*4f00*/  IMAD.WIDE.U32 R96, R75, 0x10000, RZ ;  /* 0x000100004b607825 */ /* 0x000fe200078e00ff */
[----:B------:R-:W-:-:S03]  /*4f10*/  PRMT R100, R84, 0x7632, R100 ;  /* 0x0000763254647816 */ /* 0x000fc60000000064 */
[----:B------:R-:W-:Y:S01]  /*4f20*/  HFMA2 R108, R195.H0_H0, R108.H0_H0, R207.H0_H0 ;  /* 0x2000006cc36c7231 */ /* 0x000fe200000408cf */
[----:B------:R-:W-:Y:S02]  /*4f30*/  F2FP.F16.F32.PACK_AB R126, RZ, R126 ;  /* 0x0000007eff7e723e */ /* 0x000fe400000000ff */
[----:B------:R-:W-:Y:S02]  /*4f40*/  PRMT R102, R77, 0x7632, R102 ;  /* 0x000076324d667816 */ /* 0x000fe40000000066 */
[----:B------:R-:W-:Y:S01]  /*4f50*/  F2FP.F16.F32.PACK_AB R53, RZ, R53 ;  /* 0x00000035ff35723e */ /* 0x000fe200000000ff */
[----:B------:R-:W-:Y:S01]  /*4f60*/  HFMA2 R126, R185.H0_H0, R126.H0_H0, R187.H0_H0 ;  /* 0x2000007eb97e7231 */ /* 0x000fe200000408bb */
[----:B------:R-:W-:Y:S02]  /*4f70*/  SHF.R.U32.HI R238, RZ, 0x10, R41 ;  /* 0x00000010ffee7819 */ /* 0x000fe40000011629 */
[----:B------:R-:W-:Y:S02]  /*4f80*/  SHF.R.U32.HI R237, RZ, 0x10, R43 ;  /* 0x00000010ffed7819 */ /* 0x000fe4000001162b */
[----:B------:R-:W-:-:S02]  /*4f90*/  LOP3.LUT R100, R100, 0xffff, RZ, 0xc0, !PT ;  /* 0x0000ffff64647812 */ /* 0x000fc400078ec0ff */
[----:B------:R-:W-:Y:S01]  /*4fa0*/  LOP3.LUT R102, R102, 0xffff, RZ, 0xc0, !PT ;  /* 0x0000ffff66667812 */ /* 0x000fe200078ec0ff */
[----:B------:R-:W-:Y:S01]  /*4fb0*/  HFMA2 R53, R238.H0_H0, R53.H0_H0, R237.H0_H0 ;  /* 0x20000035ee357231 */ /* 0x000fe200000408ed */
[--C-:B------:R-:W-:Y:S01]  /*4fc0*/  LOP3.LUT R96, R96, 0xffff, R61.reuse, 0xf8, !PT ;  /* 0x0000ffff60607812 */ /* 0x100fe200078ef83d */
[----:B------:R-:W-:Y:S01]  /*4fd0*/  IMAD.WIDE.U32 R100, R100, 0x10000, RZ ;  /* 0x0001000064647825 */ /* 0x000fe200078e00ff */
[----:B------:R-:W-:Y:S02]  /*4fe0*/  PRMT R61, R88, 0x7632, R61 ;  /* 0x00007632583d7816 */ /* 0x000fe4000000003d */
[----:B------:R-:W-:Y:S01]  /*4ff0*/  F2FP.F16.F32.PACK_AB R63, RZ, R63 ;  /* 0x0000003fff3f723e */ /* 0x000fe200000000ff */
[----:B------:R-:W-:Y:S01]  /*5000*/  IMAD.WIDE.U32 R102, R102, 0x10000, RZ ;  /* 0x0001000066667825 */ /* 0x000fe200078e00ff */
[----:B------:R-:W-:Y:S02]  /*5010*/  SHF.R.U32.HI R238, RZ, 0x10, R49 ;  /* 0x00000010ffee7819 */ /* 0x000fe40000011631 */
[----:B------:R-:W-:-:S02]  /*5020*/  SHF.R.U32.HI R237, RZ, 0x10, R51 ;  /* 0x00000010ffed7819 */ /* 0x000fc40000011633 */
[--C-:B------:R-:W-:Y:S02]  /*5030*/  LOP3.LUT R87, R87, 0xffff, R108.reuse, 0xf8, !PT ;  /* 0x0000ffff57577812 */ /* 0x100fe400078ef86c */
[----:B------:R-:W-:Y:S01]  /*5040*/  PRMT R108, R126, 0x7610, R108 ;  /* 0x000076107e6c7816 */ /* 0x000fe2000000006c */
[----:B------:R-:W-:Y:S01]  /*5050*/  HFMA2 R63, R238.H0_H0, R63.H0_H0, R237.H0_H0 ;  /* 0x2000003fee3f7231 */ /* 0x000fe200000408ed */
[----:B------:R-:W-:Y:S02]  /*5060*/  LOP3.LUT R61, R61, 0xffff, RZ, 0xc0, !PT ;  /* 0x0000ffff3d3d7812 */ /* 0x000fe400078ec0ff */
[----:B------:R-:W-:Y:S02]  /*5070*/  F2FP.F16.F32.PACK_AB R65, RZ, R65 ;  /* 0x00000041ff41723e */ /* 0x000fe400000000ff */
[----:B------:R-:W-:Y:S02]  /*5080*/  SHF.R.U32.HI R237, RZ, 0x10, R141 ;  /* 0x00000010ffed7819 */ /* 0x000fe4000001168d */
[----:B------:R-:W-:-:S02]  /*5090*/  SHF.R.U32.HI R228, RZ, 0x10, R143 ;  /* 0x00000010ffe47819 */ /* 0x000fc4000001168f */
[----:B------:R-:W-:Y:S02]  /*50a0*/  LOP3.LUT R84, R100, 0xffff, R84, 0xf8, !PT ;  /* 0x0000ffff64547812 */ /* 0x000fe400078ef854 */
[----:B------:R-:W-:Y:S01]  /*50b0*/  F2FP.F16.F32.PACK_AB R70, RZ, R70 ;  /* 0x00000046ff46723e */ /* 0x000fe200000000ff */
[----:B------:R-:W-:Y:S01]  /*50c0*/  HFMA2 R65, R237.H0_H0, R65.H0_H0, R228.H0_H0 ;  /* 0x20000041ed417231 */ /* 0x000fe200000408e4 */
[----:B------:R-:W-:Y:S01]  /*50d0*/  SHF.R.U32.HI R238, RZ, 0x10, R145 ;  /* 0x00000010ffee7819 */ /* 0x000fe20000011691 */
[----:B------:R-:W0:Y:S01]  /*50e0*/  LDC R228, c[0x0][0x380] ;  /* 0x0000e000ffe47b82 */ /* 0x000e220000000800 */
[----:B------:R-:W-:Y:S02]  /*50f0*/  LOP3.LUT R100, R102, 0xffff, R77, 0xf8, !PT ;  /* 0x0000ffff66647812 */ /* 0x000fe400078ef84d */
[----:B------:R-:W-:Y:S01]  /*5100*/  LOP3.LUT R108, R103, 0xffff, R108, 0xf8, !PT ;  /* 0x0000ffff676c7812 */ /* 0x000fe200078ef86c */
[----:B------:R-:W-:Y:S01]  /*5110*/  IMAD.WIDE.U32 R102, R61, 0x10000, RZ ;  /* 0x000100003d667825 */ /* 0x000fe200078e00ff */
[----:B------:R-:W-:-:S03]  /*5120*/  F2FP.F16.F32.PACK_AB R74, RZ, R74 ;  /* 0x0000004aff4a723e */ /* 0x000fc600000000ff */
[----:B------:R-:W-:Y:S01]  /*5130*/  HFMA2 R70, R238.H0_H0, R70.H0_H0, R252.H1_H1 ;  /* 0x20000046ee467231 */ /* 0x000fe200000608fc */
[----:B------:R-:W-:Y:S02]  /*5140*/  SHF.L.U32 R61, R28, 0x10, RZ ;  /* 0x000000101c3d7819 */ /* 0x000fe400000006ff */
[----:B------:R-:W-:Y:S01]  /*5150*/  LOP3.LUT R28, R102, 0xffff, R88, 0xf8, !PT ;  /* 0x0000ffff661c7812 */ /* 0x000fe200078ef858 */
[----:B------:R-:W-:Y:S01]  /*5160*/  HFMA2 R74, R251.H0_H0, R74.H0_H0, R250.H1_H1 ;  /* 0x2000004afb4a7231 */ /* 0x000fe200000608fa */
[----:B------:R-:W-:Y:S02]  /*5170*/  F2FP.F16.F32.PACK_AB R89, RZ, R89 ;  /* 0x00000059ff59723e */ /* 0x000fe400000000ff */
[----:B------:R-:W-:Y:S02]  /*5180*/  LOP3.LUT R102, R103, 0xffff, R23, 0xf8, !PT ;  /* 0x0000ffff67667812 */ /* 0x000fe400078ef817 */
[----:B------:R-:W-:Y:S01]  /*5190*/  SHF.L.U32 R59, R59, 0x10, RZ ;  /* 0x000000103b3b7819 */ /* 0x000fe200000006ff */
[----:B------:R-:W-:Y:S01]  /*51a0*/  HFMA2 R89, R248.H0_H0, R89.H0_H0, R247.H1_H1 ;  /* 0x20000059f8597231 */ /* 0x000fe200000608f7 */
        /* <DEDUP_REMOVED lines=13> */
[----:B------:R-:W-:-:S02]  /*5280*/  F2FP.F16.F32.PACK_AB R90, RZ, R90 ;  /* 0x0000005aff5a723e */ /* 0x000fc400000000ff */
[----:B------:R-:W-:Y:S02]  /*5290*/  LOP3.LUT R83, R83, R89, RZ, 0xfc, !PT ;  /* 0x0000005953537212 */ /* 0x000fe400078efcff */
[----:B------:R-:W-:Y:S01]  /*52a0*/  SHF.L.U32 R53, R53, 0x10, RZ ;  /* 0x0000001035357819 */ /* 0x000fe200000006ff */
[----:B------:R-:W3:Y:S01]  /*52b0*/  @P0 LDC.64 R74, c[0x0][0x3a8] ;  /* 0x0000ea00ff4a0b82 */ /* 0x000ee20000000a00 */
[----:B------:R-:W-:Y:S01]  /*52c0*/  F2FP.F16.F32.PACK_AB R81, RZ, R81 ;  /* 0x00000051ff51723e */ /* 0x000fe200000000ff */
[----:B------:R-:W-:Y:S01]  /*52d0*/  HFMA2 R90, R247.H0_H0, R90.H0_H0, R246.H1_H1 ;  /* 0x2000005af75a7231 */ /* 0x000fe200000608f6 */
[----:B------:R-:W-:Y:S02]  /*52e0*/  F2FP.F16.F32.PACK_AB R85, RZ, R85 ;  /* 0x00000055ff55723e */ /* 0x000fe400000000ff */
[----:B------:R-:W-:Y:S01]  /*52f0*/  F2FP.F16.F32.PACK_AB R121, RZ, R121 ;  /* 0x00000079ff79723e */ /* 0x000fe200000000ff */
[----:B------:R-:W-:Y:S01]  /*5300*/  HFMA2 R81, R250.H0_H0, R81.H0_H0, R249.H1_H1 ;  /* 0x20000051fa517231 */ /* 0x000fe200000608f9 */
[----:B------:R-:W-:Y:S01]  /*5310*/  F2FP.F16.F32.PACK_AB R127, RZ, R127 ;  /* 0x0000007fff7f723e */ /* 0x000fe200000000ff */
[----:B------:R-:W4:Y:S01]  /*5320*/  LDC.64 R88, c[0x0][0x398] ;  /* 0x0000e600ff587b82 */ /* 0x000f220000000a00 */
[----:B------:R-:W-:Y:S01]  /*5330*/  F2FP.F16.F32.PACK_AB R124, RZ, R124 ;  /* 0x0000007cff7c723e */ /* 0x000fe200000000ff */
[----:B------:R-:W-:Y:S01]  /*5340*/  HFMA2 R85, R249.H0_H0, R85.H0_H0, R248.H1_H1 ;  /* 0x20000055f9557231 */ /* 0x000fe200000608f8 */
[----:B------:R-:W-:Y:S01]  /*5350*/  LOP3.LUT R65, R29, R53, RZ, 0xfc, !PT ;  /* 0x000000351d417212 */ /* 0x000fe200078efcff */
[----:B------:R-:W-:Y:S01]  /*5360*/  HFMA2 R121, R181.H0_H0, R121.H0_H0, R183.H0_H0 ;  /* 0x20000079b5797231 */ /* 0x000fe200000408b7 */
[----:B------:R-:W-:Y:S01]  /*5370*/  F2FP.F16.F32.PACK_AB R136, RZ, R136 ;  /* 0x00000088ff88723e */ /* 0x000fe200000000ff */
[----:B------:R-:W-:Y:S01]  /*5380*/  HFMA2 R127, R244.H0_H0, R127.H0_H0, R243.H1_H1 ;  /* 0x2000007ff47f7231 */ /* 0x000fe200000608f3 */
[----:B------:R-:W-:Y:S01]  /*5390*/  PRMT R29, R130, 0x7610, R29 ;  /* 0x00007610821d7816 */ /* 0x000fe2000000001d */
[----:B--2---:R-:W-:Y:S01]  /*53a0*/  @P0 IMAD.WIDE R70, R2, 0x4, R70 ;  /* 0x0000000402460825 */ /* 0x004fe200078e0246 */
[----:B------:R-:W-:-:S03]  /*53b0*/  F2FP.F16.F32.PACK_AB R95, RZ, R95 ;  /* 0x0000005fff5f723e */ /* 0x000fc600000000ff */
[----:B------:R-:W-:Y:S01]  /*53c0*/  HFMA2 R124, R243.H0_H0, R124.H0_H0, R242.H1_H1 ;  /* 0x2000007cf37c7231 */ /* 0x000fe200000608f2 */
[----:B------:R-:W-:Y:S01]  /*53d0*/  SHF.L.U32 R31, R31, 0x10, RZ ;  /* 0x000000101f1f7819 */ /* 0x000fe200000006ff */
[----:B------:R-:W-:Y:S01]  /*53e0*/  HFMA2 R136, R242.H0_H0, R136.H0_H0, R241.H1_H1 ;  /* 0x20000088f2887231 */ /* 0x000fe200000608f1 */
[----:B------:R-:W-:Y:S01]  /*53f0*/  SHF.L.U32 R90, R90, 0x10, RZ ;  /* 0x000000105a5a7819 */ /* 0x000fe200000006ff */
[----:B------:R-:W-:Y:S01]  /*5400*/  HFMA2 R95, R246.H0_H0, R95.H0_H0, R245.H1_H1 ;  /* 0x2000005ff65f7231 */ /* 0x000fe200000608f5 */
        /* <DEDUP_REMOVED lines=9> */
[----:B------:R-:W-:-:S02]  /*54a0*/  F2FP.F16.F32.PACK_AB R115, RZ, R115 ;  /* 0x00000073ff73723e */ /* 0x000fc400000000ff */
[----:B------:R-:W-:Y:S01]  /*54b0*/  LOP3.LUT R101, R101, 0xffff, R121, 0xf8, !PT ;  /* 0x0000ffff65657812 */ /* 0x000fe200078ef879 */
[----:B------:R-:W-:Y:S01]  /*54c0*/  IMAD.WIDE.U32 R10, R10, 0x8, R88 ;  /* 0x000000080a0a7825 */ /* 0x000fe200078e0058 */
[----:B------:R-:W-:-:S03]  /*54d0*/  LOP3.LUT R67, R67, R27, RZ, 0xfc, !PT ;  /* 0x0000001b43437212 */ /* 0x000fc600078efcff */
[----:B------:R-:W-:Y:S01]  /*54e0*/  HFMA2 R115, R191.H0_H0, R115.H0_H0, R203.H0_H0 ;  /* 0x20000073bf737231 */ /* 0x000fe200000408cb */
[----:B------:R-:W-:Y:S01]  /*54f0*/  LOP3.LUT R53, R104, R29, RZ, 0xfc, !PT ;  /* 0x0000001d68357212 */ /* 0x000fe200078efcff */
[--C-:B--2---:R-:W-:Y:S01]  /*5500*/  IMAD.WIDE.U32 R70, R17, 0x8, R88.reuse ;  /* 0x0000000811467825 */ /* 0x104fe200078e0058 */
[----:B------:R-:W-:Y:S02]  /*5510*/  SHF.L.U32 R90, R127, 0x10, RZ ;  /* 0x000000107f5a7819 */ /* 0x000fe400000006ff */
[----:B------:R-:W-:Y:S01]  /*5520*/  F2FP.F16.F32.PACK_AB R119, RZ, R119 ;  /* 0x00000077ff77723e */ /* 0x000fe200000000ff */
[----:B---3--:R-:W-:Y:S01]  /*5530*/  IMAD.WIDE.U32 R20, R19, 0x8, R88 ;  /* 0x0000000813147825 */ /* 0x008fe200078e0058 */
[----:B------:R-:W-:Y:S02]  /*5540*/  F2FP.F16.F32.PACK_AB R118, RZ, R118 ;  /* 0x00000076ff76723e */ /* 0x000fe400000000ff */
[----:B------:R-:W-:Y:S01]  /*5550*/  PRMT R27, R133, 0x7610, R27 ;  /* 0x00007610851b7816 */ /* 0x000fe2000000001b */
[----:B------:R-:W-:Y:S01]  /*5560*/  IMAD.WIDE.U32 R16, R16, 0x8, R88 ;  /* 0x0000000810107825 */ /* 0x000fe200078e0058 */
[----:B------:R-:W-:-:S03]  /*5570*/  SHF.L.U32 R29, R124, 0x10, RZ ;  /* 0x000000107c1d7819 */ /* 0x000fc600000006ff */
[----:B------:R-:W-:Y:S01]  /*5580*/  HFMA2 R119, R179.H0_H0, R119.H0_H0, R177.H0_H0 ;  /* 0x20000077b3777231 */ /* 0x000fe200000408b1 */
[----:B------:R-:W-:Y:S01]  /*5590*/  LOP3.LUT R72, R72, 0xffff, R221, 0xf8, !PT ;  /* 0x0000ffff48487812 */ /* 0x000fe200078ef8dd */
[----:B------:R-:W-:Y:S01]  /*55a0*/  IMAD.WIDE.U32 R74, R15, 0x8, R88 ;  /* 0x000000080f4a7825 */ /* 0x000fe200078e0058 */
[----:B------:R-:W-:-:S03]  /*55b0*/  LOP3.LUT R79, R79, R81, RZ, 0xfc, !PT ;  /* 0x000000514f4f7212 */ /* 0x000fc600078efcff */
[----:B------:R-:W-:Y:S01]  /*55c0*/  HFMA2 R118, R245.H0_H0, R118.H0_H0, R244.H1_H1 ;  /* 0x20000076f5767231 */ /* 0x000fe200000608f4 */
        /* <DEDUP_REMOVED lines=60> */
.L_x_63:
        /* <DEDUP_REMOVED lines=15> */
.L_x_1004:


//--------------------- .text._ZN10layer_norm13ln_fwd_kernelINS_13Kernel_traitsI6__halfS2_S2_fjLj49152ELj4ELj1ELj4ELj16ENS_18Kernel_traits_baseILj49152ES2_S2_S2_fjLj128EEEEEEEvNS_9FwdParamsE --------------------------
	.section	.text._ZN10layer_norm13ln_fwd_kernelINS_13Kernel_traitsI6__halfS2_S2_fjLj49152ELj4ELj1ELj4ELj16ENS_18Kernel_traits_baseILj49152ES2_S2_S2_fjLj128EEEEEEEvNS_9FwdParamsE,"ax",@progbits
	.align	128
        .global         _ZN10layer_norm13ln_fwd_kernelINS_13Kernel_traitsI6__halfS2_S2_fjLj49152ELj4ELj1ELj4ELj16ENS_18Kernel_traits_baseILj49152ES2_S2_S2_fjLj128EEEEEEEvNS_9FwdParamsE
        .type           _ZN10layer_norm13ln_fwd_kernelINS_13Kernel_traitsI6__halfS2_S2_fjLj49152ELj4ELj1ELj4ELj16ENS_18Kernel_traits_baseILj49152ES2_S2_S2_fjLj128EEEEEEEvNS_9FwdParamsE,@function
        .size           _ZN10layer_norm13ln_fwd_kernelINS_13Kernel_traitsI6__halfS2_S2_fjLj49152ELj4ELj1ELj4ELj16ENS_18Kernel_traits_baseILj49152ES2_S2_S2_fjLj128EEEEEEEvNS_9FwdParamsE,(.L_x_1005 - _ZN10layer_norm13ln_fwd_kernelINS_13Kernel_traitsI6__halfS2_S2_fjLj49152ELj4ELj1ELj4ELj16ENS_18Kernel_traits_baseILj49152ES2_S2_S2_fjLj128EEEEEEEvNS_9FwdParamsE)
        .other          _ZN10layer_norm13ln_fwd_kernelINS_13Kernel_traitsI6__halfS2_S2_fjLj49152ELj4ELj1ELj4ELj16ENS_18Kernel_traits_baseILj49152ES2_S2_S2_fjLj128EEEEEEEvNS_9FwdParamsE,@"STO_CUDA_ENTRY STV_DEFAULT"
_ZN10layer_norm13ln_fwd_kernelINS_13Kernel_traitsI6__halfS2_S2_fjLj49152ELj4ELj1ELj4ELj16ENS_18Kernel_traits_baseILj49152ES2_S2_S2_fjLj128EEEEEEEvNS_9FwdParamsE:
.text._ZN10layer_norm13ln_fwd_kernelINS_13Kernel_traitsI6__halfS2_S2_fjLj49152ELj4ELj1ELj4ELj16ENS_18Kernel_traits_baseILj49152ES2_S2_S2_fjLj128EEEEEEEvNS_9FwdParamsE:
        /* <DEDUP_REMOVED lines=44> */
.L_x_70:
[----:B-1----:R-:W0:Y:S01]  /*02c0*/  S2R R27, SR_CTAID.X ;  /* 0x00000000001b7919 */ /* 0x002e220000002500 */
        /* <DEDUP_REMOVED lines=31> */
[--C-:B--2---:R-:W-:Y:S02]  /*04c0*/  HADD2.F32 R10, -RZ, R164.reuse.H0_H0 ;  /* 0x200000a4ff0a7230 */ /* 0x104fe40000004100 */
[----:B------:R-:W-:Y:S02]  /*04d0*/  HADD2.F32 R9, -RZ, R164.H1_H1 ;  /* 0x300000a4ff097230 */ /* 0x000fe40000004100 */
[--C-:B------:R-:W-:Y:S02]  /*04e0*/  HADD2.F32 R8, -RZ, R165.reuse.H0_H0 ;  /* 0x200000a5ff087230 */ /* 0x100fe40000004100 */
[----:B------:R-:W-:Y:S01]  /*04f0*/  FADD.FTZ R0, RZ, R10 ;  /* 0x0000000aff007221 */ /* 0x000fe20000010000 */
[----:B------:R-:W-:Y:S02]  /*0500*/  HADD2.F32 R6, -RZ, R165.H1_H1 ;  /* 0x300000a5ff067230 */ /* 0x000fe40000004100 */
[----:B------:R-:W-:-:S02]  /*0510*/  HADD2.F32 R5, -RZ, R166.H0_H0 ;  /* 0x200000a6ff057230 */ /* 0x000fc40000004100 */
[----:B0-----:R-:W-:Y:S01]  /*0520*/  FADD.FTZ R3, R9, R0 ;  /* 0x0000000009037221 */ /* 0x001fe20000010000 */
[----:B------:R-:W-:-:S03]  /*0530*/  HADD2.F32 R4, -RZ, R166.H1_H1 ;  /* 0x300000a6ff047230 */ /* 0x000fc60000004100 */
[----:B------:R-:W-:-:S04]  /*0540*/  FADD.FTZ R3, R8, R3 ;  /* 0x0000000308037221 */ /* 0x000fc80000010000 */
[----:B------:R-:W-:Y:S01]  /*0550*/  FADD.FTZ R0, R6, R3 ;  /* 0x0000000306007221 */ /* 0x000fe20000010000 */
[----:B------:R-:W-:-:S03]  /*0560*/  HADD2.F32 R3, -RZ, R167.H0_H0 ;  /* 0x200000a7ff037230 */ /* 0x000fc60000004100 */
[----:B------:R-:W-:Y:S01]  /*0570*/  FADD.FTZ R21, R5, R0 ;  /* 0x0000000005157221 */ /* 0x000fe20000010000 */
[----:B------:R-:W-:-:S03]  /*0580*/  HADD2.F32 R2, -RZ, R167.H1_H1 ;  /* 0x300000a7ff027230 */ /* 0x000fc60000004100 */
[----:B------:R-:W-:-:S04]  /*0590*/  FADD.FTZ R0, R4, R21 ;  /* 0x0000001504007221 */ /* 0x000fc80000010000 */
[----:B------:R-:W-:Y:S01]  /*05a0*/  FADD.FTZ R21, R3, R0 ;  /* 0x0000000003157221 */ /* 0x000fe20000010000 */
[----:B---3--:R-:W-:-:S03]  /*05b0*/  HADD2.F32 R0, -RZ, R124.H0_H0 ;  /* 0x2000007cff007230 */ /* 0x008fc60000004100 */
[----:B------:R-:W-:Y:S01]  /*05c0*/  FADD.FTZ R21, R2, R21 ;  /* 0x0000001502157221 */ /* 0x000fe20000010000 */
[----:B------:R-:W-:-:S03]  /*05d0*/  HADD2.F32 R23, -RZ, R124.H1_H1 ;  /* 0x3000007cff177230 */ /* 0x000fc60000004100 */
[----:B------:R-:W-:Y:S01]  /*05e0*/  FADD.FTZ R24, R0, R21 ;  /* 0x0000001500187221 */ /* 0x000fe20000010000 */
[--C-:B------:R-:W-:Y:S01]  /*05f0*/  HADD2.F32 R22, -RZ, R125.reuse.H0_H0 ;  /* 0x2000007dff167230 */ /* 0x100fe20000004100 */
[----:B------:R-:W-:Y:S02]  /*0600*/  IADD3 R21, PT, PT, R17, 0x1600, RZ ;  /* 0x0000160011157810 */ /* 0x000fe40007ffe0ff */
[----:B------:R-:W-:Y:S01]  /*0610*/  FADD.FTZ R165, R23, R24 ;  /* 0x0000001817a57221 */ /* 0x000fe20000010000 */
[----:B------:R-:W-:-:S03]  /*0620*/  HADD2.F32 R25, -RZ, R125.H1_H1 ;  /* 0x3000007dff197230 */ /* 0x000fc60000004100 */
[----:B------:R-:W-:Y:S01]  /*0630*/  FADD.FTZ R26, R22, R165 ;  /* 0x000000a5161a7221 */ /* 0x000fe20000010000 */
[----:B------:R-:W-:-:S04]  /*0640*/  IMAD.WIDE.U32 R164, R21, 0x10, R168 ;  /* 0x0000001015a47825 */ /* 0x000fc800078e00a8 */
[----:B------:R-:W-:Y:S01]  /*0650*/  FADD.FTZ R125, R25, R26 ;  /* 0x0000001a197d7221 */ /* 0x000fe20000010000 */
[--C-:B------:R-:W-:Y:S02]  /*0660*/  HADD2.F32 R24, -RZ, R126.reuse.H0_H0 ;  /* 0x2000007eff187230 */ /* 0x100fe40000004100 */
[----:B------:R-:W-:Y:S01]  /*0670*/  HADD2.F32 R126, -RZ, R126.H1_H1 ;  /* 0x3000007eff7e7230 */ /* 0x000fe20000004100 */
[----:B------:R-:W2:Y:S02]  /*0680*/  LDG.E.128 R164, desc[UR4][R164.64] ;  /* 0x00000004a4a47981 */ /* 0x000ea4000c1e1d00 */
[----:B------:R-:W-:Y:S01]  /*0690*/  FADD.FTZ R125, R24, R125 ;  /* 0x0000007d187d7221 */ /* 0x000fe20000010000 */
[----:B------:R-:W-:-:S03]  /*06a0*/  HADD2.F32 R26, -RZ, R127.H0_H0 ;  /* 0x2000007fff1a7230 */ /* 0x000fc60000004100 */
[----:B------:R-:W-:Y:S01]  /*06b0*/  FADD.FTZ R125, R126, R125 ;  /* 0x0000007d7e7d7221 */ /* 0x000fe20000010000 */
[----:B------:R-:W-:-:S03]  /*06c0*/  HADD2.F32 R127, -RZ, R127.H1_H1 ;  /* 0x3000007fff7f7230 */ /* 0x000fc60000004100 */
[----:B------:R-:W-:Y:S01]  /*06d0*/  FADD.FTZ R168, R26, R125 ;  /* 0x0000007d1aa87221 */ /* 0x000fe20000010000 */
[----:B----4-:R-:W-:-:S03]  /*06e0*/  HADD2.F32 R124, -RZ, R128.H0_H0 ;  /* 0x20000080ff7c7230 */ /* 0x010fc60000004100 */
[----:B------:R-:W-:Y:S01]  /*06f0*/  FADD.FTZ R125, R127, R168 ;  /* 0x000000a87f7d7221 */ /* 0x000fe20000010000 */
[----:B------:R-:W-:-:S03]  /*0700*/  HADD2.F32 R128, -RZ, R128.H1_H1 ;  /* 0x30000080ff807230 */ /* 0x000fc60000004100 */
[----:B------:R-:W-:Y:S01]  /*0710*/  FADD.FTZ R169, R124, R125 ;  /* 0x0000007d7ca97221 */ /* 0x000fe20000010000 */
[----:B------:R-:W-:-:S03]  /*0720*/  HADD2.F32 R125, -RZ, R129.H0_H0 ;  /* 0x20000081ff7d7230 */ /* 0x000fc60000004100 */
        /* <DEDUP_REMOVED lines=139> */
[----:B--2---:R-:W-:-:S03]  /*0fe0*/  HADD2.F32 R208, -RZ, R164.H0_H0 ;  /* 0x200000a4ffd07230 */ /* 0x004fc60000004100 */
        /* <DEDUP_REMOVED lines=245> */
.L_x_65:
[----:B------:R-:W-:Y:S05]  /*1f40*/  BSYNC.RECONVERGENT B0 ;  /* 0x0000000000007941 */ /* 0x000fea0003800200 */
.L_x_64:
        /* <DEDUP_REMOVED lines=13> */
.L_x_67:
[----:B------:R-:W-:Y:S05]  /*2020*/  BSYNC.RECONVERGENT B0 ;  /* 0x0000000000007941 */ /* 0x000fea0003800200 */
.L_x_66:
        /* <DEDUP_REMOVED lines=8> */
[----:B------:R-:W0:Y:S02]  /*20b0*/  SHFL.DOWN PT, R218, R155, 0x1, 0x1f ;  /* 0x08201f009bda7f89 */ /* 0x000e2400000e0000 */
[----:B------:R-:W-:Y:S01]  /*20c0*/  FFMA.FTZ R215, R213, R150, R214 ;  /* 0x00000096d5d77223 */ /* 0x000fe200000100d6 */
[----:B------:R-:W-:Y:S01]  /*20d0*/  FMUL.FTZ R214, R153, R153 ;  /* 0x0000009999d67220 */ /* 0x000fe20000410000 */
[----:B--2---:R-:W-:-:S03]  /*20e0*/  FADD.FTZ R153, R154, R151 ;  /* 0x000000979a997221 */ /* 0x004fc60000010000 */
        /* <DEDUP_REMOVED lines=17> */
[----:B------:R-:W-:-:S04]  /*2200*/  FMUL.FTZ R213, R218, R213 ;  /* 0x000000d5dad57220 */ /* 0x000fc80000410000 */
[----:B------:R-:W-:Y:S02]  /*2210*/  FFMA.FTZ R213, R151, R213, R150 ;  /* 0x000000d597d57223 */ /* 0x000fe40000010096 */
[----:B------:R0:W1:Y:S04]  /*2220*/  SHFL.IDX PT, R150, R154, RZ, 0x1f ;  /* 0x00001fff9a967589 */ /* 0x00006800000e0000 */
[----:B------:R0:W2:Y:S01]  /*2230*/  SHFL.IDX PT, R151, R213, RZ, 0x1f ;  /* 0x00001fffd5977589 */ /* 0x0000a200000e0000 */
[----:B------:R-:W-:Y:S05]  /*2240*/  @P3 BRA `(.L_x_68) ;  /* 0x0000000000983947 */ /* 0x000fea0003800000 */
[----:B------:R-:W3:Y:S01]  /*2250*/  LDC.64 R152, c[0x0][0x3c0] ;  /* 0x0000f000ff987b82 */ /* 0x000ee20000000a00 */
[C---:B0-----:R-:W-:Y:S01]  /*2260*/  LOP3.LUT R154, R18.reuse, 0x1, RZ, 0xc0, !PT ;  /* 0x00000001129a7812 */ /* 0x041fe200078ec0ff */
[----:B------:R-:W0:Y:S01]  /*2270*/  LDCU.64 UR6, c[0x0][0x3c8] ;  /* 0x00007900ff0677ac */ /* 0x000e220008000a00 */
        /* <DEDUP_REMOVED lines=13> */
[----:B0-----:R-:W-:Y:S02]  /*2350*/  LEA R152, P5, R155, UR6, 0x2 ;  /* 0x000000069b987c11 */ /* 0x001fe4000f8a10ff */
[----:B------:R-:W-:Y:S01]  /*2360*/  IADD3 R154, P4, PT, R154, R213, RZ ;  /* 0x000000d59a9a7210 */ /* 0x000fe20007f9e0ff */
[----:B------:R-:W-:Y:S01]  /*2370*/  HFMA2 R213, -RZ, RZ, 0, 5.9604644775390625e-08 ;  /* 0x00000001ffd57431 */ /* 0x000fe200000001ff */
[----:B------:R-:W-:Y:S02]  /*2380*/  LEA.HI.X R215, R215, R153, R218, 0x3, P3 ;  /* 0x00000099d7d77211 */ /* 0x000fe400018f1cda */
        /* <DEDUP_REMOVED lines=11> */
.L_x_69:
[----:B0-----:R-:W-:Y:S02]  /*2440*/  MOV R150, R152 ;  /* 0x0000009800967202 */ /* 0x001fe40000000f00 */
[----:B------:R-:W-:-:S05]  /*2450*/  MOV R151, R153 ;  /* 0x0000009900977202 */ /* 0x000fca0000000f00 */
[----:B------:R-:W2:Y:S04]  /*2460*/  LDG.E.STRONG.GPU R150, desc[UR4][R150.64] ;  /* 0x0000000496967981 */ /* 0x000ea8000c1ef900 */
[----:B--2---:R-:W-:Y:S01]  /*2470*/  CCTL.IVALL ;  /* 0x00000000ff00798f */ /* 0x004fe20002000000 */
[----:B------:R-:W-:Y:S05]  /*2480*/  YIELD ;  /* 0x0000000000007946 */ /* 0x000fea0003800000 */
[----:B------:R-:W-:-:S13]  /*2490*/  ISETP.NE.AND P3, PT, R150, R215, PT ;  /* 0x000000d79600720c */ /* 0x000fda0003f65270 */
[----:B------:R-:W-:Y:S05]  /*24a0*/  @P3 BRA `(.L_x_69) ;  /* 0xfffffffc00e43947 */ /* 0x000fea000383ffff */
.L_x_68:
[----:B------:R-:W-:Y:S05]  /*24b0*/  WARPSYNC.ALL ;  /* 0x0000000000007948 */ /* 0x000fea0003800000 */
[----:B-12---:R-:W1:Y:S01]  /*24c0*/  @!P2 LDC.64 R150, c[0x0][0x3c0] ;  /* 0x0000f000ff96ab82 */ /* 0x006e620000000a00 */
[----:B------:R-:W-:Y:S01]  /*24d0*/  @!P2 LOP3.LUT R152, R18, 0x1, RZ, 0xc0, !PT ;  /* 0x000000011298a812 */ /* 0x000fe200078ec0ff */
[----:B------:R-:W2:Y:S03]  /*24e0*/  LDCU UR6, c[0x0][0x384] ;  /* 0x00007080ff0677ac */ /* 0x000ea60008000800 */
[----:B------:R-:W-:-:S02]  /*24f0*/  @!P2 IADD3 R153, PT, PT, -R152, RZ, RZ ;  /* 0x000000ff9899a210 */ /* 0x000fc40007ffe1ff */
[----:B------:R-:W-:Y:S02]  /*2500*/  @!P2 LOP3.LUT R152, R27, 0x7ffffffc, RZ, 0xc0, !PT ;  /* 0x7ffffffc1b98a812 */ /* 0x000fe400078ec0ff */
[----:B------:R-:W-:Y:S01]  /*2510*/  @!P2 LOP3.LUT R153, R153, R214, RZ, 0xc0, !PT ;  /* 0x000000d69999a212 */ /* 0x000fe200078ec0ff */
[----:B------:R-:W-:Y:S03]  /*2520*/  BAR.SYNC.DEFER_BLOCKING 0x0 ;  /* 0x0000000000007b1d */ /* 0x000fe60000010000 */
[----:B------:R-:W-:Y:S02]  /*2530*/  @!P2 IADD3 R152, P3, PT, R153, R152, RZ ;  /* 0x000000989998a210 */ /* 0x000fe40007f7e0ff */
[----:B------:R-:W-:Y:S02]  /*2540*/  @!P2 SHF.L.U32 R153, R20, 0x3, RZ ;  /* 0x000000031499a819 */ /* 0x000fe400000006ff */
[----:B------:R-:W-:-:S02]  /*2550*/  @!P2 IADD3.X R27, PT, PT, RZ, RZ, RZ, P3, !PT ;  /* 0x000000ffff1ba210 */ /* 0x000fc40001ffe4ff */
[----:B------:R-:W-:Y:S02]  /*2560*/  @!P2 LOP3.LUT R153, R153, 0xf8, RZ, 0xc0, !PT ;  /* 0x000000f89999a812 */ /* 0x000fe400078ec0ff */
[----:B-1----:R-:W-:-:S04]  /*2570*/  @!P2 LEA R150, P3, R152, R150, 0x3 ;  /* 0x000000969896a211 */ /* 0x002fc800078618ff */
        /* <DEDUP_REMOVED lines=9> */
[----:B0-----:R-:W0:Y:S01]  /*2610*/  SHFL.DOWN PT, R154, R27, 0x2, 0x1f ;  /* 0x08401f001b9a7f89 */ /* 0x001e2200000e0000 */
        /* <DEDUP_REMOVED lines=9> */
[----:B------:R-:W-:Y:S01]  /*26b0*/  FMUL.FTZ R150, R155, R155 ;  /* 0x0000009b9b967220 */ /* 0x000fe20000410000 */
[----:B---3--:R-:W-:Y:S01]  /*26c0*/  FADD.FTZ R214, R214, R153 ;  /* 0x00000099d6d67221 */ /* 0x008fe20000010000 */
[----:B------:R-:W-:Y:S01]  /*26d0*/  FADD.FTZ R152, R213, R218 ;  /* 0x000000dad5987221 */ /* 0x000fe20000010000 */
[----:B0-----:R-:W-:Y:S01]  /*26e0*/  FMUL.FTZ R216, R215, R216 ;  /* 0x000000d8d7d87220 */ /* 0x001fe20000410000 */
[----:B------:R-:W-:-:S04]  /*26f0*/  FMUL.FTZ R27, R150, R27 ;  /* 0x0000001b961b7220 */ /* 0x000fc80000410000 */
[----:B------:R-:W0:Y:S01]  /*2700*/  SHFL.DOWN PT, R151, R216, 0x1, 0x1f ;  /* 0x08201f00d8977f89 */ /* 0x000e2200000e0000 */
[----:B------:R-:W-:Y:S01]  /*2710*/  FMUL.FTZ R27, R154, R27 ;  /* 0x0000001b9a1b7220 */ /* 0x000fe20000410000 */
[----:B------:R-:W1:Y:S03]  /*2720*/  MUFU.RCP R152, R152 ;  /* 0x0000009800987308 */ /* 0x000e660000001000 */
[----:B------:R-:W-:-:S05]  /*2730*/  FFMA.FTZ R27, R215, R27, R214 ;  /* 0x0000001bd71b7223 */ /* 0x000fca00000100d6 */
[----:B------:R-:W3:Y:S01]  /*2740*/  SHFL.DOWN PT, R150, R27, 0x1, 0x1f ;  /* 0x08201f001b967f89 */ /* 0x000ee200000e0000 */
[----:B0-----:R-:W-:-:S04]  /*2750*/  FADD.FTZ R153, R216, -R151 ;  /* 0x80000097d8997221 */ /* 0x001fc80000010000 */
[----:B------:R-:W-:-:S04]  /*2760*/  FMUL.FTZ R154, R153, R153 ;  /* 0x00000099999a7220 */ /* 0x000fc80000410000 */
[----:B------:R-:W-:Y:S01]  /*2770*/  FMUL.FTZ R155, R213, R154 ;  /* 0x0000009ad59b7220 */ /* 0x000fe20000410000 */
[----:B---3--:R-:W-:Y:S01]  /*2780*/  FADD.FTZ R153, R27, R150 ;  /* 0x000000961b997221 */ /* 0x008fe20000010000 */
[C---:B------:R-:W-:Y:S02]  /*2790*/  FMUL.FTZ R150, R218.reuse, R151 ;  /* 0x00000097da967220 */ /* 0x040fe40000410000 */
[----:B------:R-:W-:Y:S01]  /*27a0*/  FMUL.FTZ R155, R218, R155 ;  /* 0x0000009bda9b7220 */ /* 0x000fe20000410000 */
[----:B------:R-:W0:Y:S01]  /*27b0*/  LDC R27, c[0x0][0x3d0] ;  /* 0x0000f400ff1b7b82 */ /* 0x000e220000000800 */
[----:B------:R-:W-:Y:S02]  /*27c0*/  FFMA.FTZ R213, R213, R216, R150 ;  /* 0x000000d8d5d57223 */ /* 0x000fe40000010096 */
[C---:B-1----:R-:W-:Y:S02]  /*27d0*/  FFMA.FTZ R154, R152.reuse, R155, R153 ;  /* 0x0000009b989a7223 */ /* 0x042fe40000010099 */
[----:B------:R-:W-:-:S03]  /*27e0*/  FMUL.FTZ R155, R152, R213 ;  /* 0x000000d5989b7220 */ /* 0x000fc60000410000 */
[----:B------:R-:W1:Y:S01]  /*27f0*/  @P0 LDC.64 R152, c[0x0][0x3a0] ;  /* 0x0000e800ff980b82 */ /* 0x000e620000000a00 */
[----:B------:R-:W0:Y:S04]  /*2800*/  SHFL.IDX PT, R154, R154, RZ, 0x1f ;  /* 0x00001fff9a9a7589 */ /* 0x000e2800000e0000 */
[----:B------:R-:W3:Y:S03]  /*2810*/  SHFL.IDX PT, R155, R155, RZ, 0x1f ;  /* 0x00001fff9b9b7589 */ /* 0x000ee600000e0000 */
[----:B------:R-:W4:Y:S01]  /*2820*/  @P0 LDC.64 R150, c[0x0][0x3a8] ;  /* 0x0000ea00ff960b82 */ /* 0x000f220000000a00 */
[----:B-1----:R-:W-:-:S04]  /*2830*/  @P0 IMAD.WIDE R152, R19, 0x4, R152 ;  /* 0x0000000413980825 */ /* 0x002fc800078e0298 */
[----:B0-----:R-:W-:Y:S01]  /*2840*/  FFMA.FTZ R27, R154, 2.0345052689663134515e-05, R27 ;  /* 0x37aaaaab9a1b7823 */ /* 0x001fe2000001001b */
[----:B---3--:R0:W-:Y:S01]  /*2850*/  @P0 STG.E desc[UR4][R152.64], R155 ;  /* 0x0000009b98000986 */ /* 0x0081e2000c101904 */
[----:B------:R-:W-:-:S04]  /*2860*/  FADD.FTZ R8, R8, -R155 ;  /* 0x8000009b08087221 */ /* 0x000fc80000010000 */
        /* <DEDUP_REMOVED lines=10> */
[----:B0-----:R-:W0:Y:S01]  /*2910*/  LDC.64 R152, c[0x0][0x398] ;  /* 0x0000e600ff987b82 */ /* 0x001e220000000a00 */
[--C-:B------:R-:W-:Y:S01]  /*2920*/  FADD.FTZ R24, R24, -R155.reuse ;  /* 0x8000009b18187221 */ /* 0x100fe20000010000 */
[--C-:B------:R-:W-:Y:S01]  /*2930*/  FADD.FTZ R126, R126, -R155.reuse ;  /* 0x8000009b7e7e7221 */ /* 0x100fe20000010000 */
[--C-:B------:R-:W-:Y:S01]  /*2940*/  FADD.FTZ R0, R0, -R155.reuse ;  /* 0x8000009b00007221 */ /* 0x100fe20000010000 */
[--C-:B------:R-:W-:Y:S01]  /*2950*/  FADD.FTZ R23, R23, -R155.reuse ;  /* 0x8000009b17177221 */ /* 0x100fe20000010000 */
[--C-:B------:R-:W-:Y:S01]  /*2960*/  FADD.FTZ R26, R26, -R155.reuse ;  /* 0x8000009b1a1a7221 */ /* 0x100fe20000010000 */
[----:B------:R-:W-:Y:S01]  /*2970*/  FADD.FTZ R127, R127, -R155 ;  /* 0x8000009b7f7f7221 */ /* 0x000fe20000010000 */
[----:B----4-:R-:W-:-:S04]  /*2980*/  @P0 IMAD.WIDE R150, R19, 0x4, R150 ;  /* 0x0000000413960825 */ /* 0x010fc800078e0296 */
[C---:B-1----:R-:W-:Y:S01]  /*2990*/  FMUL.FTZ R8, R27.reuse, R8 ;  /* 0x000000081b087220 */ /* 0x042fe20000410000 */
        /* <DEDUP_REMOVED lines=176> */
[----:B------:R-:W-:-:S02]  /*34a0*/  F2FP.F16.F32.PACK_AB R154, RZ, R8 ;  /* 0x00000008ff9a723e */ /* 0x000fc400000000ff */
[----:B------:R-:W-:Y:S02]  /*34b0*/  F2FP.F16.F32.PACK_AB R6, RZ, R6 ;  /* 0x00000006ff06723e */ /* 0x000fe400000000ff */
[----:B------:R-:W-:Y:S02]  /*34c0*/  F2FP.F16.F32.PACK_AB R10, RZ, R10 ;  /* 0x0000000aff0a723e */ /* 0x000fe400000000ff */
[----:B------:R-:W-:Y:S02]  /*34d0*/  F2FP.F16.F32.PACK_AB R155, RZ, R5 ;  /* 0x00000005ff9b723e */ /* 0x000fe400000000ff */
[----:B------:R-:W-:Y:S01]  /*34e0*/  F2FP.F16.F32.PACK_AB R213, RZ, R4 ;  /* 0x00000004ffd5723e */ /* 0x000fe200000000ff */
[--C-:B0-----:R-:W-:Y:S01]  /*34f0*/  IMAD.WIDE.U32 R4, R15, 0x10, R152.reuse ;  /* 0x000000100f047825 */ /* 0x101fe200078e0098 */
[----:B------:R-:W-:Y:S02]  /*3500*/  F2FP.F16.F32.PACK_AB R214, RZ, R3 ;  /* 0x00000003ffd6723e */ /* 0x000fe400000000ff */
[----:B-1----:R-:W-:Y:S01]  /*3510*/  F2FP.F16.F32.PACK_AB R151, RZ, R9 ;  /* 0x00000009ff97723e */ /* 0x002fe200000000ff */
[----:B------:R-:W-:Y:S01]  /*3520*/  IMAD.WIDE.U32 R8, R14, 0x10, R152 ;  /* 0x000000100e087825 */ /* 0x000fe200078e0098 */
[----:B------:R-:W-:-:S02]  /*3530*/  F2FP.F16.F32.PACK_AB R215, RZ, R2 ;  /* 0x00000002ffd7723e */ /* 0x000fc400000000ff */
[----:B------:R-:W-:Y:S01]  /*3540*/  F2FP.F16.F32.PACK_AB R27, RZ, R22 ;  /* 0x00000016ff1b723e */ /* 0x000fe200000000ff */
[--C-:B------:R-:W-:Y:S01]  /*3550*/  IMAD.WIDE.U32 R2, R17, 0x10, R152.reuse ;  /* 0x0000001011027825 */ /* 0x100fe200078e0098 */
[----:B------:R-:W-:Y:S02]  /*3560*/  F2FP.F16.F32.PACK_AB R25, RZ, R25 ;  /* 0x00000019ff19723e */ /* 0x000fe400000000ff */
[----:B------:R-:W-:Y:S01]  /*3570*/  F2FP.F16.F32.PACK_AB R24, RZ, R24 ;  /* 0x00000018ff18723e */ /* 0x000fe200000000ff */
[--C-:B------:R-:W-:Y:S01]  /*3580*/  IMAD.WIDE.U32 R16, R16, 0x10, R152.reuse ;  /* 0x0000001010107825 */ /* 0x100fe200078e0098 */
[----:B------:R-:W-:Y:S02]  /*3590*/  F2FP.F16.F32.PACK_AB R150, RZ, R126 ;  /* 0x0000007eff96723e */ /* 0x000fe400000000ff */
[----:B------:R-:W-:Y:S02]  /*35a0*/  F2FP.F16.F32.PACK_AB R0, RZ, R0 ;  /* 0x00000000ff00723e */ /* 0x000fe400000000ff */
[----:B------:R-:W-:Y:S01]  /*35b0*/  F2FP.F16.F32.PACK_AB R216, RZ, R23 ;  /* 0x00000017ffd8723e */ /* 0x000fe200000000ff */
[----:B------:R-:W-:Y:S01]  /*35c0*/  IMAD.WIDE.U32 R22, R13, 0x10, R152 ;  /* 0x000000100d167825 */ /* 0x000fe200078e0098 */
[----:B------:R-:W-:-:S02]  /*35d0*/  F2FP.F16.F32.PACK_AB R26, RZ, R26 ;  /* 0x0000001aff1a723e */ /* 0x000fc400000000ff */
[----:B------:R-:W-:Y:S01]  /*35e0*/  F2FP.F16.F32.PACK_AB R217, RZ, R127 ;  /* 0x0000007fffd9723e */ /* 0x000fe200000000ff */
[----:B------:R-:W-:Y:S01]  /*35f0*/  IMAD.WIDE.U32 R126, R12, 0x10, R152 ;  /* 0x000000100c7e7825 */ /* 0x000fe200078e0098 */
[----:B------:R-:W-:Y:S02]  /*3600*/  PRMT R154, R154, 0x5410, R6 ;  /* 0x000054109a9a7816 */ /* 0x000fe40000000006 */
[----:B------:R-:W-:Y:S02]  /*3610*/  PRMT R10, R10, 0x5410, R151 ;  /* 0x000054100a0a7816 */ /* 0x000fe40000000097 */
[----:B------:R-:W-:Y:S01]  /*3620*/  PRMT R155, R155, 0x5410, R213 ;  /* 0x000054109b9b7816 */ /* 0x000fe200000000d5 */
        /* <DEDUP_REMOVED lines=12> */
[----:B------:R-:W-:Y:S01]  /*36f0*/  HFMA2 R24, R80, R0, R32 ;  /* 0x0000000050187231 */ /* 0x000fe20000000020 */
[----:B------:R-:W-:Y:S01]  /*3700*/  F2FP.F16.F32.PACK_AB R128, RZ, R128 ;  /* 0x00000080ff80723e */ /* 0x000fe200000000ff */
[----:B------:R-:W-:Y:S01]  /*3710*/  HFMA2 R27, R83, R150, R35 ;  /* 0x00000096531b7231 */ /* 0x000fe20000000023 */
[----:B------:R-:W-:Y:S01]  /*3720*/  F2FP.F16.F32.PACK_AB R125, RZ, R125 ;  /* 0x0000007dff7d723e */ /* 0x000fe200000000ff */
[----:B------:R0:W-:Y:S01]  /*3730*/  STG.E.128 desc[UR4][R2.64], R12 ;  /* 0x0000000c02007986 */ /* 0x0001e2000c101d04 */
[----:B------:R-:W-:Y:S01]  /*3740*/  F2FP.F16.F32.PACK_AB R168, RZ, R168 ;  /* 0x000000a8ffa8723e */ /* 0x000fe200000000ff */
[--C-:B------:R-:W-:Y:S01]  /*3750*/  IMAD.WIDE.U32 R10, R11, 0x10, R152.reuse ;  /* 0x000000100b0a7825 */ /* 0x100fe200078e0098 */
[----:B------:R-:W-:Y:S01]  /*3760*/  F2FP.F16.F32.PACK_AB R129, RZ, R129 ;  /* 0x00000081ff81723e */ /* 0x000fe200000000ff */
[----:B------:R1:W-:Y:S01]  /*3770*/  STG.E.128 desc[UR4][R2.64+0x2000], R24 ;  /* 0x0020001802007986 */ /* 0x0003e2000c101d04 */
[----:B------:R-:W-:Y:S01]  /*3780*/  F2FP.F16.F32.PACK_AB R169, RZ, R169 ;  /* 0x000000a9ffa9723e */ /* 0x000fe200000000ff */
[----:B------:R-:W-:Y:S01]  /*3790*/  IMAD.WIDE.U32 R6, R7, 0x10, R152 ;  /* 0x0000001007067825 */ /* 0x000fe200078e0098 */
[----:B------:R-:W-:-:S02]  /*37a0*/  F2FP.F16.F32.PACK_AB R130, RZ, R130 ;  /* 0x00000082ff82723e */ /* 0x000fc400000000ff */
[----:B------:R-:W-:Y:S01]  /*37b0*/  F2FP.F16.F32.PACK_AB R170, RZ, R170 ;  /* 0x000000aaffaa723e */ /* 0x000fe200000000ff */
[----:B------:R-:W-:Y:S01]  /*37c0*/  IMAD.WIDE.U32 R152, R21, 0x10, R152 ;  /* 0x0000001015987825 */ /* 0x000fe200078e0098 */
        /* <DEDUP_REMOVED lines=37> */
[----:B------:R-:W-:Y:S01]  /*3a20*/  HFMA2 R13, R85, R125, R37 ;  /* 0x0000007d550d7231 */ /* 0x000fe20000000025 */
[----:B------:R-:W-:Y:S01]  /*3a30*/  PRMT R131, R131, 0x5410, R171 ;  /* 0x0000541083837816 */ /* 0x000fe200000000ab */
[----:B------:R-:W-:Y:S01]  /*3a40*/  HFMA2 R14, R86, R129, R38 ;  /* 0x00000081560e7231 */ /* 0x000fe20000000026 */
[----:B------:R-:W-:Y:S01]  /*3a50*/  PRMT R132, R132, 0x5410, R172 ;  /* 0x0000541084847816 */ /* 0x000fe200000000ac */
[----:B------:R-:W-:Y:S01]  /*3a60*/  HFMA2 R15, R87, R130, R39 ;  /* 0x00000082570f7231 */ /* 0x000fe20000000027 */
[----:B------:R-:W-:Y:S01]  /*3a70*/  PRMT R133, R133, 0x5410, R173 ;  /* 0x0000541085857816 */ /* 0x000fe200000000ad */
[----:B-1----:R-:W-:Y:S01]  /*3a80*/  HFMA2 R24, R88, R131, R40 ;  /* 0x0000008358187231 */ /* 0x002fe20000000028 */
        /* <DEDUP_REMOVED lines=16> */
[----:B------:R-:W-:-:S02]  /*3b90*/  F2FP.F16.F32.PACK_AB R149, RZ, R149 ;  /* 0x00000095ff95723e */ /* 0x000fc400000000ff */
[----:B------:R-:W-:Y:S01]  /*3ba0*/  F2FP.F16.F32.PACK_AB R188, RZ, R188 ;  /* 0x000000bcffbc723e */ /* 0x000fe200000000ff */
[----:B------:R1:W-:Y:S01]  /*3bb0*/  STG.E.128 desc[UR4][R2.64+0x6000], R24 ;  /* 0x0060001802007986 */ /* 0x0003e2000c101d04 */
[----:B------:R-:W-:Y:S02]  /*3bc0*/  F2FP.F16.F32.PACK_AB R189, RZ, R189 ;  /* 0x000000bdffbd723e */ /* 0x000fe400000000ff */
[----:B------:R-:W-:Y:S01]  /*3bd0*/  F2FP.F16.F32.PACK_AB R190, RZ, R190 ;  /* 0x000000beffbe723e */ /* 0x000fe200000000ff */
[----:B------:R3:W-:Y:S01]  /*3be0*/  STG.E.128 desc[UR4][R16.64], R128 ;  /* 0x0000008010007986 */ /* 0x0007e2000c101d04 */
[----:B------:R-:W-:Y:S02]  /*3bf0*/  F2FP.F16.F32.PACK_AB R191, RZ, R191 ;  /* 0x000000bfffbf723e */ /* 0x000fe400000000ff */
[----:B------:R-:W-:Y:S02]  /*3c00*/  PRMT R139, R139, 0x5410, R179 ;  /* 0x000054108b8b7816 */ /* 0x000fe400000000b3 */
[----:B------:R-:W-:-:S02]  /*3c10*/  PRMT R140, R140, 0x5410, R180 ;  /* 0x000054108c8c7816 */ /* 0x000fc400000000b4 */
        /* <DEDUP_REMOVED lines=8> */
[----:B------:R-:W-:Y:S02]  /*3ca0*/  F2FP.F16.F32.PACK_AB R194, RZ, R194 ;  /* 0x000000c2ffc2723e */ /* 0x000fe400000000ff */
[----:B------:R-:W-:-:S02]  /*3cb0*/  F2FP.F16.F32.PACK_AB R195, RZ, R195 ;  /* 0x000000c3ffc3723e */ /* 0x000fc400000000ff */
[----:B------:R-:W-:Y:S01]  /*3cc0*/  F2FP.F16.F32.PACK_AB R196, RZ, R196 ;  /* 0x000000c4ffc4723e */ /* 0x000fe200000000ff */
[----:B------:R4:W-:Y:S01]  /*3cd0*/  STG.E.128 desc[UR4][R4.64], R132 ;  /* 0x0000008404007986 */ /* 0x0009e2000c101d04 */
[----:B------:R-:W-:Y:S02]  /*3ce0*/  F2FP.F16.F32.PACK_AB R197, RZ, R197 ;  /* 0x000000c5ffc5723e */ /* 0x000fe400000000ff */
[----:B------:R-:W-:Y:S02]  /*3cf0*/  F2FP.F16.F32.PACK_AB R198, RZ, R198 ;  /* 0x000000c6ffc6723e */ /* 0x000fe400000000ff */
        /* <DEDUP_REMOVED lines=61> */
[----:B----4-:R-:W-:Y:S01]  /*40d0*/  HFMA2 R132, R116, R204, R68 ;  /* 0x000000cc74847231 */ /* 0x010fe20000000044 */
[----:B------:R-:W-:Y:S01]  /*40e0*/  PRMT R207, R207, 0x5410, R163 ;  /* 0x00005410cfcf7816 */ /* 0x000fe200000000a3 */
[----:B------:R-:W-:Y:S01]  /*40f0*/  HFMA2 R133, R117, R205, R69 ;  /* 0x000000cd75857231 */ /* 0x000fe20000000045 */
[----:B------:R-:W-:Y:S01]  /*4100*/  PRMT R208, R208, 0x5410, R164 ;  /* 0x00005410d0d07816 */ /* 0x000fe200000000a4 */
[----:B------:R-:W-:Y:S01]  /*4110*/  HFMA2 R134, R118, R206, R70 ;  /* 0x000000ce76867231 */ /* 0x000fe20000000046 */
[----:B------:R-:W-:Y:S01]  /*4120*/  PRMT R209, R209, 0x5410, R165 ;  /* 0x00005410d1d17816 */ /* 0x000fe200000000a5 */
[----:B------:R-:W-:Y:S01]  /*4130*/  HFMA2 R135, R119, R207, R71 ;  /* 0x000000cf77877231 */ /* 0x000fe20000000047 */
[----:B------:R-:W-:Y:S01]  /*4140*/  PRMT R210, R210, 0x5410, R166 ;  /* 0x00005410d2d27816 */ /* 0x000fe200000000a6 */
[----:B--2---:R-:W-:Y:S01]  /*4150*/  HFMA2 R136, R120, R208, R72 ;  /* 0x000000d078887231 */ /* 0x004fe20000000048 */
[----:B------:R-:W-:Y:S01]  /*4160*/  PRMT R211, R211, 0x5410, R167 ;  /* 0x00005410d3d37816 */ /* 0x000fe200000000a7 */
[----:B------:R-:W-:Y:S01]  /*4170*/  HFMA2 R137, R121, R209, R73 ;  /* 0x000000d179897231 */ /* 0x000fe20000000049 */
[----:B------:R1:W-:Y:S01]  /*4180*/  STG.E.128 desc[UR4][R22.64], R12 ;  /* 0x0000000c16007986 */ /* 0x0003e2000c101d04 */
[----:B------:R-:W-:Y:S01]  /*4190*/  HFMA2 R138, R122, R210, R74 ;  /* 0x000000d27a8a7231 */ /* 0x000fe2000000004a */
[----:B------:R-:W-:Y:S01]  /*41a0*/  IADD3 R19, PT, PT, R19, R212, RZ ;  /* 0x000000d413137210 */ /* 0x000fe20007ffe0ff */
[----:B------:R-:W-:Y:S01]  /*41b0*/  HFMA2 R139, R123, R211, R75 ;  /* 0x000000d37b8b7231 */ /* 0x000fe2000000004b */
[----:B------:R1:W-:Y:S02]  /*41c0*/  STG.E.128 desc[UR4][R126.64], R24 ;  /* 0x000000187e007986 */ /* 0x0003e4000c101d04 */
[----:B------:R-:W-:-:S02]  /*41d0*/  ISETP.GE.AND P2, PT, R19, UR6, PT ;  /* 0x0000000613007c0c */ /* 0x000fc4000bf46270 */
[----:B------:R1:W-:Y:S04]  /*41e0*/  STG.E.128 desc[UR4][R10.64], R128 ;  /* 0x000000800a007986 */ /* 0x0003e8000c101d04 */
[----:B------:R1:W-:Y:S04]  /*41f0*/  STG.E.128 desc[UR4][R6.64], R132 ;  /* 0x0000008406007986 */ /* 0x0003e8000c101d04 */
[----:B------:R1:W-:Y:S03]  /*4200*/  STG.E.128 desc[UR4][R152.64], R136 ;  /* 0x0000008898007986 */ /* 0x0003e6000c101d04 */
[----:B------:R-:W-:Y:S05]  /*4210*/  @!P2 BRA `(.L_x_70) ;  /* 0xffffffc00028a947 */ /* 0x000fea000383ffff */
[----:B------:R-:W-:Y:S05]  /*4220*/  EXIT ;  /* 0x000000000000794d */ /* 0x000fea0003800000 */
.L_x_71:
        /* <DEDUP_REMOVED lines=13> */
.L_x_1005:


//--------------------- .text._ZN10layer_norm13ln_fwd_kernelINS_13Kernel_traitsIffffjLj49152ELj8ELj1ELj4ELj16ENS_18Kernel_traits_baseILj49152EffffjLj128EEEEEEEvNS_9FwdParamsE --------------------------
	.section	.text._ZN10layer_norm13ln_fwd_kernelINS_13Kernel_traitsIffffjLj49152ELj8ELj1ELj4ELj16ENS_18Kernel_traits_baseILj49152EffffjLj128EEEEEEEvNS_9FwdParamsE,"ax",@progbits
	.align	128
        .global         _ZN10layer_norm13ln_fwd_kernelINS_13Kernel_traitsIffffjLj49152ELj8ELj1ELj4ELj16ENS_18Kernel_traits_baseILj49152EffffjLj128EEEEEEEvNS_9FwdParamsE
        .type           _ZN10layer_norm13ln_fwd_kernelINS_13Kernel_traitsIffffjLj49152ELj8ELj1ELj4ELj16ENS_18Kernel_traits_baseILj49152EffffjLj128EEEEEEEvNS_9FwdParamsE,@function
        .size           _ZN10layer_norm13ln_fwd_kernelINS_13Kernel_traitsIffffjLj49152ELj8ELj1ELj4ELj16ENS_18Kernel_traits_baseILj49152EffffjLj128EEEEEEEvNS_9FwdParamsE,(.L_x_1006 - _ZN10layer_norm13ln_fwd_kernelINS_13Kernel_traitsIffffjLj49152ELj8ELj1ELj4ELj16ENS_18Kernel_traits_baseILj49152EffffjLj128EEEEEEEvNS_9FwdParamsE)
        .other          _ZN10layer_norm13ln_fwd_kernelINS_13Kernel_traitsIffffjLj49152ELj8ELj1ELj4ELj16ENS_18Kernel_traits_baseILj49152EffffjLj128EEEEEEEvNS_9FwdParamsE,@"STO_CUDA_ENTRY STV_DEFAULT"
_ZN10layer_norm13ln_fwd_kernelINS_13Kernel_traitsIffffjLj49152ELj8ELj1ELj4ELj16ENS_18Kernel_traits_baseILj49152EffffjLj128EEEEEEEvNS_9FwdParamsE:
.text._ZN10layer_norm13ln_fwd_kernelINS_13Kernel_traitsIffffjLj49152ELj8ELj1ELj4ELj16ENS_18Kernel_traits_baseILj49152EffffjLj128EEEEEEEvNS_9FwdParamsE:
        /* <DEDUP_REMOVED lines=43> */
[----:B------:R-:W-:Y:S02]  /*02b0*/  ISETP.LT.U32.AND P0, PT, R152, 0x20, !P0 ;  /* 0x000000209800780c */ /* 0x000fe40004701070 */
[----:B0-----:R-:W-:-:S11]  /*02c0*/  LOP3.LUT R158, R158, 0x7, RZ, 0xc0, !PT ;  /* 0x000000079e9e7812 */ /* 0x001fd600078ec0ff */
.L_x_76:
[----:B0-----:R-:W0:Y:S01]  /*02d0*/  LDC.64 R104, c[0x0][0x390] ;  /* 0x0000e400ff687b82 */ /* 0x001e220000000a00 */
[----:B------:R-:W-:-:S04]  /*02e0*/  LOP3.LUT R3, R153, 0x60, R152, 0xf8, !PT ;  /* 0x0000006099037812 */ /* 0x000fc800078ef898 */
[----:B------:R-:W-:-:S05]  /*02f0*/  LEA R0, R158, R3, 0x7 ;  /* 0x000000039e007211 */ /* 0x000fca00078e38ff */
[----:B------:R-:W-:-:S04]  /*0300*/  IMAD R107, R7, 0x3000, R0 ;  /* 0x00003000076b7824 */ /* 0x000fc800078e0200 */
[----:B0-----:R-:W-:-:S05]  /*0310*/  IMAD.WIDE.U32 R2, R107, 0x10, R104 ;  /* 0x000000106b027825 */ /* 0x001fca00078e0068 */
[----:B------:R-:W2:Y:S04]  /*0320*/  LDG.E.128 R148, desc[UR4][R2.64] ;  /* 0x0000000402947981 */ /* 0x000ea8000c1e1d00 */
[----:B------:R-:W3:Y:S04]  /*0330*/  LDG.E.128 R144, desc[UR4][R2.64+0x4000] ;  /* 0x0040000402907981 */ /* 0x000ee8000c1e1d00 */
        /* <DEDUP_REMOVED lines=26> */
[C---:B------:R-:W-:Y:S01]  /*04e0*/  ISETP.GT.U32.AND P3, PT, R153.reuse, 0x3, PT ;  /* 0x000000039900780c */ /* 0x040fe20003f64070 */
[----:B------:R-:W-:Y:S01]  /*04f0*/  BSSY.RECONVERGENT B0, `(.L_x_72) ;  /* 0x00000b5000007945 */ /* 0x000fe20003800200 */
[----:B------:R-:W-:Y:S02]  /*0500*/  ISETP.NE.AND P2, PT, R153, RZ, PT ;  /* 0x000000ff9900720c */ /* 0x000fe40003f45270 */
[----:B------:R-:W-:-:S09]  /*0510*/  PLOP3.LUT P4, PT, PT, PT, PT, 0x8, 0x80 ;  /* 0x000000000080781c */ /* 0x000fd20003f8e170 */
[----:B------:R-:W0:Y:S01]  /*0520*/  @!P3 S2R R161, SR_CgaCtaId ;  /* 0x0000000000a1b919 */ /* 0x000e220000008800 */
[----:B------:R-:W-:Y:S01]  /*0530*/  @!P3 PLOP3.LUT P4, PT, P1, PT, PT, 0x80, 0x8 ;  /* 0x000000000008b81c */ /* 0x000fe20000f8f070 */
        /* <DEDUP_REMOVED lines=58> */
[----:B------:R-:W-:-:S04]  /*08e0*/  FMUL.FTZ R154, R154, 0.00065104168606922030449 ;  /* 0x3a2aaaab9a9a7820 */ /* 0x000fc80000410000 */
        /* <DEDUP_REMOVED lines=96> */
[----:B------:R-:W1:Y:S02]  /*0ef0*/  SHFL.BFLY PT, R155, R0, 0x1, 0x1f ;  /* 0x0c201f00009b7f89 */ /* 0x000e6400000e0000 */
[----:B-1----:R-:W-:Y:S01]  /*0f00*/  FADD.FTZ R155, R0, R155 ;  /* 0x0000009b009b7221 */ /* 0x002fe20000010000 */
[----:B------:R-:W-:-:S04]  /*0f10*/  @!P3 MOV R0, 0x400 ;  /* 0x000004000000b802 */ /* 0x000fc80000000f00 */
[----:B------:R-:W1:Y:S01]  /*0f20*/  SHFL.BFLY PT, R156, R155, 0x2, 0x1f ;  /* 0x0c401f009b9c7f89 */ /* 0x000e6200000e0000 */
[----:B0-----:R-:W-:Y:S01]  /*0f30*/  @!P3 LEA R162, R161, R0, 0x18 ;  /* 0x00000000a1a2b211 */ /* 0x001fe200078ec0ff */
[----:B-1----:R-:W-:-:S05]  /*0f40*/  FADD.FTZ R156, R155, R156 ;  /* 0x0000009c9b9c7221 */ /* 0x002fca0000010000 */
        /* <DEDUP_REMOVED lines=8> */
[----:B------:R-:W-:Y:S02]  /*0fd0*/  MOV R0, 0x400 ;  /* 0x0000040000007802 */ /* 0x000fe40000000f00 */
[----:B------:R-:W-:Y:S02]  /*0fe0*/  SHF.R.U32.HI R156, RZ, 0x2, R152 ;  /* 0x00000002ff9c7819 */ /* 0x000fe40000011698 */
[----:B0-----:R-:W-:Y:S02]  /*0ff0*/  LEA R0, R157, R0, 0x18 ;  /* 0x000000009d007211 */ /* 0x001fe400078ec0ff */
[----:B------:R-:W-:Y:S02]  /*1000*/  LOP3.LUT R157, R156, 0xf8, RZ, 0xc0, !PT ;  /* 0x000000f89c9d7812 */ /* 0x000fe400078ec0ff */
[----:B------:R-:W-:-:S04]  /*1010*/  @P1 IADD3 R0, PT, PT, R0, 0x20, RZ ;  /* 0x0000002000001810 */ /* 0x000fc80007ffe0ff */
[----:B------:R-:W-:-:S05]  /*1020*/  IADD3 R157, PT, PT, R0, R157, RZ ;  /* 0x0000009d009d7210 */ /* 0x000fca0007ffe0ff */
[----:B------:R0:W-:Y:S02]  /*1030*/  STS.64 [R157], R154 ;  /* 0x0000009a9d007388 */ /* 0x0001e40000000a00 */
.L_x_73:
[----:B------:R-:W-:Y:S05]  /*1040*/  BSYNC.RECONVERGENT B0 ;  /* 0x0000000000007941 */ /* 0x000fea0003800200 */
.L_x_72:
[----:B------:R-:W-:Y:S01]  /*1050*/  BAR.SYNC.DEFER_BLOCKING 0x0 ;  /* 0x0000000000007b1d */ /* 0x000fe20000010000 */
[----:B------:R-:W-:Y:S02]  /*1060*/  @P4 IADD3 R162, PT, PT, R162, 0x20, RZ ;  /* 0x00000020a2a24810 */ /* 0x000fe40007ffe0ff */
[----:B0-----:R-:W-:Y:S02]  /*1070*/  CS2R R154, SRZ ;  /* 0x00000000009a7805 */ /* 0x001fe4000001ff00 */
[----:B------:R-:W-:Y:S02]  /*1080*/  MOV R157, RZ ;  /* 0x000000ff009d7202 */ /* 0x000fe40000000f00 */
[----:B------:R-:W-:Y:S02]  /*1090*/  @!P3 LEA R159, R153, R162, 0x3 ;  /* 0x000000a2999fb211 */ /* 0x000fe400078e18ff */
[----:B------:R-:W-:Y:S02]  /*10a0*/  @!P3 MOV R157, 0x44c00000 ;  /* 0x44c00000009db802 */ /* 0x000fe40000000f00 */
[----:B------:R-:W-:-:S03]  /*10b0*/  ISETP.NE.AND P2, PT, R152, RZ, PT ;  /* 0x000000ff9800720c */ /* 0x000fc60003f45270 */
[----:B------:R-:W-:Y:S04]  /*10c0*/  SHFL.DOWN PT, R0, R157, 0x2, 0x1f ;  /* 0x08401f009d007f89 */ /* 0x000fe800000e0000 */
[----:B------:R-:W0:Y:S04]  /*10d0*/  @!P3 LDS.64 R154, [R159] ;  /* 0x000000009f9ab984 */ /* 0x000e280000000a00 */
[----:B0-----:R-:W0:Y:S02]  /*10e0*/  SHFL.DOWN PT, R161, R154, 0x2, 0x1f ;  /* 0x08401f009aa17f89 */ /* 0x001e2400000e0000 */
[----:B0-----:R-:W-:Y:S01]  /*10f0*/  FADD.FTZ R156, -R161, R154 ;  /* 0x0000009aa19c7221 */ /* 0x001fe20000010100 */
[----:B------:R-:W-:-:S03]  /*1100*/  FMUL.FTZ R160, R0, R161 ;  /* 0x000000a100a07220 */ /* 0x000fc60000410000 */
[----:B------:R-:W-:Y:S01]  /*1110*/  FMUL.FTZ R156, R156, R156 ;  /* 0x0000009c9c9c7220 */ /* 0x000fe20000410000 */
[----:B------:R-:W-:Y:S02]  /*1120*/  FFMA.FTZ R162, R157, R154, R160 ;  /* 0x0000009a9da27223 */ /* 0x000fe400000100a0 */
[----:B------:R-:W0:Y:S01]  /*1130*/  SHFL.DOWN PT, R160, R155, 0x2, 0x1f ;  /* 0x08401f009ba07f89 */ /* 0x000e2200000e0000 */
[----:B------:R-:W-:Y:S01]  /*1140*/  FMUL.FTZ R161, R156, R157 ;  /* 0x0000009d9ca17220 */ /* 0x000fe20000410000 */
[----:B------:R-:W-:-:S03]  /*1150*/  FADD.FTZ R156, R0, R157 ;  /* 0x0000009d009c7221 */ /* 0x000fc60000010000 */
[----:B------:R-:W-:Y:S01]  /*1160*/  FMUL.FTZ R161, R0, R161 ;  /* 0x000000a100a17220 */ /* 0x000fe20000410000 */
[----:B------:R-:W1:Y:S01]  /*1170*/  MUFU.RCP R159, R156 ;  /* 0x0000009c009f7308 */ /* 0x000e620000001000 */
[----:B------:R-:W2:Y:S01]  /*1180*/  SHFL.DOWN PT, R157, R156, 0x1, 0x1f ;  /* 0x08201f009c9d7f89 */ /* 0x000ea200000e0000 */
[----:B-1----:R-:W-:Y:S01]  /*1190*/  FMUL.FTZ R163, R159, R162 ;  /* 0x000000a29fa37220 */ /* 0x002fe20000410000 */
[----:B0-----:R-:W-:-:S04]  /*11a0*/  FADD.FTZ R154, R160, R155 ;  /* 0x0000009ba09a7221 */ /* 0x001fc80000010000 */
[----:B------:R-:W0:Y:S01]  /*11b0*/  SHFL.DOWN PT, R0, R163, 0x1, 0x1f ;  /* 0x08201f00a3007f89 */ /* 0x000e2200000e0000 */
[----:B------:R-:W-:Y:S01]  /*11c0*/  FFMA.FTZ R154, R159, R161, R154 ;  /* 0x000000a19f9a7223 */ /* 0x000fe2000001009a */
[----:B--2---:R-:W-:-:S04]  /*11d0*/  FADD.FTZ R160, R156, R157 ;  /* 0x0000009d9ca07221 */ /* 0x004fc80000010000 */
[----:B------:R-:W1:Y:S02]  /*11e0*/  SHFL.DOWN PT, R155, R154, 0x1, 0x1f ;  /* 0x08201f009a9b7f89 */ /* 0x000e6400000e0000 */
[----:B------:R-:W2:Y:S01]  /*11f0*/  MUFU.RCP R160, R160 ;  /* 0x000000a000a07308 */ /* 0x000ea20000001000 */
[----:B0-----:R-:W-:Y:S01]  /*1200*/  FMUL.FTZ R159, R157, R0 ;  /* 0x000000009d9f7220 */ /* 0x001fe20000410000 */
[----:B------:R-:W-:-:S03]  /*1210*/  FADD.FTZ R0, R163, -R0 ;  /* 0x80000000a3007221 */ /* 0x000fc60000010000 */
[----:B------:R-:W-:Y:S01]  /*1220*/  FFMA.FTZ R159, R156, R163, R159 ;  /* 0x000000a39c9f7223 */ /* 0x000fe2000001009f */
[----:B------:R-:W-:Y:S01]  /*1230*/  FMUL.FTZ R161, R0, R0 ;  /* 0x0000000000a17220 */ /* 0x000fe20000410000 */
[----:B-1----:R-:W-:Y:S01]  /*1240*/  FADD.FTZ R155, R154, R155 ;  /* 0x0000009b9a9b7221 */ /* 0x002fe20000010000 */
[----:B------:R-:W0:Y:S02]  /*1250*/  LDC R0, c[0x0][0x380] ;  /* 0x0000e000ff007b82 */ /* 0x000e240000000800 */
[----:B------:R-:W-:Y:S01]  /*1260*/  FMUL.FTZ R162, R156, R161 ;  /* 0x000000a19ca27220 */ /* 0x000fe20000410000 */
[----:B--2---:R-:W-:-:S03]  /*1270*/  FMUL.FTZ R156, R160, R159 ;  /* 0x0000009fa09c7220 */ /* 0x004fc60000410000 */
[----:B------:R-:W-:Y:S02]  /*1280*/  FMUL.FTZ R162, R157, R162 ;  /* 0x000000a29da27220 */ /* 0x000fe40000410000 */
[----:B------:R1:W2:Y:S02]  /*1290*/  SHFL.IDX PT, R154, R156, RZ, 0x1f ;  /* 0x00001fff9c9a7589 */ /* 0x0002a400000e0000 */
[----:B------:R-:W-:-:S06]  /*12a0*/  FFMA.FTZ R155, R160, R162, R155 ;  /* 0x000000a2a09b7223 */ /* 0x000fcc000001009b */
[----:B------:R-:W3:Y:S01]  /*12b0*/  SHFL.IDX PT, R155, R155, RZ, 0x1f ;  /* 0x00001fff9b9b7589 */ /* 0x000ee200000e0000 */
[----:B0-----:R-:W-:Y:S01]  /*12c0*/  SHF.L.U32 R159, R0, 0x3, RZ ;  /* 0x00000003009f7819 */ /* 0x001fe200000006ff */
[----:B-123--:R-:W-:Y:S06]  /*12d0*/  @P2 BRA `(.L_x_74) ;  /* 0x00000000008c2947 */ /* 0x00efec0003800000 */
[----:B------:R-:W0:Y:S01]  /*12e0*/  S2R R157, SR_CTAID.X ;  /* 0x00000000009d7919 */ /* 0x000e220000002500 */
[----:B------:R-:W-:-:S04]  /*12f0*/  LOP3.LUT R156, R6, 0x1, RZ, 0xc0, !PT ;  /* 0x00000001069c7812 */ /* 0x000fc800078ec0ff */
[----:B------:R-:W-:-:S04]  /*1300*/  IADD3 R156, PT, PT, -R156, RZ, RZ ;  /* 0x000000ff9c9c7210 */ /* 0x000fc80007ffe1ff */
[----:B------:R-:W-:Y:S02]  /*1310*/  LOP3.LUT R156, R156, R159, RZ, 0xc0, !PT ;  /* 0x0000009f9c9c7212 */ /* 0x000fe400078ec0ff */
[----:B0-----:R-:W-:-:S04]  /*1320*/  LOP3.LUT R157, R157, 0x7ffffff8, RZ, 0xc0, !PT ;  /* 0x7ffffff89d9d7812 */ /* 0x001fc800078ec0ff */
[----:B------:R-:W-:Y:S02]  /*1330*/  IADD3 R160, P2, PT, R156, R157, RZ ;  /* 0x0000009d9ca07210 */ /* 0x000fe40007f5e0ff */
[----:B------:R-:W0:Y:S02]  /*1340*/  LDC.64 R156, c[0x0][0x3c0] ;  /* 0x0000f000ff9c7b82 */ /* 0x000e240000000a00 */
[----:B------:R-:W-:Y:S02]  /*1350*/  IADD3.X R161, PT, PT, RZ, RZ, RZ, P2, !PT ;  /* 0x000000ffffa17210 */ /* 0x000fe400017fe4ff */
[----:B0-----:R-:W-:-:S04]  /*1360*/  LEA R156, P3, R160, R156, 0x3 ;  /* 0x0000009ca09c7211 */ /* 0x001fc800078618ff */
[----:B------:R-:W-:Y:S02]  /*1370*/  LEA.HI.X R157, R160, R157, R161, 0x3, P3 ;  /* 0x0000009da09d7211 */ /* 0x000fe400018f1ca1 */
[----:B------:R-:W0:Y:S01]  /*1380*/  S2R R160, SR_CTAID.X ;  /* 0x0000000000a07919 */ /* 0x000e220000002500 */
[----:B------:R-:W-:Y:S01]  /*1390*/  LOP3.LUT R161, R6, 0x1, RZ, 0xc0, !PT ;  /* 0x0000000106a17812 */ /* 0x000fe200078ec0ff */
[----:B------:R-:W-:-:S03]  /*13a0*/  IMAD.WIDE.U32 R156, R158, 0x8, R156 ;  /* 0x000000089e9c7825 */ /* 0x000fc600078e009c */
[----:B------:R-:W-:Y:S02]  /*13b0*/  IADD3 R161, PT, PT, -R161, RZ, RZ ;  /* 0x000000ffa1a17210 */ /* 0x000fe40007ffe1ff */
[----:B------:R1:W-:Y:S02]  /*13c0*/  STG.E.64 desc[UR4][R156.64], R154 ;  /* 0x0000009a9c007986 */ /* 0x0003e4000c101b04 */
[----:B------:R-:W-:Y:S01]  /*13d0*/  LOP3.LUT R161, R161, R0, RZ, 0xc0, !PT ;  /* 0x00000000a1a17212 */ /* 0x000fe200078ec0ff */
[----:B-1----:R-:W1:Y:S03]  /*13e0*/  LDC.64 R154, c[0x0][0x3c8] ;  /* 0x0000f200ff9a7b82 */ /* 0x002e660000000a00 */
[----:B0-----:R-:W-:-:S04]  /*13f0*/  LEA.HI R160, P2, R160, R161, RZ, 0x1d ;  /* 0x000000a1a0a07211 */ /* 0x001fc8000785e8ff */
[----:B------:R-:W-:Y:S02]  /*1400*/  LEA.HI.X.SX32 R161, R161, RZ, 0x1, P2 ;  /* 0x000000ffa1a17211 */ /* 0x000fe400010f0eff */
[----:B-1----:R-:W-:-:S04]  /*1410*/  LEA R154, P2, R160, R154, 0x2 ;  /* 0x0000009aa09a7211 */ /* 0x002fc800078410ff */
[----:B------:R-:W-:Y:S02]  /*1420*/  LEA.HI.X R155, R160, R155, R161, 0x2, P2 ;  /* 0x0000009ba09b7211 */ /* 0x000fe400010f14a1 */
[----:B------:R-:W-:Y:S02]  /*1430*/  ISETP.GT.U32.AND P2, PT, R6, 0x1, PT ;  /* 0x000000010600780c */ /* 0x000fe40003f44070 */
[----:B------:R-:W-:-:S04]  /*1440*/  MOV R160, 0xffffffff ;  /* 0xffffffff00a07802 */ /* 0x000fc80000000f00 */
[----:B------:R-:W-:Y:S01]  /*1450*/  SEL R157, R160, 0x1, P2 ;  /* 0x00000001a09d7807 */ /* 0x000fe20001000000 */
[----:B------:R-:W-:Y:S06]  /*1460*/  MEMBAR.ALL.GPU ;  /* 0x0000000000007992 */ /* 0x000fec000000a000 */
[----:B------:R-:W-:-:S00]  /*1470*/  ERRBAR ;  /* 0x00000000000079ab */ /* 0x000fc00000000000 */
[----:B------:R-:W-:Y:S06]  /*1480*/  CGAERRBAR ;  /* 0x00000000000075ab */ /* 0x000fec0000000000 */
[----:B------:R0:W-:Y:S01]  /*1490*/  REDG.E.ADD.S32.STRONG.GPU desc[UR4][R154.64], R157 ;  /* 0x0000009d9a00798e */ /* 0x0001e2000c12e304 */
[----:B------:R-:W-:-:S04]  /*14a0*/  ISETP.GE.U32.AND P2, PT, R6, 0x2, PT ;  /* 0x000000020600780c */ /* 0x000fc80003f46070 */
[----:B------:R-:W-:-:S09]  /*14b0*/  SEL R161, RZ, 0x8, P2 ;  /* 0x00000008ffa17807 */ /* 0x000fd20001000000 */
.L_x_75:
[----:B------:R-:W2:Y:S04]  /*14c0*/  LDG.E.STRONG.GPU R156, desc[UR4][R154.64] ;  /* 0x000000049a9c7981 */ /* 0x000ea8000c1ef900 */
[----:B--2---:R-:W-:Y:S01]  /*14d0*/  CCTL.IVALL ;  /* 0x00000000ff00798f */ /* 0x004fe20002000000 */
[----:B------:R-:W-:Y:S05]  /*14e0*/  YIELD ;  /* 0x0000000000007946 */ /* 0x000fea0003800000 */
[----:B------:R-:W-:-:S13]  /*14f0*/  ISETP.NE.AND P2, PT, R156, R161, PT ;  /* 0x000000a19c00720c */ /* 0x000fda0003f45270 */
[----:B------:R-:W-:Y:S05]  /*1500*/  @P2 BRA `(.L_x_75) ;  /* 0xfffffffc00ec2947 */ /* 0x000fea000383ffff */
.L_x_74:
[----:B------:R-:W-:Y:S05]  /*1510*/  WARPSYNC.ALL ;  /* 0x0000000000007948 */ /* 0x000fea0003800000 */
[----:B------:R-:W-:-:S13]  /*1520*/  ISETP.GT.U32.AND P2, PT, R153, 0x7, PT ;  /* 0x000000079900780c */ /* 0x000fda0003f44070 */
[----:B0-----:R-:W0:Y:S01]  /*1530*/  @!P2 S2R R157, SR_CTAID.X ;  /* 0x00000000009da919 */ /* 0x001e220000002500 */
[----:B------:R-:W1:Y:S01]  /*1540*/  @!P2 LDC.64 R154, c[0x0][0x3c0] ;  /* 0x0000f000ff9aab82 */ /* 0x000e620000000a00 */
[----:B------:R-:W-:Y:S01]  /*1550*/  @!P2 LOP3.LUT R156, R6, 0x1, RZ, 0xc0, !PT ;  /* 0x00000001069ca812 */ /* 0x000fe200078ec0ff */
[----:B------:R-:W2:Y:S03]  /*1560*/  LDCU UR6, c[0x0][0x384] ;  /* 0x00007080ff0677ac */ /* 0x000ea60008000800 */
[----:B------:R-:W-:-:S04]  /*1570*/  @!P2 IADD3 R156, PT, PT, -R156, RZ, RZ ;  /* 0x000000ff9c9ca210 */ /* 0x000fc80007ffe1ff */
[----:B------:R-:W-:Y:S02]  /*1580*/  @!P2 LOP3.LUT R156, R156, R159, RZ, 0xc0, !PT ;  /* 0x0000009f9c9ca212 */ /* 0x000fe400078ec0ff */
[----:B0-----:R-:W-:Y:S01]  /*1590*/  @!P2 LOP3.LUT R157, R157, 0x7ffffff8, RZ, 0xc0, !PT ;  /* 0x7ffffff89d9da812 */ /* 0x001fe200078ec0ff */
[----:B------:R-:W-:Y:S03]  /*15a0*/  BAR.SYNC.DEFER_BLOCKING 0x0 ;  /* 0x0000000000007b1d */ /* 0x000fe60000010000 */
[----:B------:R-:W-:-:S04]  /*15b0*/  @!P2 IADD3 R156, P3, PT, R156, R157, RZ ;  /* 0x0000009d9c9ca210 */ /* 0x000fc80007f7e0ff */
[----:B-1----:R-:W-:Y:S02]  /*15c0*/  @!P2 LEA R154, P4, R156, R154, 0x3 ;  /* 0x0000009a9c9aa211 */ /* 0x002fe400078818ff */
[----:B------:R-:W-:-:S04]  /*15d0*/  @!P2 IADD3.X R157, PT, PT, RZ, RZ, RZ, P3, !PT ;  /* 0x000000ffff9da210 */ /* 0x000fc80001ffe4ff */
[----:B------:R-:W-:-:S03]  /*15e0*/  @!P2 LEA.HI.X R155, R156, R155, R157, 0x3, P4 ;  /* 0x0000009b9c9ba211 */ /* 0x000fc600020f1c9d */
[----:B------:R-:W-:Y:S01]  /*15f0*/  @!P2 IMAD.WIDE.U32 R156, R153, 0x8, R154 ;  /* 0x00000008999ca825 */ /* 0x000fe200078e009a */
[----:B------:R-:W-:-:S06]  /*1600*/  CS2R R154, SRZ ;  /* 0x00000000009a7805 */ /* 0x000fcc000001ff00 */
[----:B------:R0:W3:Y:S01]  /*1610*/  @!P2 LDG.E.64 R154, desc[UR4][R156.64] ;  /* 0x000000049c9aa981 */ /* 0x0000e2000c1e1b00 */
[----:B------:R-:W-:Y:S01]  /*1620*/  HFMA2 R159, -RZ, RZ, 0, 0 ;  /* 0x00000000ff9f7431 */ /* 0x000fe200000001ff */
[----:B------:R-:W-:Y:S02]  /*1630*/  @!P2 MOV R159, 0x45c00000 ;  /* 0x45c00000009fa802 */ /* 0x000fe40000000f00 */
[----:B------:R-:W-:Y:S02]  /*1640*/  IADD3 R6, PT, PT, R6, 0x1, RZ ;  /* 0x0000000106067810 */ /* 0x000fe40007ffe0ff */
[----:B------:R-:W-:Y:S01]  /*1650*/  PLOP3.LUT P1, PT, P1, PT, PT, 0x8, 0x80 ;  /* 0x000000000080781c */ /* 0x000fe20000f2e170 */
[----:B------:R-:W0:Y:S01]  /*1660*/  SHFL.DOWN PT, R160, R159, 0x4, 0x1f ;  /* 0x08801f009fa07f89 */ /* 0x000e2200000e0000 */
[----:B------:R-:W-:Y:S01]  /*1670*/  LOP3.LUT R6, R6, 0x3, RZ, 0xc0, !PT ;  /* 0x0000000306067812 */ /* 0x000fe200078ec0ff */
[C---:B0-----:R-:W-:Y:S02]  /*1680*/  FADD.FTZ R156, R160.reuse, R159 ;  /* 0x0000009fa09c7221 */ /* 0x041fe40000010000 */
[----:B---3--:R-:W0:Y:S02]  /*1690*/  SHFL.DOWN PT, R161, R154, 0x4, 0x1f ;  /* 0x08801f009aa17f89 */ /* 0x008e2400000e0000 */
[----:B0-----:R-:W-:Y:S01]  /*16a0*/  FADD.FTZ R162, -R161, R154 ;  /* 0x0000009aa1a27221 */ /* 0x001fe20000010100 */
[----:B------:R-:W-:-:S03]  /*16b0*/  FMUL.FTZ R164, R160, R161 ;  /* 0x000000a1a0a47220 */ /* 0x000fc60000410000 */
[----:B------:R-:W-:Y:S01]  /*16c0*/  FMUL.FTZ R162, R162, R162 ;  /* 0x000000a2a2a27220 */ /* 0x000fe20000410000 */
[----:B------:R-:W-:Y:S02]  /*16d0*/  FFMA.FTZ R163, R159, R154, R164 ;  /* 0x0000009a9fa37223 */ /* 0x000fe400000100a4 */
[----:B------:R-:W0:Y:S01]  /*16e0*/  MUFU.RCP R154, R156 ;  /* 0x0000009c009a7308 */ /* 0x000e220000001000 */
[----:B------:R-:W-:Y:S02]  /*16f0*/  FMUL.FTZ R161, R162, R159 ;  /* 0x0000009fa2a17220 */ /* 0x000fe40000410000 */
[----:B------:R-:W-:Y:S02]  /*1700*/  SHFL.DOWN PT, R159, R156, 0x2, 0x1f ;  /* 0x08401f009c9f7f89 */ /* 0x000fe400000e0000 */
[----:B------:R-:W-:Y:S02]  /*1710*/  FMUL.FTZ R161, R160, R161 ;  /* 0x000000a1a0a17220 */ /* 0x000fe40000410000 */
[----:B------:R-:W1:Y:S01]  /*1720*/  SHFL.DOWN PT, R160, R155, 0x4, 0x1f ;  /* 0x08801f009ba07f89 */ /* 0x000e6200000e0000 */
[----:B0-----:R-:W-:Y:S01]  /*1730*/  FMUL.FTZ R163, R154, R163 ;  /* 0x000000a39aa37220 */ /* 0x001fe20000410000 */
[----:B-1----:R-:W-:Y:S01]  /*1740*/  FADD.FTZ R157, R160, R155 ;  /* 0x0000009ba09d7221 */ /* 0x002fe20000010000 */
[----:B------:R-:W-:-:S03]  /*1750*/  FADD.FTZ R155, R156, R159 ;  /* 0x0000009f9c9b7221 */ /* 0x000fc60000010000 */
[----:B------:R-:W0:Y:S01]  /*1760*/  SHFL.DOWN PT, R160, R163, 0x2, 0x1f ;  /* 0x08401f00a3a07f89 */ /* 0x000e2200000e0000 */
[----:B------:R-:W-:Y:S01]  /*1770*/  FFMA.FTZ R154, R154, R161, R157 ;  /* 0x000000a19a9a7223 */ /* 0x000fe2000001009d */
[----:B0-----:R-:W-:Y:S01]  /*1780*/  FADD.FTZ R157, R163, -R160 ;  /* 0x800000a0a39d7221 */ /* 0x001fe20000010000 */
[----:B------:R-:W-:-:S03]  /*1790*/  FMUL.FTZ R165, R159, R160 ;  /* 0x000000a09fa57220 */ /* 0x000fc60000410000 */
[----:B------:R-:W-:Y:S01]  /*17a0*/  FMUL.FTZ R161, R157, R157 ;  /* 0x0000009d9da17220 */ /* 0x000fe20000410000 */
[----:B------:R-:W-:-:S03]  /*17b0*/  FFMA.FTZ R157, R156, R163, R165 ;  /* 0x000000a39c9d7223 */ /* 0x000fc600000100a5 */
[----:B------:R-:W-:Y:S02]  /*17c0*/  FMUL.FTZ R160, R156, R161 ;  /* 0x000000a19ca07220 */ /* 0x000fe40000410000 */
[----:B------:R-:W0:Y:S02]  /*17d0*/  SHFL.DOWN PT, R161, R154, 0x2, 0x1f ;  /* 0x08401f009aa17f89 */ /* 0x000e2400000e0000 */
[----:B------:R-:W-:Y:S02]  /*17e0*/  FMUL.FTZ R162, R159, R160 ;  /* 0x000000a09fa27220 */ /* 0x000fe40000410000 */
[----:B------:R-:W1:Y:S01]  /*17f0*/  MUFU.RCP R160, R155 ;  /* 0x0000009b00a07308 */ /* 0x000e620000001000 */
[----:B------:R-:W3:Y:S01]  /*1800*/  SHFL.DOWN PT, R159, R155, 0x1, 0x1f ;  /* 0x08201f009b9f7f89 */ /* 0x000ee200000e0000 */
[----:B-1----:R-:W-:Y:S01]  /*1810*/  FMUL.FTZ R157, R160, R157 ;  /* 0x0000009da09d7220 */ /* 0x002fe20000410000 */
[----:B0-----:R-:W-:-:S04]  /*1820*/  FADD.FTZ R161, R154, R161 ;  /* 0x000000a19aa17221 */ /* 0x001fc80000010000 */
[----:B------:R-:W-:Y:S01]  /*1830*/  SHFL.DOWN PT, R156, R157, 0x1, 0x1f ;  /* 0x08201f009d9c7f89 */ /* 0x000fe200000e0000 */
[----:B------:R-:W-:Y:S01]  /*1840*/  FFMA.FTZ R161, R160, R162, R161 ;  /* 0x000000a2a0a17223 */ /* 0x000fe200000100a1 */
[----:B---3--:R-:W-:-:S04]  /*1850*/  FADD.FTZ R154, R155, R159 ;  /* 0x0000009f9b9a7221 */ /* 0x008fc80000010000 */
[----:B------:R-:W0:Y:S02]  /*1860*/  SHFL.DOWN PT, R160, R161, 0x1, 0x1f ;  /* 0x08201f00a1a07f89 */ /* 0x000e2400000e0000 */
[----:B------:R-:W1:Y:S01]  /*1870*/  MUFU.RCP R154, R154 ;  /* 0x0000009a009a7308 */ /* 0x000e620000001000 */
[----:B0-----:R-:W-:Y:S01]  /*1880*/  FADD.FTZ R163, R161, R160 ;  /* 0x000000a0a1a37221 */ /* 0x001fe20000010000 */
[----:B------:R-:W-:Y:S01]  /*1890*/  FADD.FTZ R160, R157, -R156 ;  /* 0x8000009c9da07221 */ /* 0x000fe20000010000 */
[----:B------:R-:W-:-:S03]  /*18a0*/  FMUL.FTZ R156, R159, R156 ;  /* 0x0000009c9f9c7220 */ /* 0x000fc60000410000 */
[----:B------:R-:W-:-:S04]  /*18b0*/  FMUL.FTZ R160, R160, R160 ;  /* 0x000000a0a0a07220 */ /* 0x000fc80000410000 */
[C---:B------:R-:W-:Y:S01]  /*18c0*/  FMUL.FTZ R160, R155.reuse, R160 ;  /* 0x000000a09ba07220 */ /* 0x040fe20000410000 */
[----:B------:R-:W-:Y:S02]  /*18d0*/  FFMA.FTZ R155, R155, R157, R156 ;  /* 0x0000009d9b9b7223 */ /* 0x000fe4000001009c */
[----:B------:R-:W0:Y:S01]  /*18e0*/  @P0 LDC.64 R156, c[0x0][0x3a8] ;  /* 0x0000ea00ff9c0b82 */ /* 0x000e220000000a00 */
[----:B------:R-:W-:Y:S01]  /*18f0*/  FMUL.FTZ R160, R159, R160 ;  /* 0x000000a09fa07220 */ /* 0x000fe20000410000 */
[----:B-1----:R-:W-:-:S03]  /*1900*/  FMUL.FTZ R155, R154, R155 ;  /* 0x0000009b9a9b7220 */ /* 0x002fc60000410000 */
[----:B------:R-:W-:-:S03]  /*1910*/  FFMA.FTZ R163, R154, R160, R163 ;  /* 0x000000a09aa37223 */ /* 0x000fc600000100a3 */
[----:B------:R-:W1:Y:S01]  /*1920*/  LDC R159, c[0x0][0x3d0] ;  /* 0x0000f400ff9f7b82 */ /* 0x000e620000000800 */
[----:B------:R-:W3:Y:S04]  /*1930*/  SHFL.IDX PT, R155, R155, RZ, 0x1f ;  /* 0x00001fff9b9b7589 */ /* 0x000ee800000e0000 */
[----:B------:R4:W1:Y:S01]  /*1940*/  SHFL.IDX PT, R160, R163, RZ, 0x1f ;  /* 0x00001fffa3a07589 */ /* 0x00086200000e0000 */
[----:B0-----:R-:W-:-:S04]  /*1950*/  @P0 IMAD.WIDE R156, R7, 0x4, R156 ;  /* 0x00000004079c0825 */ /* 0x001fc800078e029c */
[--C-:B---3--:R-:W-:Y:S01]  /*1960*/  FADD.FTZ R149, R149, -R155.reuse ;  /* 0x8000009b95957221 */ /* 0x108fe20000010000 */
[--C-:B----4-:R-:W-:Y:S01]  /*1970*/  FADD.FTZ R163, R150, -R155.reuse ;  /* 0x8000009b96a37221 */ /* 0x110fe20000010000 */
[--C-:B------:R-:W-:Y:S01]  /*1980*/  FADD.FTZ R151, R151, -R155.reuse ;  /* 0x8000009b97977221 */ /* 0x100fe20000010000 */
[----:B------:R-:W-:Y:S01]  /*1990*/  FADD.FTZ R141, R141, -R155 ;  /* 0x8000009b8d8d7221 */ /* 0x000fe20000010000 */
[----:B-1----:R-:W-:Y:S01]  /*19a0*/  FFMA.FTZ R154, R160, 2.0345052689663134515e-05, R159 ;  /* 0x37aaaaaba09a7823 */ /* 0x002fe2000001009f */
[----:B------:R-:W-:Y:S01]  /*19b0*/  LOP3.LUT R159, R153, 0x60, R152, 0xf8, !PT ;  /* 0x00000060999f7812 */ /* 0x000fe200078ef898 */
[----:B------:R-:W0:Y:S01]  /*19c0*/  @P0 LDC.64 R160, c[0x0][0x3a0] ;  /* 0x0000e800ffa00b82 */ /* 0x000e220000000a00 */
[--C-:B------:R-:W-:Y:S01]  /*19d0*/  FADD.FTZ R143, R143, -R155.reuse ;  /* 0x8000009b8f8f7221 */ /* 0x100fe20000010000 */
[--C-:B------:R-:W-:Y:S01]  /*19e0*/  FADD.FTZ R145, R145, -R155.reuse ;  /* 0x8000009b91917221 */ /* 0x100fe20000010000 */
[----:B------:R-:W-:Y:S01]  /*19f0*/  LEA R162, R158, R159, 0x7 ;  /* 0x0000009f9ea27211 */ /* 0x000fe200078e38ff */
        /* <DEDUP_REMOVED lines=20> */
[----:B0-----:R-:W-:-:S04]  /*1b40*/  @P0 IMAD.WIDE R160, R7, 0x4, R160 ;  /* 0x0000000407a00825 */ /* 0x001fc800078e02a0 */
[----:B------:R-:W-:Y:S01]  /*1b50*/  FMUL.FTZ R159, R154, R159 ;  /* 0x0000009f9a9f7220 */ /* 0x000fe20000410000 */
[----:B-----5:R-:W-:Y:S01]  /*1b60*/  FFMA.FTZ R149, R9, R150, R57 ;  /* 0x0000009609957223 */ /* 0x020fe20000010039 */
[----:B------:R-:W-:Y:S01]  /*1b70*/  FFMA.FTZ R150, R10, R163, R58 ;  /* 0x000000a30a967223 */ /* 0x000fe2000001003a */
[----:B------:R-:W-:Y:S01]  /*1b80*/  FMUL.FTZ R164, R154, R147 ;  /* 0x000000939aa47220 */ /* 0x000fe20000410000 */
[----:B------:R0:W-:Y:S01]  /*1b90*/  @P0 STG.E desc[UR4][R160.64], R155 ;  /* 0x0000009ba0000986 */ /* 0x0001e2000c101904 */
[----:B------:R-:W-:Y:S01]  /*1ba0*/  FFMA.FTZ R148, R8, R159, R56 ;  /* 0x0000009f08947223 */ /* 0x000fe20000010038 */
[----:B------:R-:W-:Y:S01]  /*1bb0*/  FADD.FTZ R159, R146, -R155 ;  /* 0x8000009b929f7221 */ /* 0x000fe20000010000 */
[C---:B------:R-:W-:Y:S01]  /*1bc0*/  FMUL.FTZ R146, R154.reuse, R145 ;  /* 0x000000919a927220 */ /* 0x040fe20000410000 */
[----:B------:R1:W-:Y:S01]  /*1bd0*/  @P0 STG.E desc[UR4][R156.64], R154 ;  /* 0x0000009a9c000986 */ /* 0x0003e2000c101904 */
[----:B------:R-:W-:Y:S01]  /*1be0*/  FFMA.FTZ R147, R15, R164, R63 ;  /* 0x000000a40f937223 */ /* 0x000fe2000001003f */
[C---:B------:R-:W-:Y:S01]  /*1bf0*/  FMUL.FTZ R159, R154.reuse, R159 ;  /* 0x0000009f9a9f7220 */ /* 0x040fe20000410000 */
[----:B------:R-:W-:Y:S01]  /*1c00*/  FFMA.FTZ R145, R13, R146, R61 ;  /* 0x000000920d917223 */ /* 0x000fe2000001003d */
[C---:B------:R-:W-:Y:S01]  /*1c10*/  FMUL.FTZ R132, R154.reuse, R132 ;  /* 0x000000849a847220 */ /* 0x040fe20000410000 */
[----:B------:R-:W-:Y:S01]  /*1c20*/  FMUL.FTZ R133, R154, R133 ;  /* 0x000000859a857220 */ /* 0x000fe20000410000 */
[----:B------:R-:W-:Y:S01]  /*1c30*/  FFMA.FTZ R146, R14, R159, R62 ;  /* 0x0000009f0e927223 */ /* 0x000fe2000001003e */
[--C-:B------:R-:W-:Y:S01]  /*1c40*/  FADD.FTZ R125, R125, -R155.reuse ;  /* 0x8000009b7d7d7221 */ /* 0x100fe20000010000 */
[----:B0-----:R-:W0:Y:S01]  /*1c50*/  LDC.64 R160, c[0x0][0x398] ;  /* 0x0000e600ffa07b82 */ /* 0x001e220000000a00 */
[--C-:B------:R-:W-:Y:S01]  /*1c60*/  FADD.FTZ R126, R126, -R155.reuse ;  /* 0x8000009b7e7e7221 */ /* 0x100fe20000010000 */
[--C-:B------:R-:W-:Y:S01]  /*1c70*/  FADD.FTZ R127, R127, -R155.reuse ;  /* 0x8000009b7f7f7221 */ /* 0x100fe20000010000 */
[----:B------:R-:W-:Y:S01]  /*1c80*/  FADD.FTZ R120, R120, -R155 ;  /* 0x8000009b78787221 */ /* 0x000fe20000010000 */
[----:B-1----:R-:W-:-:S02]  /*1c90*/  IMAD R156, R7, 0x3000, R162 ;  /* 0x00003000079c7824 */ /* 0x002fc400078e02a2 */
[----:B------:R-:W-:Y:S01]  /*1ca0*/  FMUL.FTZ R162, R154, R151 ;  /* 0x000000979aa27220 */ /* 0x000fe20000410000 */
[--C-:B------:R-:W-:Y:S01]  /*1cb0*/  FADD.FTZ R157, R144, -R155.reuse ;  /* 0x8000009b909d7221 */ /* 0x100fe20000010000 */
[--C-:B------:R-:W-:Y:S01]  /*1cc0*/  FADD.FTZ R121, R121, -R155.reuse ;  /* 0x8000009b79797221 */ /* 0x100fe20000010000 */
[----:B------:R-:W-:Y:S01]  /*1cd0*/  FADD.FTZ R122, R122, -R155 ;  /* 0x8000009b7a7a7221 */ /* 0x000fe20000010000 */
[----:B------:R-:W-:Y:S01]  /*1ce0*/  FFMA.FTZ R151, R11, R162, R59 ;  /* 0x000000a20b977223 */ /* 0x000fe2000001003b */
[----:B------:R-:W-:Y:S01]  /*1cf0*/  FMUL.FTZ R157, R154, R157 ;  /* 0x0000009d9a9d7220 */ /* 0x000fe20000410000 */
[--C-:B------:R-:W-:Y:S01]  /*1d00*/  FADD.FTZ R123, R123, -R155.reuse ;  /* 0x8000009b7b7b7221 */ /* 0x100fe20000010000 */
[--C-:B------:R-:W-:Y:S01]  /*1d10*/  FADD.FTZ R116, R116, -R155.reuse ;  /* 0x8000009b74747221 */ /* 0x100fe20000010000 */
[--C-:B------:R-:W-:Y:S01]  /*1d20*/  FADD.FTZ R117, R117, -R155.reuse ;  /* 0x8000009b75757221 */ /* 0x100fe20000010000 */
[----:B------:R-:W-:Y:S01]  /*1d30*/  FFMA.FTZ R144, R12, R157, R60 ;  /* 0x0000009d0c907223 */ /* 0x000fe2000001003c */
        /* <DEDUP_REMOVED lines=9> */
[----:B0-----:R-:W-:-:S04]  /*1dd0*/  IMAD.WIDE.U32 R162, R156, 0x10, R160 ;  /* 0x000000109ca27825 */ /* 0x001fc800078e00a0 */
[--C-:B------:R-:W-:Y:S01]  /*1de0*/  FADD.FTZ R106, R106, -R155.reuse ;  /* 0x8000009b6a6a7221 */ /* 0x100fe20000010000 */
[--C-:B------:R-:W-:Y:S01]  /*1df0*/  FADD.FTZ R107, R107, -R155.reuse ;  /* 0x8000009b6b6b7221 */ /* 0x100fe20000010000 */
[C---:B------:R-:W-:Y:S01]  /*1e00*/  FMUL.FTZ R136, R154.reuse, R136 ;  /* 0x000000889a887220 */ /* 0x040fe20000410000 */
[C---:B------:R-:W-:Y:S01]  /*1e10*/  FMUL.FTZ R137, R154.reuse, R137 ;  /* 0x000000899a897220 */ /* 0x040fe20000410000 */
[----:B------:R0:W-:Y:S01]  /*1e20*/  STG.E.128 desc[UR4][R162.64], R148 ;  /* 0x00000094a2007986 */ /* 0x0001e2000c101d04 */
[C---:B------:R-:W-:Y:S01]  /*1e30*/  FMUL.FTZ R138, R154.reuse, R138 ;  /* 0x0000008a9a8a7220 */ /* 0x040fe20000410000 */
[C---:B------:R-:W-:Y:S01]  /*1e40*/  FMUL.FTZ R139, R154.reuse, R139 ;  /* 0x0000008b9a8b7220 */ /* 0x040fe20000410000 */
[C---:B------:R-:W-:Y:S01]  /*1e50*/  FMUL.FTZ R134, R154.reuse, R134 ;  /* 0x000000869a867220 */ /* 0x040fe20000410000 */
[----:B------:R1:W-:Y:S01]  /*1e60*/  STG.E.128 desc[UR4][R162.64+0x4000], R144 ;  /* 0x00400090a2007986 */ /* 0x0003e2000c101d04 */
        /* <DEDUP_REMOVED lines=13> */
[--C-:B0-----:R-:W-:Y:S01]  /*1f40*/  FADD.FTZ R149, R140, -R155.reuse ;  /* 0x8000009b8c957221 */ /* 0x101fe20000010000 */
[----:B------:R-:W-:Y:S01]  /*1f50*/  FADD.FTZ R151, R142, -R155 ;  /* 0x8000009b8e977221 */ /* 0x000fe20000010000 */
[C---:B------:R-:W-:Y:S01]  /*1f60*/  FMUL.FTZ R142, R154.reuse, R141 ;  /* 0x0000008d9a8e7220 */ /* 0x040fe20000410000 */
[C---:B------:R-:W-:Y:S01]  /*1f70*/  FMUL.FTZ R148, R154.reuse, R143 ;  /* 0x0000008f9a947220 */ /* 0x040fe20000410000 */
[C---:B------:R-:W-:Y:S01]  /*1f80*/  FMUL.FTZ R149, R154.reuse, R149 ;  /* 0x000000959a957220 */ /* 0x040fe20000410000 */
        /* <DEDUP_REMOVED lines=9> */
[----:B------:R0:W-:Y:S01]  /*2020*/  STG.E.128 desc[UR4][R162.64+0x8000], R140 ;  /* 0x0080008ca2007986 */ /* 0x0001e2000c101d04 */
[C---:B-1----:R-:W-:Y:S01]  /*2030*/  FMUL.FTZ R144, R154.reuse, R115 ;  /* 0x000000739a907220 */ /* 0x042fe20000410000 */
        /* <DEDUP_REMOVED lines=8> */
[----:B------:R-:W-:Y:S01]  /*20c0*/  FFMA.FTZ R115, R27, R135, R75 ;  /* 0x000000871b737223 */ /* 0x000fe2000001004b */
[----:B------:R-:W-:Y:S01]  /*20d0*/  IADD3 R137, PT, PT, R156, 0x1c00, RZ ;  /* 0x00001c009c897810 */ /* 0x000fe20007ffe0ff */
[----:B------:R-:W-:Y:S01]  /*20e0*/  FFMA.FTZ R128, R28, R128, R76 ;  /* 0x000000801c807223 */ /* 0x000fe2000001004c */
[----:B------:R-:W-:Y:S01]  /*20f0*/  FFMA.FTZ R129, R29, R129, R77 ;  /* 0x000000811d817223 */ /* 0x000fe2000001004d */
[----:B------:R-:W-:Y:S01]  /*2100*/  FFMA.FTZ R130, R30, R130, R78 ;  /* 0x000000821e827223 */ /* 0x000fe2000001004e */
[----:B------:R-:W-:Y:S01]  /*2110*/  FFMA.FTZ R131, R31, R131, R79 ;  /* 0x000000831f837223 */ /* 0x000fe2000001004f */
[----:B------:R1:W-:Y:S01]  /*2120*/  STG.E.128 desc[UR4][R162.64+0xc000], R108 ;  /* 0x00c0006ca2007986 */ /* 0x0003e2000c101d04 */
[----:B------:R-:W-:Y:S01]  /*2130*/  FFMA.FTZ R124, R32, R124, R80 ;  /* 0x0000007c207c7223 */ /* 0x000fe20000010050 */
[----:B0-----:R-:W-:Y:S01]  /*2140*/  FADD.FTZ R140, R104, -R155 ;  /* 0x8000009b688c7221 */ /* 0x001fe20000010000 */
[C---:B------:R-:W-:Y:S01]  /*2150*/  FMUL.FTZ R141, R154.reuse, R112 ;  /* 0x000000709a8d7220 */ /* 0x040fe20000410000 */
[----:B------:R-:W-:Y:S01]  /*2160*/  FMUL.FTZ R142, R154, R113 ;  /* 0x000000719a8e7220 */ /* 0x000fe20000410000 */
[----:B------:R-:W-:Y:S01]  /*2170*/  IADD3 R104, PT, PT, R156, 0x1000, RZ ;  /* 0x000010009c687810 */ /* 0x000fe20007ffe0ff */
[----:B------:R-:W-:Y:S01]  /*2180*/  FFMA.FTZ R112, R24, R132, R72 ;  /* 0x0000008418707223 */ /* 0x000fe20000010048 */
[----:B------:R-:W-:Y:S01]  /*2190*/  FFMA.FTZ R113, R25, R133, R73 ;  /* 0x0000008519717223 */ /* 0x000fe20000010049 */
[C---:B------:R-:W-:Y:S01]  /*21a0*/  FMUL.FTZ R143, R154.reuse, R114 ;  /* 0x000000729a8f7220 */ /* 0x040fe20000410000 */
[C---:B------:R-:W-:Y:S01]  /*21b0*/  FMUL.FTZ R140, R154.reuse, R140 ;  /* 0x0000008c9a8c7220 */ /* 0x040fe20000410000 */
[C---:B------:R-:W-:Y:S01]  /*21c0*/  FMUL.FTZ R132, R154.reuse, R105 ;  /* 0x000000699a847220 */ /* 0x040fe20000410000 */
[C---:B------:R-:W-:Y:S01]  /*21d0*/  FMUL.FTZ R133, R154.reuse, R106 ;  /* 0x0000006a9a857220 */ /* 0x040fe20000410000 */
[----:B------:R-:W-:Y:S01]  /*21e0*/  FMUL.FTZ R154, R154, R107 ;  /* 0x0000006b9a9a7220 */ /* 0x000fe20000410000 */
[----:B------:R-:W-:Y:S01]  /*21f0*/  IADD3 R107, PT, PT, R156, 0x1400, RZ ;  /* 0x000014009c6b7810 */ /* 0x000fe20007ffe0ff */
[----:B------:R-:W-:Y:S01]  /*2200*/  FFMA.FTZ R114, R26, R134, R74 ;  /* 0x000000861a727223 */ /* 0x000fe2000001004a */
[----:B------:R-:W-:Y:S01]  /*2210*/  IADD3 R105, PT, PT, R156, 0x1800, RZ ;  /* 0x000018009c697810 */ /* 0x000fe20007ffe0ff */
[----:B------:R-:W-:-:S04]  /*2220*/  IMAD.WIDE.U32 R134, R104, 0x10, R160 ;  /* 0x0000001068867825 */ /* 0x000fc800078e00a0 */
[----:B------:R-:W-:Y:S01]  /*2230*/  FFMA.FTZ R125, R33, R125, R81 ;  /* 0x0000007d217d7223 */ /* 0x000fe20000010051 */
[----:B------:R-:W-:Y:S01]  /*2240*/  FFMA.FTZ R126, R34, R126, R82 ;  /* 0x0000007e227e7223 */ /* 0x000fe20000010052 */
[----:B------:R-:W-:Y:S01]  /*2250*/  FFMA.FTZ R127, R35, R127, R83 ;  /* 0x0000007f237f7223 */ /* 0x000fe20000010053 */
[----:B------:R-:W-:Y:S01]  /*2260*/  IMAD.WIDE.U32 R106, R107, 0x10, R160 ;  /* 0x000000106b6a7825 */ /* 0x000fe200078e00a0 */
[----:B------:R0:W-:Y:S03]  /*2270*/  STG.E.128 desc[UR4][R134.64], R112 ;  /* 0x0000007086007986 */ /* 0x0001e6000c101d04 */
[----:B------:R-:W-:Y:S01]  /*2280*/  FFMA.FTZ R120, R36, R120, R84 ;  /* 0x0000007824787223 */ /* 0x000fe20000010054 */
[----:B------:R-:W-:Y:S01]  /*2290*/  FFMA.FTZ R121, R37, R121, R85 ;  /* 0x0000007925797223 */ /* 0x000fe20000010055 */
[----:B------:R-:W-:Y:S01]  /*22a0*/  IMAD.WIDE.U32 R104, R105, 0x10, R160 ;  /* 0x0000001069687825 */ /* 0x000fe200078e00a0 */
[----:B------:R3:W-:Y:S03]  /*22b0*/  STG.E.128 desc[UR4][R106.64], R128 ;  /* 0x000000806a007986 */ /* 0x0007e6000c101d04 */
[----:B------:R-:W-:Y:S01]  /*22c0*/  FFMA.FTZ R122, R38, R122, R86 ;  /* 0x0000007a267a7223 */ /* 0x000fe20000010056 */
[----:B------:R-:W-:Y:S01]  /*22d0*/  FFMA.FTZ R123, R39, R123, R87 ;  /* 0x0000007b277b7223 */ /* 0x000fe20000010057 */
[----:B------:R-:W-:Y:S01]  /*22e0*/  FFMA.FTZ R116, R40, R116, R88 ;  /* 0x0000007428747223 */ /* 0x000fe20000010058 */
[----:B------:R4:W-:Y:S01]  /*22f0*/  STG.E.128 desc[UR4][R104.64], R124 ;  /* 0x0000007c68007986 */ /* 0x0009e2000c101d04 */
[----:B------:R-:W-:Y:S01]  /*2300*/  FFMA.FTZ R117, R41, R117, R89 ;  /* 0x0000007529757223 */ /* 0x000fe20000010059 */
[----:B------:R-:W-:Y:S01]  /*2310*/  FFMA.FTZ R118, R42, R118, R90 ;  /* 0x000000762a767223 */ /* 0x000fe2000001005a */
[----:B------:R-:W-:Y:S01]  /*2320*/  FFMA.FTZ R119, R43, R119, R91 ;  /* 0x000000772b777223 */ /* 0x000fe2000001005b */
[----:B-1----:R-:W-:Y:S01]  /*2330*/  FFMA.FTZ R108, R48, R145, R96 ;  /* 0x00000091306c7223 */ /* 0x002fe20000010060 */
[----:B------:R-:W-:Y:S01]  /*2340*/  FFMA.FTZ R109, R49, R146, R97 ;  /* 0x00000092316d7223 */ /* 0x000fe20000010061 */
[----:B------:R-:W-:Y:S01]  /*2350*/  FFMA.FTZ R110, R50, R147, R98 ;  /* 0x00000093326e7223 */ /* 0x000fe20000010062 */
[----:B------:R-:W-:Y:S01]  /*2360*/  FFMA.FTZ R111, R51, R148, R99 ;  /* 0x00000094336f7223 */ /* 0x000fe20000010063 */
[----:B------:R-:W-:Y:S01]  /*2370*/  FFMA.FTZ R140, R52, R140, R100 ;  /* 0x0000008c348c7223 */ /* 0x000fe20000010064 */
[----:B------:R-:W-:Y:S01]  /*2380*/  IADD3 R7, PT, PT, R7, R0, RZ ;  /* 0x0000000007077210 */ /* 0x000fe20007ffe0ff */
[----:B0-----:R-:W-:-:S03]  /*2390*/  IMAD.WIDE.U32 R112, R5, 0x10, R160 ;  /* 0x0000001005707825 */ /* 0x001fc600078e00a0 */
[----:B--2---:R-:W-:Y:S01]  /*23a0*/  ISETP.GE.AND P2, PT, R7, UR6, PT ;  /* 0x0000000607007c0c */ /* 0x004fe2000bf46270 */
[----:B------:R-:W-:-:S04]  /*23b0*/  IMAD.WIDE.U32 R114, R3, 0x10, R160 ;  /* 0x0000001003727825 */ /* 0x000fc800078e00a0 */
[----:B---3--:R-:W-:Y:S01]  /*23c0*/  FFMA.FTZ R106, R46, R143, R94 ;  /* 0x0000008f2e6a7223 */ /* 0x008fe2000001005e */
[----:B------:R-:W-:Y:S01]  /*23d0*/  FFMA.FTZ R107, R47, R144, R95 ;  /* 0x000000902f6b7223 */ /* 0x000fe2000001005f */
[----:B------:R-:W-:Y:S01]  /*23e0*/  FFMA.FTZ R143, R55, R154, R103 ;  /* 0x0000009a378f7223 */ /* 0x000fe20000010067 */
[----:B------:R-:W-:-:S04]  /*23f0*/  IMAD.WIDE.U32 R4, R4, 0x10, R160 ;  /* 0x0000001004047825 */ /* 0x000fc800078e00a0 */
[----:B----4-:R-:W-:Y:S01]  /*2400*/  FFMA.FTZ R104, R44, R141, R92 ;  /* 0x0000008d2c687223 */ /* 0x010fe2000001005c */
[----:B------:R-:W-:Y:S01]  /*2410*/  FFMA.FTZ R105, R45, R142, R93 ;  /* 0x0000008e2d697223 */ /* 0x000fe2000001005d */
[----:B------:R-:W-:Y:S01]  /*2420*/  FFMA.FTZ R141, R53, R132, R101 ;  /* 0x00000084358d7223 */ /* 0x000fe20000010065 */
[----:B------:R-:W-:-:S04]  /*2430*/  IMAD.WIDE.U32 R2, R2, 0x10, R160 ;  /* 0x0000001002027825 */ /* 0x000fc800078e00a0 */
[----:B------:R-:W-:Y:S01]  /*2440*/  FFMA.FTZ R142, R54, R133, R102 ;  /* 0x00000085368e7223 */ /* 0x000fe20000010066 */
[----:B------:R-:W-:-:S05]  /*2450*/  IMAD.WIDE.U32 R160, R137, 0x10, R160 ;  /* 0x0000001089a07825 */ /* 0x000fca00078e00a0 */
[----:B------:R0:W-:Y:S04]  /*2460*/  STG.E.128 desc[UR4][R160.64], R120 ;  /* 0x00000078a0007986 */ /* 0x0001e8000c101d04 */
[----:B------:R0:W-:Y:S04]  /*2470*/  STG.E.128 desc[UR4][R112.64], R116 ;  /* 0x0000007470007986 */ /* 0x0001e8000c101d04 */
[----:B------:R0:W-:Y:S04]  /*2480*/  STG.E.128 desc[UR4][R4.64], R104 ;  /* 0x0000006804007986 */ /* 0x0001e8000c101d04 */
[----:B------:R0:W-:Y:S04]  /*2490*/  STG.E.128 desc[UR4][R114.64], R108 ;  /* 0x0000006c72007986 */ /* 0x0001e8000c101d04 */
[----:B------:R0:W-:Y:S01]  /*24a0*/  STG.E.128 desc[UR4][R2.64], R140 ;  /* 0x0000008c02007986 */ /* 0x0001e2000c101d04 */
[----:B------:R-:W-:Y:S05]  /*24b0*/  @!P2 BRA `(.L_x_76) ;  /* 0xffffffdc0084a947 */ /* 0x000fea000383ffff */
[----:B------:R-:W-:Y:S05]  /*24c0*/  EXIT ;  /* 0x000000000000794d */ /* 0x000fea0003800000 */
.L_x_77:
        /* <DEDUP_REMOVED lines=11> */
.L_x_1006:


//--------------------- .text._ZN10layer_norm13ln_fwd_kernelINS_13Kernel_traitsI13__nv_bfloat16fS2_fjLj40960ELj4ELj1ELj4ELj16ENS_18Kernel_traits_baseILj40960ES2_fS2_fjLj128EEEEEEEvNS_9FwdParamsE --------------------------
	.section	.text._ZN10layer_norm13ln_fwd_kernelINS_13Kernel_traitsI13__nv_bfloat16fS2_fjLj40960ELj4ELj1ELj4ELj16ENS_18Kernel_traits_baseILj40960ES2_fS2_fjLj128EEEEEEEvNS_9FwdParamsE,"ax",@progbits
	.align	128
        .global         _ZN10layer_norm13ln_fwd_kernelINS_13Kernel_traitsI13__nv_bfloat16fS2_fjLj40960ELj4ELj1ELj4ELj16ENS_18Kernel_traits_baseILj40960ES2_fS2_fjLj128EEEEEEEvNS_9FwdParamsE
        .type           _ZN10layer_norm13ln_fwd_kernelINS_13Kernel_traitsI13__nv_bfloat16fS2_fjLj40960ELj4ELj1ELj4ELj16ENS_18Kernel_traits_baseILj40960ES2_fS2_fjLj128EEEEEEEvNS_9FwdParamsE,@function
        .size           _ZN10layer_norm13ln_fwd_kernelINS_13Kernel_traitsI13__nv_bfloat16fS2_fjLj40960ELj4ELj1ELj4ELj16ENS_18Kernel_traits_baseILj40960ES2_fS2_fjLj128EEEEEEEvNS_9FwdParamsE,(.L_x_1007 - _ZN10layer_norm13ln_fwd_kernelINS_13Kernel_traitsI13__nv_bfloat16fS2_fjLj40960ELj4ELj1ELj4ELj16ENS_18Kernel_traits_baseILj40960ES2_fS2_fjLj128EEEEEEEvNS_9FwdParamsE)
        .other          _ZN10layer_norm13ln_fwd_kernelINS_13Kernel_traitsI13__nv_bfloat16fS2_fjLj40960ELj4ELj1ELj4ELj16ENS_18Kernel_traits_baseILj40960ES2_fS2_fjLj128EEEEEEEvNS_9FwdParamsE,@"STO_CUDA_ENTRY STV_DEFAULT"
_ZN10layer_norm13ln_fwd_kernelINS_13Kernel_traitsI13__nv_bfloat16fS2_fjLj40960ELj4ELj1ELj4ELj16ENS_18Kernel_traits_baseILj40960ES2_fS2_fjLj128EEEEEEEvNS_9FwdParamsE:
.text._ZN10layer_norm13ln_fwd_kernelINS_13Kernel_traitsI13__nv_bfloat16fS2_fjLj40960ELj4ELj1ELj4ELj16ENS_18Kernel_traits_baseILj40960ES2_fS2_fjLj128EEEEEEEvNS_9FwdParamsE:
        /* <DEDUP_REMOVED lines=18> */
[----:B------:R-:W2:Y:S04]  /*0120*/  LDG.E.64 R178, desc[UR4][R4.64+0xa000] ;  /* 0x00a0000404b27981 */ /* 0x000ea8000c1e1b00 */
        /* <DEDUP_REMOVED lines=35> */
[----:B------:R0:W5:Y:S01]  /*0360*/  LDG.E.64 R132, desc[UR4][R2.64+0x4000] ;  /* 0x0040000402847981 */ /* 0x000162000c1e1b00 */
[----:B------:R-:W-:-:S04]  /*0370*/  LOP3.LUT R7, R0, 0x1f, RZ, 0xc0, !PT ;  /* 0x0000001f00077812 */ /* 0x000fc800078ec0ff */
[----:B------:R-:W-:Y:S02]  /*0380*/  LOP3.LUT P0, RZ, R7, 0x3, R10, 0xf8, !PT ;  /* 0x0000000307ff7812 */ /* 0x000fe4000780f80a */
[----:B------:R-:W-:Y:S02]  /*0390*/  PLOP3.LUT P1, PT, PT, PT, PT, 0x8, 0x80 ;  /* 0x000000000080781c */ /* 0x000fe40003f2e170 */
[----:B------:R-:W-:Y:S02]  /*03a0*/  ISETP.LT.U32.AND P0, PT, R0, 0x20, !P0 ;  /* 0x000000200000780c */ /* 0x000fe40004701070 */
[----:B0-----:R-:W-:Y:S02]  /*03b0*/  MOV R3, R6 ;  /* 0x0000000600037202 */ /* 0x001fe40000000f00 */
[--C-:B---3--:R-:W-:Y:S02]  /*03c0*/  SHF.R.U64 R21, R200, 0x10, R201.reuse ;  /* 0x00000010c8157819 */ /* 0x108fe400000012c9 */
[----:B------:R-:W-:-:S02]  /*03d0*/  SHF.R.U32.HI R22, RZ, 0x10, R201 ;  /* 0x00000010ff167819 */ /* 0x000fc400000116c9 */
[----:B------:R-:W-:Y:S02]  /*03e0*/  PRMT R21, R21, 0x5410, R21 ;  /* 0x0000541015157816 */ /* 0x000fe40000000015 */
[----:B----4-:R-:W-:Y:S02]  /*03f0*/  SHF.R.U32.HI R2, RZ, 0x10, R183 ;  /* 0x00000010ff027819 */ /* 0x010fe400000116b7 */
[----:B------:R-:W-:Y:S02]  /*0400*/  PRMT R22, R22, 0x5410, R22 ;  /* 0x0000541016167816 */ /* 0x000fe40000000016 */
[----:B------:R-:W-:Y:S02]  /*0410*/  PRMT R21, R2, 0x7610, R21 ;  /* 0x0000761002157816 */ /* 0x000fe40000000015 */
[----:B--2---:R-:W-:Y:S02]  /*0420*/  SHF.R.U32.HI R2, RZ, 0x10, R179 ;  /* 0x00000010ff027819 */ /* 0x004fe400000116b3 */
        /* <DEDUP_REMOVED lines=14> */
[----:B------:R-:W-:Y:S02]  /*0510*/  SHF.R.U32.HI R37, RZ, 0x10, R185 ;  /* 0x00000010ff257819 */ /* 0x000fe400000116b9 */
[--C-:B------:R-:W-:Y:S02]  /*0520*/  SHF.R.U64 R38, R180, 0x10, R181.reuse ;  /* 0x00000010b4267819 */ /* 0x100fe400000012b5 */
[----:B------:R-:W-:Y:S02]  /*0530*/  SHF.R.U32.HI R39, RZ, 0x10, R181 ;  /* 0x00000010ff277819 */ /* 0x000fe400000116b5 */
[----:B------:R-:W-:Y:S02]  /*0540*/  SHF.R.U64 R40, R178, 0x10, R179 ;  /* 0x00000010b2287819 */ /* 0x000fe400000012b3 */
        /* <DEDUP_REMOVED lines=36> */
[----:B------:R-:W-:Y:S01]  /*0790*/  PRMT R22, R2, 0x7610, R22 ;  /* 0x0000761002167816 */ /* 0x000fe20000000016 */
[----:B------:R-:W-:Y:S01]  /*07a0*/  HFMA2 R2, -RZ, RZ, 0, 0 ;  /* 0x00000000ff027431 */ /* 0x000fe200000001ff */
        /* <DEDUP_REMOVED lines=53> */
[----:B------:R-:W-:-:S07]  /*0b00*/  PRMT R240, R240, 0x5410, R240 ;  /* 0x00005410f0f07816 */ /* 0x000fce00000000f0 */
.L_x_84:
[----:B------:R-:W0:Y:S01]  /*0b10*/  S2R R241, SR_CTAID.X ;  /* 0x0000000000f17919 */ /* 0x000e220000002500 */
[----:B-1----:R-:W1:Y:S01]  /*0b20*/  LDC.64 R120, c[0x0][0x390] ;  /* 0x0000e400ff787b82 */ /* 0x002e620000000a00 */
        /* <DEDUP_REMOVED lines=52> */
[----:B------:R-:W-:Y:S01]  /*0e70*/  IMAD.WIDE.U32 R116, R4, 0x10, R120 ;  /* 0x0000001004747825 */ /* 0x000fe200078e0078 */
[----:B------:R-:W-:-:S05]  /*0e80*/  IADD3 R19, PT, PT, R20, 0x2600, RZ ;  /* 0x0000260014137810 */ /* 0x000fca0007ffe0ff */
[----:B------:R-:W4:Y:S01]  /*0e90*/  LDG.E.128 R116, desc[UR4][R116.64] ;  /* 0x0000000474747981 */ /* 0x000f22000c1e1d00 */
        /* <DEDUP_REMOVED lines=92> */
[----:B------:R-:W-:-:S04]  /*1460*/  FMUL.FTZ R202, R202, 0.00039062500582076609135 ;  /* 0x39cccccdcaca7820 */ /* 0x000fc80000410000 */
        /* <DEDUP_REMOVED lines=186> */
.L_x_79:
[----:B------:R-:W-:Y:S05]  /*2010*/  BSYNC.RECONVERGENT B0 ;  /* 0x0000000000007941 */ /* 0x000fea0003800200 */
.L_x_78:
        /* <DEDUP_REMOVED lines=13> */
.L_x_81:
[----:B------:R-:W-:Y:S05]  /*20f0*/  BSYNC.RECONVERGENT B0 ;  /* 0x0000000000007941 */ /* 0x000fea0003800200 */
.L_x_80:
[----:B------:R-:W1:Y:S01]  /*2100*/  SHFL.DOWN PT, R244, R205, 0x2, 0x1f ;  /* 0x08401f00cdf47f89 */ /* 0x000e6200000e0000 */
[----:B------:R-:W-:-:S03]  /*2110*/  ISETP.NE.AND P3, PT, R0, RZ, PT ;  /* 0x000000ff0000720c */ /* 0x000fc60003f65270 */
[----:B0-----:R-:W0:Y:S04]  /*2120*/  SHFL.DOWN PT, R243, R202, 0x2, 0x1f ;  /* 0x08401f00caf37f89 */ /* 0x001e2800000e0000 */
[----:B------:R-:W2:Y:S01]  /*2130*/  SHFL.DOWN PT, R246, R203, 0x2, 0x1f ;  /* 0x08401f00cbf67f89 */ /* 0x000ea200000e0000 */
[----:B-1----:R-:W-:-:S04]  /*2140*/  FADD.FTZ R204, R244, R205 ;  /* 0x000000cdf4cc7221 */ /* 0x002fc80000010000 */
[----:B------:R-:W1:Y:S01]  /*2150*/  MUFU.RCP R242, R204 ;  /* 0x000000cc00f27308 */ /* 0x000e620000001000 */
[----:B0-----:R-:W-:Y:S01]  /*2160*/  FMUL.FTZ R248, R244, R243 ;  /* 0x000000f3f4f87220 */ /* 0x001fe20000410000 */
[----:B------:R-:W-:Y:S02]  /*2170*/  FADD.FTZ R245, -R243, R202 ;  /* 0x000000caf3f57221 */ /* 0x000fe40000010100 */
[----:B------:R-:W0:Y:S01]  /*2180*/  SHFL.DOWN PT, R243, R204, 0x1, 0x1f ;  /* 0x08201f00ccf37f89 */ /* 0x000e2200000e0000 */
[----:B------:R-:W-:Y:S01]  /*2190*/  FFMA.FTZ R247, R205, R202, R248 ;  /* 0x000000cacdf77223 */ /* 0x000fe200000100f8 */
[----:B------:R-:W-:-:S03]  /*21a0*/  FMUL.FTZ R248, R245, R245 ;  /* 0x000000f5f5f87220 */ /* 0x000fc60000410000 */
[----:B-1----:R-:W-:Y:S01]  /*21b0*/  FMUL.FTZ R245, R242, R247 ;  /* 0x000000f7f2f57220 */ /* 0x002fe20000410000 */
[----:B------:R-:W-:Y:S01]  /*21c0*/  FMUL.FTZ R247, R248, R205 ;  /* 0x000000cdf8f77220 */ /* 0x000fe20000410000 */
[----:B--2---:R-:W-:-:S03]  /*21d0*/  FADD.FTZ R205, R246, R203 ;  /* 0x000000cbf6cd7221 */ /* 0x004fc60000010000 */
[----:B------:R-:W1:Y:S01]  /*21e0*/  SHFL.DOWN PT, R202, R245, 0x1, 0x1f ;  /* 0x08201f00f5ca7f89 */ /* 0x000e6200000e0000 */
[----:B------:R-:W-:-:S04]  /*21f0*/  FMUL.FTZ R247, R244, R247 ;  /* 0x000000f7f4f77220 */ /* 0x000fc80000410000 */
[----:B------:R-:W-:Y:S01]  /*2200*/  FFMA.FTZ R205, R242, R247, R205 ;  /* 0x000000f7f2cd7223 */ /* 0x000fe200000100cd */
[----:B0-----:R-:W-:Y:S01]  /*2210*/  FADD.FTZ R203, R204, R243 ;  /* 0x000000f3cccb7221 */ /* 0x001fe20000010000 */
[----:B------:R-:W0:Y:S03]  /*2220*/  LDC R242, c[0x0][0x380] ;  /* 0x0000e000fff27b82 */ /* 0x000e260000000800 */
[----:B------:R-:W2:Y:S02]  /*2230*/  SHFL.DOWN PT, R244, R205, 0x1, 0x1f ;  /* 0x08201f00cdf47f89 */ /* 0x000ea400000e0000 */
[----:B------:R-:W3:Y:S01]  /*2240*/  MUFU.RCP R203, R203 ;  /* 0x000000cb00cb7308 */ /* 0x000ee20000001000 */
[----:B-1----:R-:W-:Y:S01]  /*2250*/  FADD.FTZ R246, R245, -R202 ;  /* 0x800000caf5f67221 */ /* 0x002fe20000010000 */
[----:B------:R-:W-:-:S03]  /*2260*/  FMUL.FTZ R249, R243, R202 ;  /* 0x000000caf3f97220 */ /* 0x000fc60000410000 */
[----:B------:R-:W-:-:S04]  /*2270*/  FMUL.FTZ R247, R246, R246 ;  /* 0x000000f6f6f77220 */ /* 0x000fc80000410000 */
[C---:B------:R-:W-:Y:S01]  /*2280*/  FMUL.FTZ R202, R204.reuse, R247 ;  /* 0x000000f7ccca7220 */ /* 0x040fe20000410000 */
[----:B------:R-:W-:Y:S01]  /*2290*/  FFMA.FTZ R204, R204, R245, R249 ;  /* 0x000000f5cccc7223 */ /* 0x000fe200000100f9 */
[----:B--2---:R-:W-:Y:S02]  /*22a0*/  FADD.FTZ R244, R205, R244 ;  /* 0x000000f4cdf47221 */ /* 0x004fe40000010000 */
[----:B------:R-:W-:Y:S01]  /*22b0*/  FMUL.FTZ R202, R243, R202 ;  /* 0x000000caf3ca7220 */ /* 0x000fe20000410000 */
[C---:B---3--:R-:W-:Y:S01]  /*22c0*/  FMUL.FTZ R204, R203.reuse, R204 ;  /* 0x000000cccbcc7220 */ /* 0x048fe20000410000 */
[----:B0-----:R-:W-:Y:S02]  /*22d0*/  SHF.L.U32 R243, R242, 0x2, RZ ;  /* 0x00000002f2f37819 */ /* 0x001fe400000006ff */
[----:B------:R-:W-:Y:S02]  /*22e0*/  FFMA.FTZ R244, R203, R202, R244 ;  /* 0x000000cacbf47223 */ /* 0x000fe400000100f4 */
[----:B------:R0:W1:Y:S04]  /*22f0*/  SHFL.IDX PT, R202, R204, RZ, 0x1f ;  /* 0x00001fffccca7589 */ /* 0x00006800000e0000 */
[----:B------:R0:W2:Y:S01]  /*2300*/  SHFL.IDX PT, R203, R244, RZ, 0x1f ;  /* 0x00001ffff4cb7589 */ /* 0x0000a200000e0000 */
[----:B------:R-:W-:Y:S05]  /*2310*/  @P3 BRA `(.L_x_82) ;  /* 0x0000000000983947 */ /* 0x000fea0003800000 */
[----:B0-----:R-:W0:Y:S01]  /*2320*/  LDC.64 R204, c[0x0][0x3c0] ;  /* 0x0000f000ffcc7b82 */ /* 0x001e220000000a00 */
        /* <DEDUP_REMOVED lines=13> */
[----:B0-----:R-:W-:Y:S02]  /*2400*/  LEA R244, P3, R246, R204, 0x3 ;  /* 0x000000ccf6f47211 */ /* 0x001fe400078618ff */
        /* <DEDUP_REMOVED lines=16> */
.L_x_83:
[----:B0-----:R-:W-:Y:S02]  /*2510*/  MOV R202, R204 ;  /* 0x000000cc00ca7202 */ /* 0x001fe40000000f00 */
[----:B------:R-:W-:-:S05]  /*2520*/  MOV R203, R205 ;  /* 0x000000cd00cb7202 */ /* 0x000fca0000000f00 */
[----:B------:R-:W2:Y:S04]  /*2530*/  LDG.E.STRONG.GPU R202, desc[UR4][R202.64] ;  /* 0x00000004caca7981 */ /* 0x000ea8000c1ef900 */
[----:B--2---:R-:W-:Y:S01]  /*2540*/  CCTL.IVALL ;  /* 0x00000000ff00798f */ /* 0x004fe20002000000 */
[----:B------:R-:W-:Y:S05]  /*2550*/  YIELD ;  /* 0x0000000000007946 */ /* 0x000fea0003800000 */
[----:B------:R-:W-:-:S13]  /*2560*/  ISETP.NE.AND P3, PT, R202, R249, PT ;  /* 0x000000f9ca00720c */ /* 0x000fda0003f65270 */
[----:B------:R-:W-:Y:S05]  /*2570*/  @P3 BRA `(.L_x_83) ;  /* 0xfffffffc00e43947 */ /* 0x000fea000383ffff */
.L_x_82:
[----:B------:R-:W-:Y:S05]  /*2580*/  WARPSYNC.ALL ;  /* 0x0000000000007948 */ /* 0x000fea0003800000 */
[----:B-12---:R-:W1:Y:S01]  /*2590*/  @!P2 LDC.64 R202, c[0x0][0x3c0] ;  /* 0x0000f000ffcaab82 */ /* 0x006e620000000a00 */
[----:B0-----:R-:W-:Y:S01]  /*25a0*/  @!P2 LOP3.LUT R204, R2, 0x1, RZ, 0xc0, !PT ;  /* 0x0000000102cca812 */ /* 0x001fe200078ec0ff */
[----:B------:R-:W0:Y:S01]  /*25b0*/  LDCU UR6, c[0x0][0x384] ;  /* 0x00007080ff0677ac */ /* 0x000e220008000800 */
        /* <DEDUP_REMOVED lines=13> */
[----:B------:R1:W2:Y:S01]  /*2690*/  @!P2 LDG.E.64 R202, desc[UR4][R204.64] ;  /* 0x00000004cccaa981 */ /* 0x0002a2000c1e1b00 */
[----:B------:R-:W-:-:S02]  /*26a0*/  MOV R247, RZ ;  /* 0x000000ff00f77202 */ /* 0x000fc40000000f00 */
[----:B------:R-:W-:Y:S02]  /*26b0*/  @!P2 MOV R247, 0x46200000 ;  /* 0x4620000000f7a802 */ /* 0x000fe40000000f00 */
[----:B------:R-:W-:Y:S02]  /*26c0*/  PRMT R23, R198, 0x7610, R23 ;  /* 0x00007610c6177816 */ /* 0x000fe40000000017 */
[----:B------:R-:W-:Y:S01]  /*26d0*/  PRMT R25, R196, 0x7610, R25 ;  /* 0x00007610c4197816 */ /* 0x000fe20000000019 */
[----:B------:R-:W3:Y:S01]  /*26e0*/  SHFL.DOWN PT, R246, R247, 0x2, 0x1f ;  /* 0x08401f00f7f67f89 */ /* 0x000ee200000e0000 */
        /* <DEDUP_REMOVED lines=12> */
[----:B---3--:R-:W-:Y:S01]  /*27b0*/  FADD.FTZ R244, R246, R247 ;  /* 0x000000f7f6f47221 */ /* 0x008fe20000010000 */
[----:B------:R-:W-:Y:S02]  /*27c0*/  PRMT R215, R166, 0x7610, R215 ;  /* 0x00007610a6d77816 */ /* 0x000fe400000000d7 */
[----:B------:R-:W-:Y:S01]  /*27d0*/  PRMT R217, R164, 0x7610, R217 ;  /* 0x00007610a4d97816 */ /* 0x000fe200000000d9 */
[----:B------:R-:W3:Y:S01]  /*27e0*/  MUFU.RCP R245, R244 ;  /* 0x000000f400f57308 */ /* 0x000ee20000001000 */
[----:B------:R-:W1:Y:S01]  /*27f0*/  SHFL.DOWN PT, R243, R244, 0x1, 0x1f ;  /* 0x08201f00f4f37f89 */ /* 0x000e6200000e0000 */
        /* <DEDUP_REMOVED lines=11> */
[----:B------:R-:W-:Y:S01]  /*28b0*/  IADD3 R2, PT, PT, R2, 0x1, RZ ;  /* 0x0000000102027810 */ /* 0x000fe20007ffe0ff */
[----:B-1----:R-:W-:Y:S01]  /*28c0*/  FADD.FTZ R205, R244, R243 ;  /* 0x000000f3f4cd7221 */ /* 0x002fe20000010000 */
[----:B------:R-:W-:-:S02]  /*28d0*/  PLOP3.LUT P1, PT, P1, PT, PT, 0x8, 0x80 ;  /* 0x000000000080781c */ /* 0x000fc40000f2e170 */
[----:B------:R-:W-:-:S03]  /*28e0*/  LOP3.LUT R2, R2, 0x3, RZ, 0xc0, !PT ;  /* 0x0000000302027812 */ /* 0x000fc600078ec0ff */
[----:B------:R-:W1:Y:S01]  /*28f0*/  MUFU.RCP R205, R205 ;  /* 0x000000cd00cd7308 */ /* 0x000e620000001000 */
[----:B--2---:R-:W2:Y:S02]  /*2900*/  SHFL.DOWN PT, R249, R202, 0x2, 0x1f ;  /* 0x08401f00caf97f89 */ /* 0x004ea400000e0000 */
[----:B--2---:R-:W-:Y:S01]  /*2910*/  FMUL.FTZ R248, R246, R249 ;  /* 0x000000f9f6f87220 */ /* 0x004fe20000410000 */
[----:B------:R-:W-:-:S03]  /*2920*/  FADD.FTZ R249, -R249, R202 ;  /* 0x000000caf9f97221 */ /* 0x000fc60000010100 */
[----:B------:R-:W-:Y:S01]  /*2930*/  FFMA.FTZ R248, R247, R202, R248 ;  /* 0x000000caf7f87223 */ /* 0x000fe200000100f8 */
[----:B------:R-:W-:-:S03]  /*2940*/  FMUL.FTZ R202, R249, R249 ;  /* 0x000000f9f9ca7220 */ /* 0x000fc60000410000 */
[----:B---3--:R-:W-:Y:S01]  /*2950*/  FMUL.FTZ R241, R245, R248 ;  /* 0x000000f8f5f17220 */ /* 0x008fe20000410000 */
[----:B------:R-:W-:Y:S01]  /*2960*/  FMUL.FTZ R247, R202, R247 ;  /* 0x000000f7caf77220 */ /* 0x000fe20000410000 */
[----:B------:R-:W2:Y:S03]  /*2970*/  SHFL.DOWN PT, R248, R203, 0x2, 0x1f ;  /* 0x08401f00cbf87f89 */ /* 0x000ea600000e0000 */
[----:B------:R-:W-:Y:S01]  /*2980*/  FMUL.FTZ R247, R246, R247 ;  /* 0x000000f7f6f77220 */ /* 0x000fe20000410000 */
[----:B------:R-:W3:Y:S01]  /*2990*/  SHFL.DOWN PT, R204, R241, 0x1, 0x1f ;  /* 0x08201f00f1cc7f89 */ /* 0x000ee200000e0000 */
[----:B--2---:R-:W-:-:S04]  /*29a0*/  FADD.FTZ R248, R248, R203 ;  /* 0x000000cbf8f87221 */ /* 0x004fc80000010000 */
[----:B------:R-:W-:Y:S01]  /*29b0*/  FFMA.FTZ R245, R245, R247, R248 ;  /* 0x000000f7f5f57223 */ /* 0x000fe200000100f8 */
[----:B---3--:R-:W-:Y:S01]  /*29c0*/  FMUL.FTZ R249, R243, R204 ;  /* 0x000000ccf3f97220 */ /* 0x008fe20000410000 */
[----:B------:R-:W-:Y:S01]  /*29d0*/  FADD.FTZ R204, R241, -R204 ;  /* 0x800000ccf1cc7221 */ /* 0x000fe20000010000 */
[----:B-----5:R-:W-:Y:S02]  /*29e0*/  SHF.R.U32.HI R248, RZ, 0x10, R135 ;  /* 0x00000010fff87819 */ /* 0x020fe40000011687 */
[----:B------:R-:W2:Y:S01]  /*29f0*/  SHFL.DOWN PT, R246, R245, 0x1, 0x1f ;  /* 0x08201f00f5f67f89 */ /* 0x000ea200000e0000 */
[----:B------:R-:W-:Y:S01]  /*2a00*/  FMUL.FTZ R203, R204, R204 ;  /* 0x000000cccccb7220 */ /* 0x000fe20000410000 */
[C---:B------:R-:W-:Y:S01]  /*2a10*/  FFMA.FTZ R202, R244.reuse, R241, R249 ;  /* 0x000000f1f4ca7223 */ /* 0x040fe200000100f9 */
[----:B------:R-:W3:Y:S02]  /*2a20*/  LDC R204, c[0x0][0x3d0] ;  /* 0x0000f400ffcc7b82 */ /* 0x000ee40000000800 */
[----:B------:R-:W-:Y:S01]  /*2a30*/  FMUL.FTZ R244, R244, R203 ;  /* 0x000000cbf4f47220 */ /* 0x000fe20000410000 */
[----:B-1----:R-:W-:-:S03]  /*2a40*/  FMUL.FTZ R202, R205, R202 ;  /* 0x000000cacdca7220 */ /* 0x002fc60000410000 */
[----:B------:R-:W-:Y:S01]  /*2a50*/  FMUL.FTZ R203, R243, R244 ;  /* 0x000000f4f3cb7220 */ /* 0x000fe20000410000 */
[----:B------:R-:W-:Y:S02]  /*2a60*/  SHF.R.U32.HI R244, RZ, 0x10, R141 ;  /* 0x00000010fff47819 */ /* 0x000fe4000001168d */
[----:B------:R-:W1:Y:S01]  /*2a70*/  SHFL.IDX PT, R202, R202, RZ, 0x1f ;  /* 0x00001fffcaca7589 */ /* 0x000e6200000e0000 */
[----:B--2---:R-:W-:-:S04]  /*2a80*/  FADD.FTZ R246, R245, R246 ;  /* 0x000000f6f5f67221 */ /* 0x004fc80000010000 */
[----:B------:R-:W-:Y:S01]  /*2a90*/  FFMA.FTZ R203, R205, R203, R246 ;  /* 0x000000cbcdcb7223 */ /* 0x000fe200000100f6 */
[----:B------:R-:W-:-:S05]  /*2aa0*/  SHF.R.U32.HI R246, RZ, 0x10, R139 ;  /* 0x00000010fff67819 */ /* 0x000fca000001168b */
[----:B------:R-:W3:Y:S01]  /*2ab0*/  SHFL.IDX PT, R203, R203, RZ, 0x1f ;  /* 0x00001fffcbcb7589 */ /* 0x000ee200000e0000 */
[--C-:B-1----:R-:W-:Y:S01]  /*2ac0*/  FADD.FTZ R205, R98, -R202.reuse ;  /* 0x800000ca62cd7221 */ /* 0x102fe20000010000 */
        /* <DEDUP_REMOVED lines=21> */
[----:B---3--:R-:W-:Y:S01]  /*2c20*/  FFMA.FTZ R98, R203, 2.4414062863797880709e-05, R204 ;  /* 0x37cccccdcb627823 */ /* 0x008fe200000100cc */
[--C-:B------:R-:W-:Y:S01]  /*2c30*/  FADD.FTZ R52, R52, -R202.reuse ;  /* 0x800000ca34347221 */ /* 0x100fe20000010000 */
[--C-:B------:R-:W-:Y:S01]  /*2c40*/  FADD.FTZ R53, R53, -R202.reuse ;  /* 0x800000ca35357221 */ /* 0x100fe20000010000 */
[--C-:B------:R-:W-:Y:S01]  /*2c50*/  FADD.FTZ R77, R77, -R202.reuse ;  /* 0x800000ca4d4d7221 */ /* 0x100fe20000010000 */
[--C-:B------:R-:W-:Y:S01]  /*2c60*/  FADD.FTZ R119, R119, -R202.reuse ;  /* 0x800000ca77777221 */ /* 0x100fe20000010000 */
[--C-:B------:R-:W-:Y:S01]  /*2c70*/  FADD.FTZ R79, R79, -R202.reuse ;  /* 0x800000ca4f4f7221 */ /* 0x100fe20000010000 */
        /* <DEDUP_REMOVED lines=77> */
[----:B------:R-:W-:Y:S01]  /*3150*/  F2FP.BF16.F32.PACK_AB R121, RZ, R119 ;  /* 0x00000077ff79723e */ /* 0x000fe200000010ff */
[----:B------:R-:W-:Y:S01]  /*3160*/  HFMA2.BF16_V2 R44, R44, R45, R23 ;  /* 0x0000002d2c2c7231 */ /* 0x000fe20000200017 */
[----:B------:R-:W-:Y:S01]  /*3170*/  F2FP.BF16.F32.PACK_AB R83, RZ, R79 ;  /* 0x0000004fff53723e */ /* 0x000fe200000010ff */
[----:B------:R-:W-:Y:S01]  /*3180*/  HFMA2.BF16_V2 R50, R25, R47, R27 ;  /* 0x0000002f19327231 */ /* 0x000fe2000020001b */
[----:B------:R-:W-:Y:S01]  /*3190*/  SHF.R.U32.HI R119, RZ, 0x10, R131 ;  /* 0x00000010ff777819 */ /* 0x000fe20000011683 */
[C---:B------:R-:W-:Y:S01]  /*31a0*/  FMUL.FTZ R68, R98.reuse, R68 ;  /* 0x0000004462447220 */ /* 0x040fe20000410000 */
[----:B------:R-:W-:Y:S01]  /*31b0*/  F2FP.BF16.F32.PACK_AB R118, RZ, R205 ;  /* 0x000000cdff76723e */ /* 0x000fe200000010ff */
[----:B------:R-:W-:Y:S01]  /*31c0*/  FMUL.FTZ R205, R98, R123 ;  /* 0x0000007b62cd7220 */ /* 0x000fe20000410000 */
[----:B------:R-:W-:Y:S01]  /*31d0*/  PRMT R52, R52, 0x5410, R53 ;  /* 0x0000541034347816 */ /* 0x000fe20000000035 */
[----:B------:R-:W-:Y:S01]  /*31e0*/  HFMA2.BF16_V2 R83, R244.H0_H0, R83.H0_H0, R119.H0_H0 ;  /* 0x20000053f4537231 */ /* 0x000fe20000240877 */
[----:B------:R-:W-:Y:S01]  /*31f0*/  F2FP.BF16.F32.PACK_AB R57, RZ, R57 ;  /* 0x00000039ff39723e */ /* 0x000fe200000010ff */
[C---:B------:R-:W-:Y:S01]  /*3200*/  FMUL.FTZ R69, R98.reuse, R69 ;  /* 0x0000004562457220 */ /* 0x040fe20000410000 */
[----:B------:R-:W-:Y:S01]  /*3210*/  F2FP.BF16.F32.PACK_AB R63, RZ, R100 ;  /* 0x00000064ff3f723e */ /* 0x000fe200000010ff */
[----:B------:R-:W-:Y:S01]  /*3220*/  FMUL.FTZ R100, R98, R66 ;  /* 0x0000004262647220 */ /* 0x000fe20000410000 */
[----:B------:R-:W-:Y:S01]  /*3230*/  F2FP.BF16.F32.PACK_AB R123, RZ, R120 ;  /* 0x00000078ff7b723e */ /* 0x000fe200000010ff */
[----:B------:R-:W-:Y:S01]  /*3240*/  HFMA2.BF16_V2 R119, R22.H1_H1, R48.H0_H0, R24.H1_H1 ;  /* 0x2000003016777231 */ /* 0x000fe20000260c18 */
[----:B------:R-:W-:Y:S01]  /*3250*/  SHF.R.U64 R45, R132, 0x10, R133 ;  /* 0x00000010842d7819 */ /* 0x000fe20000001285 */
[----:B------:R-:W-:Y:S01]  /*3260*/  HFMA2.BF16_V2 R48, R29, R52, R31 ;  /* 0x000000341d307231 */ /* 0x000fe2000020001f */
[----:B------:R-:W-:Y:S01]  /*3270*/  SHF.R.U64 R47, R42, 0x10, R43 ;  /* 0x000000102a2f7819 */ /* 0x000fe2000000122b */
[--C-:B------:R-:W-:Y:S01]  /*3280*/  FADD.FTZ R70, R70, -R202.reuse ;  /* 0x800000ca46467221 */ /* 0x100fe20000010000 */
[----:B------:R-:W-:Y:S01]  /*3290*/  F2FP.BF16.F32.PACK_AB R120, RZ, R204 ;  /* 0x000000ccff78723e */ /* 0x000fe200000010ff */
[----:B------:R-:W-:Y:S01]  /*32a0*/  FMUL.FTZ R65, R98, R65 ;  /* 0x0000004162417220 */ /* 0x000fe20000410000 */
[----:B------:R-:W-:Y:S01]  /*32b0*/  F2FP.BF16.F32.PACK_AB R204, RZ, R122 ;  /* 0x0000007affcc723e */ /* 0x000fe200000010ff */
[--C-:B------:R-:W-:Y:S01]  /*32c0*/  FADD.FTZ R71, R71, -R202.reuse ;  /* 0x800000ca47477221 */ /* 0x100fe20000010000 */
[----:B------:R-:W-:Y:S01]  /*32d0*/  F2FP.BF16.F32.PACK_AB R122, RZ, R205 ;  /* 0x000000cdff7a723e */ /* 0x000fe200000010ff */
[--C-:B------:R-:W-:Y:S01]  /*32e0*/  FADD.FTZ R72, R72, -R202.reuse ;  /* 0x800000ca48487221 */ /* 0x100fe20000010000 */
[----:B------:R-:W-:Y:S01]  /*32f0*/  PRMT R58, R58, 0x5410, R57 ;  /* 0x000054103a3a7816 */ /* 0x000fe20000000039 */
[C---:B------:R-:W-:Y:S01]  /*3300*/  FMUL.FTZ R70, R98.reuse, R70 ;  /* 0x0000004662467220 */ /* 0x040fe20000410000 */
[----:B------:R-:W-:Y:S01]  /*3310*/  F2FP.BF16.F32.PACK_AB R66, RZ, R64 ;  /* 0x00000040ff42723e */ /* 0x000fe200000010ff */
[C---:B------:R-:W-:Y:S01]  /*3320*/  FMUL.FTZ R71, R98.reuse, R71 ;  /* 0x0000004762477220 */ /* 0x040fe20000410000 */
[----:B------:R-:W-:Y:S01]  /*3330*/  SHF.R.U32.HI R205, RZ, 0x10, R129 ;  /* 0x00000010ffcd7819 */ /* 0x000fe20000011681 */
[----:B------:R-:W-:Y:S01]  /*3340*/  FMUL.FTZ R72, R98, R72 ;  /* 0x0000004862487220 */ /* 0x000fe20000410000 */
[----:B------:R-:W-:Y:S01]  /*3350*/  PRMT R59, R59, 0x5410, R63 ;  /* 0x000054103b3b7816 */ /* 0x000fe2000000003f */
[--C-:B------:R-:W-:Y:S01]  /*3360*/  FADD.FTZ R76, R76, -R202.reuse ;  /* 0x800000ca4c4c7221 */ /* 0x100fe20000010000 */
[----:B------:R-:W-:Y:S01]  /*3370*/  PRMT R57, R132, 0x5410, R45 ;  /* 0x0000541084397816 */ /* 0x000fe2000000002d */
[----:B------:R-:W-:Y:S01]  /*3380*/  HFMA2.BF16_V2 R77, R246.H0_H0, R77.H0_H0, R205.H0_H0 ;  /* 0x2000004df64d7231 */ /* 0x000fe200002408cd */
[----:B------:R-:W-:Y:S01]  /*3390*/  PRMT R52, R42, 0x5410, R47 ;  /* 0x000054102a347816 */ /* 0x000fe2000000002f */
[----:B------:R-:W-:Y:S01]  /*33a0*/  HFMA2.BF16_V2 R205, R33, R58, R35 ;  /* 0x0000003a21cd7231 */ /* 0x000fe20000200023 */
[----:B------:R-:W-:Y:S01]  /*33b0*/  F2FP.BF16.F32.PACK_AB R64, RZ, R100 ;  /* 0x00000064ff40723e */ /* 0x000fe200000010ff */
[----:B------:R-:W-:Y:S01]  /*33c0*/  FMUL.FTZ R100, R98, R73 ;  /* 0x0000004962647220 */ /* 0x000fe20000410000 */
[----:B------:R-:W-:Y:S01]  /*33d0*/  SHF.R.U64 R45, R124, 0x10, R125 ;  /* 0x000000107c2d7819 */ /* 0x000fe2000000127d */
[----:B------:R-:W-:Y:S01]  /*33e0*/  HFMA2.BF16_V2 R57, R57, R59, R52 ;  /* 0x0000003b39397231 */ /* 0x000fe20000200034 */
[----:B------:R-:W-:Y:S01]  /*33f0*/  F2FP.BF16.F32.PACK_AB R68, RZ, R68 ;  /* 0x00000044ff44723e */ /* 0x000fe200000010ff */
[--C-:B------:R-:W-:Y:S01]  /*3400*/  FADD.FTZ R80, R80, -R202.reuse ;  /* 0x800000ca50507221 */ /* 0x100fe20000010000 */
[----:B------:R-:W-:Y:S01]  /*3410*/  F2FP.BF16.F32.PACK_AB R73, RZ, R69 ;  /* 0x00000045ff49723e */ /* 0x000fe200000010ff */
[--C-:B------:R-:W-:Y:S01]  /*3420*/  FADD.FTZ R81, R81, -R202.reuse ;  /* 0x800000ca51517221 */ /* 0x100fe20000010000 */
[----:B------:R-:W-:Y:S01]  /*3430*/  SHF.R.U64 R47, R136, 0x10, R137 ;  /* 0x00000010882f7819 */ /* 0x000fe20000001289 */
[--C-:B------:R-:W-:Y:S01]  /*3440*/  FADD.FTZ R46, R46, -R202.reuse ;  /* 0x800000ca2e2e7221 */ /* 0x100fe20000010000 */
[----:B------:R-:W-:Y:S01]  /*3450*/  SHF.R.U64 R53, R126, 0x10, R127 ;  /* 0x000000107e357819 */ /* 0x000fe2000000127f */
[--C-:B------:R-:W-:Y:S01]  /*3460*/  FADD.FTZ R78, R78, -R202.reuse ;  /* 0x800000ca4e4e7221 */ /* 0x100fe20000010000 */
[----:B------:R-:W-:Y:S01]  /*3470*/  PRMT R52, R124, 0x5410, R45 ;  /* 0x000054107c347816 */ /* 0x000fe2000000002d */
[--C-:B------:R-:W-:Y:S01]  /*3480*/  FADD.FTZ R82, R82, -R202.reuse ;  /* 0x800000ca52527221 */ /* 0x100fe20000010000 */
[----:B------:R-:W-:Y:S01]  /*3490*/  F2FP.BF16.F32.PACK_AB R65, RZ, R65 ;  /* 0x00000041ff41723e */ /* 0x000fe200000010ff */
[----:B------:R-:W-:Y:S01]  /*34a0*/  FMUL.FTZ R80, R98, R80 ;  /* 0x0000005062507220 */ /* 0x000fe20000410000 */
[----:B------:R-:W-:Y:S01]  /*34b0*/  SHF.R.U64 R59, R134, 0x10, R135 ;  /* 0x00000010863b7819 */ /* 0x000fe20000001287 */
[----:B------:R-:W-:Y:S01]  /*34c0*/  FMUL.FTZ R81, R98, R81 ;  /* 0x0000005162517220 */ /* 0x000fe20000410000 */
[----:B------:R-:W-:Y:S01]  /*34d0*/  PRMT R68, R68, 0x5410, R73 ;  /* 0x0000541044447816 */ /* 0x000fe20000000049 */
[--C-:B------:R-:W-:Y:S01]  /*34e0*/  FADD.FTZ R203, R104, -R202.reuse ;  /* 0x800000ca68cb7221 */ /* 0x100fe20000010000 */
[----:B------:R-:W-:Y:S01]  /*34f0*/  PRMT R58, R136, 0x5410, R47 ;  /* 0x00005410883a7816 */ /* 0x000fe2000000002f */
[----:B------:R-:W-:Y:S01]  /*3500*/  FMUL.FTZ R46, R98, R46 ;  /* 0x0000002e622e7220 */ /* 0x000fe20000410000 */
[----:B------:R-:W-:Y:S01]  /*3510*/  PRMT R45, R126, 0x5410, R53 ;  /* 0x000054107e2d7816 */ /* 0x000fe20000000035 */
[----:B------:R-:W-:Y:S01]  /*3520*/  FMUL.FTZ R104, R98, R78 ;  /* 0x0000004e62687220 */ /* 0x000fe20000410000 */
[----:B------:R-:W-:Y:S01]  /*3530*/  F2FP.BF16.F32.PACK_AB R69, RZ, R70 ;  /* 0x00000046ff45723e */ /* 0x000fe200000010ff */
[--C-:B------:R-:W-:Y:S01]  /*3540*/  FADD.FTZ R74, R74, -R202.reuse ;  /* 0x800000ca4a4a7221 */ /* 0x100fe20000010000 */
[----:B------:R-:W-:Y:S01]  /*3550*/  PRMT R66, R66, 0x5410, R65 ;  /* 0x0000541042427816 */ /* 0x000fe20000000041 */
[----:B------:R-:W-:Y:S01]  /*3560*/  HFMA2.BF16_V2 R58, R58, R68, R45 ;  /* 0x000000443a3a7231 */ /* 0x000fe2000020002d */
[----:B------:R-:W-:Y:S01]  /*3570*/  PRMT R59, R134, 0x5410, R59 ;  /* 0x00005410863b7816 */ /* 0x000fe2000000003b */
[--C-:B------:R-:W-:Y:S01]  /*3580*/  FADD.FTZ R54, R54, -R202.reuse ;  /* 0x800000ca36367221 */ /* 0x100fe20000010000 */
[----:B------:R-:W-:Y:S01]  /*3590*/  F2FP.BF16.F32.PACK_AB R70, RZ, R71 ;  /* 0x00000047ff46723e */ /* 0x000fe200000010ff */
[--C-:B------:R-:W-:Y:S01]  /*35a0*/  FADD.FTZ R90, R90, -R202.reuse ;  /* 0x800000ca5a5a7221 */ /* 0x100fe20000010000 */
[----:B------:R-:W-:Y:S01]  /*35b0*/  F2FP.BF16.F32.PACK_AB R72, RZ, R72 ;  /* 0x00000048ff48723e */ /* 0x000fe200000010ff */
[----:B------:R-:W-:Y:S01]  /*35c0*/  HFMA2.BF16_V2 R59, R59, R66, R52 ;  /* 0x000000423b3b7231 */ /* 0x000fe20000200034 */
[----:B------:R-:W-:Y:S01]  /*35d0*/  F2FP.BF16.F32.PACK_AB R71, RZ, R100 ;  /* 0x00000064ff47723e */ /* 0x000fe200000010ff */
[----:B------:R-:W-:Y:S01]  /*35e0*/  FMUL.FTZ R100, R98, R76 ;  /* 0x0000004c62647220 */ /* 0x000fe20000410000 */
[----:B------:R-:W-:Y:S01]  /*35f0*/  SHF.R.U64 R63, R138, 0x10, R139 ;  /* 0x000000108a3f7819 */ /* 0x000fe2000000128b */
[--C-:B------:R-:W-:Y:S01]  /*3600*/  FADD.FTZ R92, R92, -R202.reuse ;  /* 0x800000ca5c5c7221 */ /* 0x100fe20000010000 */
[----:B------:R-:W-:Y:S01]  /*3610*/  SHF.R.U64 R45, R128, 0x10, R129 ;  /* 0x00000010802d7819 */ /* 0x000fe20000001281 */
[----:B------:R-:W-:Y:S01]  /*3620*/  FMUL.FTZ R74, R98, R74 ;  /* 0x0000004a624a7220 */ /* 0x000fe20000410000 */
[----:B------:R-:W-:Y:S01]  /*3630*/  PRMT R72, R72, 0x5410, R71 ;  /* 0x0000541048487816 */ /* 0x000fe20000000047 */
[--C-:B------:R-:W-:Y:S01]  /*3640*/  FADD.FTZ R93, R93, -R202.reuse ;  /* 0x800000ca5d5d7221 */ /* 0x100fe20000010000 */
[----:B------:R-:W-:Y:S01]  /*3650*/  PRMT R63, R138, 0x5410, R63 ;  /* 0x000054108a3f7816 */ /* 0x000fe2000000003f */
[----:B------:R-:W-:Y:S01]  /*3660*/  FMUL.FTZ R54, R98, R54 ;  /* 0x0000003662367220 */ /* 0x000fe20000410000 */
[----:B------:R-:W-:Y:S01]  /*3670*/  PRMT R52, R128, 0x5410, R45 ;  /* 0x0000541080347816 */ /* 0x000fe2000000002d */
[----:B------:R-:W-:Y:S01]  /*3680*/  FADD.FTZ R91, R91, -R202 ;  /* 0x800000ca5b5b7221 */ /* 0x000fe20000010000 */
[----:B------:R-:W-:Y:S01]  /*3690*/  SHF.R.U64 R47, R130, 0x10, R131 ;  /* 0x00000010822f7819 */ /* 0x000fe20000001283 */
[----:B------:R-:W-:Y:S01]  /*36a0*/  FMUL.FTZ R90, R98, R90 ;  /* 0x0000005a625a7220 */ /* 0x000fe20000410000 */
[----:B------:R-:W-:Y:S01]  /*36b0*/  F2FP.BF16.F32.PACK_AB R78, RZ, R100 ;  /* 0x00000064ff4e723e */ /* 0x000fe200000010ff */
[----:B------:R-:W-:-:S02]  /*36c0*/  HFMA2.BF16_V2 R63, R63, R72, R52 ;  /* 0x000000483f3f7231 */ /* 0x000fc40000200034 */
[----:B------:R-:W-:Y:S01]  /*36d0*/  FMUL.FTZ R100, R98, R82 ;  /* 0x0000005262647220 */ /* 0x000fe20000410000 */
[----:B------:R-:W-:Y:S01]  /*36e0*/  SHF.R.U64 R45, R184, 0x10, R185 ;  /* 0x00000010b82d7819 */ /* 0x000fe200000012b9 */
[----:B------:R-:W-:Y:S01]  /*36f0*/  FMUL.FTZ R92, R98, R92 ;  /* 0x0000005c625c7220 */ /* 0x000fe20000410000 */
[----:B------:R-:W-:Y:S01]  /*3700*/  PRMT R52, R130, 0x5410, R47 ;  /* 0x0000541082347816 */ /* 0x000fe2000000002f */
[----:B------:R-:W-:Y:S01]  /*3710*/  FMUL.FTZ R93, R98, R93 ;  /* 0x0000005d625d7220 */ /* 0x000fe20000410000 */
[----:B------:R-:W-:Y:S01]  /*3720*/  F2FP.BF16.F32.PACK_AB R82, RZ, R80 ;  /* 0x00000050ff52723e */ /* 0x000fe200000010ff */
[--C-:B------:R-:W-:Y:S01]  /*3730*/  FADD.FTZ R84, R84, -R202.reuse ;  /* 0x800000ca54547221 */ /* 0x100fe20000010000 */
[----:B------:R-:W-:Y:S01]  /*3740*/  F2FP.BF16.F32.PACK_AB R79, RZ, R81 ;  /* 0x00000051ff4f723e */ /* 0x000fe200000010ff */
[--C-:B------:R-:W-:Y:S01]  /*3750*/  FADD.FTZ R85, R85, -R202.reuse ;  /* 0x800000ca55557221 */ /* 0x100fe20000010000 */
[----:B------:R-:W-:Y:S01]  /*3760*/  SHF.R.U64 R47, R182, 0x10, R183 ;  /* 0x00000010b62f7819 */ /* 0x000fe200000012b7 */
[----:B------:R-:W-:Y:S01]  /*3770*/  HFMA2.BF16_V2 R56, R189.H0_H0, R56.H0_H0, R187.H0_H0 ;  /* 0x20000038bd387231 */ /* 0x000fe200002408bb */
[----:B------:R-:W-:Y:S01]  /*3780*/  F2FP.BF16.F32.PACK_AB R46, RZ, R46 ;  /* 0x0000002eff2e723e */ /* 0x000fe200000010ff */
[--C-:B------:R-:W-:Y:S01]  /*3790*/  FADD.FTZ R86, R86, -R202.reuse ;  /* 0x800000ca56567221 */ /* 0x100fe20000010000 */
[----:B------:R-:W-:Y:S01]  /*37a0*/  PRMT R66, R184, 0x5410, R45 ;  /* 0x00005410b8427816 */ /* 0x000fe2000000002d */
[----:B------:R-:W-:Y:S01]  /*37b0*/  FADD.FTZ R88, R88, -R202 ;  /* 0x800000ca58587221 */ /* 0x000fe20000010000 */
[----:B------:R-:W-:Y:S01]  /*37c0*/  PRMT R82, R82, 0x5410, R79 ;  /* 0x0000541052527816 */ /* 0x000fe2000000004f */
[----:B------:R-:W-:Y:S01]  /*37d0*/  HFMA2.BF16_V2 R46, R201.H0_H0, R46.H0_H0, R199.H0_H0 ;  /* 0x2000002ec92e7231 */ /* 0x000fe200002408c7 */
[----:B------:R-:W-:Y:S01]  /*37e0*/  PRMT R45, R182, 0x5410, R47 ;  /* 0x00005410b62d7816 */ /* 0x000fe2000000002f */
[----:B------:R-:W-:Y:S01]  /*37f0*/  FMUL.FTZ R84, R98, R84 ;  /* 0x0000005462547220 */ /* 0x000fe20000410000 */
[----:B------:R-:W-:Y:S01]  /*3800*/  PRMT R23, R44, 0x7632, R23 ;  /* 0x000076322c177816 */ /* 0x000fe20000000017 */
[----:B------:R-:W-:Y:S01]  /*3810*/  FMUL.FTZ R85, R98, R85 ;  /* 0x0000005562557220 */ /* 0x000fe20000410000 */
[----:B------:R-:W-:Y:S01]  /*3820*/  SHF.R.U64 R65, R140, 0x10, R141 ;  /* 0x000000108c417819 */ /* 0x000fe2000000128d */
[----:B------:R-:W-:Y:S01]  /*3830*/  HFMA2.BF16_V2 R66, R66, R82, R45 ;  /* 0x0000005242427231 */ /* 0x000fe2000020002d */
[----:B------:R-:W-:Y:S01]  /*3840*/  PRMT R24, R50, 0x7632, R24 ;  /* 0x0000763232187816 */ /* 0x000fe20000000018 */
[----:B------:R-:W-:Y:S01]  /*3850*/  HFMA2.BF16_V2 R60, R133.H0_H0, R60.H0_H0, R43.H0_H0 ;  /* 0x2000003c853c7231 */ /* 0x000fe2000024082b */
[----:B------:R-:W-:Y:S01]  /*3860*/  LOP3.LUT R45, R23, 0xffff, RZ, 0xc0, !PT ;  /* 0x0000ffff172d7812 */ /* 0x000fe200078ec0ff */
[--C-:B------:R-:W-:Y:S01]  /*3870*/  FADD.FTZ R87, R87, -R202.reuse ;  /* 0x800000ca57577221 */ /* 0x100fe20000010000 */
[----:B------:R-:W-:Y:S01]  /*3880*/  PRMT R78, R78, 0x5410, R75 ;  /* 0x000054104e4e7816 */ /* 0x000fe2000000004b */
[----:B------:R-:W-:Y:S01]  /*3890*/  HFMA2.BF16_V2 R64, R135.H0_H0, R64.H0_H0, R125.H0_H0 ;  /* 0x2000004087407231 */ /* 0x000fe2000024087d */
[----:B------:R-:W-:Y:S01]  /*38a0*/  PRMT R65, R140, 0x5410, R65 ;  /* 0x000054108c417816 */ /* 0x000fe20000000041 */
[----:B------:R-:W-:Y:S01]  /*38b0*/  FADD.FTZ R89, R89, -R202 ;  /* 0x800000ca59597221 */ /* 0x000fe20000010000 */
[----:B------:R-:W-:Y:S01]  /*38c0*/  PRMT R25, R46, 0x7610, R25 ;  /* 0x000076102e197816 */ /* 0x000fe20000000019 */
[----:B------:R-:W-:Y:S01]  /*38d0*/  FMUL.FTZ R87, R98, R87 ;  /* 0x0000005762577220 */ /* 0x000fe20000410000 */
[----:B------:R-:W-:Y:S01]  /*38e0*/  F2FP.BF16.F32.PACK_AB R76, RZ, R74 ;  /* 0x0000004aff4c723e */ /* 0x000fe200000010ff */
[----:B------:R-:W-:Y:S01]  /*38f0*/  HFMA2.BF16_V2 R65, R65, R78, R52 ;  /* 0x0000004e41417231 */ /* 0x000fe20000200034 */
[----:B------:R-:W-:Y:S01]  /*3900*/  LOP3.LUT R46, R24, 0xffff, RZ, 0xc0, !PT ;  /* 0x0000ffff182e7812 */ /* 0x000fe200078ec0ff */
[C---:B------:R-:W-:Y:S01]  /*3910*/  FMUL.FTZ R89, R98.reuse, R89 ;  /* 0x0000005962597220 */ /* 0x040fe20000410000 */
[----:B------:R-:W-:Y:S01]  /*3920*/  F2FP.BF16.F32.PACK_AB R54, RZ, R54 ;  /* 0x00000036ff36723e */ /* 0x000fe200000010ff */
[----:B------:R-:W-:Y:S01]  /*3930*/  HFMA2.BF16_V2 R76, R139.H0_H0, R76.H0_H0, R129.H0_H0 ;  /* 0x2000004c8b4c7231 */ /* 0x000fe20000240881 */
[----:B------:R-:W-:Y:S01]  /*3940*/  F2FP.BF16.F32.PACK_AB R74, RZ, R104 ;  /* 0x00000068ff4a723e */ /* 0x000fe200000010ff */
[----:B------:R-:W-:Y:S01]  /*3950*/  FMUL.FTZ R104, R98, R91 ;  /* 0x0000005b62687220 */ /* 0x000fe20000410000 */
[----:B------:R-:W-:Y:S01]  /*3960*/  PRMT R23, R44, 0x7610, R23 ;  /* 0x000076102c177816 */ /* 0x000fe20000000017 */
[----:B------:R-:W-:Y:S01]  /*3970*/  IMAD.WIDE.U32 R44, R45, 0x10000, RZ ;  /* 0x000100002d2c7825 */ /* 0x000fe200078e00ff */
[----:B------:R-:W-:-:S03]  /*3980*/  PRMT R24, R48, 0x7632, R24 ;  /* 0x0000763230187816 */ /* 0x000fc60000000018 */
[----:B------:R-:W-:Y:S01]  /*3990*/  HFMA2.BF16_V2 R54, R193.H0_H0, R54.H0_H0, R191.H0_H0 ;  /* 0x20000036c1367231 */ /* 0x000fe200002408bf */
[----:B------:R-:W-:Y:S01]  /*39a0*/  F2FP.BF16.F32.PACK_AB R91, RZ, R90 ;  /* 0x0000005aff5b723e */ /* 0x000fe200000010ff */
[----:B------:R-:W-:Y:S01]  /*39b0*/  IMAD.WIDE.U32 R46, R46, 0x10000, RZ ;  /* 0x000100002e2e7825 */ /* 0x000fe200078e00ff */
[----:B------:R-:W-:-:S03]  /*39c0*/  F2FP.BF16.F32.PACK_AB R90, RZ, R92 ;  /* 0x0000005cff5a723e */ /* 0x000fc600000010ff */
[--C-:B------:R-:W-:Y:S01]  /*39d0*/  FADD.FTZ R96, R96, -R202.reuse ;  /* 0x800000ca60607221 */ /* 0x100fe20000010000 */
[----:B------:R-:W-:Y:S01]  /*39e0*/  F2FP.BF16.F32.PACK_AB R92, RZ, R93 ;  /* 0x0000005dff5c723e */ /* 0x000fe200000010ff */
[----:B------:R-:W-:Y:S01]  /*39f0*/  FADD.FTZ R97, R97, -R202 ;  /* 0x800000ca61617221 */ /* 0x000fe20000010000 */
[----:B------:R-:W-:Y:S01]  /*3a00*/  LOP3.LUT R52, R24, 0xffff, RZ, 0xc0, !PT ;  /* 0x0000ffff18347812 */ /* 0x000fe200078ec0ff */
[----:B------:R-:W-:Y:S01]  /*3a10*/  HFMA2.BF16_V2 R69, R137.H0_H0, R69.H0_H0, R127.H0_H0 ;  /* 0x2000004589457231 */ /* 0x000fe2000024087f */
[--C-:B------:R-:W-:Y:S01]  /*3a20*/  LOP3.LUT R44, R44, 0xffff, R23.reuse, 0xf8, !PT ;  /* 0x0000ffff2c2c7812 */ /* 0x100fe200078ef817 */
[----:B------:R-:W-:Y:S01]  /*3a30*/  FMUL.FTZ R96, R98, R96 ;  /* 0x0000006062607220 */ /* 0x000fe20000410000 */
[----:B------:R-:W-:Y:S01]  /*3a40*/  PRMT R23, R50, 0x7610, R23 ;  /* 0x0000761032177816 */ /* 0x000fe20000000017 */
[----:B------:R-:W-:Y:S01]  /*3a50*/  IMAD.WIDE.U32 R52, R52, 0x10000, RZ ;  /* 0x0001000034347825 */ /* 0x000fe200078e00ff */
[----:B------:R-:W-:-:S03]  /*3a60*/  PRMT R90, R90, 0x5410, R92 ;  /* 0x000054105a5a7816 */ /* 0x000fc6000000005c */
[----:B------:R-:W-:Y:S01]  /*3a70*/  FMUL.FTZ R93, R98, R97 ;  /* 0x00000061625d7220 */ /* 0x000fe20000410000 */
[----:B------:R-:W-:Y:S01]  /*3a80*/  PRMT R24, R57, 0x7632, R24 ;  /* 0x0000763239187816 */ /* 0x000fe20000000018 */
[----:B------:R-:W-:Y:S01]  /*3a90*/  HFMA2.BF16_V2 R74, R141.H0_H0, R74.H0_H0, R131.H0_H0 ;  /* 0x2000004a8d4a7231 */ /* 0x000fe20000240883 */
[--C-:B------:R-:W-:Y:S01]  /*3aa0*/  LOP3.LUT R45, R45, 0xffff, R25.reuse, 0xf8, !PT ;  /* 0x0000ffff2d2d7812 */ /* 0x100fe200078ef819 */
[----:B------:R-:W-:Y:S01]  /*3ab0*/  HFMA2.BF16_V2 R71, R209, R90, R211 ;  /* 0x0000005ad1477231 */ /* 0x000fe200002000d3 */
[----:B------:R-:W-:Y:S01]  /*3ac0*/  PRMT R25, R54, 0x7610, R25 ;  /* 0x0000761036197816 */ /* 0x000fe20000000019 */
[--C-:B------:R-:W-:Y:S01]  /*3ad0*/  FADD.FTZ R101, R101, -R202.reuse ;  /* 0x800000ca65657221 */ /* 0x100fe20000010000 */
[--C-:B------:R-:W-:Y:S01]  /*3ae0*/  LOP3.LUT R46, R46, 0xffff, R23.reuse, 0xf8, !PT ;  /* 0x0000ffff2e2e7812 */ /* 0x100fe200078ef817 */
[--C-:B------:R-:W-:Y:S01]  /*3af0*/  FADD.FTZ R105, R105, -R202.reuse ;  /* 0x800000ca69697221 */ /* 0x100fe20000010000 */
[----:B------:R-:W-:Y:S01]  /*3b00*/  PRMT R23, R48, 0x7610, R23 ;  /* 0x0000761030177816 */ /* 0x000fe20000000017 */
[----:B------:R-:W-:Y:S01]  /*3b10*/  FMUL.FTZ R203, R98, R203 ;  /* 0x000000cb62cb7220 */ /* 0x000fe20000410000 */
[----:B------:R-:W-:Y:S01]  /*3b20*/  LOP3.LUT R54, R24, 0xffff, RZ, 0xc0, !PT ;  /* 0x0000ffff18367812 */ /* 0x000fe200078ec0ff */
[--C-:B------:R-:W-:Y:S01]  /*3b30*/  FADD.FTZ R109, R109, -R202.reuse ;  /* 0x800000ca6d6d7221 */ /* 0x100fe20000010000 */
[--C-:B------:R-:W-:Y:S01]  /*3b40*/  LOP3.LUT R90, R53, 0xffff, R25.reuse, 0xf8, !PT ;  /* 0x0000ffff355a7812 */ /* 0x100fe200078ef819 */
[----:B------:R-:W-:Y:S01]  /*3b50*/  FADD.FTZ R111, R111, -R202 ;  /* 0x800000ca6f6f7221 */ /* 0x000fe20000010000 */
[----:B------:R-:W-:Y:S01]  /*3b60*/  PRMT R24, R59, 0x7632, R24 ;  /* 0x000076323b187816 */ /* 0x000fe20000000018 */
[--C-:B------:R-:W-:Y:S01]  /*3b70*/  FADD.FTZ R251, R112, -R202.reuse ;  /* 0x800000ca70fb7221 */ /* 0x100fe20000010000 */
[----:B------:R-:W-:Y:S01]  /*3b80*/  PRMT R25, R58, 0x7632, R25 ;  /* 0x000076323a197816 */ /* 0x000fe20000000019 */
[----:B------:R-:W-:Y:S01]  /*3b90*/  FADD.FTZ R113, R113, -R202 ;  /* 0x800000ca71717221 */ /* 0x000fe20000010000 */
[----:B------:R-:W-:Y:S01]  /*3ba0*/  LOP3.LUT R48, R52, 0xffff, R23, 0xf8, !PT ;  /* 0x0000ffff34307812 */ /* 0x000fe200078ef817 */
[----:B------:R-:W-:Y:S01]  /*3bb0*/  IMAD.WIDE.U32 R52, R54, 0x10000, RZ ;  /* 0x0001000036347825 */ /* 0x000fe200078e00ff */
[----:B------:R-:W-:-:S03]  /*3bc0*/  PRMT R27, R56, 0x7610, R27 ;  /* 0x00007610381b7816 */ /* 0x000fc6000000001b */
[--C-:B------:R-:W-:Y:S01]  /*3bd0*/  FADD.FTZ R103, R103, -R202.reuse ;  /* 0x800000ca67677221 */ /* 0x100fe20000010000 */
[----:B------:R-:W-:Y:S01]  /*3be0*/  F2FP.BF16.F32.PACK_AB R81, RZ, R100 ;  /* 0x00000064ff51723e */ /* 0x000fe200000010ff */
[C---:B------:R-:W-:Y:S01]  /*3bf0*/  FMUL.FTZ R100, R98.reuse, R86 ;  /* 0x0000005662647220 */ /* 0x040fe20000410000 */
[----:B------:R-:W-:Y:S01]  /*3c00*/  F2FP.BF16.F32.PACK_AB R80, RZ, R102 ;  /* 0x00000066ff50723e */ /* 0x000fe200000010ff */
[----:B------:R-:W-:Y:S01]  /*3c10*/  FMUL.FTZ R102, R98, R88 ;  /* 0x0000005862667220 */ /* 0x000fe20000410000 */
[----:B------:R-:W-:Y:S01]  /*3c20*/  LOP3.LUT R56, R24, 0xffff, RZ, 0xc0, !PT ;  /* 0x0000ffff18387812 */ /* 0x000fe200078ec0ff */
[----:B------:R-:W-:Y:S01]  /*3c30*/  HFMA2.BF16_V2 R81, R185.H0_H0, R81.H0_H0, R183.H0_H0 ;  /* 0x20000051b9517231 */ /* 0x000fe200002408b7 */
[----:B------:R-:W-:Y:S01]  /*3c40*/  LOP3.LUT R78, R25, 0xffff, RZ, 0xc0, !PT ;  /* 0x0000ffff194e7812 */ /* 0x000fe200078ec0ff */
[----:B------:R-:W-:Y:S01]  /*3c50*/  FADD.FTZ R55, R55, -R202 ;  /* 0x800000ca37377221 */ /* 0x000fe20000010000 */
[----:B------:R-:W-:Y:S01]  /*3c60*/  F2FP.BF16.F32.PACK_AB R86, RZ, R84 ;  /* 0x00000054ff56723e */ /* 0x000fe200000010ff */
[----:B------:R-:W-:Y:S01]  /*3c70*/  HFMA2.BF16_V2 R95, R173.H0_H0, R95.H0_H0, R171.H0_H0 ;  /* 0x2000005fad5f7231 */ /* 0x000fe200002408ab */
[----:B------:R-:W-:Y:S01]  /*3c80*/  F2FP.BF16.F32.PACK_AB R88, RZ, R85 ;  /* 0x00000055ff58723e */ /* 0x000fe200000010ff */
[----:B------:R-:W-:Y:S01]  /*3c90*/  IMAD.WIDE.U32 R78, R78, 0x10000, RZ ;  /* 0x000100004e4e7825 */ /* 0x000fe200078e00ff */
[----:B------:R-:W-:-:S03]  /*3ca0*/  LOP3.LUT R52, R52, 0xffff, R57, 0xf8, !PT ;  /* 0x0000ffff34347812 */ /* 0x000fc600078ef839 */
[----:B------:R-:W-:Y:S01]  /*3cb0*/  FADD.FTZ R67, R67, -R202 ;  /* 0x800000ca43437221 */ /* 0x000fe20000010000 */
[----:B------:R-:W-:Y:S01]  /*3cc0*/  PRMT R23, R60, 0x7610, R23 ;  /* 0x000076103c177816 */ /* 0x000fe20000000017 */
[----:B------:R-:W-:Y:S01]  /*3cd0*/  IMAD.WIDE.U32 R56, R56, 0x10000, RZ ;  /* 0x0001000038387825 */ /* 0x000fe200078e00ff */
[----:B------:R-:W-:-:S03]  /*3ce0*/  PRMT R24, R63, 0x7632, R24 ;  /* 0x000076323f187816 */ /* 0x000fc60000000018 */
[----:B------:R-:W-:Y:S01]  /*3cf0*/  FMUL.FTZ R111, R98, R111 ;  /* 0x0000006f626f7220 */ /* 0x000fe20000410000 */
[----:B------:R-:W-:Y:S01]  /*3d00*/  PRMT R86, R86, 0x5410, R88 ;  /* 0x0000541056567816 */ /* 0x000fe20000000058 */
[--C-:B------:R-:W-:Y:S01]  /*3d10*/  FADD.FTZ R249, R110, -R202.reuse ;  /* 0x800000ca6ef97221 */ /* 0x100fe20000010000 */
[----:B------:R-:W-:Y:S01]  /*3d20*/  PRMT R25, R58, 0x7610, R25 ;  /* 0x000076103a197816 */ /* 0x000fe20000000019 */
[----:B------:R-:W-:Y:S01]  /*3d30*/  FMUL.FTZ R251, R98, R251 ;  /* 0x000000fb62fb7220 */ /* 0x000fe20000410000 */
[--C-:B------:R-:W-:Y:S01]  /*3d40*/  LOP3.LUT R53, R53, 0xffff, R23.reuse, 0xf8, !PT ;  /* 0x0000ffff35357812 */ /* 0x100fe200078ef817 */
[----:B------:R-:W-:Y:S01]  /*3d50*/  HFMA2.BF16_V2 R68, R38, R86, R40 ;  /* 0x0000005626447231 */ /* 0x000fe20000200028 */
[----:B------:R-:W-:Y:S01]  /*3d60*/  LOP3.LUT R58, R24, 0xffff, RZ, 0xc0, !PT ;  /* 0x0000ffff183a7812 */ /* 0x000fe200078ec0ff */
[----:B------:R-:W-:Y:S01]  /*3d70*/  FMUL.FTZ R110, R98, R103 ;  /* 0x00000067626e7220 */ /* 0x000fe20000410000 */
[----:B------:R-:W-:Y:S01]  /*3d80*/  PRMT R23, R64, 0x7610, R23 ;  /* 0x0000761040177816 */ /* 0x000fe20000000017 */
[----:B------:R-:W-:Y:S01]  /*3d90*/  FADD.FTZ R107, R107, -R202 ;  /* 0x800000ca6b6b7221 */ /* 0x000fe20000010000 */
[----:B------:R-:W-:Y:S01]  /*3da0*/  LOP3.LUT R54, R56, 0xffff, R59, 0xf8, !PT ;  /* 0x0000ffff38367812 */ /* 0x000fe200078ef83b */
[----:B------:R-:W-:Y:S01]  /*3db0*/  IMAD.WIDE.U32 R58, R58, 0x10000, RZ ;  /* 0x000100003a3a7825 */ /* 0x000fe200078e00ff */
[----:B------:R-:W-:-:S03]  /*3dc0*/  PRMT R24, R65, 0x7632, R24 ;  /* 0x0000763241187816 */ /* 0x000fc60000000018 */
[----:B------:R-:W-:Y:S01]  /*3dd0*/  FADD.FTZ R115, R115, -R202 ;  /* 0x800000ca73737221 */ /* 0x000fe20000010000 */
[--C-:B------:R-:W-:Y:S01]  /*3de0*/  LOP3.LUT R56, R78, 0xffff, R25.reuse, 0xf8, !PT ;  /* 0x0000ffff4e387812 */ /* 0x100fe200078ef819 */
[----:B------:R-:W-:Y:S01]  /*3df0*/  FMUL.FTZ R55, R98, R55 ;  /* 0x0000003762377220 */ /* 0x000fe20000410000 */
[----:B------:R-:W-:Y:S01]  /*3e00*/  PRMT R25, R66, 0x7632, R25 ;  /* 0x0000763242197816 */ /* 0x000fe20000000019 */
[C---:B------:R-:W-:Y:S01]  /*3e10*/  FMUL.FTZ R103, R98.reuse, R245 ;  /* 0x000000f562677220 */ /* 0x040fe20000410000 */
[----:B------:R-:W-:Y:S01]  /*3e20*/  F2FP.BF16.F32.PACK_AB R84, RZ, R87 ;  /* 0x00000057ff54723e */ /* 0x000fe200000010ff */
[----:B------:R-:W-:Y:S01]  /*3e30*/  FMUL.FTZ R67, R98, R67 ;  /* 0x0000004362437220 */ /* 0x000fe20000410000 */
[--C-:B------:R-:W-:Y:S01]  /*3e40*/  LOP3.LUT R57, R57, 0xffff, R23.reuse, 0xf8, !PT ;  /* 0x0000ffff39397812 */ /* 0x100fe200078ef817 */
[----:B------:R-:W-:Y:S01]  /*3e50*/  HFMA2.BF16_V2 R94, R169.H0_H0, R94.H0_H0, R167.H0_H0 ;  /* 0x2000005ea95e7231 */ /* 0x000fe200002408a7 */
[----:B------:R-:W-:Y:S01]  /*3e60*/  LOP3.LUT R78, R24, 0xffff, RZ, 0xc0, !PT ;  /* 0x0000ffff184e7812 */ /* 0x000fe200078ec0ff */
[C---:B------:R-:W-:Y:S01]  /*3e70*/  FMUL.FTZ R112, R98.reuse, R107 ;  /* 0x0000006b62707220 */ /* 0x040fe20000410000 */
[----:B------:R-:W-:Y:S01]  /*3e80*/  F2FP.BF16.F32.PACK_AB R87, RZ, R102 ;  /* 0x00000066ff57723e */ /* 0x000fe200000010ff */
[C---:B------:R-:W-:Y:S01]  /*3e90*/  FMUL.FTZ R102, R98.reuse, R105 ;  /* 0x0000006962667220 */ /* 0x040fe20000410000 */
[----:B------:R-:W-:Y:S01]  /*3ea0*/  F2FP.BF16.F32.PACK_AB R89, RZ, R89 ;  /* 0x00000059ff59723e */ /* 0x000fe200000010ff */
[----:B------:R-:W-:Y:S01]  /*3eb0*/  FMUL.FTZ R115, R98, R115 ;  /* 0x0000007362737220 */ /* 0x000fe20000410000 */
[----:B------:R-:W-:Y:S01]  /*3ec0*/  PRMT R23, R76, 0x7610, R23 ;  /* 0x000076104c177816 */ /* 0x000fe20000000017 */
[----:B------:R-:W-:Y:S01]  /*3ed0*/  FMUL.FTZ R107, R98, R249 ;  /* 0x000000f9626b7220 */ /* 0x000fe20000410000 */
[----:B------:R-:W-:Y:S01]  /*3ee0*/  LOP3.LUT R64, R25, 0xffff, RZ, 0xc0, !PT ;  /* 0x0000ffff19407812 */ /* 0x000fe200078ec0ff */
[----:B------:R-:W-:Y:S01]  /*3ef0*/  HFMA2.BF16_V2 R51, R197.H0_H0, R51.H0_H0, R195.H0_H0 ;  /* 0x20000033c5337231 */ /* 0x000fe200002408c3 */
[----:B------:R-:W-:Y:S01]  /*3f00*/  PRMT R24, R68, 0x7632, R24 ;  /* 0x0000763244187816 */ /* 0x000fe20000000018 */
[----:B------:R-:W-:Y:S01]  /*3f10*/  HFMA2.BF16_V2 R49, R26.H1_H1, R49.H0_H0, R28.H1_H1 ;  /* 0x200000311a317231 */ /* 0x000fe20000260c1c */
[----:B------:R-:W-:Y:S01]  /*3f20*/  LOP3.LUT R92, R79, 0xffff, R69, 0xf8, !PT ;  /* 0x0000ffff4f5c7812 */ /* 0x000fe200078ef845 */
[----:B------:R-:W-:Y:S01]  /*3f30*/  IMAD.WIDE.U32 R78, R78, 0x10000, RZ ;  /* 0x000100004e4e7825 */ /* 0x000fe200078e00ff */
[----:B------:R-:W-:-:S03]  /*3f40*/  PRMT R87, R87, 0x5410, R89 ;  /* 0x0000541057577816 */ /* 0x000fc60000000059 */
[----:B------:R-:W-:Y:S01]  /*3f50*/  FMUL.FTZ R97, R98, R243 ;  /* 0x000000f362617220 */ /* 0x000fe20000410000 */
[----:B------:R-:W-:Y:S01]  /*3f60*/  LOP3.LUT R58, R58, 0xffff, R63, 0xf8, !PT ;  /* 0x0000ffff3a3a7812 */ /* 0x000fe200078ef83f */
[----:B------:R-:W-:Y:S01]  /*3f70*/  HFMA2.BF16_V2 R91, R177.H0_H0, R91.H0_H0, R175.H0_H0 ;  /* 0x2000005bb15b7231 */ /* 0x000fe200002408af */
[----:B------:R-:W-:Y:S01]  /*3f80*/  LOP3.LUT R59, R59, 0xffff, R23, 0xf8, !PT ;  /* 0x0000ffff3b3b7812 */ /* 0x000fe200078ef817 */
[----:B------:R-:W-:Y:S01]  /*3f90*/  HFMA2.BF16_V2 R72, R41, R87, R207 ;  /* 0x0000005729487231 */ /* 0x000fe200002000cf */
[----:B------:R-:W-:Y:S01]  /*3fa0*/  PRMT R25, R66, 0x7610, R25 ;  /* 0x0000761042197816 */ /* 0x000fe20000000019 */
[----:B------:R-:W-:Y:S01]  /*3fb0*/  HFMA2.BF16_V2 R61, R34.H1_H1, R61.H0_H0, R36.H1_H1 ;  /* 0x2000003d223d7231 */ /* 0x000fe20000260c24 */
[----:B------:R-:W-:Y:S01]  /*3fc0*/  F2FP.BF16.F32.PACK_AB R96, RZ, R96 ;  /* 0x00000060ff60723e */ /* 0x000fe200000010ff */
[----:B------:R-:W-:Y:S01]  /*3fd0*/  HFMA2.BF16_V2 R80, R37.H1_H1, R80.H0_H0, R21.H0_H0 ;  /* 0x2000005025507231 */ /* 0x000fe20000240c15 */
[----:B------:R-:W-:Y:S01]  /*3fe0*/  F2FP.BF16.F32.PACK_AB R93, RZ, R93 ;  /* 0x0000005dff5d723e */ /* 0x000fe200000010ff */
[----:B------:R-:W-:Y:S01]  /*3ff0*/  HFMA2.BF16_V2 R84, R39.H1_H1, R84.H0_H0, R22.H0_H0 ;  /* 0x2000005427547231 */ /* 0x000fe20000240c16 */
[----:B------:R-:W-:Y:S01]  /*4000*/  PRMT R63, R74, 0x7610, R63 ;  /* 0x000076104a3f7816 */ /* 0x000fe2000000003f */
[----:B------:R-:W-:Y:S01]  /*4010*/  HFMA2.BF16_V2 R117, R153.H0_H0, R117.H0_H0, R151.H0_H0 ;  /* 0x2000007599757231 */ /* 0x000fe20000240897 */
[----:B------:R-:W-:Y:S01]  /*4020*/  PRMT R23, R65, 0x7610, R23 ;  /* 0x0000761041177816 */ /* 0x000fe20000000017 */
[----:B------:R-:W-:Y:S01]  /*4030*/  IMAD.WIDE.U32 R64, R64, 0x10000, RZ ;  /* 0x0001000040407825 */ /* 0x000fe200078e00ff */
[----:B------:R-:W-:-:S03]  /*4040*/  LOP3.LUT R66, R24, 0xffff, RZ, 0xc0, !PT ;  /* 0x0000ffff18427812 */ /* 0x000fc600078ec0ff */
[----:B------:R-:W-:Y:S01]  /*4050*/  HFMA2.BF16_V2 R121, R234.H1_H1, R121.H0_H0, R236.H1_H1 ;  /* 0x20000079ea797231 */ /* 0x000fe20000260cec */
[----:B------:R-:W-:Y:S01]  /*4060*/  F2FP.BF16.F32.PACK_AB R85, RZ, R100 ;  /* 0x00000064ff55723e */ /* 0x000fe200000010ff */
[----:B------:R-:W-:Y:S01]  /*4070*/  FMUL.FTZ R100, R98, R101 ;  /* 0x0000006562647220 */ /* 0x000fe20000410000 */
[----:B------:R-:W-:Y:S01]  /*4080*/  PRMT R96, R96, 0x5410, R93 ;  /* 0x0000541060607816 */ /* 0x000fe2000000005d */
[----:B------:R-:W-:Y:S01]  /*4090*/  FMUL.FTZ R101, R98, R247 ;  /* 0x000000f762657220 */ /* 0x000fe20000410000 */
[----:B------:R-:W-:Y:S01]  /*40a0*/  LOP3.LUT R60, R78, 0xffff, R23, 0xf8, !PT ;  /* 0x0000ffff4e3c7812 */ /* 0x000fe200078ef817 */
[----:B------:R-:W-:Y:S01]  /*40b0*/  HFMA2.BF16_V2 R85, R181.H0_H0, R85.H0_H0, R179.H0_H0 ;  /* 0x20000055b5557231 */ /* 0x000fe200002408b3 */
[----:B------:R-:W-:Y:S01]  /*40c0*/  LOP3.LUT R63, R79, 0xffff, R63, 0xf8, !PT ;  /* 0x0000ffff4f3f7812 */ /* 0x000fe200078ef83f */
[----:B------:R-:W-:Y:S01]  /*40d0*/  IMAD.WIDE.U32 R78, R66, 0x10000, RZ ;  /* 0x00010000424e7825 */ /* 0x000fe200078e00ff */
[----:B------:R-:W-:-:S03]  /*40e0*/  LOP3.LUT R64, R64, 0xffff, R25, 0xf8, !PT ;  /* 0x0000ffff40407812 */ /* 0x000fc600078ef819 */
[----:B------:R-:W-:Y:S01]  /*40f0*/  HFMA2.BF16_V2 R75, R213, R96, R215 ;  /* 0x00000060d54b7231 */ /* 0x000fe200002000d7 */
[----:B------:R-:W-:Y:S01]  /*4100*/  PRMT R23, R68, 0x7610, R23 ;  /* 0x0000761044177816 */ /* 0x000fe20000000017 */
[----:B------:R-:W-:Y:S01]  /*4110*/  HFMA2.BF16_V2 R204, R145.H0_H0, R204.H0_H0, R143.H0_H0 ;  /* 0x200000cc91cc7231 */ /* 0x000fe2000024088f */
[----:B------:R-:W-:Y:S01]  /*4120*/  PRMT R25, R71, 0x7632, R25 ;  /* 0x0000763247197816 */ /* 0x000fe20000000019 */
[----:B------:R-:W-:Y:S01]  /*4130*/  HFMA2.BF16_V2 R122, R238.H1_H1, R122.H0_H0, R240.H1_H1 ;  /* 0x2000007aee7a7231 */ /* 0x000fe20000260cf0 */
[----:B------:R-:W-:Y:S02]  /*4140*/  PRMT R24, R72, 0x7632, R24 ;  /* 0x0000763248187816 */ /* 0x000fe40000000018 */
[----:B------:R-:W-:Y:S02]  /*4150*/  LOP3.LUT R65, R65, 0xffff, R81, 0xf8, !PT ;  /* 0x0000ffff41417812 */ /* 0x000fe400078ef851 */
[----:B------:R-:W-:Y:S02]  /*4160*/  LOP3.LUT R66, R78, 0xffff, R23, 0xf8, !PT ;  /* 0x0000ffff4e427812 */ /* 0x000fe400078ef817 */
[----:B------:R-:W-:-:S02]  /*4170*/  F2FP.BF16.F32.PACK_AB R99, RZ, R99 ;  /* 0x00000063ff63723e */ /* 0x000fc400000010ff */
[----:B------:R-:W-:Y:S02]  /*4180*/  F2FP.BF16.F32.PACK_AB R100, RZ, R100 ;  /* 0x00000064ff64723e */ /* 0x000fe400000010ff */
[----:B------:R-:W-:Y:S02]  /*4190*/  PRMT R81, R85, 0x7610, R81 ;  /* 0x0000761055517816 */ /* 0x000fe40000000051 */
[----:B------:R-:W-:Y:S02]  /*41a0*/  LOP3.LUT R78, R25, 0xffff, RZ, 0xc0, !PT ;  /* 0x0000ffff194e7812 */ /* 0x000fe400078ec0ff */
[----:B------:R-:W-:Y:S01]  /*41b0*/  F2FP.BF16.F32.PACK_AB R105, RZ, R203 ;  /* 0x000000cbff69723e */ /* 0x000fe200000010ff */
[C---:B------:R-:W-:Y:S01]  /*41c0*/  FMUL.FTZ R203, R98.reuse, R109 ;  /* 0x0000006d62cb7220 */ /* 0x040fe20000410000 */
[----:B------:R-:W-:Y:S01]  /*41d0*/  F2FP.BF16.F32.PACK_AB R102, RZ, R102 ;  /* 0x00000066ff66723e */ /* 0x000fe200000010ff */
[----:B------:R-:W-:Y:S01]  /*41e0*/  FMUL.FTZ R109, R98, R113 ;  /* 0x00000071626d7220 */ /* 0x000fe20000410000 */
[----:B------:R-:W-:-:S02]  /*41f0*/  LOP3.LUT R68, R24, 0xffff, RZ, 0xc0, !PT ;  /* 0x0000ffff18447812 */ /* 0x000fc400078ec0ff */
[----:B------:R-:W-:Y:S02]  /*4200*/  PRMT R24, R75, 0x7632, R24 ;  /* 0x000076324b187816 */ /* 0x000fe40000000018 */
[----:B------:R-:W-:Y:S01]  /*4210*/  PRMT R99, R99, 0x5410, R100 ;  /* 0x0000541063637816 */ /* 0x000fe20000000064 */
[----:B------:R-:W-:Y:S01]  /*4220*/  IMAD.WIDE.U32 R68, R68, 0x10000, RZ ;  /* 0x0001000044447825 */ /* 0x000fe200078e00ff */
[----:B------:R-:W-:Y:S02]  /*4230*/  LOP3.LUT R81, R79, 0xffff, R81, 0xf8, !PT ;  /* 0x0000ffff4f517812 */ /* 0x000fe400078ef851 */
[----:B------:R-:W-:Y:S01]  /*4240*/  PRMT R105, R105, 0x5410, R102 ;  /* 0x0000541069697816 */ /* 0x000fe20000000066 */
[----:B------:R-:W-:Y:S01]  /*4250*/  IMAD.WIDE.U32 R78, R78, 0x10000, RZ ;  /* 0x000100004e4e7825 */ /* 0x000fe200078e00ff */
[----:B------:R-:W-:-:S03]  /*4260*/  F2FP.BF16.F32.PACK_AB R101, RZ, R101 ;  /* 0x00000065ff65723e */ /* 0x000fc600000010ff */
[----:B------:R-:W-:Y:S01]  /*4270*/  HFMA2.BF16_V2 R73, R217, R99, R219 ;  /* 0x00000063d9497231 */ /* 0x000fe200002000db */
[----:B------:R-:W-:Y:S01]  /*4280*/  F2FP.BF16.F32.PACK_AB R203, RZ, R203 ;  /* 0x000000cbffcb723e */ /* 0x000fe200000010ff */
[----:B------:R-:W-:Y:S01]  /*4290*/  HFMA2.BF16_V2 R86, R221, R105, R223 ;  /* 0x00000069dd567231 */ /* 0x000fe200002000df */
[----:B------:R-:W-:Y:S02]  /*42a0*/  LOP3.LUT R74, R24, 0xffff, RZ, 0xc0, !PT ;  /* 0x0000ffff184a7812 */ /* 0x000fe400078ec0ff */
[----:B------:R-:W-:Y:S02]  /*42b0*/  PRMT R23, R72, 0x7610, R23 ;  /* 0x0000761048177816 */ /* 0x000fe40000000017 */
[----:B------:R-:W-:Y:S02]  /*42c0*/  LOP3.LUT R72, R78, 0xffff, R71, 0xf8, !PT ;  /* 0x0000ffff4e487812 */ /* 0x000fe400078ef847 */
[----:B------:R-:W-:Y:S02]  /*42d0*/  PRMT R101, R101, 0x5410, R203 ;  /* 0x0000541065657816 */ /* 0x000fe400000000cb */
[----:B------:R-:W-:Y:S01]  /*42e0*/  LOP3.LUT R71, R79, 0xffff, R95, 0xf8, !PT ;  /* 0x0000ffff4f477812 */ /* 0x000fe200078ef85f */
[----:B------:R-:W-:Y:S01]  /*42f0*/  IMAD.WIDE.U32 R78, R74, 0x10000, RZ ;  /* 0x000100004a4e7825 */ /* 0x000fe200078e00ff */
[----:B------:R-:W-:-:S03]  /*4300*/  F2FP.BF16.F32.PACK_AB R113, RZ, R111 ;  /* 0x0000006fff71723e */ /* 0x000fc600000010ff */
[----:B------:R-:W-:Y:S01]  /*4310*/  HFMA2.BF16_V2 R82, R225, R101, R227 ;  /* 0x00000065e1527231 */ /* 0x000fe200002000e3 */
[----:B------:R-:W-:Y:S02]  /*4320*/  F2FP.BF16.F32.PACK_AB R111, RZ, R251 ;  /* 0x000000fbff6f723e */ /* 0x000fe400000010ff */
[----:B------:R-:W-:Y:S01]  /*4330*/  F2FP.BF16.F32.PACK_AB R109, RZ, R109 ;  /* 0x0000006dff6d723e */ /* 0x000fe200000010ff */
[----:B------:R-:W-:Y:S01]  /*4340*/  HFMA2.BF16_V2 R113, R226.H1_H1, R113.H0_H0, R228.H1_H1 ;  /* 0x20000071e2717231 */ /* 0x000fe20000260ce4 */
[----:B------:R-:W-:Y:S02]  /*4350*/  PRMT R24, R73, 0x7632, R24 ;  /* 0x0000763249187816 */ /* 0x000fe40000000018 */
[----:B------:R-:W-:Y:S02]  /*4360*/  F2FP.BF16.F32.PACK_AB R55, RZ, R55 ;  /* 0x00000037ff37723e */ /* 0x000fe400000010ff */
[----:B------:R-:W-:Y:S02]  /*4370*/  F2FP.BF16.F32.PACK_AB R103, RZ, R103 ;  /* 0x00000067ff67723e */ /* 0x000fe400000010ff */
[----:B------:R-:W-:Y:S01]  /*4380*/  PRMT R25, R86, 0x7632, R25 ;  /* 0x0000763256197816 */ /* 0x000fe20000000019 */
[----:B------:R-:W-:Y:S01]  /*4390*/  HFMA2.BF16_V2 R55, R30.H1_H1, R55.H0_H0, R32.H1_H1 ;  /* 0x200000371e377231 */ /* 0x000fe20000260c20 */
[----:B------:R-:W-:Y:S01]  /*43a0*/  F2FP.BF16.F32.PACK_AB R67, RZ, R67 ;  /* 0x00000043ff43723e */ /* 0x000fe200000010ff */
[----:B------:R-:W-:Y:S01]  /*43b0*/  HFMA2.BF16_V2 R103, R161.H0_H0, R103.H0_H0, R159.H0_H0 ;  /* 0x20000067a1677231 */ /* 0x000fe2000024089f */
[----:B------:R-:W-:-:S02]  /*43c0*/  SHF.R.U32.HI R245, RZ, 0x10, R133 ;  /* 0x00000010fff57819 */ /* 0x000fc40000011685 */
[----:B------:R-:W-:Y:S02]  /*43d0*/  SHF.R.U32.HI R247, RZ, 0x10, R43 ;  /* 0x00000010fff77819 */ /* 0x000fe4000001162b */
[----:B------:R-:W-:Y:S02]  /*43e0*/  SHF.R.U32.HI R249, RZ, 0x10, R125 ;  /* 0x00000010fff97819 */ /* 0x000fe4000001167d */
[----:B------:R-:W-:Y:S01]  /*43f0*/  PRMT R111, R111, 0x5410, R109 ;  /* 0x000054106f6f7816 */ /* 0x000fe2000000006d */
[----:B------:R-:W-:Y:S01]  /*4400*/  HFMA2.BF16_V2 R62, R245.H0_H0, R62.H0_H0, R247.H0_H0 ;  /* 0x2000003ef53e7231 */ /* 0x000fe200002408f7 */
[----:B------:R-:W-:Y:S01]  /*4410*/  LOP3.LUT R68, R68, 0xffff, R23, 0xf8, !PT ;  /* 0x0000ffff44447812 */ /* 0x000fe200078ef817 */
[----:B------:R-:W-:Y:S01]  /*4420*/  HFMA2.BF16_V2 R67, R248.H0_H0, R67.H0_H0, R249.H0_H0 ;  /* 0x20000043f8437231 */ /* 0x000fe200002408f9 */
[----:B------:R-:W-:Y:S01]  /*4430*/  LOP3.LUT R74, R78, 0xffff, R75, 0xf8, !PT ;  /* 0x0000ffff4e4a7812 */ /* 0x000fe200078ef84b */
[----:B------:R-:W-:Y:S01]  /*4440*/  HFMA2.BF16_V2 R88, R229, R111, R231 ;  /* 0x0000006fe5587231 */ /* 0x000fe200002000e7 */
[----:B------:R-:W-:-:S02]  /*4450*/  PRMT R23, R94, 0x7610, R23 ;  /* 0x000076105e177816 */ /* 0x000fc40000000017 */
[----:B------:R-:W-:Y:S02]  /*4460*/  LOP3.LUT R78, R24, 0xffff, RZ, 0xc0, !PT ;  /* 0x0000ffff184e7812 */ /* 0x000fe400078ec0ff */
[----:B------:R-:W-:Y:S02]  /*4470*/  F2FP.BF16.F32.PACK_AB R116, RZ, R115 ;  /* 0x00000073ff74723e */ /* 0x000fe400000010ff */
[----:B------:R-:W-:Y:S02]  /*4480*/  LOP3.LUT R94, R25, 0xffff, RZ, 0xc0, !PT ;  /* 0x0000ffff195e7812 */ /* 0x000fe400078ec0ff */
[----:B------:R-:W-:Y:S01]  /*4490*/  F2FP.BF16.F32.PACK_AB R115, RZ, R241 ;  /* 0x000000f1ff73723e */ /* 0x000fe200000010ff */
[----:B------:R-:W-:Y:S01]  /*44a0*/  HFMA2.BF16_V2 R116, R230.H1_H1, R116.H0_H0, R232.H1_H1 ;  /* 0x20000074e6747231 */ /* 0x000fe20000260ce8 */
[----:B------:R-:W-:Y:S01]  /*44b0*/  F2FP.BF16.F32.PACK_AB R107, RZ, R107 ;  /* 0x0000006bff6b723e */ /* 0x000fe200000010ff */
[----:B------:R-:W-:Y:S01]  /*44c0*/  IMAD.WIDE.U32 R94, R94, 0x10000, RZ ;  /* 0x000100005e5e7825 */ /* 0x000fe200078e00ff */
[----:B------:R-:W-:-:S03]  /*44d0*/  SHF.R.U32.HI R241, RZ, 0x10, R137 ;  /* 0x00000010fff17819 */ /* 0x000fc60000011689 */
[----:B------:R-:W-:Y:S01]  /*44e0*/  HFMA2.BF16_V2 R115, R149.H0_H0, R115.H0_H0, R147.H0_H0 ;  /* 0x2000007395737231 */ /* 0x000fe20000240893 */
[----:B------:R-:W-:Y:S01]  /*44f0*/  SHF.R.U32.HI R243, RZ, 0x10, R127 ;  /* 0x00000010fff37819 */ /* 0x000fe2000001167f */
[----:B------:R-:W-:Y:S01]  /*4500*/  HFMA2.BF16_V2 R107, R157.H0_H0, R107.H0_H0, R155.H0_H0 ;  /* 0x2000006b9d6b7231 */ /* 0x000fe2000024089b */
[----:B------:R-:W-:Y:S02]  /*4510*/  LOP3.LUT R47, R47, 0xffff, R51, 0xf8, !PT ;  /* 0x0000ffff2f2f7812 */ /* 0x000fe400078ef833 */
[----:B------:R-:W-:Y:S01]  /*4520*/  PRMT R24, R82, 0x7632, R24 ;  /* 0x0000763252187816 */ /* 0x000fe20000000018 */
[----:B------:R-:W-:Y:S01]  /*4530*/  HFMA2.BF16_V2 R70, R241.H0_H0, R70.H0_H0, R243.H0_H0 ;  /* 0x20000046f1467231 */ /* 0x000fe200002408f3 */
[----:B------:R-:W-:Y:S02]  /*4540*/  SHF.L.U32 R102, R49, 0x10, RZ ;  /* 0x0000001031667819 */ /* 0x000fe400000006ff */
[----:B------:R-:W-:Y:S01]  /*4550*/  LOP3.LUT R75, R79, 0xffff, R23, 0xf8, !PT ;  /* 0x0000ffff4f4b7812 */ /* 0x000fe200078ef817 */
[----:B------:R-:W-:Y:S01]  /*4560*/  IMAD.WIDE.U32 R78, R78, 0x10000, RZ ;  /* 0x000100004e4e7825 */ /* 0x000fe200078e00ff */
[----:B------:R-:W-:-:S02]  /*4570*/  F2FP.BF16.F32.PACK_AB R106, RZ, R106 ;  /* 0x0000006aff6a723e */ /* 0x000fc400000010ff */
[----:B------:R-:W-:Y:S02]  /*4580*/  PRMT R23, R86, 0x7610, R23 ;  /* 0x0000761056177816 */ /* 0x000fe40000000017 */
[----:B------:R-:W-:Y:S01]  /*4590*/  PRMT R85, R103, 0x7610, R85 ;  /* 0x0000761067557816 */ /* 0x000fe20000000055 */
[----:B------:R-:W-:Y:S01]  /*45a0*/  HFMA2.BF16_V2 R106, R210.H1_H1, R106.H0_H0, R212.H1_H1 ;  /* 0x2000006ad26a7231 */ /* 0x000fe20000260cd4 */
[----:B------:R-:W-:Y:S02]  /*45b0*/  LOP3.LUT R86, R24, 0xffff, RZ, 0xc0, !PT ;  /* 0x0000ffff18567812 */ /* 0x000fe400078ec0ff */
[----:B------:R-:W-:Y:S02]  /*45c0*/  LOP3.LUT R47, R47, R102, RZ, 0xfc, !PT ;  /* 0x000000662f2f7212 */ /* 0x000fe400078efcff */
[----:B------:R-:W-:Y:S02]  /*45d0*/  SHF.L.U32 R55, R55, 0x10, RZ ;  /* 0x0000001037377819 */ /* 0x000fe400000006ff */
[----:B------:R-:W-:-:S02]  /*45e0*/  SHF.L.U32 R62, R62, 0x10, RZ ;  /* 0x000000103e3e7819 */ /* 0x000fc400000006ff */
[----:B------:R-:W-:Y:S02]  /*45f0*/  SHF.L.U32 R102, R67, 0x10, RZ ;  /* 0x0000001043667819 */ /* 0x000fe400000006ff */
[----:B------:R-:W-:Y:S02]  /*4600*/  PRMT R24, R88, 0x7632, R24 ;  /* 0x0000763258187816 */ /* 0x000fe40000000018 */
[----:B------:R-:W-:Y:S02]  /*4610*/  LOP3.LUT R76, R78, 0xffff, R73, 0xf8, !PT ;  /* 0x0000ffff4e4c7812 */ /* 0x000fe400078ef849 */
[----:B------:R-:W-:Y:S02]  /*4620*/  LOP3.LUT R78, R94, 0xffff, R23, 0xf8, !PT ;  /* 0x0000ffff5e4e7812 */ /* 0x000fe400078ef817 */
[----:B------:R-:W-:Y:S01]  /*4630*/  LOP3.LUT R85, R95, 0xffff, R85, 0xf8, !PT ;  /* 0x0000ffff5f557812 */ /* 0x000fe200078ef855 */
[----:B------:R-:W-:Y:S01]  /*4640*/  IMAD.WIDE.U32 R94, R86, 0x10000, RZ ;  /* 0x00010000565e7825 */ /* 0x000fe200078e00ff */
[----:B------:R-:W-:-:S02]  /*4650*/  LOP3.LUT R49, R90, R55, RZ, 0xfc, !PT ;  /* 0x000000375a317212 */ /* 0x000fc400078efcff */
[----:B------:R-:W-:Y:S02]  /*4660*/  LOP3.LUT R69, R69, 0xffff, R91, 0xf8, !PT ;  /* 0x0000ffff45457812 */ /* 0x000fe400078ef85b */
[----:B------:R-:W-:Y:S02]  /*4670*/  SHF.L.U32 R100, R119, 0x10, RZ ;  /* 0x0000001077647819 */ /* 0x000fe400000006ff */
[----:B------:R-:W-:Y:S02]  /*4680*/  LOP3.LUT R53, R53, R62, RZ, 0xfc, !PT ;  /* 0x0000003e35357212 */ /* 0x000fe400078efcff */
[----:B------:R-:W-:Y:S02]  /*4690*/  LOP3.LUT R55, R57, R102, RZ, 0xfc, !PT ;  /* 0x0000006639377212 */ /* 0x000fe400078efcff */
[----:B------:R-:W-:Y:S02]  /*46a0*/  PRMT R23, R82, 0x7610, R23 ;  /* 0x0000761052177816 */ /* 0x000fe40000000017 */
[----:B------:R-:W-:-:S02]  /*46b0*/  PRMT R91, R107, 0x7610, R91 ;  /* 0x000076106b5b7816 */ /* 0x000fc4000000005b */
[----:B------:R-:W-:Y:S02]  /*46c0*/  LOP3.LUT R73, R24, 0xffff, RZ, 0xc0, !PT ;  /* 0x0000ffff18497812 */ /* 0x000fe400078ec0ff */
[----:B------:R-:W-:Y:S02]  /*46d0*/  SHF.L.U32 R57, R70, 0x10, RZ ;  /* 0x0000001046397819 */ /* 0x000fe400000006ff */
[----:B------:R-:W-:Y:S02]  /*46e0*/  SHF.L.U32 R62, R77, 0x10, RZ ;  /* 0x000000104d3e7819 */ /* 0x000fe400000006ff */
[----:B------:R-:W-:Y:S02]  /*46f0*/  SHF.L.U32 R70, R83, 0x10, RZ ;  /* 0x0000001053467819 */ /* 0x000fe400000006ff */
[----:B------:R-:W-:Y:S02]  /*4700*/  SHF.L.U32 R106, R106, 0x10, RZ ;  /* 0x000000106a6a7819 */ /* 0x000fe400000006ff */
[----:B------:R-:W-:-:S02]  /*4710*/  LOP3.LUT R45, R45, R100, RZ, 0xfc, !PT ;  /* 0x000000642d2d7212 */ /* 0x000fc400078efcff */
[----:B------:R-:W-:Y:S02]  /*4720*/  LOP3.LUT R82, R94, 0xffff, R23, 0xf8, !PT ;  /* 0x0000ffff5e527812 */ /* 0x000fe400078ef817 */
[----:B------:R-:W-:Y:S01]  /*4730*/  LOP3.LUT R91, R95, 0xffff, R91, 0xf8, !PT ;  /* 0x0000ffff5f5b7812 */ /* 0x000fe200078ef85b */
[----:B------:R-:W-:Y:S01]  /*4740*/  IMAD.WIDE.U32 R94, R73, 0x10000, RZ ;  /* 0x00010000495e7825 */ /* 0x000fe200078e00ff */
[----:B------:R-:W-:Y:S02]  /*4750*/  SHF.L.U32 R100, R61, 0x10, RZ ;  /* 0x000000103d647819 */ /* 0x000fe400000006ff */
[----:B------:R-:W-:Y:S02]  /*4760*/  LOP3.LUT R57, R92, R57, RZ, 0xfc, !PT ;  /* 0x000000395c397212 */ /* 0x000fe400078efcff */
[----:B------:R-:W-:Y:S01]  /*4770*/  PRMT R114, R114, 0x5410, R118 ;  /* 0x0000541072727816 */ /* 0x000fe20000000076 */
[----:B------:R-:W1:Y:S01]  /*4780*/  @P0 LDC.64 R92, c[0x0][0x3a0] ;  /* 0x0000e800ff5c0b82 */ /* 0x000e620000000a00 */
[----:B------:R-:W-:-:S02]  /*4790*/  LOP3.LUT R59, R59, R62, RZ, 0xfc, !PT ;  /* 0x0000003e3b3b7212 */ /* 0x000fc400078efcff */
[----:B------:R-:W-:Y:S01]  /*47a0*/  LOP3.LUT R61, R63, R70, RZ, 0xfc, !PT ;  /* 0x000000463f3d7212 */ /* 0x000fe200078efcff */
[----:B------:R-:W-:Y:S01]  /*47b0*/  HFMA2.BF16_V2 R87, R233, R114, R235 ;  /* 0x00000072e9577231 */ /* 0x000fe200002000eb */
[----:B------:R-:W-:Y:S02]  /*47c0*/  LOP3.LUT R73, R71, R106, RZ, 0xfc, !PT ;  /* 0x0000006a47497212 */ /* 0x000fe400078efcff */
[----:B------:R-:W-:Y:S01]  /*47d0*/  PRMT R123, R123, 0x5410, R120 ;  /* 0x000054107b7b7816 */ /* 0x000fe20000000078 */
[----:B------:R-:W2:Y:S01]  /*47e0*/  @P0 LDC.64 R62, c[0x0][0x3a8] ;  /* 0x0000ea00ff3e0b82 */ /* 0x000ea20000000a00 */
[----:B------:R-:W-:Y:S02]  /*47f0*/  F2FP.BF16.F32.PACK_AB R97, RZ, R97 ;  /* 0x00000061ff61723e */ /* 0x000fe400000010ff */
[----:B------:R-:W-:Y:S01]  /*4800*/  PRMT R26, R205, 0x7632, R26 ;  /* 0x00007632cd1a7816 */ /* 0x000fe2000000001a */
[----:B------:R-:W-:Y:S01]  /*4810*/  HFMA2.BF16_V2 R89, R237, R123, R239 ;  /* 0x0000007bed597231 */ /* 0x000fe200002000ef */
[----:B------:R-:W-:Y:S01]  /*4820*/  PRMT R25, R87, 0x7632, R25 ;  /* 0x0000763257197816 */ /* 0x000fe20000000019 */
[----:B------:R-:W-:Y:S01]  /*4830*/  HFMA2.BF16_V2 R97, R165.H0_H0, R97.H0_H0, R163.H0_H0 ;  /* 0x20000061a5617231 */ /* 0x000fe200002408a3 */
[----:B------:R-:W-:Y:S01]  /*4840*/  F2FP.BF16.F32.PACK_AB R110, RZ, R110 ;  /* 0x0000006eff6e723e */ /* 0x000fe200000010ff */
[----:B------:R-:W3:Y:S01]  /*4850*/  LDC.64 R70, c[0x0][0x398] ;  /* 0x0000e600ff467b82 */ /* 0x000ee20000000a00 */
[----:B------:R-:W-:-:S02]  /*4860*/  F2FP.BF16.F32.PACK_AB R112, RZ, R112 ;  /* 0x00000070ff70723e */ /* 0x000fc400000010ff */
[----:B------:R-:W-:Y:S01]  /*4870*/  LOP3.LUT R50, R26, 0xffff, RZ, 0xc0, !PT ;  /* 0x0000ffff1a327812 */ /* 0x000fe200078ec0ff */
[----:B------:R-:W-:Y:S01]  /*4880*/  HFMA2.BF16_V2 R110, R218.H1_H1, R110.H0_H0, R220.H1_H1 ;  /* 0x2000006eda6e7231 */ /* 0x000fe20000260cdc */
[----:B------:R-:W-:Y:S01]  /*4890*/  PRMT R23, R88, 0x7610, R23 ;  /* 0x0000761058177816 */ /* 0x000fe20000000017 */
[----:B------:R-:W-:Y:S01]  /*48a0*/  HFMA2.BF16_V2 R112, R222.H1_H1, R112.H0_H0, R224.H1_H1 ;  /* 0x20000070de707231 */ /* 0x000fe20000260ce0 */
[----:B------:R-:W-:Y:S01]  /*48b0*/  LOP3.LUT R96, R25, 0xffff, RZ, 0xc0, !PT ;  /* 0x0000ffff19607812 */ /* 0x000fe200078ec0ff */
[----:B------:R-:W-:Y:S01]  /*48c0*/  IMAD.WIDE.U32 R50, R50, 0x10000, RZ ;  /* 0x0001000032327825 */ /* 0x000fe200078e00ff */
[----:B------:R-:W-:Y:S02]  /*48d0*/  PRMT R24, R89, 0x7632, R24 ;  /* 0x0000763259187816 */ /* 0x000fe40000000018 */
[----:B------:R-:W-:Y:S01]  /*48e0*/  SHF.L.U32 R80, R80, 0x10, RZ ;  /* 0x0000001050507819 */ /* 0x000fe200000006ff */
[----:B-1----:R-:W-:Y:S01]  /*48f0*/  @P0 IMAD.WIDE R92, R3, 0x4, R92 ;  /* 0x00000004035c0825 */ /* 0x002fe200078e025c */
[----:B------:R-:W-:-:S02]  /*4900*/  LOP3.LUT R86, R94, 0xffff, R23, 0xf8, !PT ;  /* 0x0000ffff5e567812 */ /* 0x000fc400078ef817 */
[----:B------:R-:W-:Y:S01]  /*4910*/  LOP3.LUT R79, R79, 0xffff, R97, 0xf8, !PT ;  /* 0x0000ffff4f4f7812 */ /* 0x000fe200078ef861 */
[----:B------:R-:W-:Y:S01]  /*4920*/  IMAD.WIDE.U32 R96, R96, 0x10000, RZ ;  /* 0x0001000060607825 */ /* 0x000fe200078e00ff */
[----:B------:R-:W-:Y:S01]  /*4930*/  LOP3.LUT R94, R24, 0xffff, RZ, 0xc0, !PT ;  /* 0x0000ffff185e7812 */ /* 0x000fe200078ec0ff */
[----:B------:R-:W-:Y:S01]  /*4940*/  @P0 STG.E desc[UR4][R92.64], R202 ;  /* 0x000000ca5c000986 */ /* 0x000fe2000c101904 */
[----:B------:R-:W-:Y:S01]  /*4950*/  F2FP.BF16.F32.PACK_AB R104, RZ, R104 ;  /* 0x00000068ff68723e */ /* 0x000fe200000010ff */
[----:B--2---:R-:W-:Y:S01]  /*4960*/  @P0 IMAD.WIDE R62, R3, 0x4, R62 ;  /* 0x00000004033e0825 */ /* 0x004fe200078e023e */
[----:B------:R-:W-:Y:S02]  /*4970*/  PRMT R25, R87, 0x7610, R25 ;  /* 0x0000761057197816 */ /* 0x000fe40000000019 */
[----:B------:R-:W-:Y:S01]  /*4980*/  LOP3.LUT R65, R65, R80, RZ, 0xfc, !PT ;  /* 0x0000005041417212 */ /* 0x000fe200078efcff */
[----:B------:R-:W-:Y:S01]  /*4990*/  HFMA2.BF16_V2 R104, R206.H1_H1, R104.H0_H0, R208.H1_H1 ;  /* 0x20000068ce687231 */ /* 0x000fe20000260cd0 */
[----:B------:R-:W-:Y:S01]  /*49a0*/  SHF.L.U32 R84, R84, 0x10, RZ ;  /* 0x0000001054547819 */ /* 0x000fe200000006ff */
[----:B------:R1:W-:Y:S01]  /*49b0*/  @P0 STG.E desc[UR4][R62.64], R98 ;  /* 0x000000623e000986 */ /* 0x0003e2000c101904 */
[----:B------:R-:W-:Y:S01]  /*49c0*/  SHF.L.U32 R110, R110, 0x10, RZ ;  /* 0x000000106e6e7819 */ /* 0x000fe200000006ff */
[----:B---3--:R-:W-:Y:S01]  /*49d0*/  IMAD.WIDE.U32 R102, R11, 0x8, R70 ;  /* 0x000000080b667825 */ /* 0x008fe200078e0046 */
[----:B------:R-:W-:-:S02]  /*49e0*/  SHF.L.U32 R80, R113, 0x10, RZ ;  /* 0x0000001071507819 */ /* 0x000fc400000006ff */
[----:B------:R-:W-:Y:S01]  /*49f0*/  F2FP.BF16.F32.PACK_AB R108, RZ, R108 ;  /* 0x0000006cff6c723e */ /* 0x000fe200000010ff */
[----:B------:R-:W-:Y:S01]  /*4a00*/  IMAD.WIDE.U32 R10, R10, 0x8, R70 ;  /* 0x000000080a0a7825 */ /* 0x000fe200078e0046 */
[----:B------:R-:W-:Y:S02]  /*4a10*/  LOP3.LUT R51, R51, 0xffff, R27, 0xf8, !PT ;  /* 0x0000ffff33337812 */ /* 0x000fe400078ef81b */
[----:B------:R-:W-:Y:S01]  /*4a20*/  LOP3.LUT R87, R95, 0xffff, R117, 0xf8, !PT ;  /* 0x0000ffff5f577812 */ /* 0x000fe200078ef875 */
[----:B------:R-:W-:Y:S01]  /*4a30*/  IMAD.WIDE.U32 R94, R94, 0x10000, RZ ;  /* 0x000100005e5e7825 */ /* 0x000fe200078e00ff */
[----:B------:R-:W-:-:S03]  /*4a40*/  SHF.L.U32 R112, R112, 0x10, RZ ;  /* 0x0000001070707819 */ /* 0x000fc600000006ff */
[----:B------:R-:W-:Y:S01]  /*4a50*/  HFMA2.BF16_V2 R108, R214.H1_H1, R108.H0_H0, R216.H1_H1 ;  /* 0x2000006cd66c7231 */ /* 0x000fe20000260cd8 */
[----:B------:R-:W-:Y:S01]  /*4a60*/  LOP3.LUT R88, R96, 0xffff, R25, 0xf8, !PT ;  /* 0x0000ffff60587812 */ /* 0x000fe200078ef819 */
[----:B-1----:R-:W-:Y:S01]  /*4a70*/  IMAD.WIDE.U32 R62, R9, 0x8, R70 ;  /* 0x00000008093e7825 */ /* 0x002fe200078e0046 */
[----:B------:R-:W-:Y:S02]  /*4a80*/  LOP3.LUT R96, R97, 0xffff, R115, 0xf8, !PT ;  /* 0x0000ffff61607812 */ /* 0x000fe400078ef873 */
[----:B------:R-:W-:Y:S01]  /*4a90*/  LOP3.LUT R67, R81, R84, RZ, 0xfc, !PT ;  /* 0x0000005451437212 */ /* 0x000fe200078efcff */
[--C-:B------:R-:W-:Y:S01]  /*4aa0*/  IMAD.WIDE.U32 R8, R8, 0x8, R70.reuse ;  /* 0x0000000808087825 */ /* 0x100fe200078e0046 */
[----:B------:R-:W-:Y:S02]  /*4ab0*/  LOP3.LUT R77, R79, R110, RZ, 0xfc, !PT ;  /* 0x0000006e4f4d7212 */ /* 0x000fe400078efcff */
[----:B------:R-:W-:Y:S01]  /*4ac0*/  LOP3.LUT R83, R91, R80, RZ, 0xfc, !PT ;  /* 0x000000505b537212 */ /* 0x000fe200078efcff */
[----:B------:R-:W-:Y:S01]  /*4ad0*/  IMAD.WIDE.U32 R80, R20, 0x8, R70 ;  /* 0x0000000814507825 */ /* 0x000fe200078e0046 */
[----:B------:R-:W-:-:S02]  /*4ae0*/  SHF.L.U32 R121, R121, 0x10, RZ ;  /* 0x0000001079797819 */ /* 0x000fc400000006ff */
[----:B------:R-:W-:Y:S01]  /*4af0*/  LOP3.LUT R50, R50, 0xffff, R205, 0xf8, !PT ;  /* 0x0000ffff32327812 */ /* 0x000fe200078ef8cd */
[--C-:B------:R-:W-:Y:S01]  /*4b00*/  IMAD.WIDE.U32 R90, R17, 0x8, R70.reuse ;  /* 0x00000008115a7825 */ /* 0x100fe200078e0046 */
[----:B------:R-:W-:Y:S01]  /*4b10*/  LOP3.LUT R51, R51, R100, RZ, 0xfc, !PT ;  /* 0x0000006433337212 */ /* 0x000fe200078efcff */
[----:B------:R1:W-:Y:S01]  /*4b20*/  STG.E.64 desc[UR4][R80.64], R44 ;  /* 0x0000002c50007986 */ /* 0x0003e2000c101b04 */
[----:B------:R-:W-:Y:S01]  /*4b30*/  LOP3.LUT R79, R85, R112, RZ, 0xfc, !PT ;  /* 0x00000070554f7212 */ /* 0x000fe200078efcff */
[----:B------:R-:W-:Y:S01]  /*4b40*/  IMAD.WIDE.U32 R84, R18, 0x8, R70 ;  /* 0x0000000812547825 */ /* 0x000fe200078e0046 */
[----:B------:R-:W-:Y:S01]  /*4b50*/  LOP3.LUT R94, R94, 0xffff, R89, 0xf8, !PT ;  /* 0x0000ffff5e5e7812 */ /* 0x000fe200078ef859 */
[----:B------:R1:W-:Y:S01]  /*4b60*/  STG.E.64 desc[UR4][R80.64+0x1000], R46 ;  /* 0x0010002e50007986 */ /* 0x0003e2000c101b04 */
[----:B------:R-:W-:Y:S01]  /*4b70*/  LOP3.LUT R89, R96, R121, RZ, 0xfc, !PT ;  /* 0x0000007960597212 */ /* 0x000fe200078efcff */
[--C-:B------:R-:W-:Y:S01]  /*4b80*/  IMAD.WIDE.U32 R16, R16, 0x8, R70.reuse ;  /* 0x0000000810107825 */ /* 0x100fe200078e0046 */
[----:B------:R-:W-:Y:S01]  /*4b90*/  SHF.L.U32 R104, R104, 0x10, RZ ;  /* 0x0000001068687819 */ /* 0x000fe200000006ff */
[----:B------:R1:W-:Y:S01]  /*4ba0*/  STG.E.64 desc[UR4][R80.64+0x2000], R48 ;  /* 0x0020003050007986 */ /* 0x0003e2000c101b04 */
[----:B------:R-:W-:Y:S01]  /*4bb0*/  SHF.L.U32 R108, R108, 0x10, RZ ;  /* 0x000000106c6c7819 */ /* 0x000fe200000006ff */
[----:B------:R-:W-:Y:S01]  /*4bc0*/  IMAD.WIDE.U32 R96, R15, 0x8, R70 ;  /* 0x000000080f607825 */ /* 0x000fe200078e0046 */
[----:B------:R-:W-:Y:S01]  /*4bd0*/  PRMT R23, R204, 0x7610, R23 ;  /* 0x00007610cc177816 */ /* 0x000fe20000000017 */
[----:B------:R1:W-:Y:S01]  /*4be0*/  STG.E.64 desc[UR4][R80.64+0x3000], R50 ;  /* 0x0030003250007986 */ /* 0x0003e2000c101b04 */
[----:B------:R-:W-:Y:S01]  /*4bf0*/  LOP3.LUT R69, R69, R104, RZ, 0xfc, !PT ;  /* 0x0000006845457212 */ /* 0x000fe200078efcff */
[--C-:B------:R-:W-:Y:S01]  /*4c00*/  IMAD.WIDE.U32 R14, R14, 0x8, R70.reuse ;  /* 0x000000080e0e7825 */ /* 0x100fe200078e0046 */
[----:B------:R-:W-:Y:S01]  /*4c10*/  LOP3.LUT R75, R75, R108, RZ, 0xfc, !PT ;  /* 0x0000006c4b4b7212 */ /* 0x000fe200078efcff */
[----:B------:R1:W-:Y:S01]  /*4c20*/  STG.E.64 desc[UR4][R84.64], R52 ;  /* 0x0000003454007986 */ /* 0x0003e2000c101b04 */
[----:B------:R-:W-:Y:S01]  /*4c30*/  SHF.L.U32 R116, R116, 0x10, RZ ;  /* 0x0000001074747819 */ /* 0x000fe200000006ff */
[----:B------:R-:W-:Y:S01]  /*4c40*/  IMAD.WIDE.U32 R100, R13, 0x8, R70 ;  /* 0x000000080d647825 */ /* 0x000fe200078e0046 */
[----:B------:R-:W-:Y:S01]  /*4c50*/  LOP3.LUT R95, R95, 0xffff, R23, 0xf8, !PT ;  /* 0x0000ffff5f5f7812 */ /* 0x000fe200078ef817 */
[----:B------:R1:W-:Y:S01]  /*4c60*/  STG.E.64 desc[UR4][R90.64], R54 ;  /* 0x000000365a007986 */ /* 0x0003e2000c101b04 */
[----:B------:R-:W-:Y:S01]  /*4c70*/  SHF.L.U32 R122, R122, 0x10, RZ ;  /* 0x000000107a7a7819 */ /* 0x000fe200000006ff */
[--C-:B------:R-:W-:Y:S01]  /*4c80*/  IMAD.WIDE.U32 R12, R12, 0x8, R70.reuse ;  /* 0x000000080c0c7825 */ /* 0x100fe200078e0046 */
[----:B------:R-:W-:Y:S01]  /*4c90*/  LOP3.LUT R87, R87, R116, RZ, 0xfc, !PT ;  /* 0x0000007457577212 */ /* 0x000fe200078efcff */
[----:B------:R1:W-:Y:S01]  /*4ca0*/  STG.E.64 desc[UR4][R16.64], R56 ;  /* 0x0000003810007986 */ /* 0x0003e2000c101b04 */
[----:B------:R-:W-:Y:S01]  /*4cb0*/  LOP3.LUT R95, R95, R122, RZ, 0xfc, !PT ;  /* 0x0000007a5f5f7212 */ /* 0x000fe200078efcff */
[--C-:B------:R-:W-:Y:S01]  /*4cc0*/  IMAD.WIDE.U32 R92, R7, 0x8, R70.reuse ;  /* 0x00000008075c7825 */ /* 0x100fe200078e0046 */
[----:B------:R-:W-:Y:S01]  /*4cd0*/  IADD3 R3, PT, PT, R3, R242, RZ ;  /* 0x000000f203037210 */ /* 0x000fe20007ffe0ff */
[----:B------:R1:W-:Y:S02]  /*4ce0*/  STG.E.64 desc[UR4][R96.64], R58 ;  /* 0x0000003a60007986 */ /* 0x0003e4000c101b04 */
[--C-:B------:R-:W-:Y:S01]  /*4cf0*/  IMAD.WIDE.U32 R6, R6, 0x8, R70.reuse ;  /* 0x0000000806067825 */ /* 0x100fe200078e0046 */
[----:B0-----:R-:W-:Y:S01]  /*4d00*/  ISETP.GE.AND P2, PT, R3, UR6, PT ;  /* 0x0000000603007c0c */ /* 0x001fe2000bf46270 */
[----:B------:R1:W-:Y:S02]  /*4d10*/  STG.E.64 desc[UR4][R14.64], R60 ;  /* 0x0000003c0e007986 */ /* 0x0003e4000c101b04 */
[----:B------:R-:W-:-:S02]  /*4d20*/  IMAD.WIDE.U32 R98, R5, 0x8, R70 ;  /* 0x0000000805627825 */ /* 0x000fc400078e0046 */
[----:B------:R1:W-:Y:S02]  /*4d30*/  STG.E.64 desc[UR4][R100.64], R64 ;  /* 0x0000004064007986 */ /* 0x0003e4000c101b04 */
[--C-:B------:R-:W-:Y:S02]  /*4d40*/  IMAD.WIDE.U32 R4, R4, 0x8, R70.reuse ;  /* 0x0000000804047825 */ /* 0x100fe400078e0046 */
[----:B------:R1:W-:Y:S02]  /*4d50*/  STG.E.64 desc[UR4][R12.64], R66 ;  /* 0x000000420c007986 */ /* 0x0003e4000c101b04 */
[----:B------:R-:W-:Y:S02]  /*4d60*/  IMAD.WIDE.U32 R70, R19, 0x8, R70 ;  /* 0x0000000813467825 */ /* 0x000fe400078e0046 */
        /* <DEDUP_REMOVED lines=11> */
.L_x_85:
        /* <DEDUP_REMOVED lines=14> */
.L_x_1007:


//--------------------- .text._ZN10layer_norm13ln_fwd_kernelINS_13Kernel_traitsI13__nv_bfloat16S2_S2_fjLj40960ELj4ELj1ELj4ELj16ENS_18Kernel_traits_baseILj40960ES2_S2_S2_fjLj128EEEEEEEvNS_9FwdParamsE --------------------------
	.section	.text._ZN10layer_norm13ln_fwd_kernelINS_13Kernel_traitsI13__nv_bfloat16S2_S2_fjLj40960ELj4ELj1ELj4ELj16ENS_18Kernel_traits_baseILj40960ES2_S2_S2_fjLj128EEEEEEEvNS_9FwdParamsE,"ax",@progbits
	.align	128
        .global         _ZN10layer_norm13ln_fwd_kernelINS_13Kernel_traitsI13__nv_bfloat16S2_S2_fjLj40960ELj4ELj1ELj4ELj16ENS_18Kernel_traits_baseILj40960ES2_S2_S2_fjLj128EEEEEEEvNS_9FwdParamsE
        .type           _ZN10layer_norm13ln_fwd_kernelINS_13Kernel_traitsI13__nv_bfloat16S2_S2_fjLj40960ELj4ELj1ELj4ELj16ENS_18Kernel_traits_baseILj40960ES2_S2_S2_fjLj128EEEEEEEvNS_9FwdParamsE,@function
        .size           _ZN10layer_norm13ln_fwd_kernelINS_13Kernel_traitsI13__nv_bfloat16S2_S2_fjLj40960ELj4ELj1ELj4ELj16ENS_18Kernel_traits_baseILj40960ES2_S2_S2_fjLj128EEEEEEEvNS_9FwdParamsE,(.L_x_1008 - _ZN10layer_norm13ln_fwd_kernelINS_13Kernel_traitsI13__nv_bfloat16S2_S2_fjLj40960ELj4ELj1ELj4ELj16ENS_18Kernel_traits_baseILj40960ES2_S2_S2_fjLj128EEEEEEEvNS_9FwdParamsE)
        .other          _ZN10layer_norm13ln_fwd_kernelINS_13Kernel_traitsI13__nv_bfloat16S2_S2_fjLj40960ELj4ELj1ELj4ELj16ENS_18Kernel_traits_baseILj40960ES2_S2_S2_fjLj128EEEEEEEvNS_9FwdParamsE,@"STO_CUDA_ENTRY STV_DEFAULT"
_ZN10layer_norm13ln_fwd_kernelINS_13Kernel_traitsI13__nv_bfloat16S2_S2_fjLj40960ELj4ELj1ELj4ELj16ENS_18Kernel_traits_baseILj40960ES2_S2_S2_fjLj128EEEEEEEvNS_9FwdParamsE:
.text._ZN10layer_norm13ln_fwd_kernelINS_13Kernel_traitsI13__nv_bfloat16S2_S2_fjLj40960ELj4ELj1ELj4ELj16ENS_18Kernel_traits_baseILj40960ES2_S2_S2_fjLj128EEEEEEEvNS_9FwdParamsE:
        /* <DEDUP_REMOVED lines=40> */
.L_x_92:
[----:B------:R-:W1:Y:S01]  /*0280*/  S2R R132, SR_CTAID.X ;  /* 0x0000000000847919 */ /* 0x000e620000002500 */
[----:B0-----:R-:W0:Y:S01]  /*0290*/  LDC.64 R84, c[0x0][0x390] ;  /* 0x0000e400ff547b82 */ /* 0x001e220000000a00 */
[----:B------:R-:W-:Y:S02]  /*02a0*/  LOP3.LUT R0, R162, 0x7f, RZ, 0xc0, !PT ;  /* 0x0000007fa2007812 */ /* 0x000fe400078ec0ff */
[----:B-1----:R-:W-:-:S04]  /*02b0*/  SHF.L.U32 R3, R132, 0x7, RZ ;  /* 0x0000000784037819 */ /* 0x002fc800000006ff */
[----:B------:R-:W-:-:S05]  /*02c0*/  LOP3.LUT R0, R0, 0x180, R3, 0xf8, !PT ;  /* 0x0000018000007812 */ /* 0x000fca00078ef803 */
[----:B--2---:R-:W-:-:S04]  /*02d0*/  IMAD R115, R107, 0x1400, R0 ;  /* 0x000014006b737824 */ /* 0x004fc800078e0200 */
[----:B0-----:R-:W-:-:S05]  /*02e0*/  IMAD.WIDE.U32 R2, R115, 0x10, R84 ;  /* 0x0000001073027825 */ /* 0x001fca00078e0054 */
[----:B------:R-:W2:Y:S04]  /*02f0*/  LDG.E.128 R136, desc[UR4][R2.64] ;  /* 0x0000000402887981 */ /* 0x000ea8000c1e1d00 */
[----:B------:R-:W3:Y:S01]  /*0300*/  LDG.E.128 R128, desc[UR4][R2.64+0x2000] ;  /* 0x0020000402807981 */ /* 0x000ee2000c1e1d00 */
        /* <DEDUP_REMOVED lines=24> */
[----:B------:R-:W-:Y:S01]  /*0490*/  ISETP.NE.AND P3, PT, R104, RZ, PT ;  /* 0x000000ff6800720c */ /* 0x000fe20003f65270 */
[----:B------:R-:W-:Y:S01]  /*04a0*/  BSSY.RECONVERGENT B0, `(.L_x_86) ;  /* 0x000018a000007945 */ /* 0x000fe20003800200 */
[----:B------:R-:W-:-:S04]  /*04b0*/  LOP3.LUT R104, R162, 0x1f, RZ, 0xc0, !PT ;  /* 0x0000001fa2687812 */ /* 0x000fc800078ec0ff */
[----:B------:R-:W-:Y:S02]  /*04c0*/  ISETP.GT.U32.AND P2, PT, R104, 0x3, PT ;  /* 0x000000036800780c */ /* 0x000fe40003f44070 */
[C---:B--2---:R-:W-:Y:S02]  /*04d0*/  PRMT R223, R136.reuse, 0x7632, R223 ;  /* 0x0000763288df7816 */ /* 0x044fe400000000df */
[----:B------:R-:W-:Y:S02]  /*04e0*/  SHF.L.U32 R221, R136, 0x10, RZ ;  /* 0x0000001088dd7819 */ /* 0x000fe400000006ff */
[----:B------:R-:W-:Y:S02]  /*04f0*/  SHF.L.U32 R223, R223, 0x10, RZ ;  /* 0x00000010dfdf7819 */ /* 0x000fe400000006ff */
[C---:B------:R-:W-:Y:S01]  /*0500*/  PRMT R227, R137.reuse, 0x7632, R227 ;  /* 0x0000763289e37816 */ /* 0x040fe200000000e3 */
[----:B------:R-:W-:Y:S01]  /*0510*/  FADD.FTZ R0, RZ, R221 ;  /* 0x000000ddff007221 */ /* 0x000fe20000010000 */
[----:B------:R-:W-:-:S02]  /*0520*/  SHF.L.U32 R225, R137, 0x10, RZ ;  /* 0x0000001089e17819 */ /* 0x000fc400000006ff */
[----:B------:R-:W-:Y:S01]  /*0530*/  SHF.L.U32 R227, R227, 0x10, RZ ;  /* 0x00000010e3e37819 */ /* 0x000fe200000006ff */
[----:B------:R-:W-:Y:S01]  /*0540*/  FADD.FTZ R0, R223, R0 ;  /* 0x00000000df007221 */ /* 0x000fe20000010000 */
[C---:B------:R-:W-:Y:S02]  /*0550*/  PRMT R231, R138.reuse, 0x7632, R231 ;  /* 0x000076328ae77816 */ /* 0x040fe400000000e7 */
        /* <DEDUP_REMOVED lines=8> */
[C---:B---3--:R-:W-:Y:S02]  /*05e0*/  PRMT R239, R128.reuse, 0x7632, R239 ;  /* 0x0000763280ef7816 */ /* 0x048fe400000000ef */
        /* <DEDUP_REMOVED lines=17> */
[C---:B----4-:R-:W-:Y:S02]  /*0700*/  PRMT R134, R124.reuse, 0x7632, R134 ;  /* 0x000076327c867816 */ /* 0x050fe40000000086 */
        /* <DEDUP_REMOVED lines=21> */
[C---:B------:R-:W-:Y:S01]  /*0860*/  PRMT R131, R121.reuse, 0x7632, R131 ;  /* 0x0000763279837816 */ /* 0x040fe20000000083 */
        /* <DEDUP_REMOVED lines=101> */
[----:B------:R-:W-:Y:S01]  /*0ec0*/  PRMT R119, R85, 0x7632, R119 ;  /* 0x0000763255777816 */ /* 0x000fe20000000077 */
        /* <DEDUP_REMOVED lines=10> */
[----:B------:R-:W-:-:S03]  /*0f70*/  MOV R88, RZ ;  /* 0x000000ff00587202 */ /* 0x000fc60000000f00 */
        /* <DEDUP_REMOVED lines=220> */
.L_x_87:
[----:B------:R-:W-:Y:S05]  /*1d40*/  BSYNC.RECONVERGENT B0 ;  /* 0x0000000000007941 */ /* 0x000fea0003800200 */
.L_x_86:
        /* <DEDUP_REMOVED lines=13> */
.L_x_89:
[----:B------:R-:W-:Y:S05]  /*1e20*/  BSYNC.RECONVERGENT B0 ;  /* 0x0000000000007941 */ /* 0x000fea0003800200 */
.L_x_88:
[----:B------:R-:W2:Y:S01]  /*1e30*/  SHFL.DOWN PT, R85, R88, 0x2, 0x1f ;  /* 0x08401f0058557f89 */ /* 0x000ea200000e0000 */
[----:B------:R-:W-:-:S03]  /*1e40*/  ISETP.NE.AND P3, PT, R162, RZ, PT ;  /* 0x000000ffa200720c */ /* 0x000fc60003f65270 */
[----:B01----:R-:W0:Y:S04]  /*1e50*/  SHFL.DOWN PT, R0, R2, 0x2, 0x1f ;  /* 0x08401f0002007f89 */ /* 0x003e2800000e0000 */
[----:B------:R-:W1:Y:S01]  /*1e60*/  SHFL.DOWN PT, R84, R3, 0x2, 0x1f ;  /* 0x08401f0003547f89 */ /* 0x000e6200000e0000 */
[----:B--2---:R-:W-:-:S04]  /*1e70*/  FADD.FTZ R86, R85, R88 ;  /* 0x0000005855567221 */ /* 0x004fc80000010000 */
[----:B------:R-:W2:Y:S01]  /*1e80*/  MUFU.RCP R90, R86 ;  /* 0x00000056005a7308 */ /* 0x000ea20000001000 */
[----:B0-----:R-:W-:Y:S01]  /*1e90*/  FMUL.FTZ R129, R85, R0 ;  /* 0x0000000055817220 */ /* 0x001fe20000410000 */
[----:B------:R-:W-:Y:S01]  /*1ea0*/  FADD.FTZ R0, -R0, R2 ;  /* 0x0000000200007221 */ /* 0x000fe20000010100 */
[----:B------:R-:W0:Y:S02]  /*1eb0*/  SHFL.DOWN PT, R94, R86, 0x1, 0x1f ;  /* 0x08201f00565e7f89 */ /* 0x000e2400000e0000 */
[----:B------:R-:W-:Y:S01]  /*1ec0*/  FFMA.FTZ R92, R88, R2, R129 ;  /* 0x00000002585c7223 */ /* 0x000fe20000010081 */
[----:B------:R-:W-:Y:S02]  /*1ed0*/  FMUL.FTZ R129, R0, R0 ;  /* 0x0000000000817220 */ /* 0x000fe40000410000 */
[----:B------:R-:W3:Y:S02]  /*1ee0*/  LDC R0, c[0x0][0x380] ;  /* 0x0000e000ff007b82 */ /* 0x000ee40000000800 */
[----:B------:R-:W-:Y:S01]  /*1ef0*/  FMUL.FTZ R88, R129, R88 ;  /* 0x0000005881587220 */ /* 0x000fe20000410000 */
[----:B-1----:R-:W-:-:S03]  /*1f00*/  FADD.FTZ R129, R84, R3 ;  /* 0x0000000354817221 */ /* 0x002fc60000010000 */
[----:B------:R-:W-:Y:S01]  /*1f10*/  FMUL.FTZ R88, R85, R88 ;  /* 0x0000005855587220 */ /* 0x000fe20000410000 */
[----:B--2---:R-:W-:-:S03]  /*1f20*/  FMUL.FTZ R92, R90, R92 ;  /* 0x0000005c5a5c7220 */ /* 0x004fc60000410000 */
[----:B------:R-:W-:Y:S02]  /*1f30*/  FFMA.FTZ R88, R90, R88, R129 ;  /* 0x000000585a587223 */ /* 0x000fe40000010081 */
[----:B------:R-:W1:Y:S04]  /*1f40*/  SHFL.DOWN PT, R2, R92, 0x1, 0x1f ;  /* 0x08201f005c027f89 */ /* 0x000e6800000e0000 */
[----:B------:R-:W2:Y:S01]  /*1f50*/  SHFL.DOWN PT, R3, R88, 0x1, 0x1f ;  /* 0x08201f0058037f89 */ /* 0x000ea200000e0000 */
[----:B0-----:R-:W-:-:S06]  /*1f60*/  FADD.FTZ R84, R86, R94 ;  /* 0x0000005e56547221 */ /* 0x001fcc0000010000 */
[----:B------:R-:W0:Y:S01]  /*1f70*/  MUFU.RCP R84, R84 ;  /* 0x0000005400547308 */ /* 0x000e220000001000 */
[----:B-1----:R-:W-:Y:S01]  /*1f80*/  FADD.FTZ R85, R92, -R2 ;  /* 0x800000025c557221 */ /* 0x002fe20000010000 */
[----:B------:R-:W-:-:S03]  /*1f90*/  FMUL.FTZ R129, R94, R2 ;  /* 0x000000025e817220 */ /* 0x000fc60000410000 */
[----:B------:R-:W-:Y:S01]  /*1fa0*/  FMUL.FTZ R85, R85, R85 ;  /* 0x0000005555557220 */ /* 0x000fe20000410000 */
[----:B------:R-:W-:Y:S01]  /*1fb0*/  FFMA.FTZ R129, R86, R92, R129 ;  /* 0x0000005c56817223 */ /* 0x000fe20000010081 */
[----:B--2---:R-:W-:Y:S01]  /*1fc0*/  FADD.FTZ R3, R88, R3 ;  /* 0x0000000358037221 */ /* 0x004fe20000010000 */
[----:B---3--:R-:W-:Y:S01]  /*1fd0*/  SHF.L.U32 R88, R0, 0x2, RZ ;  /* 0x0000000200587819 */ /* 0x008fe200000006ff */
[----:B------:R-:W-:Y:S01]  /*1fe0*/  FMUL.FTZ R85, R86, R85 ;  /* 0x0000005556557220 */ /* 0x000fe20000410000 */
[----:B0-----:R-:W-:-:S03]  /*1ff0*/  FMUL.FTZ R2, R84, R129 ;  /* 0x0000008154027220 */ /* 0x001fc60000410000 */
[----:B------:R-:W-:-:S03]  /*2000*/  FMUL.FTZ R85, R94, R85 ;  /* 0x000000555e557220 */ /* 0x000fc60000410000 */
[----:B------:R-:W0:Y:S01]  /*2010*/  SHFL.IDX PT, R2, R2, RZ, 0x1f ;  /* 0x00001fff02027589 */ /* 0x000e2200000e0000 */
[----:B------:R-:W-:-:S06]  /*2020*/  FFMA.FTZ R3, R84, R85, R3 ;  /* 0x0000005554037223 */ /* 0x000fcc0000010003 */
[----:B------:R-:W1:Y:S01]  /*2030*/  SHFL.IDX PT, R3, R3, RZ, 0x1f ;  /* 0x00001fff03037589 */ /* 0x000e6200000e0000 */
[----:B------:R-:W-:Y:S05]  /*2040*/  @P3 BRA `(.L_x_90) ;  /* 0x0000000000983947 */ /* 0x000fea0003800000 */
[----:B------:R-:W2:Y:S01]  /*2050*/  LDC.64 R84, c[0x0][0x3c0] ;  /* 0x0000f000ff547b82 */ /* 0x000ea20000000a00 */
        /* <DEDUP_REMOVED lines=13> */
[----:B--2---:R-:W-:Y:S02]  /*2130*/  LEA R128, P3, R92, R84, 0x3 ;  /* 0x000000545c807211 */ /* 0x004fe400078618ff */
        /* <DEDUP_REMOVED lines=9> */
[----:B01----:R0:W-:Y:S01]  /*21d0*/  STG.E.64 desc[UR4][R128.64], R2 ;  /* 0x0000000280007986 */ /* 0x0031e2000c101b04 */
[----:B------:R-:W-:Y:S06]  /*21e0*/  MEMBAR.ALL.GPU ;  /* 0x0000000000007992 */ /* 0x000fec000000a000 */
[----:B------:R-:W-:-:S00]  /*21f0*/  ERRBAR ;  /* 0x00000000000079ab */ /* 0x000fc00000000000 */
[----:B------:R-:W-:Y:S06]  /*2200*/  CGAERRBAR ;  /* 0x00000000000075ab */ /* 0x000fec0000000000 */
[----:B------:R0:W-:Y:S01]  /*2210*/  REDG.E.ADD.S32.STRONG.GPU desc[UR4][R84.64], R86 ;  /* 0x000000565400798e */ /* 0x0001e2000c12e304 */
[----:B------:R-:W-:-:S04]  /*2220*/  ISETP.GE.U32.AND P3, PT, R105, 0x2, PT ;  /* 0x000000026900780c */ /* 0x000fc80003f66070 */
[----:B------:R-:W-:-:S09]  /*2230*/  SEL R90, RZ, 0x4, P3 ;  /* 0x00000004ff5a7807 */ /* 0x000fd20001800000 */
.L_x_91:
[----:B0-----:R-:W-:Y:S02]  /*2240*/  MOV R2, R84 ;  /* 0x0000005400027202 */ /* 0x001fe40000000f00 */
[----:B------:R-:W-:-:S05]  /*2250*/  MOV R3, R85 ;  /* 0x0000005500037202 */ /* 0x000fca0000000f00 */
[----:B------:R-:W2:Y:S04]  /*2260*/  LDG.E.STRONG.GPU R2, desc[UR4][R2.64] ;  /* 0x0000000402027981 */ /* 0x000ea8000c1ef900 */
[----:B--2---:R-:W-:Y:S01]  /*2270*/  CCTL.IVALL ;  /* 0x00000000ff00798f */ /* 0x004fe20002000000 */
[----:B------:R-:W-:Y:S05]  /*2280*/  YIELD ;  /* 0x0000000000007946 */ /* 0x000fea0003800000 */
[----:B------:R-:W-:-:S13]  /*2290*/  ISETP.NE.AND P3, PT, R2, R90, PT ;  /* 0x0000005a0200720c */ /* 0x000fda0003f65270 */
[----:B------:R-:W-:Y:S05]  /*22a0*/  @P3 BRA `(.L_x_91) ;  /* 0xfffffffc00e43947 */ /* 0x000fea000383ffff */
.L_x_90:
[----:B------:R-:W-:Y:S05]  /*22b0*/  WARPSYNC.ALL ;  /* 0x0000000000007948 */ /* 0x000fea0003800000 */
[----:B01----:R-:W0:Y:S01]  /*22c0*/  @!P2 LDC.64 R2, c[0x0][0x3c0] ;  /* 0x0000f000ff02ab82 */ /* 0x003e220000000a00 */
[----:B------:R-:W-:Y:S01]  /*22d0*/  @!P2 LOP3.LUT R84, R105, 0x1, RZ, 0xc0, !PT ;  /* 0x000000016954a812 */ /* 0x000fe200078ec0ff */
[----:B------:R-:W1:Y:S01]  /*22e0*/  LDCU UR6, c[0x0][0x384] ;  /* 0x00007080ff0677ac */ /* 0x000e620008000800 */
[----:B------:R-:W-:Y:S02]  /*22f0*/  @!P2 LOP3.LUT R132, R132, 0x7ffffffc, RZ, 0xc0, !PT ;  /* 0x7ffffffc8484a812 */ /* 0x000fe400078ec0ff */
[----:B------:R-:W-:-:S02]  /*2300*/  @!P2 IADD3 R85, PT, PT, -R84, RZ, RZ ;  /* 0x000000ff5455a210 */ /* 0x000fc40007ffe1ff */
[----:B------:R-:W-:Y:S01]  /*2310*/  @!P2 SHF.L.U32 R86, R162, 0x3, RZ ;  /* 0x00000003a256a819 */ /* 0x000fe200000006ff */
[----:B------:R-:W2:Y:S01]  /*2320*/  LDC R164, c[0x0][0x3d0] ;  /* 0x0000f400ffa47b82 */ /* 0x000ea20000000800 */
[----:B------:R-:W-:Y:S02]  /*2330*/  @!P2 LOP3.LUT R85, R85, R88, RZ, 0xc0, !PT ;  /* 0x000000585555a212 */ /* 0x000fe400078ec0ff */
[----:B------:R-:W-:-:S05]  /*2340*/  @!P2 LOP3.LUT R129, R86, 0xf8, RZ, 0xc0, !PT ;  /* 0x000000f85681a812 */ /* 0x000fca00078ec0ff */
        /* <DEDUP_REMOVED lines=8> */
[----:B------:R0:W3:Y:S01]  /*23d0*/  @!P2 LDG.E.64 R84, desc[UR4][R2.64] ;  /* 0x000000040254a981 */ /* 0x0000e2000c1e1b00 */
[----:B------:R-:W-:Y:S02]  /*23e0*/  MOV R129, RZ ;  /* 0x000000ff00817202 */ /* 0x000fe40000000f00 */
[----:B------:R-:W-:Y:S02]  /*23f0*/  @!P2 MOV R129, 0x46200000 ;  /* 0x462000000081a802 */ /* 0x000fe40000000f00 */
[----:B------:R-:W-:Y:S02]  /*2400*/  IADD3 R105, PT, PT, R105, 0x1, RZ ;  /* 0x0000000169697810 */ /* 0x000fe40007ffe0ff */
[----:B------:R-:W-:Y:S01]  /*2410*/  PLOP3.LUT P1, PT, P1, PT, PT, 0x8, 0x80 ;  /* 0x000000000080781c */ /* 0x000fe20000f2e170 */
[----:B------:R-:W4:Y:S01]  /*2420*/  SHFL.DOWN PT, R86, R129, 0x2, 0x1f ;  /* 0x08401f0081567f89 */ /* 0x000f2200000e0000 */
[----:B------:R-:W-:Y:S01]  /*2430*/  LOP3.LUT R105, R105, 0x3, RZ, 0xc0, !PT ;  /* 0x0000000369697812 */ /* 0x000fe200078ec0ff */
[----:B----4-:R-:W-:-:S04]  /*2440*/  FADD.FTZ R92, R86, R129 ;  /* 0x00000081565c7221 */ /* 0x010fc80000010000 */
[----:B------:R-:W4:Y:S01]  /*2450*/  MUFU.RCP R94, R92 ;  /* 0x0000005c005e7308 */ /* 0x000f220000001000 */
[----:B0-----:R-:W-:Y:S04]  /*2460*/  SHFL.DOWN PT, R2, R92, 0x1, 0x1f ;  /* 0x08201f005c027f89 */ /* 0x001fe800000e0000 */
[----:B---3--:R-:W0:Y:S04]  /*2470*/  SHFL.DOWN PT, R88, R84, 0x2, 0x1f ;  /* 0x08401f0054587f89 */ /* 0x008e2800000e0000 */
[----:B------:R-:W3:Y:S01]  /*2480*/  SHFL.DOWN PT, R90, R85, 0x2, 0x1f ;  /* 0x08401f00555a7f89 */ /* 0x000ee200000e0000 */
[----:B0-----:R-:W-:Y:S01]  /*2490*/  FMUL.FTZ R96, R86, R88 ;  /* 0x0000005856607220 */ /* 0x001fe20000410000 */
[----:B------:R-:W-:-:S03]  /*24a0*/  FADD.FTZ R88, -R88, R84 ;  /* 0x0000005458587221 */ /* 0x000fc60000010100 */
[----:B------:R-:W-:Y:S01]  /*24b0*/  FFMA.FTZ R96, R129, R84, R96 ;  /* 0x0000005481607223 */ /* 0x000fe20000010060 */
[----:B------:R-:W-:Y:S01]  /*24c0*/  FMUL.FTZ R88, R88, R88 ;  /* 0x0000005858587220 */ /* 0x000fe20000410000 */
[----:B---3--:R-:W-:Y:S01]  /*24d0*/  FADD.FTZ R3, R90, R85 ;  /* 0x000000555a037221 */ /* 0x008fe20000010000 */
[----:B------:R-:W-:Y:S01]  /*24e0*/  FADD.FTZ R85, R92, R2 ;  /* 0x000000025c557221 */ /* 0x000fe20000010000 */
[----:B----4-:R-:W-:Y:S01]  /*24f0*/  FMUL.FTZ R96, R94, R96 ;  /* 0x000000605e607220 */ /* 0x010fe20000410000 */
[----:B------:R-:W-:-:S04]  /*2500*/  FMUL.FTZ R129, R88, R129 ;  /* 0x0000008158817220 */ /* 0x000fc80000410000 */
[----:B------:R-:W0:Y:S01]  /*2510*/  SHFL.DOWN PT, R84, R96, 0x1, 0x1f ;  /* 0x08201f0060547f89 */ /* 0x000e2200000e0000 */
[----:B------:R-:W-:Y:S01]  /*2520*/  FMUL.FTZ R129, R86, R129 ;  /* 0x0000008156817220 */ /* 0x000fe20000410000 */
[----:B------:R-:W3:Y:S03]  /*2530*/  MUFU.RCP R85, R85 ;  /* 0x0000005500557308 */ /* 0x000ee60000001000 */
[----:B------:R-:W-:-:S05]  /*2540*/  FFMA.FTZ R3, R94, R129, R3 ;  /* 0x000000815e037223 */ /* 0x000fca0000010003 */
[----:B------:R-:W4:Y:S01]  /*2550*/  SHFL.DOWN PT, R86, R3, 0x1, 0x1f ;  /* 0x08201f0003567f89 */ /* 0x000f2200000e0000 */
[----:B0-----:R-:W-:Y:S01]  /*2560*/  FADD.FTZ R88, R96, -R84 ;  /* 0x8000005460587221 */ /* 0x001fe20000010000 */
[----:B------:R-:W-:-:S03]  /*2570*/  FMUL.FTZ R84, R2, R84 ;  /* 0x0000005402547220 */ /* 0x000fc60000410000 */
[----:B------:R-:W-:Y:S01]  /*2580*/  FMUL.FTZ R129, R88, R88 ;  /* 0x0000005858817220 */ /* 0x000fe20000410000 */
[----:B------:R-:W-:-:S03]  /*2590*/  FFMA.FTZ R84, R92, R96, R84 ;  /* 0x000000605c547223 */ /* 0x000fc60000010054 */
[----:B------:R-:W-:Y:S01]  /*25a0*/  FMUL.FTZ R129, R92, R129 ;  /* 0x000000815c817220 */ /* 0x000fe20000410000 */
[----:B---3--:R-:W-:Y:S01]  /*25b0*/  FMUL.FTZ R160, R85, R84 ;  /* 0x0000005455a07220 */ /* 0x008fe20000410000 */
[----:B----4-:R-:W-:Y:S02]  /*25c0*/  FADD.FTZ R86, R3, R86 ;  /* 0x0000005603567221 */ /* 0x010fe40000010000 */
[----:B------:R-:W-:-:S03]  /*25d0*/  FMUL.FTZ R129, R2, R129 ;  /* 0x0000008102817220 */ /* 0x000fc60000410000 */
[----:B------:R-:W0:Y:S01]  /*25e0*/  SHFL.IDX PT, R160, R160, RZ, 0x1f ;  /* 0x00001fffa0a07589 */ /* 0x000e2200000e0000 */
[----:B------:R-:W-:Y:S02]  /*25f0*/  FFMA.FTZ R86, R85, R129, R86 ;  /* 0x0000008155567223 */ /* 0x000fe40000010056 */
[----:B------:R-:W3:Y:S03]  /*2600*/  @P0 LDC.64 R84, c[0x0][0x3a0] ;  /* 0x0000e800ff540b82 */ /* 0x000ee60000000a00 */
[----:B------:R4:W2:Y:S01]  /*2610*/  SHFL.IDX PT, R3, R86, RZ, 0x1f ;  /* 0x00001fff56037589 */ /* 0x0008a200000e0000 */
[--C-:B0-----:R-:W-:Y:S01]  /*2620*/  FADD.FTZ R98, R138, -R160.reuse ;  /* 0x800000a08a627221 */ /* 0x101fe20000010000 */
[--C-:B------:R-:W-:Y:S01]  /*2630*/  FADD.FTZ R138, R199, -R160.reuse ;  /* 0x800000a0c78a7221 */ /* 0x100fe20000010000 */
[----:B------:R-:W-:Y:S01]  /*2640*/  FADD.FTZ R199, R87, -R160 ;  /* 0x800000a057c77221 */ /* 0x000fe20000010000 */
[----:B---3--:R-:W-:Y:S01]  /*2650*/  @P0 IMAD.WIDE R84, R107, 0x4, R84 ;  /* 0x000000046b540825 */ /* 0x008fe200078e0254 */
[----:B----4-:R-:W0:Y:S03]  /*2660*/  LDC.64 R86, c[0x0][0x398] ;  /* 0x0000e600ff567b82 */ /* 0x010e260000000a00 */
[----:B------:R-:W-:Y:S01]  /*2670*/  FADD.FTZ R142, R221, -R160 ;  /* 0x800000a0dd8e7221 */ /* 0x000fe20000010000 */
[----:B--2---:R-:W-:Y:S01]  /*2680*/  FFMA.FTZ R164, R3, 2.4414062863797880709e-05, R164 ;  /* 0x37cccccd03a47823 */ /* 0x004fe200000100a4 */
[--C-:B------:R-:W-:Y:S01]  /*2690*/  FADD.FTZ R144, R223, -R160.reuse ;  /* 0x800000a0df907221 */ /* 0x100fe20000010000 */
[--C-:B------:R-:W-:Y:S01]  /*26a0*/  FADD.FTZ R146, R225, -R160.reuse ;  /* 0x800000a0e1927221 */ /* 0x100fe20000010000 */
[--C-:B------:R-:W-:Y:S01]  /*26b0*/  FADD.FTZ R148, R227, -R160.reuse ;  /* 0x800000a0e3947221 */ /* 0x100fe20000010000 */
[--C-:B------:R-:W-:Y:S01]  /*26c0*/  FADD.FTZ R150, R229, -R160.reuse ;  /* 0x800000a0e5967221 */ /* 0x100fe20000010000 */
[--C-:B------:R-:W-:Y:S01]  /*26d0*/  FADD.FTZ R152, R231, -R160.reuse ;  /* 0x800000a0e7987221 */ /* 0x100fe20000010000 */
[----:B------:R-:W2:Y:S01]  /*26e0*/  MUFU.RSQ R164, R164 ;  /* 0x000000a400a47308 */ /* 0x000ea20000001400 */
[----:B------:R-:W3:Y:S01]  /*26f0*/  @P0 LDC.64 R2, c[0x0][0x3a8] ;  /* 0x0000ea00ff020b82 */ /* 0x000ee20000000a00 */
        /* <DEDUP_REMOVED lines=84> */
[C---:B----4-:R-:W-:Y:S01]  /*2c40*/  FMUL.FTZ R160, R164.reuse, R88 ;  /* 0x00000058a4a07220 */ /* 0x050fe20000410000 */
        /* <DEDUP_REMOVED lines=91> */
[----:B------:R-:W-:Y:S01]  /*3200*/  F2FP.BF16.F32.PACK_AB R136, RZ, R136 ;  /* 0x00000088ff88723e */ /* 0x000fe200000010ff */
[----:B---3--:R-:W-:Y:S01]  /*3210*/  @P0 IMAD.WIDE R2, R107, 0x4, R2 ;  /* 0x000000046b020825 */ /* 0x008fe200078e0202 */
[----:B------:R-:W-:-:S03]  /*3220*/  F2FP.BF16.F32.PACK_AB R137, RZ, R137 ;  /* 0x00000089ff89723e */ /* 0x000fc600000010ff */
        /* <DEDUP_REMOVED lines=14> */
[----:B------:R-:W-:Y:S01]  /*3310*/  FMUL.FTZ R199, R164, R199 ;  /* 0x000000c7a4c77220 */ /* 0x000fe20000410000 */
[----:B------:R-:W-:Y:S01]  /*3320*/  PRMT R146, R146, 0x5410, R148 ;  /* 0x0000541092927816 */ /* 0x000fe20000000094 */
[----:B0-----:R-:W-:Y:S01]  /*3330*/  IMAD.WIDE.U32 R84, R115, 0x10, R86 ;  /* 0x0000001073547825 */ /* 0x001fe200078e0056 */
[----:B------:R-:W-:Y:S01]  /*3340*/  PRMT R150, R150, 0x5410, R152 ;  /* 0x0000541096967816 */ /* 0x000fe20000000098 */
[----:B------:R-:W-:Y:S01]  /*3350*/  @P0 STG.E desc[UR4][R2.64], R164 ;  /* 0x000000a402000986 */ /* 0x000fe2000c101904 */
[----:B------:R-:W-:Y:S01]  /*3360*/  PRMT R154, R154, 0x5410, R156 ;  /* 0x000054109a9a7816 */ /* 0x000fe2000000009c */
[----:B-----5:R-:W-:Y:S01]  /*3370*/  HFMA2.BF16_V2 R97, R41, R146, R81 ;  /* 0x0000009229617231 */ /* 0x020fe20000200051 */
[----:B------:R-:W-:Y:S01]  /*3380*/  PRMT R158, R158, 0x5410, R140 ;  /* 0x000054109e9e7816 */ /* 0x000fe2000000008c */
[----:B------:R-:W-:Y:S01]  /*3390*/  IMAD.WIDE.U32 R88, R113, 0x10, R86 ;  /* 0x0000001071587825 */ /* 0x000fe200078e0056 */
[----:B------:R-:W-:-:S03]  /*33a0*/  PRMT R124, R124, 0x5410, R118 ;  /* 0x000054107c7c7816 */ /* 0x000fc60000000076 */
[----:B------:R-:W-:Y:S01]  /*33b0*/  HFMA2.BF16_V2 R99, R43, R154, R83 ;  /* 0x0000009a2b637231 */ /* 0x000fe20000200053 */
[----:B------:R-:W-:Y:S01]  /*33c0*/  PRMT R160, R160, 0x5410, R116 ;  /* 0x00005410a0a07816 */ /* 0x000fe20000000074 */
[----:B------:R-:W-:Y:S01]  /*33d0*/  IMAD.WIDE.U32 R112, R112, 0x10, R86 ;  /* 0x0000001070707825 */ /* 0x000fe200078e0056 */
[----:B------:R-:W-:-:S03]  /*33e0*/  PRMT R166, R166, 0x5410, R102 ;  /* 0x00005410a6a67816 */ /* 0x000fc60000000066 */
        /* <DEDUP_REMOVED lines=39> */
[----:B------:R-:W-:Y:S01]  /*3660*/  F2FP.BF16.F32.PACK_AB R171, RZ, R171 ;  /* 0x000000abffab723e */ /* 0x000fe200000010ff */
[--C-:B------:R-:W-:Y:S01]  /*3670*/  IMAD.WIDE.U32 R110, R110, 0x10, R86.reuse ;  /* 0x000000106e6e7825 */ /* 0x100fe200078e0056 */
[----:B------:R-:W-:Y:S01]  /*3680*/  F2FP.BF16.F32.PACK_AB R173, RZ, R173 ;  /* 0x000000adffad723e */ /* 0x000fe200000010ff */
[----:B------:R-:W-:Y:S01]  /*3690*/  STG.E.128 desc[UR4][R84.64+0x2000], R100 ;  /* 0x0020006454007986 */ /* 0x000fe2000c101d04 */
[----:B------:R-:W-:Y:S01]  /*36a0*/  F2FP.BF16.F32.PACK_AB R167, RZ, R167 ;  /* 0x000000a7ffa7723e */ /* 0x000fe200000010ff */
[--C-:B------:R-:W-:Y:S01]  /*36b0*/  IMAD.WIDE.U32 R94, R109, 0x10, R86.reuse ;  /* 0x000000106d5e7825 */ /* 0x100fe200078e0056 */
[----:B------:R-:W-:Y:S01]  /*36c0*/  F2FP.BF16.F32.PACK_AB R169, RZ, R169 ;  /* 0x000000a9ffa9723e */ /* 0x000fe200000010ff */
[----:B------:R0:W-:Y:S01]  /*36d0*/  STG.E.128 desc[UR4][R88.64], R116 ;  /* 0x0000007458007986 */ /* 0x0001e2000c101d04 */
        /* <DEDUP_REMOVED lines=9> */
[----:B------:R-:W-:Y:S01]  /*3770*/  IMAD.WIDE.U32 R86, R114, 0x10, R86 ;  /* 0x0000001072567825 */ /* 0x000fe200078e0056 */
        /* <DEDUP_REMOVED lines=24> */
[----:B------:R-:W-:-:S02]  /*3900*/  PRMT R189, R189, 0x5410, R183 ;  /* 0x00005410bdbd7816 */ /* 0x000fc400000000b7 */
[----:B------:R-:W-:Y:S02]  /*3910*/  PRMT R185, R185, 0x5410, R179 ;  /* 0x00005410b9b97816 */ /* 0x000fe400000000b3 */
[----:B------:R-:W-:Y:S01]  /*3920*/  PRMT R181, R181, 0x5410, R175 ;  /* 0x00005410b5b57816 */ /* 0x000fe200000000af */
[----:B0-----:R-:W-:Y:S01]  /*3930*/  HFMA2.BF16_V2 R88, R20, R189, R60 ;  /* 0x000000bd14587231 */ /* 0x001fe2000020003c */
        /* <DEDUP_REMOVED lines=45> */
.L_x_93:
        /* <DEDUP_REMOVED lines=15> */
.L_x_1008:


//--------------------- .text._ZN10layer_norm13ln_fwd_kernelINS_13Kernel_traitsI6__halffS2_fjLj40960ELj4ELj1ELj4ELj16ENS_18Kernel_traits_baseILj40960ES2_fS2_fjLj128EEEEEEEvNS_9FwdParamsE --------------------------
	.section	.text._ZN10layer_norm13ln_fwd_kernelINS_13Kernel_traitsI6__halffS2_fjLj40960ELj4ELj1ELj4ELj16ENS_18Kernel_traits_baseILj40960ES2_fS2_fjLj128EEEEEEEvNS_9FwdParamsE,"ax",@progbits
	.align	128
        .global         _ZN10layer_norm13ln_fwd_kernelINS_13Kernel_traitsI6__halffS2_fjLj40960ELj4ELj1ELj4ELj16ENS_18Kernel_traits_baseILj40960ES2_fS2_fjLj128EEEEEEEvNS_9FwdParamsE
        .type           _ZN10layer_norm13ln_fwd_kernelINS_13Kernel_traitsI6__halffS2_fjLj40960ELj4ELj1ELj4ELj16ENS_18Kernel_traits_baseILj40960ES2_fS2_fjLj128EEEEEEEvNS_9FwdParamsE,@function
        .size           _ZN10layer_norm13ln_fwd_kernelINS_13Kernel_traitsI6__halffS2_fjLj40960ELj4ELj1ELj4ELj16ENS_18Kernel_traits_baseILj40960ES2_fS2_fjLj128EEEEEEEvNS_9FwdParamsE,(.L_x_1009 - _ZN10layer_norm13ln_fwd_kernelINS_13Kernel_traitsI6__halffS2_fjLj40960ELj4ELj1ELj4ELj16ENS_18Kernel_traits_baseILj40960ES2_fS2_fjLj128EEEEEEEvNS_9FwdParamsE)
        .other          _ZN10layer_norm13ln_fwd_kernelINS_13Kernel_traitsI6__halffS2_fjLj40960ELj4ELj1ELj4ELj16ENS_18Kernel_traits_baseILj40960ES2_fS2_fjLj128EEEEEEEvNS_9FwdParamsE,@"STO_CUDA_ENTRY STV_DEFAULT"
_ZN10layer_norm13ln_fwd_kernelINS_13Kernel_traitsI6__halffS2_fjLj40960ELj4ELj1ELj4ELj16ENS_18Kernel_traits_baseILj40960ES2_fS2_fjLj128EEEEEEEvNS_9FwdParamsE:
.text._ZN10layer_norm13ln_fwd_kernelINS_13Kernel_traitsI6__halffS2_fjLj40960ELj4ELj1ELj4ELj16ENS_18Kernel_traits_baseILj40960ES2_fS2_fjLj128EEEEEEEvNS_9FwdParamsE:
        /* <DEDUP_REMOVED lines=177> */
.L_x_100:
        /* <DEDUP_REMOVED lines=336> */
.L_x_95:
[----:B------:R-:W-:Y:S05]  /*2010*/  BSYNC.RECONVERGENT B0 ;  /* 0x0000000000007941 */ /* 0x000fea0003800200 */
.L_x_94:
        /* <DEDUP_REMOVED lines=13> */
.L_x_97:
[----:B------:R-:W-:Y:S05]  /*20f0*/  BSYNC.RECONVERGENT B0 ;  /* 0x0000000000007941 */ /* 0x000fea0003800200 */
.L_x_96:
        /* <DEDUP_REMOVED lines=65> */
.L_x_99:
[----:B0-----:R-:W-:Y:S02]  /*2510*/  MOV R202, R204 ;  /* 0x000000cc00ca7202 */ /* 0x001fe40000000f00 */
[----:B------:R-:W-:-:S05]  /*2520*/  MOV R203, R205 ;  /* 0x000000cd00cb7202 */ /* 0x000fca0000000f00 */
[----:B------:R-:W2:Y:S04]  /*2530*/  LDG.E.STRONG.GPU R202, desc[UR4][R202.64] ;  /* 0x00000004caca7981 */ /* 0x000ea8000c1ef900 */
[----:B--2---:R-:W-:Y:S01]  /*2540*/  CCTL.IVALL ;  /* 0x00000000ff00798f */ /* 0x004fe20002000000 */
[----:B------:R-:W-:Y:S05]  /*2550*/  YIELD ;  /* 0x0000000000007946 */ /* 0x000fea0003800000 */
[----:B------:R-:W-:-:S13]  /*2560*/  ISETP.NE.AND P3, PT, R202, R249, PT ;  /* 0x000000f9ca00720c */ /* 0x000fda0003f65270 */
[----:B------:R-:W-:Y:S05]  /*2570*/  @P3 BRA `(.L_x_99) ;  /* 0xfffffffc00e43947 */ /* 0x000fea000383ffff */
.L_x_98:
        /* <DEDUP_REMOVED lines=184> */
[----:B------:R-:W-:Y:S01]  /*3100*/  FMUL.FTZ R102, R98, R83 ;  /* 0x0000005362667220 */ /* 0x000fe20000410000 */
[----:B------:R-:W-:Y:S01]  /*3110*/  PRMT R44, R200, 0x7610, R21 ;  /* 0x00007610c82c7816 */ /* 0x000fe20000000015 */
[C---:B------:R-:W-:Y:S01]  /*3120*/  FMUL.FTZ R122, R98.reuse, R122 ;  /* 0x0000007a627a7220 */ /* 0x040fe20000410000 */
[----:B------:R-:W-:Y:S01]  /*3130*/  PRMT R47, R47, 0x5410, R50 ;  /* 0x000054102f2f7816 */ /* 0x000fe20000000032 */
[C---:B------:R-:W-:Y:S01]  /*3140*/  FMUL.FTZ R64, R98.reuse, R64 ;  /* 0x0000004062407220 */ /* 0x040fe20000410000 */
[----:B------:R-:W-:Y:S01]  /*3150*/  F2FP.F16.F32.PACK_AB R121, RZ, R119 ;  /* 0x00000077ff79723e */ /* 0x000fe200000000ff */
[----:B------:R-:W-:Y:S01]  /*3160*/  HFMA2 R44, R44, R45, R23 ;  /* 0x0000002d2c2c7231 */ /* 0x000fe20000000017 */
[----:B------:R-:W-:Y:S01]  /*3170*/  F2FP.F16.F32.PACK_AB R83, RZ, R79 ;  /* 0x0000004fff53723e */ /* 0x000fe200000000ff */
[----:B------:R-:W-:Y:S01]  /*3180*/  HFMA2 R50, R25, R47, R27 ;  /* 0x0000002f19327231 */ /* 0x000fe2000000001b */
[----:B------:R-:W-:Y:S01]  /*3190*/  SHF.R.U32.HI R119, RZ, 0x10, R131 ;  /* 0x00000010ff777819 */ /* 0x000fe20000011683 */
[C---:B------:R-:W-:Y:S01]  /*31a0*/  FMUL.FTZ R68, R98.reuse, R68 ;  /* 0x0000004462447220 */ /* 0x040fe20000410000 */
[----:B------:R-:W-:Y:S01]  /*31b0*/  F2FP.F16.F32.PACK_AB R118, RZ, R205 ;  /* 0x000000cdff76723e */ /* 0x000fe200000000ff */
[----:B------:R-:W-:Y:S01]  /*31c0*/  FMUL.FTZ R205, R98, R123 ;  /* 0x0000007b62cd7220 */ /* 0x000fe20000410000 */
[----:B------:R-:W-:Y:S01]  /*31d0*/  PRMT R52, R52, 0x5410, R53 ;  /* 0x0000541034347816 */ /* 0x000fe20000000035 */
[----:B------:R-:W-:Y:S01]  /*31e0*/  HFMA2 R83, R244.H0_H0, R83.H0_H0, R119.H0_H0 ;  /* 0x20000053f4537231 */ /* 0x000fe20000040877 */
[----:B------:R-:W-:Y:S01]  /*31f0*/  F2FP.F16.F32.PACK_AB R57, RZ, R57 ;  /* 0x00000039ff39723e */ /* 0x000fe200000000ff */
[C---:B------:R-:W-:Y:S01]  /*3200*/  FMUL.FTZ R69, R98.reuse, R69 ;  /* 0x0000004562457220 */ /* 0x040fe20000410000 */
[----:B------:R-:W-:Y:S01]  /*3210*/  F2FP.F16.F32.PACK_AB R63, RZ, R100 ;  /* 0x00000064ff3f723e */ /* 0x000fe200000000ff */
[----:B------:R-:W-:Y:S01]  /*3220*/  FMUL.FTZ R100, R98, R66 ;  /* 0x0000004262647220 */ /* 0x000fe20000410000 */
[----:B------:R-:W-:Y:S01]  /*3230*/  F2FP.F16.F32.PACK_AB R123, RZ, R120 ;  /* 0x00000078ff7b723e */ /* 0x000fe200000000ff */
[----:B------:R-:W-:Y:S01]  /*3240*/  HFMA2 R119, R22.H1_H1, R48.H0_H0, R24.H1_H1 ;  /* 0x2000003016777231 */ /* 0x000fe20000060c18 */
[----:B------:R-:W-:Y:S01]  /*3250*/  SHF.R.U64 R45, R132, 0x10, R133 ;  /* 0x00000010842d7819 */ /* 0x000fe20000001285 */
[----:B------:R-:W-:Y:S01]  /*3260*/  HFMA2 R48, R29, R52, R31 ;  /* 0x000000341d307231 */ /* 0x000fe2000000001f */
[----:B------:R-:W-:Y:S01]  /*3270*/  SHF.R.U64 R47, R42, 0x10, R43 ;  /* 0x000000102a2f7819 */ /* 0x000fe2000000122b */
[--C-:B------:R-:W-:Y:S01]  /*3280*/  FADD.FTZ R70, R70, -R202.reuse ;  /* 0x800000ca46467221 */ /* 0x100fe20000010000 */
[----:B------:R-:W-:Y:S01]  /*3290*/  F2FP.F16.F32.PACK_AB R120, RZ, R204 ;  /* 0x000000ccff78723e */ /* 0x000fe200000000ff */
[----:B------:R-:W-:Y:S01]  /*32a0*/  FMUL.FTZ R65, R98, R65 ;  /* 0x0000004162417220 */ /* 0x000fe20000410000 */
[----:B------:R-:W-:Y:S01]  /*32b0*/  F2FP.F16.F32.PACK_AB R204, RZ, R122 ;  /* 0x0000007affcc723e */ /* 0x000fe200000000ff */
[--C-:B------:R-:W-:Y:S01]  /*32c0*/  FADD.FTZ R71, R71, -R202.reuse ;  /* 0x800000ca47477221 */ /* 0x100fe20000010000 */
[----:B------:R-:W-:Y:S01]  /*32d0*/  F2FP.F16.F32.PACK_AB R122, RZ, R205 ;  /* 0x000000cdff7a723e */ /* 0x000fe200000000ff */
[--C-:B------:R-:W-:Y:S01]  /*32e0*/  FADD.FTZ R72, R72, -R202.reuse ;  /* 0x800000ca48487221 */ /* 0x100fe20000010000 */
[----:B------:R-:W-:Y:S01]  /*32f0*/  PRMT R58, R58, 0x5410, R57 ;  /* 0x000054103a3a7816 */ /* 0x000fe20000000039 */
[C---:B------:R-:W-:Y:S01]  /*3300*/  FMUL.FTZ R70, R98.reuse, R70 ;  /* 0x0000004662467220 */ /* 0x040fe20000410000 */
[----:B------:R-:W-:Y:S01]  /*3310*/  F2FP.F16.F32.PACK_AB R66, RZ, R64 ;  /* 0x00000040ff42723e */ /* 0x000fe200000000ff */
[C---:B------:R-:W-:Y:S01]  /*3320*/  FMUL.FTZ R71, R98.reuse, R71 ;  /* 0x0000004762477220 */ /* 0x040fe20000410000 */
[----:B------:R-:W-:Y:S01]  /*3330*/  SHF.R.U32.HI R205, RZ, 0x10, R129 ;  /* 0x00000010ffcd7819 */ /* 0x000fe20000011681 */
[----:B------:R-:W-:Y:S01]  /*3340*/  FMUL.FTZ R72, R98, R72 ;  /* 0x0000004862487220 */ /* 0x000fe20000410000 */
[----:B------:R-:W-:Y:S01]  /*3350*/  PRMT R59, R59, 0x5410, R63 ;  /* 0x000054103b3b7816 */ /* 0x000fe2000000003f */
[--C-:B------:R-:W-:Y:S01]  /*3360*/  FADD.FTZ R76, R76, -R202.reuse ;  /* 0x800000ca4c4c7221 */ /* 0x100fe20000010000 */
[----:B------:R-:W-:Y:S01]  /*3370*/  PRMT R57, R132, 0x5410, R45 ;  /* 0x0000541084397816 */ /* 0x000fe2000000002d */
[----:B------:R-:W-:Y:S01]  /*3380*/  HFMA2 R77, R246.H0_H0, R77.H0_H0, R205.H0_H0 ;  /* 0x2000004df64d7231 */ /* 0x000fe200000408cd */
[----:B------:R-:W-:Y:S01]  /*3390*/  PRMT R52, R42, 0x5410, R47 ;  /* 0x000054102a347816 */ /* 0x000fe2000000002f */
[----:B------:R-:W-:Y:S01]  /*33a0*/  HFMA2 R205, R33, R58, R35 ;  /* 0x0000003a21cd7231 */ /* 0x000fe20000000023 */
[----:B------:R-:W-:Y:S01]  /*33b0*/  F2FP.F16.F32.PACK_AB R64, RZ, R100 ;  /* 0x00000064ff40723e */ /* 0x000fe200000000ff */
[----:B------:R-:W-:Y:S01]  /*33c0*/  FMUL.FTZ R100, R98, R73 ;  /* 0x0000004962647220 */ /* 0x000fe20000410000 */
[----:B------:R-:W-:Y:S01]  /*33d0*/  SHF.R.U64 R45, R124, 0x10, R125 ;  /* 0x000000107c2d7819 */ /* 0x000fe2000000127d */
[----:B------:R-:W-:Y:S01]  /*33e0*/  HFMA2 R57, R57, R59, R52 ;  /* 0x0000003b39397231 */ /* 0x000fe20000000034 */
[----:B------:R-:W-:Y:S01]  /*33f0*/  F2FP.F16.F32.PACK_AB R68, RZ, R68 ;  /* 0x00000044ff44723e */ /* 0x000fe200000000ff */
[--C-:B------:R-:W-:Y:S01]  /*3400*/  FADD.FTZ R80, R80, -R202.reuse ;  /* 0x800000ca50507221 */ /* 0x100fe20000010000 */
[----:B------:R-:W-:Y:S01]  /*3410*/  F2FP.F16.F32.PACK_AB R73, RZ, R69 ;  /* 0x00000045ff49723e */ /* 0x000fe200000000ff */
[--C-:B------:R-:W-:Y:S01]  /*3420*/  FADD.FTZ R81, R81, -R202.reuse ;  /* 0x800000ca51517221 */ /* 0x100fe20000010000 */
[----:B------:R-:W-:Y:S01]  /*3430*/  SHF.R.U64 R47, R136, 0x10, R137 ;  /* 0x00000010882f7819 */ /* 0x000fe20000001289 */
[--C-:B------:R-:W-:Y:S01]  /*3440*/  FADD.FTZ R46, R46, -R202.reuse ;  /* 0x800000ca2e2e7221 */ /* 0x100fe20000010000 */
[----:B------:R-:W-:Y:S01]  /*3450*/  SHF.R.U64 R53, R126, 0x10, R127 ;  /* 0x000000107e357819 */ /* 0x000fe2000000127f */
[--C-:B------:R-:W-:Y:S01]  /*3460*/  FADD.FTZ R78, R78, -R202.reuse ;  /* 0x800000ca4e4e7221 */ /* 0x100fe20000010000 */
[----:B------:R-:W-:Y:S01]  /*3470*/  PRMT R52, R124, 0x5410, R45 ;  /* 0x000054107c347816 */ /* 0x000fe2000000002d */
[--C-:B------:R-:W-:Y:S01]  /*3480*/  FADD.FTZ R82, R82, -R202.reuse ;  /* 0x800000ca52527221 */ /* 0x100fe20000010000 */
[----:B------:R-:W-:Y:S01]  /*3490*/  F2FP.F16.F32.PACK_AB R65, RZ, R65 ;  /* 0x00000041ff41723e */ /* 0x000fe200000000ff */
        /* <DEDUP_REMOVED lines=9> */
[----:B------:R-:W-:Y:S01]  /*3530*/  F2FP.F16.F32.PACK_AB R69, RZ, R70 ;  /* 0x00000046ff45723e */ /* 0x000fe200000000ff */
[--C-:B------:R-:W-:Y:S01]  /*3540*/  FADD.FTZ R74, R74, -R202.reuse ;  /* 0x800000ca4a4a7221 */ /* 0x100fe20000010000 */
[----:B------:R-:W-:Y:S01]  /*3550*/  PRMT R66, R66, 0x5410, R65 ;  /* 0x0000541042427816 */ /* 0x000fe20000000041 */
[----:B------:R-:W-:Y:S01]  /*3560*/  HFMA2 R58, R58, R68, R45 ;  /* 0x000000443a3a7231 */ /* 0x000fe2000000002d */
[----:B------:R-:W-:Y:S01]  /*3570*/  PRMT R59, R134, 0x5410, R59 ;  /* 0x00005410863b7816 */ /* 0x000fe2000000003b */
[--C-:B------:R-:W-:Y:S01]  /*3580*/  FADD.FTZ R54, R54, -R202.reuse ;  /* 0x800000ca36367221 */ /* 0x100fe20000010000 */
[----:B------:R-:W-:Y:S01]  /*3590*/  F2FP.F16.F32.PACK_AB R70, RZ, R71 ;  /* 0x00000047ff46723e */ /* 0x000fe200000000ff */
[--C-:B------:R-:W-:Y:S01]  /*35a0*/  FADD.FTZ R90, R90, -R202.reuse ;  /* 0x800000ca5a5a7221 */ /* 0x100fe20000010000 */
[----:B------:R-:W-:Y:S01]  /*35b0*/  F2FP.F16.F32.PACK_AB R72, RZ, R72 ;  /* 0x00000048ff48723e */ /* 0x000fe200000000ff */
[----:B------:R-:W-:Y:S01]  /*35c0*/  HFMA2 R59, R59, R66, R52 ;  /* 0x000000423b3b7231 */ /* 0x000fe20000000034 */
[----:B------:R-:W-:Y:S01]  /*35d0*/  F2FP.F16.F32.PACK_AB R71, RZ, R100 ;  /* 0x00000064ff47723e */ /* 0x000fe200000000ff */
        /* <DEDUP_REMOVED lines=13> */
[----:B------:R-:W-:Y:S01]  /*36b0*/  F2FP.F16.F32.PACK_AB R78, RZ, R100 ;  /* 0x00000064ff4e723e */ /* 0x000fe200000000ff */
[----:B------:R-:W-:-:S02]  /*36c0*/  HFMA2 R63, R63, R72, R52 ;  /* 0x000000483f3f7231 */ /* 0x000fc40000000034 */
[----:B------:R-:W-:Y:S01]  /*36d0*/  FMUL.FTZ R100, R98, R82 ;  /* 0x0000005262647220 */ /* 0x000fe20000410000 */
[----:B------:R-:W-:Y:S01]  /*36e0*/  SHF.R.U64 R45, R184, 0x10, R185 ;  /* 0x00000010b82d7819 */ /* 0x000fe200000012b9 */
[----:B------:R-:W-:Y:S01]  /*36f0*/  FMUL.FTZ R92, R98, R92 ;  /* 0x0000005c625c7220 */ /* 0x000fe20000410000 */
[----:B------:R-:W-:Y:S01]  /*3700*/  PRMT R52, R130, 0x5410, R47 ;  /* 0x0000541082347816 */ /* 0x000fe2000000002f */
[----:B------:R-:W-:Y:S01]  /*3710*/  FMUL.FTZ R93, R98, R93 ;  /* 0x0000005d625d7220 */ /* 0x000fe20000410000 */
[----:B------:R-:W-:Y:S01]  /*3720*/  F2FP.F16.F32.PACK_AB R82, RZ, R80 ;  /* 0x00000050ff52723e */ /* 0x000fe200000000ff */
[--C-:B------:R-:W-:Y:S01]  /*3730*/  FADD.FTZ R84, R84, -R202.reuse ;  /* 0x800000ca54547221 */ /* 0x100fe20000010000 */
[----:B------:R-:W-:Y:S01]  /*3740*/  F2FP.F16.F32.PACK_AB R79, RZ, R81 ;  /* 0x00000051ff4f723e */ /* 0x000fe200000000ff */
[--C-:B------:R-:W-:Y:S01]  /*3750*/  FADD.FTZ R85, R85, -R202.reuse ;  /* 0x800000ca55557221 */ /* 0x100fe20000010000 */
[----:B------:R-:W-:Y:S01]  /*3760*/  SHF.R.U64 R47, R182, 0x10, R183 ;  /* 0x00000010b62f7819 */ /* 0x000fe200000012b7 */
[----:B------:R-:W-:Y:S01]  /*3770*/  HFMA2 R56, R189.H0_H0, R56.H0_H0, R187.H0_H0 ;  /* 0x20000038bd387231 */ /* 0x000fe200000408bb */
[----:B------:R-:W-:Y:S01]  /*3780*/  F2FP.F16.F32.PACK_AB R46, RZ, R46 ;  /* 0x0000002eff2e723e */ /* 0x000fe200000000ff */
[--C-:B------:R-:W-:Y:S01]  /*3790*/  FADD.FTZ R86, R86, -R202.reuse ;  /* 0x800000ca56567221 */ /* 0x100fe20000010000 */
[----:B------:R-:W-:Y:S01]  /*37a0*/  PRMT R66, R184, 0x5410, R45 ;  /* 0x00005410b8427816 */ /* 0x000fe2000000002d */
[----:B------:R-:W-:Y:S01]  /*37b0*/  FADD.FTZ R88, R88, -R202 ;  /* 0x800000ca58587221 */ /* 0x000fe20000010000 */
[----:B------:R-:W-:Y:S01]  /*37c0*/  PRMT R82, R82, 0x5410, R79 ;  /* 0x0000541052527816 */ /* 0x000fe2000000004f */
[----:B------:R-:W-:Y:S01]  /*37d0*/  HFMA2 R46, R201.H0_H0, R46.H0_H0, R199.H0_H0 ;  /* 0x2000002ec92e7231 */ /* 0x000fe200000408c7 */
[----:B------:R-:W-:Y:S01]  /*37e0*/  PRMT R45, R182, 0x5410, R47 ;  /* 0x00005410b62d7816 */ /* 0x000fe2000000002f */
[----:B------:R-:W-:Y:S01]  /*37f0*/  FMUL.FTZ R84, R98, R84 ;  /* 0x0000005462547220 */ /* 0x000fe20000410000 */
[----:B------:R-:W-:Y:S01]  /*3800*/  PRMT R23, R44, 0x7632, R23 ;  /* 0x000076322c177816 */ /* 0x000fe20000000017 */
[----:B------:R-:W-:Y:S01]  /*3810*/  FMUL.FTZ R85, R98, R85 ;  /* 0x0000005562557220 */ /* 0x000fe20000410000 */
[----:B------:R-:W-:Y:S01]  /*3820*/  SHF.R.U64 R65, R140, 0x10, R141 ;  /* 0x000000108c417819 */ /* 0x000fe2000000128d */
[----:B------:R-:W-:Y:S01]  /*3830*/  HFMA2 R66, R66, R82, R45 ;  /* 0x0000005242427231 */ /* 0x000fe2000000002d */
[----:B------:R-:W-:Y:S01]  /*3840*/  PRMT R24, R50, 0x7632, R24 ;  /* 0x0000763232187816 */ /* 0x000fe20000000018 */
[----:B------:R-:W-:Y:S01]  /*3850*/  HFMA2 R60, R133.H0_H0, R60.H0_H0, R43.H0_H0 ;  /* 0x2000003c853c7231 */ /* 0x000fe2000004082b */
[----:B------:R-:W-:Y:S01]  /*3860*/  LOP3.LUT R45, R23, 0xffff, RZ, 0xc0, !PT ;  /* 0x0000ffff172d7812 */ /* 0x000fe200078ec0ff */
[--C-:B------:R-:W-:Y:S01]  /*3870*/  FADD.FTZ R87, R87, -R202.reuse ;  /* 0x800000ca57577221 */ /* 0x100fe20000010000 */
[----:B------:R-:W-:Y:S01]  /*3880*/  PRMT R78, R78, 0x5410, R75 ;  /* 0x000054104e4e7816 */ /* 0x000fe2000000004b */
[----:B------:R-:W-:Y:S01]  /*3890*/  HFMA2 R64, R135.H0_H0, R64.H0_H0, R125.H0_H0 ;  /* 0x2000004087407231 */ /* 0x000fe2000004087d */
[----:B------:R-:W-:Y:S01]  /*38a0*/  PRMT R65, R140, 0x5410, R65 ;  /* 0x000054108c417816 */ /* 0x000fe20000000041 */
[----:B------:R-:W-:Y:S01]  /*38b0*/  FADD.FTZ R89, R89, -R202 ;  /* 0x800000ca59597221 */ /* 0x000fe20000010000 */
[----:B------:R-:W-:Y:S01]  /*38c0*/  PRMT R25, R46, 0x7610, R25 ;  /* 0x000076102e197816 */ /* 0x000fe20000000019 */
[----:B------:R-:W-:Y:S01]  /*38d0*/  FMUL.FTZ R87, R98, R87 ;  /* 0x0000005762577220 */ /* 0x000fe20000410000 */
[----:B------:R-:W-:Y:S01]  /*38e0*/  F2FP.F16.F32.PACK_AB R76, RZ, R74 ;  /* 0x0000004aff4c723e */ /* 0x000fe200000000ff */
[----:B------:R-:W-:Y:S01]  /*38f0*/  HFMA2 R65, R65, R78, R52 ;  /* 0x0000004e41417231 */ /* 0x000fe20000000034 */
[----:B------:R-:W-:Y:S01]  /*3900*/  LOP3.LUT R46, R24, 0xffff, RZ, 0xc0, !PT ;  /* 0x0000ffff182e7812 */ /* 0x000fe200078ec0ff */
[C---:B------:R-:W-:Y:S01]  /*3910*/  FMUL.FTZ R89, R98.reuse, R89 ;  /* 0x0000005962597220 */ /* 0x040fe20000410000 */
[----:B------:R-:W-:Y:S01]  /*3920*/  F2FP.F16.F32.PACK_AB R54, RZ, R54 ;  /* 0x00000036ff36723e */ /* 0x000fe200000000ff */
[----:B------:R-:W-:Y:S01]  /*3930*/  HFMA2 R76, R139.H0_H0, R76.H0_H0, R129.H0_H0 ;  /* 0x2000004c8b4c7231 */ /* 0x000fe20000040881 */
[----:B------:R-:W-:Y:S01]  /*3940*/  F2FP.F16.F32.PACK_AB R74, RZ, R104 ;  /* 0x00000068ff4a723e */ /* 0x000fe200000000ff */
[----:B------:R-:W-:Y:S01]  /*3950*/  FMUL.FTZ R104, R98, R91 ;  /* 0x0000005b62687220 */ /* 0x000fe20000410000 */
[----:B------:R-:W-:Y:S01]  /*3960*/  PRMT R23, R44, 0x7610, R23 ;  /* 0x000076102c177816 */ /* 0x000fe20000000017 */
[----:B------:R-:W-:Y:S01]  /*3970*/  IMAD.WIDE.U32 R44, R45, 0x10000, RZ ;  /* 0x000100002d2c7825 */ /* 0x000fe200078e00ff */
[----:B------:R-:W-:-:S03]  /*3980*/  PRMT R24, R48, 0x7632, R24 ;  /* 0x0000763230187816 */ /* 0x000fc60000000018 */
[----:B------:R-:W-:Y:S01]  /*3990*/  HFMA2 R54, R193.H0_H0, R54.H0_H0, R191.H0_H0 ;  /* 0x20000036c1367231 */ /* 0x000fe200000408bf */
[----:B------:R-:W-:Y:S01]  /*39a0*/  F2FP.F16.F32.PACK_AB R91, RZ, R90 ;  /* 0x0000005aff5b723e */ /* 0x000fe200000000ff */
[----:B------:R-:W-:Y:S01]  /*39b0*/  IMAD.WIDE.U32 R46, R46, 0x10000, RZ ;  /* 0x000100002e2e7825 */ /* 0x000fe200078e00ff */
[----:B------:R-:W-:-:S03]  /*39c0*/  F2FP.F16.F32.PACK_AB R90, RZ, R92 ;  /* 0x0000005cff5a723e */ /* 0x000fc600000000ff */
[--C-:B------:R-:W-:Y:S01]  /*39d0*/  FADD.FTZ R96, R96, -R202.reuse ;  /* 0x800000ca60607221 */ /* 0x100fe20000010000 */
[----:B------:R-:W-:Y:S01]  /*39e0*/  F2FP.F16.F32.PACK_AB R92, RZ, R93 ;  /* 0x0000005dff5c723e */ /* 0x000fe200000000ff */
[----:B------:R-:W-:Y:S01]  /*39f0*/  FADD.FTZ R97, R97, -R202 ;  /* 0x800000ca61617221 */ /* 0x000fe20000010000 */
[----:B------:R-:W-:Y:S01]  /*3a00*/  LOP3.LUT R52, R24, 0xffff, RZ, 0xc0, !PT ;  /* 0x0000ffff18347812 */ /* 0x000fe200078ec0ff */
[----:B------:R-:W-:Y:S01]  /*3a10*/  HFMA2 R69, R137.H0_H0, R69.H0_H0, R127.H0_H0 ;  /* 0x2000004589457231 */ /* 0x000fe2000004087f */
[--C-:B------:R-:W-:Y:S01]  /*3a20*/  LOP3.LUT R44, R44, 0xffff, R23.reuse, 0xf8, !PT ;  /* 0x0000ffff2c2c7812 */ /* 0x100fe200078ef817 */
[----:B------:R-:W-:Y:S01]  /*3a30*/  FMUL.FTZ R96, R98, R96 ;  /* 0x0000006062607220 */ /* 0x000fe20000410000 */
[----:B------:R-:W-:Y:S01]  /*3a40*/  PRMT R23, R50, 0x7610, R23 ;  /* 0x0000761032177816 */ /* 0x000fe20000000017 */
[----:B------:R-:W-:Y:S01]  /*3a50*/  IMAD.WIDE.U32 R52, R52, 0x10000, RZ ;  /* 0x0001000034347825 */ /* 0x000fe200078e00ff */
[----:B------:R-:W-:-:S03]  /*3a60*/  PRMT R90, R90, 0x5410, R92 ;  /* 0x000054105a5a7816 */ /* 0x000fc6000000005c */
[----:B------:R-:W-:Y:S01]  /*3a70*/  FMUL.FTZ R93, R98, R97 ;  /* 0x00000061625d7220 */ /* 0x000fe20000410000 */
[----:B------:R-:W-:Y:S01]  /*3a80*/  PRMT R24, R57, 0x7632, R24 ;  /* 0x0000763239187816 */ /* 0x000fe20000000018 */
[----:B------:R-:W-:Y:S01]  /*3a90*/  HFMA2 R74, R141.H0_H0, R74.H0_H0, R131.H0_H0 ;  /* 0x2000004a8d4a7231 */ /* 0x000fe20000040883 */
[--C-:B------:R-:W-:Y:S01]  /*3aa0*/  LOP3.LUT R45, R45, 0xffff, R25.reuse, 0xf8, !PT ;  /* 0x0000ffff2d2d7812 */ /* 0x100fe200078ef819 */
[----:B------:R-:W-:Y:S01]  /*3ab0*/  HFMA2 R71, R209, R90, R211 ;  /* 0x0000005ad1477231 */ /* 0x000fe200000000d3 */
        /* <DEDUP_REMOVED lines=18> */
[----:B------:R-:W-:Y:S01]  /*3be0*/  F2FP.F16.F32.PACK_AB R81, RZ, R100 ;  /* 0x00000064ff51723e */ /* 0x000fe200000000ff */
[C---:B------:R-:W-:Y:S01]  /*3bf0*/  FMUL.FTZ R100, R98.reuse, R86 ;  /* 0x0000005662647220 */ /* 0x040fe20000410000 */
[----:B------:R-:W-:Y:S01]  /*3c00*/  F2FP.F16.F32.PACK_AB R80, RZ, R102 ;  /* 0x00000066ff50723e */ /* 0x000fe200000000ff */
[----:B------:R-:W-:Y:S01]  /*3c10*/  FMUL.FTZ R102, R98, R88 ;  /* 0x0000005862667220 */ /* 0x000fe20000410000 */
[----:B------:R-:W-:Y:S01]  /*3c20*/  LOP3.LUT R56, R24, 0xffff, RZ, 0xc0, !PT ;  /* 0x0000ffff18387812 */ /* 0x000fe200078ec0ff */
[----:B------:R-:W-:Y:S01]  /*3c30*/  HFMA2 R81, R185.H0_H0, R81.H0_H0, R183.H0_H0 ;  /* 0x20000051b9517231 */ /* 0x000fe200000408b7 */
[----:B------:R-:W-:Y:S01]  /*3c40*/  LOP3.LUT R78, R25, 0xffff, RZ, 0xc0, !PT ;  /* 0x0000ffff194e7812 */ /* 0x000fe200078ec0ff */
[----:B------:R-:W-:Y:S01]  /*3c50*/  FADD.FTZ R55, R55, -R202 ;  /* 0x800000ca37377221 */ /* 0x000fe20000010000 */
[----:B------:R-:W-:Y:S01]  /*3c60*/  F2FP.F16.F32.PACK_AB R86, RZ, R84 ;  /* 0x00000054ff56723e */ /* 0x000fe200000000ff */
[----:B------:R-:W-:Y:S01]  /*3c70*/  HFMA2 R95, R173.H0_H0, R95.H0_H0, R171.H0_H0 ;  /* 0x2000005fad5f7231 */ /* 0x000fe200000408ab */
[----:B------:R-:W-:Y:S01]  /*3c80*/  F2FP.F16.F32.PACK_AB R88, RZ, R85 ;  /* 0x00000055ff58723e */ /* 0x000fe200000000ff */
        /* <DEDUP_REMOVED lines=12> */
[----:B------:R-:W-:Y:S01]  /*3d50*/  HFMA2 R68, R38, R86, R40 ;  /* 0x0000005626447231 */ /* 0x000fe20000000028 */
        /* <DEDUP_REMOVED lines=12> */
[----:B------:R-:W-:Y:S01]  /*3e20*/  F2FP.F16.F32.PACK_AB R84, RZ, R87 ;  /* 0x00000057ff54723e */ /* 0x000fe200000000ff */
[----:B------:R-:W-:Y:S01]  /*3e30*/  FMUL.FTZ R67, R98, R67 ;  /* 0x0000004362437220 */ /* 0x000fe20000410000 */
[--C-:B------:R-:W-:Y:S01]  /*3e40*/  LOP3.LUT R57, R57, 0xffff, R23.reuse, 0xf8, !PT ;  /* 0x0000ffff39397812 */ /* 0x100fe200078ef817 */
[----:B------:R-:W-:Y:S01]  /*3e50*/  HFMA2 R94, R169.H0_H0, R94.H0_H0, R167.H0_H0 ;  /* 0x2000005ea95e7231 */ /* 0x000fe200000408a7 */
[----:B------:R-:W-:Y:S01]  /*3e60*/  LOP3.LUT R78, R24, 0xffff, RZ, 0xc0, !PT ;  /* 0x0000ffff184e7812 */ /* 0x000fe200078ec0ff */
[C---:B------:R-:W-:Y:S01]  /*3e70*/  FMUL.FTZ R112, R98.reuse, R107 ;  /* 0x0000006b62707220 */ /* 0x040fe20000410000 */
[----:B------:R-:W-:Y:S01]  /*3e80*/  F2FP.F16.F32.PACK_AB R87, RZ, R102 ;  /* 0x00000066ff57723e */ /* 0x000fe200000000ff */
[C---:B------:R-:W-:Y:S01]  /*3e90*/  FMUL.FTZ R102, R98.reuse, R105 ;  /* 0x0000006962667220 */ /* 0x040fe20000410000 */
[----:B------:R-:W-:Y:S01]  /*3ea0*/  F2FP.F16.F32.PACK_AB R89, RZ, R89 ;  /* 0x00000059ff59723e */ /* 0x000fe200000000ff */
[----:B------:R-:W-:Y:S01]  /*3eb0*/  FMUL.FTZ R115, R98, R115 ;  /* 0x0000007362737220 */ /* 0x000fe20000410000 */
[----:B------:R-:W-:Y:S01]  /*3ec0*/  PRMT R23, R76, 0x7610, R23 ;  /* 0x000076104c177816 */ /* 0x000fe20000000017 */
[----:B------:R-:W-:Y:S01]  /*3ed0*/  FMUL.FTZ R107, R98, R249 ;  /* 0x000000f9626b7220 */ /* 0x000fe20000410000 */
[----:B------:R-:W-:Y:S01]  /*3ee0*/  LOP3.LUT R64, R25, 0xffff, RZ, 0xc0, !PT ;  /* 0x0000ffff19407812 */ /* 0x000fe200078ec0ff */
[----:B------:R-:W-:Y:S01]  /*3ef0*/  HFMA2 R51, R197.H0_H0, R51.H0_H0, R195.H0_H0 ;  /* 0x20000033c5337231 */ /* 0x000fe200000408c3 */
[----:B------:R-:W-:Y:S01]  /*3f00*/  PRMT R24, R68, 0x7632, R24 ;  /* 0x0000763244187816 */ /* 0x000fe20000000018 */
[----:B------:R-:W-:Y:S01]  /*3f10*/  HFMA2 R49, R26.H1_H1, R49.H0_H0, R28.H1_H1 ;  /* 0x200000311a317231 */ /* 0x000fe20000060c1c */
[----:B------:R-:W-:Y:S01]  /*3f20*/  LOP3.LUT R92, R79, 0xffff, R69, 0xf8, !PT ;  /* 0x0000ffff4f5c7812 */ /* 0x000fe200078ef845 */
[----:B------:R-:W-:Y:S01]  /*3f30*/  IMAD.WIDE.U32 R78, R78, 0x10000, RZ ;  /* 0x000100004e4e7825 */ /* 0x000fe200078e00ff */
[----:B------:R-:W-:-:S03]  /*3f40*/  PRMT R87, R87, 0x5410, R89 ;  /* 0x0000541057577816 */ /* 0x000fc60000000059 */
[----:B------:R-:W-:Y:S01]  /*3f50*/  FMUL.FTZ R97, R98, R243 ;  /* 0x000000f362617220 */ /* 0x000fe20000410000 */
[----:B------:R-:W-:Y:S01]  /*3f60*/  LOP3.LUT R58, R58, 0xffff, R63, 0xf8, !PT ;  /* 0x0000ffff3a3a7812 */ /* 0x000fe200078ef83f */
[----:B------:R-:W-:Y:S01]  /*3f70*/  HFMA2 R91, R177.H0_H0, R91.H0_H0, R175.H0_H0 ;  /* 0x2000005bb15b7231 */ /* 0x000fe200000408af */
[----:B------:R-:W-:Y:S01]  /*3f80*/  LOP3.LUT R59, R59, 0xffff, R23, 0xf8, !PT ;  /* 0x0000ffff3b3b7812 */ /* 0x000fe200078ef817 */
[----:B------:R-:W-:Y:S01]  /*3f90*/  HFMA2 R72, R41, R87, R207 ;  /* 0x0000005729487231 */ /* 0x000fe200000000cf */
[----:B------:R-:W-:Y:S01]  /*3fa0*/  PRMT R25, R66, 0x7610, R25 ;  /* 0x0000761042197816 */ /* 0x000fe20000000019 */
[----:B------:R-:W-:Y:S01]  /*3fb0*/  HFMA2 R61, R34.H1_H1, R61.H0_H0, R36.H1_H1 ;  /* 0x2000003d223d7231 */ /* 0x000fe20000060c24 */
[----:B------:R-:W-:Y:S01]  /*3fc0*/  F2FP.F16.F32.PACK_AB R96, RZ, R96 ;  /* 0x00000060ff60723e */ /* 0x000fe200000000ff */
[----:B------:R-:W-:Y:S01]  /*3fd0*/  HFMA2 R80, R37.H1_H1, R80.H0_H0, R21.H0_H0 ;  /* 0x2000005025507231 */ /* 0x000fe20000040c15 */
[----:B------:R-:W-:Y:S01]  /*3fe0*/  F2FP.F16.F32.PACK_AB R93, RZ, R93 ;  /* 0x0000005dff5d723e */ /* 0x000fe200000000ff */
[----:B------:R-:W-:Y:S01]  /*3ff0*/  HFMA2 R84, R39.H1_H1, R84.H0_H0, R22.H0_H0 ;  /* 0x2000005427547231 */ /* 0x000fe20000040c16 */
[----:B------:R-:W-:Y:S01]  /*4000*/  PRMT R63, R74, 0x7610, R63 ;  /* 0x000076104a3f7816 */ /* 0x000fe2000000003f */
[----:B------:R-:W-:Y:S01]  /*4010*/  HFMA2 R117, R153.H0_H0, R117.H0_H0, R151.H0_H0 ;  /* 0x2000007599757231 */ /* 0x000fe20000040897 */
[----:B------:R-:W-:Y:S01]  /*4020*/  PRMT R23, R65, 0x7610, R23 ;  /* 0x0000761041177816 */ /* 0x000fe20000000017 */
[----:B------:R-:W-:Y:S01]  /*4030*/  IMAD.WIDE.U32 R64, R64, 0x10000, RZ ;  /* 0x0001000040407825 */ /* 0x000fe200078e00ff */
[----:B------:R-:W-:-:S03]  /*4040*/  LOP3.LUT R66, R24, 0xffff, RZ, 0xc0, !PT ;  /* 0x0000ffff18427812 */ /* 0x000fc600078ec0ff */
[----:B------:R-:W-:Y:S01]  /*4050*/  HFMA2 R121, R234.H1_H1, R121.H0_H0, R236.H1_H1 ;  /* 0x20000079ea797231 */ /* 0x000fe20000060cec */
[----:B------:R-:W-:Y:S01]  /*4060*/  F2FP.F16.F32.PACK_AB R85, RZ, R100 ;  /* 0x00000064ff55723e */ /* 0x000fe200000000ff */
[----:B------:R-:W-:Y:S01]  /*4070*/  FMUL.FTZ R100, R98, R101 ;  /* 0x0000006562647220 */ /* 0x000fe20000410000 */
[----:B------:R-:W-:Y:S01]  /*4080*/  PRMT R96, R96, 0x5410, R93 ;  /* 0x0000541060607816 */ /* 0x000fe2000000005d */
[----:B------:R-:W-:Y:S01]  /*4090*/  FMUL.FTZ R101, R98, R247 ;  /* 0x000000f762657220 */ /* 0x000fe20000410000 */
[----:B------:R-:W-:Y:S01]  /*40a0*/  LOP3.LUT R60, R78, 0xffff, R23, 0xf8, !PT ;  /* 0x0000ffff4e3c7812 */ /* 0x000fe200078ef817 */
[----:B------:R-:W-:Y:S01]  /*40b0*/  HFMA2 R85, R181.H0_H0, R85.H0_H0, R179.H0_H0 ;  /* 0x20000055b5557231 */ /* 0x000fe200000408b3 */
[----:B------:R-:W-:Y:S01]  /*40c0*/  LOP3.LUT R63, R79, 0xffff, R63, 0xf8, !PT ;  /* 0x0000ffff4f3f7812 */ /* 0x000fe200078ef83f */
[----:B------:R-:W-:Y:S01]  /*40d0*/  IMAD.WIDE.U32 R78, R66, 0x10000, RZ ;  /* 0x00010000424e7825 */ /* 0x000fe200078e00ff */
[----:B------:R-:W-:-:S03]  /*40e0*/  LOP3.LUT R64, R64, 0xffff, R25, 0xf8, !PT ;  /* 0x0000ffff40407812 */ /* 0x000fc600078ef819 */
[----:B------:R-:W-:Y:S01]  /*40f0*/  HFMA2 R75, R213, R96, R215 ;  /* 0x00000060d54b7231 */ /* 0x000fe200000000d7 */
[----:B------:R-:W-:Y:S01]  /*4100*/  PRMT R23, R68, 0x7610, R23 ;  /* 0x0000761044177816 */ /* 0x000fe20000000017 */
[----:B------:R-:W-:Y:S01]  /*4110*/  HFMA2 R204, R145.H0_H0, R204.H0_H0, R143.H0_H0 ;  /* 0x200000cc91cc7231 */ /* 0x000fe2000004088f */
[----:B------:R-:W-:Y:S01]  /*4120*/  PRMT R25, R71, 0x7632, R25 ;  /* 0x0000763247197816 */ /* 0x000fe20000000019 */
[----:B------:R-:W-:Y:S01]  /*4130*/  HFMA2 R122, R238.H1_H1, R122.H0_H0, R240.H1_H1 ;  /* 0x2000007aee7a7231 */ /* 0x000fe20000060cf0 */
[----:B------:R-:W-:Y:S02]  /*4140*/  PRMT R24, R72, 0x7632, R24 ;  /* 0x0000763248187816 */ /* 0x000fe40000000018 */
[----:B------:R-:W-:Y:S02]  /*4150*/  LOP3.LUT R65, R65, 0xffff, R81, 0xf8, !PT ;  /* 0x0000ffff41417812 */ /* 0x000fe400078ef851 */
[----:B------:R-:W-:Y:S02]  /*4160*/  LOP3.LUT R66, R78, 0xffff, R23, 0xf8, !PT ;  /* 0x0000ffff4e427812 */ /* 0x000fe400078ef817 */
[----:B------:R-:W-:-:S02]  /*4170*/  F2FP.F16.F32.PACK_AB R99, RZ, R99 ;  /* 0x00000063ff63723e */ /* 0x000fc400000000ff */
[----:B------:R-:W-:Y:S02]  /*4180*/  F2FP.F16.F32.PACK_AB R100, RZ, R100 ;  /* 0x00000064ff64723e */ /* 0x000fe400000000ff */
[----:B------:R-:W-:Y:S02]  /*4190*/  PRMT R81, R85, 0x7610, R81 ;  /* 0x0000761055517816 */ /* 0x000fe40000000051 */
[----:B------:R-:W-:Y:S02]  /*41a0*/  LOP3.LUT R78, R25, 0xffff, RZ, 0xc0, !PT ;  /* 0x0000ffff194e7812 */ /* 0x000fe400078ec0ff */
[----:B------:R-:W-:Y:S01]  /*41b0*/  F2FP.F16.F32.PACK_AB R105, RZ, R203 ;  /* 0x000000cbff69723e */ /* 0x000fe200000000ff */
[C---:B------:R-:W-:Y:S01]  /*41c0*/  FMUL.FTZ R203, R98.reuse, R109 ;  /* 0x0000006d62cb7220 */ /* 0x040fe20000410000 */
[----:B------:R-:W-:Y:S01]  /*41d0*/  F2FP.F16.F32.PACK_AB R102, RZ, R102 ;  /* 0x00000066ff66723e */ /* 0x000fe200000000ff */
        /* <DEDUP_REMOVED lines=8> */
[----:B------:R-:W-:-:S03]  /*4260*/  F2FP.F16.F32.PACK_AB R101, RZ, R101 ;  /* 0x00000065ff65723e */ /* 0x000fc600000000ff */
[----:B------:R-:W-:Y:S01]  /*4270*/  HFMA2 R73, R217, R99, R219 ;  /* 0x00000063d9497231 */ /* 0x000fe200000000db */
[----:B------:R-:W-:Y:S01]  /*4280*/  F2FP.F16.F32.PACK_AB R203, RZ, R203 ;  /* 0x000000cbffcb723e */ /* 0x000fe200000000ff */
[----:B------:R-:W-:Y:S01]  /*4290*/  HFMA2 R86, R221, R105, R223 ;  /* 0x00000069dd567231 */ /* 0x000fe200000000df */
[----:B------:R-:W-:Y:S02]  /*42a0*/  LOP3.LUT R74, R24, 0xffff, RZ, 0xc0, !PT ;  /* 0x0000ffff184a7812 */ /* 0x000fe400078ec0ff */
[----:B------:R-:W-:Y:S02]  /*42b0*/  PRMT R23, R72, 0x7610, R23 ;  /* 0x0000761048177816 */ /* 0x000fe40000000017 */
[----:B------:R-:W-:Y:S02]  /*42c0*/  LOP3.LUT R72, R78, 0xffff, R71, 0xf8, !PT ;  /* 0x0000ffff4e487812 */ /* 0x000fe400078ef847 */
[----:B------:R-:W-:Y:S02]  /*42d0*/  PRMT R101, R101, 0x5410, R203 ;  /* 0x0000541065657816 */ /* 0x000fe400000000cb */
[----:B------:R-:W-:Y:S01]  /*42e0*/  LOP3.LUT R71, R79, 0xffff, R95, 0xf8, !PT ;  /* 0x0000ffff4f477812 */ /* 0x000fe200078ef85f */
[----:B------:R-:W-:Y:S01]  /*42f0*/  IMAD.WIDE.U32 R78, R74, 0x10000, RZ ;  /* 0x000100004a4e7825 */ /* 0x000fe200078e00ff */
[----:B------:R-:W-:-:S03]  /*4300*/  F2FP.F16.F32.PACK_AB R113, RZ, R111 ;  /* 0x0000006fff71723e */ /* 0x000fc600000000ff */
[----:B------:R-:W-:Y:S01]  /*4310*/  HFMA2 R82, R225, R101, R227 ;  /* 0x00000065e1527231 */ /* 0x000fe200000000e3 */
[----:B------:R-:W-:Y:S02]  /*4320*/  F2FP.F16.F32.PACK_AB R111, RZ, R251 ;  /* 0x000000fbff6f723e */ /* 0x000fe400000000ff */
[----:B------:R-:W-:Y:S01]  /*4330*/  F2FP.F16.F32.PACK_AB R109, RZ, R109 ;  /* 0x0000006dff6d723e */ /* 0x000fe200000000ff */
[----:B------:R-:W-:Y:S01]  /*4340*/  HFMA2 R113, R226.H1_H1, R113.H0_H0, R228.H1_H1 ;  /* 0x20000071e2717231 */ /* 0x000fe20000060ce4 */
[----:B------:R-:W-:Y:S02]  /*4350*/  PRMT R24, R73, 0x7632, R24 ;  /* 0x0000763249187816 */ /* 0x000fe40000000018 */
[----:B------:R-:W-:Y:S02]  /*4360*/  F2FP.F16.F32.PACK_AB R55, RZ, R55 ;  /* 0x00000037ff37723e */ /* 0x000fe400000000ff */
[----:B------:R-:W-:Y:S02]  /*4370*/  F2FP.F16.F32.PACK_AB R103, RZ, R103 ;  /* 0x00000067ff67723e */ /* 0x000fe400000000ff */
[----:B------:R-:W-:Y:S01]  /*4380*/  PRMT R25, R86, 0x7632, R25 ;  /* 0x0000763256197816 */ /* 0x000fe20000000019 */
[----:B------:R-:W-:Y:S01]  /*4390*/  HFMA2 R55, R30.H1_H1, R55.H0_H0, R32.H1_H1 ;  /* 0x200000371e377231 */ /* 0x000fe20000060c20 */
[----:B------:R-:W-:Y:S01]  /*43a0*/  F2FP.F16.F32.PACK_AB R67, RZ, R67 ;  /* 0x00000043ff43723e */ /* 0x000fe200000000ff */
[----:B------:R-:W-:Y:S01]  /*43b0*/  HFMA2 R103, R161.H0_H0, R103.H0_H0, R159.H0_H0 ;  /* 0x20000067a1677231 */ /* 0x000fe2000004089f */
[----:B------:R-:W-:-:S02]  /*43c0*/  SHF.R.U32.HI R245, RZ, 0x10, R133 ;  /* 0x00000010fff57819 */ /* 0x000fc40000011685 */
[----:B------:R-:W-:Y:S02]  /*43d0*/  SHF.R.U32.HI R247, RZ, 0x10, R43 ;  /* 0x00000010fff77819 */ /* 0x000fe4000001162b */
[----:B------:R-:W-:Y:S02]  /*43e0*/  SHF.R.U32.HI R249, RZ, 0x10, R125 ;  /* 0x00000010fff97819 */ /* 0x000fe4000001167d */
[----:B------:R-:W-:Y:S01]  /*43f0*/  PRMT R111, R111, 0x5410, R109 ;  /* 0x000054106f6f7816 */ /* 0x000fe2000000006d */
[----:B------:R-:W-:Y:S01]  /*4400*/  HFMA2 R62, R245.H0_H0, R62.H0_H0, R247.H0_H0 ;  /* 0x2000003ef53e7231 */ /* 0x000fe200000408f7 */
[----:B------:R-:W-:Y:S01]  /*4410*/  LOP3.LUT R68, R68, 0xffff, R23, 0xf8, !PT ;  /* 0x0000ffff44447812 */ /* 0x000fe200078ef817 */
[----:B------:R-:W-:Y:S01]  /*4420*/  HFMA2 R67, R248.H0_H0, R67.H0_H0, R249.H0_H0 ;  /* 0x20000043f8437231 */ /* 0x000fe200000408f9 */
[----:B------:R-:W-:Y:S01]  /*4430*/  LOP3.LUT R74, R78, 0xffff, R75, 0xf8, !PT ;  /* 0x0000ffff4e4a7812 */ /* 0x000fe200078ef84b */
[----:B------:R-:W-:Y:S01]  /*4440*/  HFMA2 R88, R229, R111, R231 ;  /* 0x0000006fe5587231 */ /* 0x000fe200000000e7 */
[----:B------:R-:W-:-:S02]  /*4450*/  PRMT R23, R94, 0x7610, R23 ;  /* 0x000076105e177816 */ /* 0x000fc40000000017 */
[----:B------:R-:W-:Y:S02]  /*4460*/  LOP3.LUT R78, R24, 0xffff, RZ, 0xc0, !PT ;  /* 0x0000ffff184e7812 */ /* 0x000fe400078ec0ff */
[----:B------:R-:W-:Y:S02]  /*4470*/  F2FP.F16.F32.PACK_AB R116, RZ, R115 ;  /* 0x00000073ff74723e */ /* 0x000fe400000000ff */
[----:B------:R-:W-:Y:S02]  /*4480*/  LOP3.LUT R94, R25, 0xffff, RZ, 0xc0, !PT ;  /* 0x0000ffff195e7812 */ /* 0x000fe400078ec0ff */
[----:B------:R-:W-:Y:S01]  /*4490*/  F2FP.F16.F32.PACK_AB R115, RZ, R241 ;  /* 0x000000f1ff73723e */ /* 0x000fe200000000ff */
[----:B------:R-:W-:Y:S01]  /*44a0*/  HFMA2 R116, R230.H1_H1, R116.H0_H0, R232.H1_H1 ;  /* 0x20000074e6747231 */ /* 0x000fe20000060ce8 */
[----:B------:R-:W-:Y:S01]  /*44b0*/  F2FP.F16.F32.PACK_AB R107, RZ, R107 ;  /* 0x0000006bff6b723e */ /* 0x000fe200000000ff */
[----:B------:R-:W-:Y:S01]  /*44c0*/  IMAD.WIDE.U32 R94, R94, 0x10000, RZ ;  /* 0x000100005e5e7825 */ /* 0x000fe200078e00ff */
[----:B------:R-:W-:-:S03]  /*44d0*/  SHF.R.U32.HI R241, RZ, 0x10, R137 ;  /* 0x00000010fff17819 */ /* 0x000fc60000011689 */
[----:B------:R-:W-:Y:S01]  /*44e0*/  HFMA2 R115, R149.H0_H0, R115.H0_H0, R147.H0_H0 ;  /* 0x2000007395737231 */ /* 0x000fe20000040893 */
[----:B------:R-:W-:Y:S01]  /*44f0*/  SHF.R.U32.HI R243, RZ, 0x10, R127 ;  /* 0x00000010fff37819 */ /* 0x000fe2000001167f */
[----:B------:R-:W-:Y:S01]  /*4500*/  HFMA2 R107, R157.H0_H0, R107.H0_H0, R155.H0_H0 ;  /* 0x2000006b9d6b7231 */ /* 0x000fe2000004089b */
[----:B------:R-:W-:Y:S02]  /*4510*/  LOP3.LUT R47, R47, 0xffff, R51, 0xf8, !PT ;  /* 0x0000ffff2f2f7812 */ /* 0x000fe400078ef833 */
[----:B------:R-:W-:Y:S01]  /*4520*/  PRMT R24, R82, 0x7632, R24 ;  /* 0x0000763252187816 */ /* 0x000fe20000000018 */
[----:B------:R-:W-:Y:S01]  /*4530*/  HFMA2 R70, R241.H0_H0, R70.H0_H0, R243.H0_H0 ;  /* 0x20000046f1467231 */ /* 0x000fe200000408f3 */
[----:B------:R-:W-:Y:S02]  /*4540*/  SHF.L.U32 R102, R49, 0x10, RZ ;  /* 0x0000001031667819 */ /* 0x000fe400000006ff */
[----:B------:R-:W-:Y:S01]  /*4550*/  LOP3.LUT R75, R79, 0xffff, R23, 0xf8, !PT ;  /* 0x0000ffff4f4b7812 */ /* 0x000fe200078ef817 */
[----:B------:R-:W-:Y:S01]  /*4560*/  IMAD.WIDE.U32 R78, R78, 0x10000, RZ ;  /* 0x000100004e4e7825 */ /* 0x000fe200078e00ff */
[----:B------:R-:W-:-:S02]  /*4570*/  F2FP.F16.F32.PACK_AB R106, RZ, R106 ;  /* 0x0000006aff6a723e */ /* 0x000fc400000000ff */
[----:B------:R-:W-:Y:S02]  /*4580*/  PRMT R23, R86, 0x7610, R23 ;  /* 0x0000761056177816 */ /* 0x000fe40000000017 */
[----:B------:R-:W-:Y:S01]  /*4590*/  PRMT R85, R103, 0x7610, R85 ;  /* 0x0000761067557816 */ /* 0x000fe20000000055 */
[----:B------:R-:W-:Y:S01]  /*45a0*/  HFMA2 R106, R210.H1_H1, R106.H0_H0, R212.H1_H1 ;  /* 0x2000006ad26a7231 */ /* 0x000fe20000060cd4 */
        /* <DEDUP_REMOVED lines=32> */
[----:B------:R-:W-:Y:S01]  /*47b0*/  HFMA2 R87, R233, R114, R235 ;  /* 0x00000072e9577231 */ /* 0x000fe200000000eb */
[----:B------:R-:W-:Y:S02]  /*47c0*/  LOP3.LUT R73, R71, R106, RZ, 0xfc, !PT ;  /* 0x0000006a47497212 */ /* 0x000fe400078efcff */
[----:B------:R-:W-:Y:S01]  /*47d0*/  PRMT R123, R123, 0x5410, R120 ;  /* 0x000054107b7b7816 */ /* 0x000fe20000000078 */
[----:B------:R-:W2:Y:S01]  /*47e0*/  @P0 LDC.64 R62, c[0x0][0x3a8] ;  /* 0x0000ea00ff3e0b82 */ /* 0x000ea20000000a00 */
[----:B------:R-:W-:Y:S02]  /*47f0*/  F2FP.F16.F32.PACK_AB R97, RZ, R97 ;  /* 0x00000061ff61723e */ /* 0x000fe400000000ff */
[----:B------:R-:W-:Y:S01]  /*4800*/  PRMT R26, R205, 0x7632, R26 ;  /* 0x00007632cd1a7816 */ /* 0x000fe2000000001a */
[----:B------:R-:W-:Y:S01]  /*4810*/  HFMA2 R89, R237, R123, R239 ;  /* 0x0000007bed597231 */ /* 0x000fe200000000ef */
[----:B------:R-:W-:Y:S01]  /*4820*/  PRMT R25, R87, 0x7632, R25 ;  /* 0x0000763257197816 */ /* 0x000fe20000000019 */
[----:B------:R-:W-:Y:S01]  /*4830*/  HFMA2 R97, R165.H0_H0, R97.H0_H0, R163.H0_H0 ;  /* 0x20000061a5617231 */ /* 0x000fe200000408a3 */
[----:B------:R-:W-:Y:S01]  /*4840*/  F2FP.F16.F32.PACK_AB R110, RZ, R110 ;  /* 0x0000006eff6e723e */ /* 0x000fe200000000ff */
[----:B------:R-:W3:Y:S01]  /*4850*/  LDC.64 R70, c[0x0][0x398] ;  /* 0x0000e600ff467b82 */ /* 0x000ee20000000a00 */
[----:B------:R-:W-:-:S02]  /*4860*/  F2FP.F16.F32.PACK_AB R112, RZ, R112 ;  /* 0x00000070ff70723e */ /* 0x000fc400000000ff */
[----:B------:R-:W-:Y:S01]  /*4870*/  LOP3.LUT R50, R26, 0xffff, RZ, 0xc0, !PT ;  /* 0x0000ffff1a327812 */ /* 0x000fe200078ec0ff */
[----:B------:R-:W-:Y:S01]  /*4880*/  HFMA2 R110, R218.H1_H1, R110.H0_H0, R220.H1_H1 ;  /* 0x2000006eda6e7231 */ /* 0x000fe20000060cdc */
[----:B------:R-:W-:Y:S01]  /*4890*/  PRMT R23, R88, 0x7610, R23 ;  /* 0x0000761058177816 */ /* 0x000fe20000000017 */
[----:B------:R-:W-:Y:S01]  /*48a0*/  HFMA2 R112, R222.H1_H1, R112.H0_H0, R224.H1_H1 ;  /* 0x20000070de707231 */ /* 0x000fe20000060ce0 */
        /* <DEDUP_REMOVED lines=10> */
[----:B------:R-:W-:Y:S01]  /*4950*/  F2FP.F16.F32.PACK_AB R104, RZ, R104 ;  /* 0x00000068ff68723e */ /* 0x000fe200000000ff */
[----:B--2---:R-:W-:Y:S01]  /*4960*/  @P0 IMAD.WIDE R62, R3, 0x4, R62 ;  /* 0x00000004033e0825 */ /* 0x004fe200078e023e */
[----:B------:R-:W-:Y:S02]  /*4970*/  PRMT R25, R87, 0x7610, R25 ;  /* 0x0000761057197816 */ /* 0x000fe40000000019 */
[----:B------:R-:W-:Y:S01]  /*4980*/  LOP3.LUT R65, R65, R80, RZ, 0xfc, !PT ;  /* 0x0000005041417212 */ /* 0x000fe200078efcff */
[----:B------:R-:W-:Y:S01]  /*4990*/  HFMA2 R104, R206.H1_H1, R104.H0_H0, R208.H1_H1 ;  /* 0x20000068ce687231 */ /* 0x000fe20000060cd0 */
[----:B------:R-:W-:Y:S01]  /*49a0*/  SHF.L.U32 R84, R84, 0x10, RZ ;  /* 0x0000001054547819 */ /* 0x000fe200000006ff */
[----:B------:R1:W-:Y:S01]  /*49b0*/  @P0 STG.E desc[UR4][R62.64], R98 ;  /* 0x000000623e000986 */ /* 0x0003e2000c101904 */
[----:B------:R-:W-:Y:S01]  /*49c0*/  SHF.L.U32 R110, R110, 0x10, RZ ;  /* 0x000000106e6e7819 */ /* 0x000fe200000006ff */
[----:B---3--:R-:W-:Y:S01]  /*49d0*/  IMAD.WIDE.U32 R102, R11, 0x8, R70 ;  /* 0x000000080b667825 */ /* 0x008fe200078e0046 */
[----:B------:R-:W-:-:S02]  /*49e0*/  SHF.L.U32 R80, R113, 0x10, RZ ;  /* 0x0000001071507819 */ /* 0x000fc400000006ff */
[----:B------:R-:W-:Y:S01]  /*49f0*/  F2FP.F16.F32.PACK_AB R108, RZ, R108 ;  /* 0x0000006cff6c723e */ /* 0x000fe200000000ff */
[----:B------:R-:W-:Y:S01]  /*4a00*/  IMAD.WIDE.U32 R10, R10, 0x8, R70 ;  /* 0x000000080a0a7825 */ /* 0x000fe200078e0046 */
[----:B------:R-:W-:Y:S02]  /*4a10*/  LOP3.LUT R51, R51, 0xffff, R27, 0xf8, !PT ;  /* 0x0000ffff33337812 */ /* 0x000fe400078ef81b */
[----:B------:R-:W-:Y:S01]  /*4a20*/  LOP3.LUT R87, R95, 0xffff, R117, 0xf8, !PT ;  /* 0x0000ffff5f577812 */ /* 0x000fe200078ef875 */
[----:B------:R-:W-:Y:S01]  /*4a30*/  IMAD.WIDE.U32 R94, R94, 0x10000, RZ ;  /* 0x000100005e5e7825 */ /* 0x000fe200078e00ff */
[----:B------:R-:W-:-:S03]  /*4a40*/  SHF.L.U32 R112, R112, 0x10, RZ ;  /* 0x0000001070707819 */ /* 0x000fc600000006ff */
[----:B------:R-:W-:Y:S01]  /*4a50*/  HFMA2 R108, R214.H1_H1, R108.H0_H0, R216.H1_H1 ;  /* 0x2000006cd66c7231 */ /* 0x000fe20000060cd8 */
        /* <DEDUP_REMOVED lines=60> */
.L_x_101:
        /* <DEDUP_REMOVED lines=14> */
.L_x_1009:


//--------------------- .text._ZN10layer_norm13ln_fwd_kernelINS_13Kernel_traitsI6__halfS2_S2_fjLj40960ELj4ELj1ELj4ELj16ENS_18Kernel_traits_baseILj40960ES2_S2_S2_fjLj128EEEEEEEvNS_9FwdParamsE --------------------------
	.section	.text._ZN10layer_norm13ln_fwd_kernelINS_13Kernel_traitsI6__halfS2_S2_fjLj40960ELj4ELj1ELj4ELj16ENS_18Kernel_traits_baseILj40960ES2_S2_S2_fjLj128EEEEEEEvNS_9FwdParamsE,"ax",@progbits
	.align	128
        .global         _ZN10layer_norm13ln_fwd_kernelINS_13Kernel_traitsI6__halfS2_S2_fjLj40960ELj4ELj1ELj4ELj16ENS_18Kernel_traits_baseILj40960ES2_S2_S2_fjLj128EEEEEEEvNS_9FwdParamsE
        .type           _ZN10layer_norm13ln_fwd_kernelINS_13Kernel_traitsI6__halfS2_S2_fjLj40960ELj4ELj1ELj4ELj16ENS_18Kernel_traits_baseILj40960ES2_S2_S2_fjLj128EEEEEEEvNS_9FwdParamsE,@function
        .size           _ZN10layer_norm13ln_fwd_kernelINS_13Kernel_traitsI6__halfS2_S2_fjLj40960ELj4ELj1ELj4ELj16ENS_18Kernel_traits_baseILj40960ES2_S2_S2_fjLj128EEEEEEEvNS_9FwdParamsE,(.L_x_1010 - _ZN10layer_norm13ln_fwd_kernelINS_13Kernel_traitsI6__halfS2_S2_fjLj40960ELj4ELj1ELj4ELj16ENS_18Kernel_traits_baseILj40960ES2_S2_S2_fjLj128EEEEEEEvNS_9FwdParamsE)
        .other          _ZN10layer_norm13ln_fwd_kernelINS_13Kernel_traitsI6__halfS2_S2_fjLj40960ELj4ELj1ELj4ELj16ENS_18Kernel_traits_baseILj40960ES2_S2_S2_fjLj128EEEEEEEvNS_9FwdParamsE,@"STO_CUDA_ENTRY STV_DEFAULT"
_ZN10layer_norm13ln_fwd_kernelINS_13Kernel_traitsI6__halfS2_S2_fjLj40960ELj4ELj1ELj4ELj16ENS_18Kernel_traits_baseILj40960ES2_S2_S2_fjLj128EEEEEEEvNS_9FwdParamsE:
.text._ZN10layer_norm13ln_fwd_kernelINS_13Kernel_traitsI6__halfS2_S2_fjLj40960ELj4ELj1ELj4ELj16ENS_18Kernel_traits_baseILj40960ES2_S2_S2_fjLj128EEEEEEEvNS_9FwdParamsE:
        /* <DEDUP_REMOVED lines=40> */
.L_x_108:
[----:B------:R-:W1:Y:S01]  /*0280*/  S2R R132, SR_CTAID.X ;  /* 0x0000000000847919 */ /* 0x000e620000002500 */
[----:B0-----:R-:W0:Y:S01]  /*0290*/  LDC.64 R84, c[0x0][0x390] ;  /* 0x0000e400ff547b82 */ /* 0x001e220000000a00 */
[----:B------:R-:W-:Y:S02]  /*02a0*/  LOP3.LUT R0, R164, 0x7f, RZ, 0xc0, !PT ;  /* 0x0000007fa4007812 */ /* 0x000fe400078ec0ff */
[----:B-1----:R-:W-:-:S04]  /*02b0*/  SHF.L.U32 R3, R132, 0x7, RZ ;  /* 0x0000000784037819 */ /* 0x002fc800000006ff */
[----:B------:R-:W-:-:S05]  /*02c0*/  LOP3.LUT R0, R0, 0x180, R3, 0xf8, !PT ;  /* 0x0000018000007812 */ /* 0x000fca00078ef803 */
[----:B------:R-:W-:-:S04]  /*02d0*/  IMAD R112, R115, 0x1400, R0 ;  /* 0x0000140073707824 */ /* 0x000fc800078e0200 */
[----:B0-----:R-:W-:-:S05]  /*02e0*/  IMAD.WIDE.U32 R2, R112, 0x10, R84 ;  /* 0x0000001070027825 */ /* 0x001fca00078e0054 */
[----:B--2---:R-:W2:Y:S04]  /*02f0*/  LDG.E.128 R136, desc[UR4][R2.64] ;  /* 0x0000000402887981 */ /* 0x004ea8000c1e1d00 */
        /* <DEDUP_REMOVED lines=28> */
[----:B------:R-:W-:Y:S01]  /*04c0*/  ISETP.GT.U32.AND P2, PT, R114, 0x3, PT ;  /* 0x000000037200780c */ /* 0x000fe20003f44070 */
[--C-:B--2---:R-:W-:Y:S02]  /*04d0*/  HADD2.F32 R223, -RZ, R136.reuse.H0_H0 ;  /* 0x20000088ffdf7230 */ /* 0x104fe40000004100 */
[----:B------:R-:W-:Y:S02]  /*04e0*/  HADD2.F32 R225, -RZ, R136.H1_H1 ;  /* 0x30000088ffe17230 */ /* 0x000fe40000004100 */
[--C-:B------:R-:W-:Y:S02]  /*04f0*/  HADD2.F32 R221, -RZ, R137.reuse.H0_H0 ;  /* 0x20000089ffdd7230 */ /* 0x100fe40000004100 */
[----:B------:R-:W-:Y:S01]  /*0500*/  FADD.FTZ R0, RZ, R223 ;  /* 0x000000dfff007221 */ /* 0x000fe20000010000 */
[----:B------:R-:W-:Y:S02]  /*0510*/  HADD2.F32 R227, -RZ, R137.H1_H1 ;  /* 0x30000089ffe37230 */ /* 0x000fe40000004100 */
[----:B------:R-:W-:-:S02]  /*0520*/  HADD2.F32 R229, -RZ, R138.H0_H0 ;  /* 0x2000008affe57230 */ /* 0x000fc40000004100 */
[----:B------:R-:W-:Y:S01]  /*0530*/  FADD.FTZ R0, R225, R0 ;  /* 0x00000000e1007221 */ /* 0x000fe20000010000 */
[----:B------:R-:W-:Y:S02]  /*0540*/  HADD2.F32 R231, -RZ, R138.H1_H1 ;  /* 0x3000008affe77230 */ /* 0x000fe40000004100 */
[--C-:B------:R-:W-:Y:S02]  /*0550*/  HADD2.F32 R233, -RZ, R139.reuse.H0_H0 ;  /* 0x2000008bffe97230 */ /* 0x100fe40000004100 */
[----:B------:R-:W-:Y:S01]  /*0560*/  FADD.FTZ R0, R221, R0 ;  /* 0x00000000dd007221 */ /* 0x000fe20000010000 */
[----:B------:R-:W-:Y:S02]  /*0570*/  HADD2.F32 R235, -RZ, R139.H1_H1 ;  /* 0x3000008bffeb7230 */ /* 0x000fe40000004100 */
[--C-:B---3--:R-:W-:Y:S02]  /*0580*/  HADD2.F32 R237, -RZ, R128.reuse.H0_H0 ;  /* 0x20000080ffed7230 */ /* 0x108fe40000004100 */
        /* <DEDUP_REMOVED lines=11> */
[--C-:B----4-:R-:W-:Y:S02]  /*0640*/  HADD2.F32 R128, -RZ, R124.reuse.H0_H0 ;  /* 0x2000007cff807230 */ /* 0x110fe40000004100 */
        /* <DEDUP_REMOVED lines=73> */
[----:B------:R-:W-:Y:S01]  /*0ae0*/  HADD2.F32 R99, -RZ, R88.H1_H1 ;  /* 0x30000058ff637230 */ /* 0x000fe20000004100 */
[----:B------:R-:W-:Y:S01]  /*0af0*/  MOV R88, RZ ;  /* 0x000000ff00587202 */ /* 0x000fe20000000f00 */
        /* <DEDUP_REMOVED lines=252> */
.L_x_103:
[----:B------:R-:W-:Y:S05]  /*1ac0*/  BSYNC.RECONVERGENT B0 ;  /* 0x0000000000007941 */ /* 0x000fea0003800200 */
.L_x_102:
        /* <DEDUP_REMOVED lines=13> */
.L_x_105:
[----:B------:R-:W-:Y:S05]  /*1ba0*/  BSYNC.RECONVERGENT B0 ;  /* 0x0000000000007941 */ /* 0x000fea0003800200 */
.L_x_104:
        /* <DEDUP_REMOVED lines=65> */
.L_x_107:
[----:B0-----:R-:W-:Y:S02]  /*1fc0*/  MOV R2, R84 ;  /* 0x0000005400027202 */ /* 0x001fe40000000f00 */
[----:B------:R-:W-:-:S05]  /*1fd0*/  MOV R3, R85 ;  /* 0x0000005500037202 */ /* 0x000fca0000000f00 */
[----:B------:R-:W2:Y:S04]  /*1fe0*/  LDG.E.STRONG.GPU R2, desc[UR4][R2.64] ;  /* 0x0000000402027981 */ /* 0x000ea8000c1ef900 */
[----:B--2---:R-:W-:Y:S01]  /*1ff0*/  CCTL.IVALL ;  /* 0x00000000ff00798f */ /* 0x004fe20002000000 */
[----:B------:R-:W-:Y:S05]  /*2000*/  YIELD ;  /* 0x0000000000007946 */ /* 0x000fea0003800000 */
[----:B------:R-:W-:-:S13]  /*2010*/  ISETP.NE.AND P3, PT, R2, R90, PT ;  /* 0x0000005a0200720c */ /* 0x000fda0003f65270 */
[----:B------:R-:W-:Y:S05]  /*2020*/  @P3 BRA `(.L_x_107) ;  /* 0xfffffffc00e43947 */ /* 0x000fea000383ffff */
.L_x_106:
        /* <DEDUP_REMOVED lines=57> */
[----:B------:R-:W-:Y:S02]  /*23c0*/  FADD.FTZ R144, R223, -R162 ;  /* 0x800000a2df907221 */ /* 0x000fe40000010000 */
[----:B----4-:R-:W0:Y:S01]  /*23d0*/  LDC.64 R86, c[0x0][0x398] ;  /* 0x0000e600ff567b82 */ /* 0x010e220000000a00 */
[----:B---3--:R-:W-:-:S04]  /*23e0*/  @P0 IMAD.WIDE R84, R115, 0x4, R84 ;  /* 0x0000000473540825 */ /* 0x008fc800078e0254 */
[----:B------:R-:W-:Y:S01]  /*23f0*/  FADD.FTZ R146, R225, -R162 ;  /* 0x800000a2e1927221 */ /* 0x000fe20000010000 */
[----:B--2---:R-:W-:Y:S01]  /*2400*/  FFMA.FTZ R166, R3, 2.4414062863797880709e-05, R166 ;  /* 0x37cccccd03a67823 */ /* 0x004fe200000100a6 */
[--C-:B------:R-:W-:Y:S01]  /*2410*/  FADD.FTZ R148, R221, -R162.reuse ;  /* 0x800000a2dd947221 */ /* 0x100fe20000010000 */
[--C-:B------:R-:W-:Y:S01]  /*2420*/  FADD.FTZ R150, R227, -R162.reuse ;  /* 0x800000a2e3967221 */ /* 0x100fe20000010000 */
[--C-:B------:R-:W-:Y:S01]  /*2430*/  FADD.FTZ R152, R229, -R162.reuse ;  /* 0x800000a2e5987221 */ /* 0x100fe20000010000 */
[--C-:B------:R-:W-:Y:S01]  /*2440*/  FADD.FTZ R154, R231, -R162.reuse ;  /* 0x800000a2e79a7221 */ /* 0x100fe20000010000 */
[----:B------:R-:W2:Y:S01]  /*2450*/  @P0 LDC.64 R2, c[0x0][0x3a8] ;  /* 0x0000ea00ff020b82 */ /* 0x000ea20000000a00 */
[----:B------:R-:W3:Y:S01]  /*2460*/  MUFU.RSQ R166, R166 ;  /* 0x000000a600a67308 */ /* 0x000ee20000001400 */
        /* <DEDUP_REMOVED lines=73> */
[C---:B---3--:R-:W-:Y:S01]  /*2900*/  FMUL.FTZ R144, R166.reuse, R144 ;  /* 0x00000090a6907220 */ /* 0x048fe20000410000 */
        /* <DEDUP_REMOVED lines=102> */
[----:B------:R-:W-:Y:S01]  /*2f70*/  FMUL.FTZ R192, R166, R91 ;  /* 0x0000005ba6c07220 */ /* 0x000fe20000410000 */
[----:B------:R-:W-:Y:S01]  /*2f80*/  F2FP.F16.F32.PACK_AB R140, RZ, R140 ;  /* 0x0000008cff8c723e */ /* 0x000fe200000000ff */
[----:B--2---:R-:W-:Y:S01]  /*2f90*/  @P0 IMAD.WIDE R2, R115, 0x4, R2 ;  /* 0x0000000473020825 */ /* 0x004fe200078e0202 */
[----:B------:R-:W-:-:S03]  /*2fa0*/  F2FP.F16.F32.PACK_AB R141, RZ, R141 ;  /* 0x0000008dff8d723e */ /* 0x000fc600000000ff */
        /* <DEDUP_REMOVED lines=20> */
[----:B-----5:R-:W-:Y:S01]  /*30f0*/  HFMA2 R97, R41, R148, R81 ;  /* 0x0000009429617231 */ /* 0x020fe20000000051 */
[----:B------:R-:W-:Y:S01]  /*3100*/  PRMT R160, R160, 0x5410, R126 ;  /* 0x00005410a0a07816 */ /* 0x000fe2000000007e */
[----:B------:R-:W-:Y:S01]  /*3110*/  IMAD.WIDE.U32 R88, R111, 0x10, R86 ;  /* 0x000000106f587825 */ /* 0x000fe200078e0056 */
[----:B------:R-:W-:-:S03]  /*3120*/  PRMT R120, R120, 0x5410, R116 ;  /* 0x0000541078787816 */ /* 0x000fc60000000074 */
[----:B------:R-:W-:Y:S01]  /*3130*/  HFMA2 R99, R43, R156, R83 ;  /* 0x0000009c2b637231 */ /* 0x000fe20000000053 */
[----:B------:R-:W-:Y:S01]  /*3140*/  PRMT R162, R162, 0x5410, R102 ;  /* 0x00005410a2a27816 */ /* 0x000fe20000000066 */
[----:B------:R-:W-:Y:S01]  /*3150*/  IMAD.WIDE.U32 R110, R110, 0x10, R86 ;  /* 0x000000106e6e7825 */ /* 0x000fe200078e0056 */
[----:B------:R-:W-:-:S03]  /*3160*/  PRMT R168, R168, 0x5410, R100 ;  /* 0x00005410a8a87816 */ /* 0x000fc60000000064 */
        /* <DEDUP_REMOVED lines=28> */
[----:B------:R-:W-:Y:S01]  /*3330*/  IMAD.WIDE.U32 R90, R109, 0x10, R86 ;  /* 0x000000106d5a7825 */ /* 0x000fe200078e0056 */
[----:B------:R-:W-:-:S03]  /*3340*/  F2FP.F16.F32.PACK_AB R179, RZ, R179 ;  /* 0x000000b3ffb3723e */ /* 0x000fc600000000ff */
        /* <DEDUP_REMOVED lines=9> */
[----:B------:R-:W-:Y:S01]  /*33e0*/  F2FP.F16.F32.PACK_AB R173, RZ, R173 ;  /* 0x000000adffad723e */ /* 0x000fe200000000ff */
[--C-:B------:R-:W-:Y:S01]  /*33f0*/  IMAD.WIDE.U32 R108, R108, 0x10, R86.reuse ;  /* 0x000000106c6c7825 */ /* 0x100fe200078e0056 */
[----:B------:R-:W-:Y:S01]  /*3400*/  F2FP.F16.F32.PACK_AB R167, RZ, R167 ;  /* 0x000000a7ffa7723e */ /* 0x000fe200000000ff */
[----:B------:R-:W-:Y:S01]  /*3410*/  STG.E.128 desc[UR4][R84.64+0x2000], R100 ;  /* 0x0020006454007986 */ /* 0x000fe2000c101d04 */
[----:B------:R-:W-:Y:S01]  /*3420*/  F2FP.F16.F32.PACK_AB R169, RZ, R169 ;  /* 0x000000a9ffa9723e */ /* 0x000fe200000000ff */
[--C-:B------:R-:W-:Y:S01]  /*3430*/  IMAD.WIDE.U32 R92, R107, 0x10, R86.reuse ;  /* 0x000000106b5c7825 */ /* 0x100fe200078e0056 */
[----:B------:R-:W-:Y:S01]  /*3440*/  F2FP.F16.F32.PACK_AB R163, RZ, R163 ;  /* 0x000000a3ffa3723e */ /* 0x000fe200000000ff */
[----:B------:R0:W-:Y:S01]  /*3450*/  STG.E.128 desc[UR4][R88.64], R116 ;  /* 0x0000007458007986 */ /* 0x0001e2000c101d04 */
        /* <DEDUP_REMOVED lines=9> */
[----:B------:R-:W-:Y:S01]  /*34f0*/  IMAD.WIDE.U32 R86, R104, 0x10, R86 ;  /* 0x0000001068567825 */ /* 0x000fe200078e0056 */
        /* <DEDUP_REMOVED lines=24> */
[----:B------:R-:W-:-:S02]  /*3680*/  PRMT R183, R183, 0x5410, R185 ;  /* 0x00005410b7b77816 */ /* 0x000fc400000000b9 */
[----:B------:R-:W-:Y:S02]  /*3690*/  PRMT R179, R179, 0x5410, R181 ;  /* 0x00005410b3b37816 */ /* 0x000fe400000000b5 */
[----:B------:R-:W-:Y:S01]  /*36a0*/  PRMT R175, R175, 0x5410, R177 ;  /* 0x00005410afaf7816 */ /* 0x000fe200000000b1 */
[----:B0-----:R-:W-:Y:S01]  /*36b0*/  HFMA2 R88, R20, R183, R60 ;  /* 0x000000b714587231 */ /* 0x001fe2000000003c */
[----:B------:R-:W-:Y:S01]  /*36c0*/  PRMT R171, R171, 0x5410, R173 ;  /* 0x00005410abab7816 */ /* 0x000fe200000000ad */
[----:B------:R-:W-:Y:S01]  /*36d0*/  HFMA2 R89, R21, R179, R61 ;  /* 0x000000b315597231 */ /* 0x000fe2000000003d */
[----:B------:R-:W-:Y:S01]  /*36e0*/  PRMT R167, R167, 0x5410, R169 ;  /* 0x00005410a7a77816 */ /* 0x000fe200000000a9 */
[----:B--2---:R-:W-:Y:S01]  /*36f0*/  HFMA2 R90, R22, R175, R62 ;  /* 0x000000af165a7231 */ /* 0x004fe2000000003e */
        /* <DEDUP_REMOVED lines=30> */
[----:B------:R2:W-:Y:S01]  /*38e0*/  STG.E.128 desc[UR4][R108.64], R88 ;  /* 0x000000586c007986 */ /* 0x0005e2000c101d04 */
[----:B------:R-:W-:Y:S01]  /*38f0*/  HFMA2 R122, R6, R129, R46 ;  /* 0x00000081067a7231 */ /* 0x000fe2000000002e */
[----:B------:R-:W-:Y:S01]  /*3900*/  IADD3 R115, PT, PT, R115, R0, RZ ;  /* 0x0000000073737210 */ /* 0x000fe20007ffe0ff */
[----:B------:R-:W-:Y:S01]  /*3910*/  HFMA2 R123, R7, R133, R47 ;  /* 0x00000085077b7231 */ /* 0x000fe2000000002f */
[----:B------:R2:W-:Y:S02]  /*3920*/  STG.E.128 desc[UR4][R92.64], R96 ;  /* 0x000000605c007986 */ /* 0x0005e4000c101d04 */
[----:B-1----:R-:W-:-:S02]  /*3930*/  ISETP.GE.AND P2, PT, R115, UR6, PT ;  /* 0x0000000673007c0c */ /* 0x002fc4000bf46270 */
[----:B------:R2:W-:Y:S04]  /*3940*/  STG.E.128 desc[UR4][R106.64], R100 ;  /* 0x000000646a007986 */ /* 0x0005e8000c101d04 */
[----:B------:R2:W-:Y:S04]  /*3950*/  STG.E.128 desc[UR4][R94.64], R116 ;  /* 0x000000745e007986 */ /* 0x0005e8000c101d04 */
[----:B------:R2:W-:Y:S03]  /*3960*/  STG.E.128 desc[UR4][R86.64], R120 ;  /* 0x0000007856007986 */ /* 0x0005e6000c101d04 */
[----:B------:R-:W-:Y:S05]  /*3970*/  @!P2 BRA `(.L_x_108) ;  /* 0xffffffc80040a947 */ /* 0x000fea000383ffff */
[----:B------:R-:W-:Y:S05]  /*3980*/  EXIT ;  /* 0x000000000000794d */ /* 0x000fea0003800000 */
.L_x_109:
        /* <DEDUP_REMOVED lines=15> */
.L_x_1010:


//--------------------- .text._ZN10layer_norm13ln_fwd_kernelINS_13Kernel_traitsIffffjLj40960ELj4ELj1ELj4ELj16ENS_18Kernel_traits_baseILj40960EffffjLj128EEEEEEEvNS_9FwdParamsE --------------------------
	.section	.text._ZN10layer_norm13ln_fwd_kernelINS_13Kernel_traitsIffffjLj40960ELj4ELj1ELj4ELj16ENS_18Kernel_traits_baseILj40960EffffjLj128EEEEEEEvNS_9FwdParamsE,"ax",@progbits
	.align	128
        .global         _ZN10layer_norm13ln_fwd_kernelINS_13Kernel_traitsIffffjLj40960ELj4ELj1ELj4ELj16ENS_18Kernel_traits_baseILj40960EffffjLj128EEEEEEEvNS_9FwdParamsE
        .type           _ZN10layer_norm13ln_fwd_kernelINS_13Kernel_traitsIffffjLj40960ELj4ELj1ELj4ELj16ENS_18Kernel_traits_baseILj40960EffffjLj128EEEEEEEvNS_9FwdParamsE,@function
        .size           _ZN10layer_norm13ln_fwd_kernelINS_13Kernel_traitsIffffjLj40960ELj4ELj1ELj4ELj16ENS_18Kernel_traits_baseILj40960EffffjLj128EEEEEEEvNS_9FwdParamsE,(.L_x_1011 - _ZN10layer_norm13ln_fwd_kernelINS_13Kernel_traitsIffffjLj40960ELj4ELj1ELj4ELj16ENS_18Kernel_traits_baseILj40960EffffjLj128EEEEEEEvNS_9FwdParamsE)
        .other          _ZN10layer_norm13ln_fwd_kernelINS_13Kernel_traitsIffffjLj40960ELj4ELj1ELj4ELj16ENS_18Kernel_traits_baseILj40960EffffjLj128EEEEEEEvNS_9FwdParamsE,@"STO_CUDA_ENTRY STV_DEFAULT"
_ZN10layer_norm13ln_fwd_kernelINS_13Kernel_traitsIffffjLj40960ELj4ELj1ELj4ELj16ENS_18Kernel_traits_baseILj40960EffffjLj128EEEEEEEvNS_9FwdParamsE:
.text._ZN10layer_norm13ln_fwd_kernelINS_13Kernel_traitsIffffjLj40960ELj4ELj1ELj4ELj16ENS_18Kernel_traits_baseILj40960EffffjLj128EEEEEEEvNS_9FwdParamsE:
[----:B------:R-:W0:Y:S01]  /*0000*/  LDC R1, c[0x0][0x37c] ;  /* 0x0000df00ff017b82 */ /* 0x000e220000000800 */
[----:B------:R-:W1:Y:S01]  /*0010*/  S2R R157, SR_CTAID.X ;  /* 0x00000000009d7919 */ /* 0x000e620000002500 */
[----:B------:R-:W2:Y:S01]  /*0020*/  LDCU UR4, c[0x0][0x384] ;  /* 0x00007080ff0477ac */ /* 0x000ea20008000800 */
[----:B0-----:R-:W-:Y:S01]  /*0030*/  IADD3 R1, PT, PT, R1, -0x50, RZ ;  /* 0xffffffb001017810 */ /* 0x001fe20007ffe0ff */
[----:B------:R-:W0:Y:S01]  /*0040*/  S2R R156, SR_TID.X ;  /* 0x00000000009c7919 */ /* 0x000e220000002100 */
[----:B-1----:R-:W-:-:S04]  /*0050*/  SHF.R.U32.HI R0, RZ, 0x2, R157 ;  /* 0x00000002ff007819 */ /* 0x002fc8000001169d */
[----:B--2---:R-:W-:-:S13]  /*0060*/  ISETP.GE.AND P0, PT, R0, UR4, PT ;  /* 0x0000000400007c0c */ /* 0x004fda000bf06270 */
[----:B------:R-:W-:Y:S05]  /*0070*/  @P0 EXIT ;  /* 0x000000000000094d */ /* 0x000fea0003800000 */
[----:B------:R-:W1:Y:S01]  /*0080*/  LDC.64 R2, c[0x0][0x3b0] ;  /* 0x0000ec00ff027b82 */ /* 0x000e620000000a00 */
[----:B------:R-:W2:Y:S01]  /*0090*/  LDCU.64 UR4, c[0x0][0x358] ;  /* 0x00006b00ff0477ac */ /* 0x000ea20008000a00 */
[----:B------:R-:W-:Y:S02]  /*00a0*/  SHF.L.U32 R6, R157, 0x7, RZ ;  /* 0x000000079d067819 */ /* 0x000fe400000006ff */
[----:B0-----:R-:W-:-:S04]  /*00b0*/  LOP3.LUT R7, R156, 0x7f, RZ, 0xc0, !PT ;  /* 0x0000007f9c077812 */ /* 0x001fc800078ec0ff */
[----:B------:R-:W-:Y:S01]  /*00c0*/  LOP3.LUT R7, R7, 0x180, R6, 0xf8, !PT ;  /* 0x0000018007077812 */ /* 0x000fe200078ef806 */
[----:B------:R-:W0:Y:S04]  /*00d0*/  LDC.64 R4, c[0x0][0x3b8] ;  /* 0x0000ee00ff047b82 */ /* 0x000e280000000a00 */
[----:B-1----:R-:W-:-:S05]  /*00e0*/  IMAD.WIDE.U32 R2, R7, 0x10, R2 ;  /* 0x0000001007027825 */ /* 0x002fca00078e0002 */
[----:B--2---:R-:W2:Y:S04]  /*00f0*/  LDG.E.128 R120, desc[UR4][R2.64] ;  /* 0x0000000402787981 */ /* 0x004ea8000c1e1d00 */
[----:B------:R-:W3:Y:S01]  /*0100*/  LDG.E.128 R124, desc[UR4][R2.64+0x2000] ;  /* 0x00200004027c7981 */ /* 0x000ee2000c1e1d00 */
[----:B0-----:R-:W-:-:S03]  /*0110*/  IMAD.WIDE.U32 R4, R7, 0x10, R4 ;  /* 0x0000001007047825 */ /* 0x001fc600078e0004 */
[----:B------:R-:W5:Y:S04]  /*0120*/  LDG.E.128 R8, desc[UR4][R2.64+0x4000] ;  /* 0x0040000402087981 */ /* 0x000f68000c1e1d00 */
        /* <DEDUP_REMOVED lines=34> */
[----:B------:R0:W5:Y:S04]  /*0350*/  LDG.E.128 R76, desc[UR4][R2.64+0x26000] ;  /* 0x02600004024c7981 */ /* 0x000168000c1e1d00 */
[----:B--2---:R-:W-:Y:S04]  /*0360*/  STL.64 [R1+0x28], R120 ;  /* 0x0000287801007387 */ /* 0x004fe80000100a00 */
[----:B------:R1:W-:Y:S04]  /*0370*/  STL.64 [R1+0x30], R122 ;  /* 0x0000307a01007387 */ /* 0x0003e80000100a00 */
[----:B---3--:R-:W-:Y:S04]  /*0380*/  STL.64 [R1+0x8], R124 ;  /* 0x0000087c01007387 */ /* 0x008fe80000100a00 */
[----:B------:R2:W-:Y:S04]  /*0390*/  STL.64 [R1+0x10], R126 ;  /* 0x0000107e01007387 */ /* 0x0005e80000100a00 */
[----:B-1----:R1:W5:Y:S04]  /*03a0*/  LDG.E.128 R120, desc[UR4][R4.64+0x16000] ;  /* 0x0160000404787981 */ /* 0x002368000c1e1d00 */
[----:B--2---:R1:W5:Y:S04]  /*03b0*/  LDG.E.128 R124, desc[UR4][R4.64+0x18000] ;  /* 0x01800004047c7981 */ /* 0x004368000c1e1d00 */
[----:B----4-:R1:W-:Y:S04]  /*03c0*/  STL.64 [R1+0x18], R160 ;  /* 0x000018a001007387 */ /* 0x0103e80000100a00 */
[----:B------:R1:W-:Y:S01]  /*03d0*/  STL.64 [R1+0x20], R162 ;  /* 0x000020a201007387 */ /* 0x0003e20000100a00 */
[----:B0-----:R-:W-:-:S04]  /*03e0*/  LOP3.LUT R2, R156, 0x1f, RZ, 0xc0, !PT ;  /* 0x0000001f9c027812 */ /* 0x001fc800078ec0ff */
[----:B------:R-:W-:Y:S02]  /*03f0*/  LOP3.LUT P0, RZ, R2, 0x3, R157, 0xf8, !PT ;  /* 0x0000000302ff7812 */ /* 0x000fe4000780f89d */
[----:B------:R-:W-:Y:S01]  /*0400*/  MOV R2, R0 ;  /* 0x0000000000027202 */ /* 0x000fe20000000f00 */
[----:B------:R-:W-:Y:S01]  /*0410*/  HFMA2 R0, -RZ, RZ, 0, 0 ;  /* 0x00000000ff007431 */ /* 0x000fe200000001ff */
[----:B------:R-:W-:Y:S02]  /*0420*/  PLOP3.LUT P1, PT, PT, PT, PT, 0x8, 0x80 ;  /* 0x000000000080781c */ /* 0x000fe40003f2e170 */
[----:B------:R-:W-:-:S13]  /*0430*/  ISETP.LT.U32.AND P0, PT, R156, 0x20, !P0 ;  /* 0x000000209c00780c */ /* 0x000fda0004701070 */
.L_x_116:
[----:B------:R-:W0:Y:S01]  /*0440*/  S2R R237, SR_TID.X ;  /* 0x0000000000ed7919 */ /* 0x000e220000002100 */
[----:B---3--:R-:W2:Y:S01]  /*0450*/  LDC.64 R158, c[0x0][0x390] ;  /* 0x0000e400ff9e7b82 */ /* 0x008ea20000000a00 */
[----:B-1----:R-:W1:Y:S01]  /*0460*/  S2R R4, SR_CTAID.X ;  /* 0x0000000000047919 */ /* 0x002e620000002500 */
[----:B0-----:R-:W-:Y:S02]  /*0470*/  LOP3.LUT R3, R237, 0x7f, RZ, 0xc0, !PT ;  /* 0x0000007fed037812 */ /* 0x001fe400078ec0ff */
[----:B-1----:R-:W-:-:S04]  /*0480*/  SHF.L.U32 R4, R4, 0x7, RZ ;  /* 0x0000000704047819 */ /* 0x002fc800000006ff */
[----:B------:R-:W-:-:S05]  /*0490*/  LOP3.LUT R3, R3, 0x180, R4, 0xf8, !PT ;  /* 0x0000018003037812 */ /* 0x000fca00078ef804 */
[----:B------:R-:W-:-:S04]  /*04a0*/  IMAD R241, R2, 0x2800, R3 ;  /* 0x0000280002f17824 */ /* 0x000fc800078e0203 */
[----:B--2---:R-:W-:-:S05]  /*04b0*/  IMAD.WIDE.U32 R4, R241, 0x10, R158 ;  /* 0x00000010f1047825 */ /* 0x004fca00078e009e */
        /* <DEDUP_REMOVED lines=37> */
[----:B------:R-:W-:-:S05]  /*0710*/  IADD3 R238, PT, PT, R241, 0x1e00, RZ ;  /* 0x00001e00f1ee7810 */ /* 0x000fca0007ffe0ff */
[----:B0-----:R-:W-:-:S05]  /*0720*/  IMAD.WIDE.U32 R4, R238, 0x10, R158 ;  /* 0x00000010ee047825 */ /* 0x001fca00078e009e */
[----:B------:R0:W4:Y:S02]  /*0730*/  LDG.E.128 R172, desc[UR4][R4.64] ;  /* 0x0000000404ac7981 */ /* 0x000124000c1e1d00 */
[----:B0-----:R-:W-:-:S05]  /*0740*/  IADD3 R4, PT, PT, R241, 0x2000, RZ ;  /* 0x00002000f1047810 */ /* 0x001fca0007ffe0ff */
[----:B------:R-:W-:-:S05]  /*0750*/  IMAD.WIDE.U32 R6, R4, 0x10, R158 ;  /* 0x0000001004067825 */ /* 0x000fca00078e009e */
[----:B------:R0:W4:Y:S02]  /*0760*/  LDG.E.128 R168, desc[UR4][R6.64] ;  /* 0x0000000406a87981 */ /* 0x000124000c1e1d00 */
[----:B0-----:R-:W-:-:S05]  /*0770*/  IADD3 R6, PT, PT, R241, 0x2200, RZ ;  /* 0x00002200f1067810 */ /* 0x001fca0007ffe0ff */
[----:B------:R-:W-:-:S05]  /*0780*/  IMAD.WIDE.U32 R156, R6, 0x10, R158 ;  /* 0x00000010069c7825 */ /* 0x000fca00078e009e */
[----:B------:R0:W4:Y:S01]  /*0790*/  LDG.E.128 R164, desc[UR4][R156.64] ;  /* 0x000000049ca47981 */ /* 0x000122000c1e1d00 */
[----:B------:R-:W-:-:S05]  /*07a0*/  IADD3 R5, PT, PT, R241, 0x2400, RZ ;  /* 0x00002400f1057810 */ /* 0x000fca0007ffe0ff */
[----:B0-----:R-:W-:-:S05]  /*07b0*/  IMAD.WIDE.U32 R156, R5, 0x10, R158 ;  /* 0x00000010059c7825 */ /* 0x001fca00078e009e */
[----:B------:R0:W4:Y:S01]  /*07c0*/  LDG.E.128 R160, desc[UR4][R156.64] ;  /* 0x000000049ca07981 */ /* 0x000122000c1e1d00 */
[----:B------:R-:W-:-:S05]  /*07d0*/  IADD3 R236, PT, PT, R241, 0x2600, RZ ;  /* 0x00002600f1ec7810 */ /* 0x000fca0007ffe0ff */
[----:B------:R-:W-:Y:S01]  /*07e0*/  STL [R1], R236 ;  /* 0x000000ec01007387 */ /* 0x000fe20000100800 */
[----:B0-----:R-:W-:-:S06]  /*07f0*/  IMAD.WIDE.U32 R156, R236, 0x10, R158 ;  /* 0x00000010ec9c7825 */ /* 0x001fcc00078e009e */
        /* <DEDUP_REMOVED lines=277> */
.L_x_111:
[----:B------:R-:W-:Y:S05]  /*1950*/  BSYNC.RECONVERGENT B0 ;  /* 0x0000000000007941 */ /* 0x000fea0003800200 */
.L_x_110:
[----:B------:R-:W-:Y:S01]  /*1960*/  BAR.SYNC.DEFER_BLOCKING 0x0 ;  /* 0x0000000000007b1d */ /* 0x000fe20000010000 */
[----:B------:R-:W-:Y:S02]  /*1970*/  MOV R242, RZ ;  /* 0x000000ff00f27202 */ /* 0x000fe40000000f00 */
[----:B0-----:R-:W-:-:S03]  /*1980*/  CS2R R236, SRZ ;  /* 0x0000000000ec7805 */ /* 0x001fc6000001ff00 */
[----:B------:R-:W-:Y:S04]  /*1990*/  BSSY.RECONVERGENT B0, `(.L_x_112) ;  /* 0x000000b000007945 */ /* 0x000fe80003800200 */
[----:B------:R-:W-:Y:S05]  /*19a0*/  @P2 BRA `(.L_x_113) ;  /* 0x0000000000242947 */ /* 0x000fea0003800000 */
[----:B------:R-:W0:Y:S01]  /*19b0*/  S2R R3, SR_CgaCtaId ;  /* 0x0000000000037919 */ /* 0x000e220000008800 */
[----:B------:R-:W-:Y:S01]  /*19c0*/  MOV R7, 0x400 ;  /* 0x0000040000077802 */ /* 0x000fe20000000f00 */
[----:B------:R-:W-:-:S03]  /*19d0*/  HFMA2 R242, -RZ, RZ, 5.125, 0 ;  /* 0x45200000fff27431 */ /* 0x000fc600000001ff */
[----:B0-----:R-:W-:Y:S02]  /*19e0*/  LEA R3, R3, R7, 0x18 ;  /* 0x0000000703037211 */ /* 0x001fe400078ec0ff */
[----:B------:R-:W-:Y:S02]  /*19f0*/  SHF.L.U32 R7, R243, 0x3, RZ ;  /* 0x00000003f3077819 */ /* 0x000fe400000006ff */
[----:B------:R-:W-:Y:S02]  /*1a00*/  @P1 IADD3 R3, PT, PT, R3, 0x20, RZ ;  /* 0x0000002003031810 */ /* 0x000fe40007ffe0ff */
[----:B------:R-:W-:-:S04]  /*1a10*/  LOP3.LUT R7, R7, 0xf8, RZ, 0xc0, !PT ;  /* 0x000000f807077812 */ /* 0x000fc800078ec0ff */
[----:B------:R-:W-:-:S05]  /*1a20*/  IADD3 R3, PT, PT, R3, R7, RZ ;  /* 0x0000000703037210 */ /* 0x000fca0007ffe0ff */
[----:B------:R0:W1:Y:S02]  /*1a30*/  LDS.64 R236, [R3] ;  /* 0x0000000003ec7984 */ /* 0x0000640000000a00 */
.L_x_113:
[----:B------:R-:W-:Y:S05]  /*1a40*/  BSYNC.RECONVERGENT B0 ;  /* 0x0000000000007941 */ /* 0x000fea0003800200 */
.L_x_112:
[----:B0-----:R-:W0:Y:S04]  /*1a50*/  SHFL.DOWN PT, R3, R242, 0x2, 0x1f ;  /* 0x08401f00f2037f89 */ /* 0x001e2800000e0000 */
[----:B-1----:R-:W1:Y:S04]  /*1a60*/  SHFL.DOWN PT, R243, R236, 0x2, 0x1f ;  /* 0x08401f00ecf37f89 */ /* 0x002e6800000e0000 */
[----:B------:R2:W-:Y:S04]  /*1a70*/  STL [R1+0x40], R4 ;  /* 0x0000400401007387 */ /* 0x0005e80000100800 */
[----:B------:R-:W-:Y:S04]  /*1a80*/  STL [R1+0x3c], R2 ;  /* 0x00003c0201007387 */ /* 0x000fe80000100800 */
[----:B------:R-:W3:Y:S04]  /*1a90*/  SHFL.DOWN PT, R2, R237, 0x2, 0x1f ;  /* 0x08401f00ed027f89 */ /* 0x000ee800000e0000 */
[----:B------:R1:W-:Y:S01]  /*1aa0*/  STL [R1+0x38], R0 ;  /* 0x0000380001007387 */ /* 0x0003e20000100800 */
[----:B0-----:R-:W-:-:S04]  /*1ab0*/  FADD.FTZ R7, R3, R242 ;  /* 0x000000f203077221 */ /* 0x001fc80000010000 */
[----:B--2---:R-:W0:Y:S01]  /*1ac0*/  MUFU.RCP R4, R7 ;  /* 0x0000000700047308 */ /* 0x004e220000001000 */
[----:B-1----:R-:W-:Y:S01]  /*1ad0*/  FMUL.FTZ R0, R3, R243 ;  /* 0x000000f303007220 */ /* 0x002fe20000410000 */
[----:B------:R-:W-:-:S03]  /*1ae0*/  FADD.FTZ R243, -R243, R236 ;  /* 0x000000ecf3f37221 */ /* 0x000fc60000010100 */
[----:B------:R-:W-:Y:S01]  /*1af0*/  FFMA.FTZ R236, R242, R236, R0 ;  /* 0x000000ecf2ec7223 */ /* 0x000fe20000010000 */
[----:B------:R-:W-:-:S04]  /*1b00*/  FMUL.FTZ R243, R243, R243 ;  /* 0x000000f3f3f37220 */ /* 0x000fc80000410000 */
[----:B------:R-:W-:Y:S01]  /*1b10*/  FMUL.FTZ R0, R243, R242 ;  /* 0x000000f2f3007220 */ /* 0x000fe20000410000 */
[----:B---3--:R-:W-:Y:S01]  /*1b20*/  FADD.FTZ R237, R2, R237 ;  /* 0x000000ed02ed7221 */ /* 0x008fe20000010000 */
[----:B------:R-:W1:Y:S02]  /*1b30*/  SHFL.DOWN PT, R242, R7, 0x1, 0x1f ;  /* 0x08201f0007f27f89 */ /* 0x000e6400000e0000 */
[----:B------:R-:W-:Y:S01]  /*1b40*/  FMUL.FTZ R3, R3, R0 ;  /* 0x0000000003037220 */ /* 0x000fe20000410000 */
[----:B0-----:R-:W-:-:S03]  /*1b50*/  FMUL.FTZ R236, R4, R236 ;  /* 0x000000ec04ec7220 */ /* 0x001fc60000410000 */
[----:B------:R-:W-:Y:S02]  /*1b60*/  FFMA.FTZ R237, R4, R3, R237 ;  /* 0x0000000304ed7223 */ /* 0x000fe400000100ed */
[----:B------:R-:W0:Y:S04]  /*1b70*/  SHFL.DOWN PT, R243, R236, 0x1, 0x1f ;  /* 0x08201f00ecf37f89 */ /* 0x000e2800000e0000 */
[----:B------:R-:W2:Y:S01]  /*1b80*/  SHFL.DOWN PT, R0, R237, 0x1, 0x1f ;  /* 0x08201f00ed007f89 */ /* 0x000ea200000e0000 */
[----:B-1----:R-:W-:-:S06]  /*1b90*/  FADD.FTZ R3, R7, R242 ;  /* 0x000000f207037221 */ /* 0x002fcc0000010000 */
[----:B------:R-:W1:Y:S01]  /*1ba0*/  MUFU.RCP R3, R3 ;  /* 0x0000000300037308 */ /* 0x000e620000001000 */
[----:B0-----:R-:W-:Y:S01]  /*1bb0*/  FADD.FTZ R4, R236, -R243 ;  /* 0x800000f3ec047221 */ /* 0x001fe20000010000 */
[----:B------:R-:W-:-:S03]  /*1bc0*/  FMUL.FTZ R2, R242, R243 ;  /* 0x000000f3f2027220 */ /* 0x000fc60000410000 */
[----:B------:R-:W-:Y:S01]  /*1bd0*/  FMUL.FTZ R243, R4, R4 ;  /* 0x0000000404f37220 */ /* 0x000fe20000410000 */
[----:B------:R-:W-:Y:S01]  /*1be0*/  FFMA.FTZ R236, R7, R236, R2 ;  /* 0x000000ec07ec7223 */ /* 0x000fe20000010002 */
[----:B------:R0:W5:Y:S01]  /*1bf0*/  LDL.LU R4, [R1+0x40] ;  /* 0x0000400001047983 */ /* 0x0001620000300800 */
[----:B--2---:R-:W-:-:S03]  /*1c00*/  FADD.FTZ R237, R237, R0 ;  /* 0x00000000eded7221 */ /* 0x004fc60000010000 */
[----:B------:R0:W5:Y:S01]  /*1c10*/  LDL.LU R2, [R1+0x3c] ;  /* 0x00003c0001027983 */ /* 0x0001620000300800 */
[----:B------:R-:W-:Y:S02]  /*1c20*/  FMUL.FTZ R7, R7, R243 ;  /* 0x000000f307077220 */ /* 0x000fe40000410000 */
[----:B------:R-:W2:Y:S01]  /*1c30*/  LDC R243, c[0x0][0x380] ;  /* 0x0000e000fff37b82 */ /* 0x000ea20000000800 */
[----:B------:R0:W5:Y:S01]  /*1c40*/  LDL.LU R0, [R1+0x38] ;  /* 0x0000380001007983 */ /* 0x0001620000300800 */
[----:B------:R-:W-:Y:S02]  /*1c50*/  FMUL.FTZ R7, R242, R7 ;  /* 0x00000007f2077220 */ /* 0x000fe40000410000 */
[----:B------:R-:W3:Y:S02]  /*1c60*/  S2R R242, SR_TID.X ;  /* 0x0000000000f27919 */ /* 0x000ee40000002100 */
[C---:B-1----:R-:W-:Y:S01]  /*1c70*/  FFMA.FTZ R7, R3.reuse, R7, R237 ;  /* 0x0000000703077223 */ /* 0x042fe200000100ed */
[----:B------:R-:W-:-:S04]  /*1c80*/  FMUL.FTZ R3, R3, R236 ;  /* 0x000000ec03037220 */ /* 0x000fc80000410000 */
[----:B------:R0:W1:Y:S04]  /*1c90*/  SHFL.IDX PT, R237, R7, RZ, 0x1f ;  /* 0x00001fff07ed7589 */ /* 0x00006800000e0000 */
[----:B------:R0:W4:Y:S01]  /*1ca0*/  SHFL.IDX PT, R236, R3, RZ, 0x1f ;  /* 0x00001fff03ec7589 */ /* 0x00012200000e0000 */
[----:B---3--:R-:W-:Y:S02]  /*1cb0*/  ISETP.NE.AND P3, PT, R242, RZ, PT ;  /* 0x000000fff200720c */ /* 0x008fe40003f65270 */
[----:B--2---:R-:W-:-:S11]  /*1cc0*/  SHF.L.U32 R242, R243, 0x2, RZ ;  /* 0x00000002f3f27819 */ /* 0x004fd600000006ff */
[----:B01--4-:R-:W-:Y:S05]  /*1cd0*/  @P3 BRA `(.L_x_114) ;  /* 0x0000000000a03947 */ /* 0x013fea0003800000 */
[----:B------:R-:W0:Y:S01]  /*1ce0*/  S2R R243, SR_CTAID.X ;  /* 0x0000000000f37919 */ /* 0x000e220000002500 */
[----:B-----5:R-:W-:Y:S01]  /*1cf0*/  LOP3.LUT R3, R0, 0x1, RZ, 0xc0, !PT ;  /* 0x0000000100037812 */ /* 0x020fe200078ec0ff */
[----:B------:R-:W1:Y:S03]  /*1d00*/  LDCU.64 UR6, c[0x0][0x3c8] ;  /* 0x00007900ff0677ac */ /* 0x000e660008000a00 */
[----:B------:R-:W-:-:S04]  /*1d10*/  IADD3 R3, PT, PT, -R3, RZ, RZ ;  /* 0x000000ff03037210 */ /* 0x000fc80007ffe1ff */
[----:B------:R-:W-:Y:S02]  /*1d20*/  LOP3.LUT R3, R3, R242, RZ, 0xc0, !PT ;  /* 0x000000f203037212 */ /* 0x000fe400078ec0ff */
[----:B0-----:R-:W-:Y:S02]  /*1d30*/  LOP3.LUT R7, R243, 0x7ffffffc, RZ, 0xc0, !PT ;  /* 0x7ffffffcf3077812 */ /* 0x001fe400078ec0ff */
[----:B------:R-:W0:Y:S02]  /*1d40*/  LDC.64 R242, c[0x0][0x3c0] ;  /* 0x0000f000fff27b82 */ /* 0x000e240000000a00 */
[----:B------:R-:W-:-:S04]  /*1d50*/  IADD3 R3, P3, PT, R3, R7, RZ ;  /* 0x0000000703037210 */ /* 0x000fc80007f7e0ff */
[----:B0-----:R-:W-:Y:S02]  /*1d60*/  LEA R7, P4, R3, R242, 0x3 ;  /* 0x000000f203077211 */ /* 0x001fe400078818ff */
[----:B------:R-:W-:-:S04]  /*1d70*/  IADD3.X R242, PT, PT, RZ, RZ, RZ, P3, !PT ;  /* 0x000000fffff27210 */ /* 0x000fc80001ffe4ff */
[----:B------:R-:W-:Y:S02]  /*1d80*/  LEA.HI.X R3, R3, R243, R242, 0x3, P4 ;  /* 0x000000f303037211 */ /* 0x000fe400020f1cf2 */
[----:B------:R-:W0:Y:S02]  /*1d90*/  S2R R242, SR_CTAID.X ;  /* 0x0000000000f27919 */ /* 0x000e240000002500 */
[----:B0-----:R-:W-:-:S04]  /*1da0*/  SHF.L.U32 R242, R242, 0x3, RZ ;  /* 0x00000003f2f27819 */ /* 0x001fc800000006ff */
[----:B------:R-:W-:-:S04]  /*1db0*/  LOP3.LUT R242, R242, 0x18, RZ, 0xc0, !PT ;  /* 0x00000018f2f27812 */ /* 0x000fc800078ec0ff */
[----:B------:R-:W-:Y:S02]  /*1dc0*/  IADD3 R242, P3, PT, R242, R7, RZ ;  /* 0x00000007f2f27210 */ /* 0x000fe40007f7e0ff */
[----:B------:R-:W0:Y:S02]  /*1dd0*/  LDC R7, c[0x0][0x380] ;  /* 0x0000e000ff077b82 */ /* 0x000e240000000800 */
[----:B------:R-:W-:Y:S02]  /*1de0*/  IADD3.X R243, PT, PT, RZ, R3, RZ, P3, !PT ;  /* 0x00000003fff37210 */ /* 0x000fe40001ffe4ff */
[----:B------:R-:W-:-:S03]  /*1df0*/  LOP3.LUT R3, R0, 0x1, RZ, 0xc0, !PT ;  /* 0x0000000100037812 */ /* 0x000fc600078ec0ff */
[----:B------:R2:W-:Y:S01]  /*1e00*/  STG.E.64 desc[UR4][R242.64], R236 ;  /* 0x000000ecf2007986 */ /* 0x0005e2000c101b04 */
[----:B------:R-:W-:Y:S01]  /*1e10*/  IADD3 R3, PT, PT, -R3, RZ, RZ ;  /* 0x000000ff03037210 */ /* 0x000fe20007ffe1ff */
[----:B--2---:R-:W2:Y:S03]  /*1e20*/  S2R R243, SR_CTAID.X ;  /* 0x0000000000f37919 */ /* 0x004ea60000002500 */
[----:B0-----:R-:W-:-:S04]  /*1e30*/  LOP3.LUT R7, R3, R7, RZ, 0xc0, !PT ;  /* 0x0000000703077212 */ /* 0x001fc800078ec0ff */
[----:B--2---:R-:W-:-:S04]  /*1e40*/  LEA.HI R3, P3, R243, R7, RZ, 0x1e ;  /* 0x00000007f3037211 */ /* 0x004fc8000787f0ff */
        /* <DEDUP_REMOVED lines=12> */
.L_x_115:
[----:B------:R-:W2:Y:S04]  /*1f10*/  LDG.E.STRONG.GPU R7, desc[UR4][R236.64] ;  /* 0x00000004ec077981 */ /* 0x000ea8000c1ef900 */
[----:B--2---:R-:W-:Y:S01]  /*1f20*/  CCTL.IVALL ;  /* 0x00000000ff00798f */ /* 0x004fe20002000000 */
[----:B------:R-:W-:Y:S05]  /*1f30*/  YIELD ;  /* 0x0000000000007946 */ /* 0x000fea0003800000 */
[----:B------:R-:W-:-:S13]  /*1f40*/  ISETP.NE.AND P3, PT, R7, R3, PT ;  /* 0x000000030700720c */ /* 0x000fda0003f65270 */
[----:B------:R-:W-:Y:S05]  /*1f50*/  @P3 BRA `(.L_x_115) ;  /* 0xfffffffc00ec3947 */ /* 0x000fea000383ffff */
.L_x_114:
[----:B------:R-:W-:Y:S05]  /*1f60*/  WARPSYNC.ALL ;  /* 0x0000000000007948 */ /* 0x000fea0003800000 */
[----:B------:R-:W0:Y:S01]  /*1f70*/  LDC R7, c[0x0][0x380] ;  /* 0x0000e000ff077b82 */ /* 0x000e220000000800 */
[----:B-----5:R-:W-:Y:S01]  /*1f80*/  @!P2 LOP3.LUT R3, R0, 0x1, RZ, 0xc0, !PT ;  /* 0x000000010003a812 */ /* 0x020fe200078ec0ff */
[----:B------:R1:W-:Y:S01]  /*1f90*/  STL [R1+0x4c], R77 ;  /* 0x00004c4d01007387 */ /* 0x0003e20000100800 */
[----:B------:R-:W2:Y:S02]  /*1fa0*/  LDCU UR6, c[0x0][0x384] ;  /* 0x00007080ff0677ac */ /* 0x000ea40008000800 */
[----:B------:R-:W-:Y:S01]  /*1fb0*/  @!P2 IADD3 R3, PT, PT, -R3, RZ, RZ ;  /* 0x000000ff0303a210 */ /* 0x000fe20007ffe1ff */
[----:B------:R3:W-:Y:S02]  /*1fc0*/  STL [R1+0x48], R153 ;  /* 0x0000489901007387 */ /* 0x0007e40000100800 */
[----:B------:R-:W4:Y:S02]  /*1fd0*/  @!P2 LDC.64 R236, c[0x0][0x3c0] ;  /* 0x0000f000ffecab82 */ /* 0x000f240000000a00 */
[----:B------:R2:W-:Y:S04]  /*1fe0*/  STL [R1+0x44], R78 ;  /* 0x0000444e01007387 */ /* 0x0005e80000100800 */
[----:B------:R2:W-:Y:S04]  /*1ff0*/  STL [R1+0x40], R154 ;  /* 0x0000409a01007387 */ /* 0x0005e80000100800 */
[----:B------:R2:W-:Y:S04]  /*2000*/  STL [R1+0x3c], R79 ;  /* 0x00003c4f01007387 */ /* 0x0005e80000100800 */
[----:B------:R2:W-:Y:S01]  /*2010*/  STL [R1+0x38], R155 ;  /* 0x0000389b01007387 */ /* 0x0005e20000100800 */
[----:B0-----:R-:W-:-:S02]  /*2020*/  SHF.L.U32 R242, R7, 0x2, RZ ;  /* 0x0000000207f27819 */ /* 0x001fc400000006ff */
[----:B------:R-:W0:Y:S02]  /*2030*/  S2R R7, SR_CTAID.X ;  /* 0x0000000000077919 */ /* 0x000e240000002500 */
[----:B------:R-:W-:Y:S02]  /*2040*/  @!P2 LOP3.LUT R3, R3, R242, RZ, 0xc0, !PT ;  /* 0x000000f20303a212 */ /* 0x000fe400078ec0ff */
[----:B------:R-:W4:Y:S01]  /*2050*/  S2R R242, SR_TID.X ;  /* 0x0000000000f27919 */ /* 0x000f220000002100 */
[----:B-1----:R-:W4:Y:S04]  /*2060*/  LDL R77, [R1+0x18] ;  /* 0x00001800014d7983 */ /* 0x002f280000100800 */
[----:B---3--:R-:W3:Y:S04]  /*2070*/  LDL R153, [R1+0x28] ;  /* 0x0000280001997983 */ /* 0x008ee80000100800 */
[----:B--2---:R-:W2:Y:S04]  /*2080*/  LDL R78, [R1+0x1c] ;  /* 0x00001c00014e7983 */ /* 0x004ea80000100800 */
[----:B------:R-:W2:Y:S04]  /*2090*/  LDL R154, [R1+0x2c] ;  /* 0x00002c00019a7983 */ /* 0x000ea80000100800 */
[----:B------:R-:W2:Y:S04]  /*20a0*/  LDL R79, [R1+0x20] ;  /* 0x00002000014f7983 */ /* 0x000ea80000100800 */
[----:B------:R-:W2:Y:S01]  /*20b0*/  LDL R155, [R1+0x30] ;  /* 0x00003000019b7983 */ /* 0x000ea20000100800 */
[----:B0-----:R-:W-:Y:S01]  /*20c0*/  @!P2 LOP3.LUT R7, R7, 0x7ffffffc, RZ, 0xc0, !PT ;  /* 0x7ffffffc0707a812 */ /* 0x001fe200078ec0ff */
[----:B------:R-:W-:Y:S03]  /*20d0*/  BAR.SYNC.DEFER_BLOCKING 0x0 ;  /* 0x0000000000007b1d */ /* 0x000fe60000010000 */
[----:B------:R-:W-:-:S04]  /*20e0*/  @!P2 IADD3 R3, P3, PT, R3, R7, RZ ;  /* 0x000000070303a210 */ /* 0x000fc80007f7e0ff */
[----:B----4-:R-:W-:Y:S02]  /*20f0*/  @!P2 LEA R7, P4, R3, R236, 0x3 ;  /* 0x000000ec0307a211 */ /* 0x010fe400078818ff */
[----:B------:R-:W-:-:S04]  /*2100*/  @!P2 IADD3.X R236, PT, PT, RZ, RZ, RZ, P3, !PT ;  /* 0x000000ffffeca210 */ /* 0x000fc80001ffe4ff */
[----:B------:R-:W-:Y:S02]  /*2110*/  @!P2 LEA.HI.X R3, R3, R237, R236, 0x3, P4 ;  /* 0x000000ed0303a211 */ /* 0x000fe400020f1cec */
[----:B------:R-:W-:-:S04]  /*2120*/  @!P2 SHF.L.U32 R236, R242, 0x3, RZ ;  /* 0x00000003f2eca819 */ /* 0x000fc800000006ff */
[----:B------:R-:W-:Y:S02]  /*2130*/  @!P2 LOP3.LUT R236, R236, 0xf8, RZ, 0xc0, !PT ;  /* 0x000000f8ececa812 */ /* 0x000fe400078ec0ff */
[----:B------:R-:W-:Y:S02]  /*2140*/  CS2R R242, SRZ ;  /* 0x0000000000f27805 */ /* 0x000fe4000001ff00 */
[----:B------:R-:W-:-:S04]  /*2150*/  @!P2 IADD3 R236, P3, PT, R236, R7, RZ ;  /* 0x00000007ececa210 */ /* 0x000fc80007f7e0ff */
[----:B------:R-:W-:-:S05]  /*2160*/  @!P2 IADD3.X R237, PT, PT, RZ, R3, RZ, P3, !PT ;  /* 0x00000003ffeda210 */ /* 0x000fca0001ffe4ff */
[----:B------:R0:W4:Y:S01]  /*2170*/  @!P2 LDG.E.64 R242, desc[UR4][R236.64] ;  /* 0x00000004ecf2a981 */ /* 0x000122000c1e1b00 */
[----:B------:R-:W-:Y:S01]  /*2180*/  HFMA2 R7, -RZ, RZ, 0, 0 ;  /* 0x00000000ff077431 */ /* 0x000fe200000001ff */
[----:B------:R-:W-:-:S05]  /*2190*/  @!P2 MOV R7, 0x46200000 ;  /* 0x462000000007a802 */ /* 0x000fca0000000f00 */
[----:B0-----:R-:W-:Y:S04]  /*21a0*/  SHFL.DOWN PT, R237, R7, 0x2, 0x1f ;  /* 0x08401f0007ed7f89 */ /* 0x001fe800000e0000 */
[----:B----4-:R-:W0:Y:S02]  /*21b0*/  SHFL.DOWN PT, R236, R242, 0x2, 0x1f ;  /* 0x08401f00f2ec7f89 */ /* 0x010e2400000e0000 */
[----:B0-----:R-:W-:-:S04]  /*21c0*/  FADD.FTZ R3, -R236, R242 ;  /* 0x000000f2ec037221 */ /* 0x001fc80000010100 */
[----:B------:R-:W-:Y:S01]  /*21d0*/  FMUL.FTZ R3, R3, R3 ;  /* 0x0000000303037220 */ /* 0x000fe20000410000 */
[----:B------:R-:W-:-:S03]  /*21e0*/  FMUL.FTZ R236, R237, R236 ;  /* 0x000000ecedec7220 */ /* 0x000fc60000410000 */
[----:B------:R-:W-:-:S04]  /*21f0*/  FMUL.FTZ R3, R3, R7 ;  /* 0x0000000703037220 */ /* 0x000fc80000410000 */
[C---:B------:R-:W-:Y:S01]  /*2200*/  FMUL.FTZ R3, R237.reuse, R3 ;  /* 0x00000003ed037220 */ /* 0x040fe20000410000 */
[----:B------:R-:W-:Y:S01]  /*2210*/  FADD.FTZ R237, R237, R7 ;  /* 0x00000007eded7221 */ /* 0x000fe20000010000 */
[----:B------:R-:W-:Y:S02]  /*2220*/  FFMA.FTZ R7, R7, R242, R236 ;  /* 0x000000f207077223 */ /* 0x000fe400000100ec */
[----:B------:R-:W0:Y:S01]  /*2230*/  SHFL.DOWN PT, R236, R243, 0x2, 0x1f ;  /* 0x08401f00f3ec7f89 */ /* 0x000e2200000e0000 */
[----:B------:R-:W1:Y:S02]  /*2240*/  MUFU.RCP R242, R237 ;  /* 0x000000ed00f27308 */ /* 0x000e640000001000 */
[----:B-1----:R-:W-:Y:S01]  /*2250*/  FMUL.FTZ R7, R242, R7 ;  /* 0x00000007f2077220 */ /* 0x002fe20000410000 */
[----:B0-----:R-:W-:-:S04]  /*2260*/  FADD.FTZ R236, R236, R243 ;  /* 0x000000f3ecec7221 */ /* 0x001fc80000010000 */
[----:B------:R-:W-:Y:S02]  /*2270*/  FFMA.FTZ R3, R242, R3, R236 ;  /* 0x00000003f2037223 */ /* 0x000fe400000100ec */
[----:B------:R-:W0:Y:S04]  /*2280*/  SHFL.DOWN PT, R236, R7, 0x1, 0x1f ;  /* 0x08201f0007ec7f89 */ /* 0x000e2800000e0000 */
[----:B------:R-:W1:Y:S01]  /*2290*/  SHFL.DOWN PT, R242, R237, 0x1, 0x1f ;  /* 0x08201f00edf27f89 */ /* 0x000e6200000e0000 */
[----:B0-----:R-:W-:-:S04]  /*22a0*/  FADD.FTZ R243, R7, -R236 ;  /* 0x800000ec07f37221 */ /* 0x001fc80000010000 */
[----:B------:R-:W-:Y:S01]  /*22b0*/  FMUL.FTZ R243, R243, R243 ;  /* 0x000000f3f3f37220 */ /* 0x000fe20000410000 */
[----:B-1----:R-:W-:-:S03]  /*22c0*/  FMUL.FTZ R236, R242, R236 ;  /* 0x000000ecf2ec7220 */ /* 0x002fc60000410000 */
[C---:B------:R-:W-:Y:S01]  /*22d0*/  FMUL.FTZ R243, R237.reuse, R243 ;  /* 0x000000f3edf37220 */ /* 0x040fe20000410000 */
[----:B------:R-:W-:-:S03]  /*22e0*/  FFMA.FTZ R7, R237, R7, R236 ;  /* 0x00000007ed077223 */ /* 0x000fc600000100ec */
[----:B------:R-:W-:Y:S01]  /*22f0*/  FMUL.FTZ R243, R242, R243 ;  /* 0x000000f3f2f37220 */ /* 0x000fe20000410000 */
[----:B------:R-:W-:Y:S02]  /*2300*/  FADD.FTZ R242, R237, R242 ;  /* 0x000000f2edf27221 */ /* 0x000fe40000010000 */
[----:B------:R-:W0:Y:S02]  /*2310*/  SHFL.DOWN PT, R237, R3, 0x1, 0x1f ;  /* 0x08201f0003ed7f89 */ /* 0x000e2400000e0000 */
[----:B------:R1:W4:Y:S02]  /*2320*/  MUFU.RCP R236, R242 ;  /* 0x000000f200ec7308 */ /* 0x0003240000001000 */
[----:B-1----:R-:W1:Y:S01]  /*2330*/  LDC R242, c[0x0][0x3d0] ;  /* 0x0000f400fff27b82 */ /* 0x002e620000000800 */
[----:B0-----:R-:W-:-:S04]  /*2340*/  FADD.FTZ R3, R3, R237 ;  /* 0x000000ed03037221 */ /* 0x001fc80000010000 */
[C---:B----4-:R-:W-:Y:S01]  /*2350*/  FFMA.FTZ R243, R236.reuse, R243, R3 ;  /* 0x000000f3ecf37223 */ /* 0x050fe20000010003 */
[----:B------:R-:W-:Y:S02]  /*2360*/  FMUL.FTZ R3, R236, R7 ;  /* 0x00000007ec037220 */ /* 0x000fe40000410000 */
[----:B------:R-:W0:Y:S04]  /*2370*/  @P0 LDC.64 R236, c[0x0][0x3a0] ;  /* 0x0000e800ffec0b82 */ /* 0x000e280000000a00 */
[----:B------:R-:W4:Y:S04]  /*2380*/  SHFL.IDX PT, R3, R3, RZ, 0x1f ;  /* 0x00001fff03037589 */ /* 0x000f2800000e0000 */
[----:B------:R-:W1:Y:S01]  /*2390*/  SHFL.IDX PT, R7, R243, RZ, 0x1f ;  /* 0x00001ffff3077589 */ /* 0x000e6200000e0000 */
[----:B0-----:R-:W-:-:S05]  /*23a0*/  @P0 IMAD.WIDE R236, R2, 0x4, R236 ;  /* 0x0000000402ec0825 */ /* 0x001fca00078e02ec */
[----:B----4-:R0:W-:Y:S01]  /*23b0*/  @P0 STG.E desc[UR4][R236.64], R3 ;  /* 0x00000003ec000986 */ /* 0x0101e2000c101904 */
[----:B-1----:R-:W-:Y:S02]  /*23c0*/  FFMA.FTZ R7, R7, 2.4414062863797880709e-05, R242 ;  /* 0x37cccccd07077823 */ /* 0x002fe400000100f2 */
[----:B------:R-:W1:Y:S08]  /*23d0*/  LDC.64 R242, c[0x0][0x398] ;  /* 0x0000e600fff27b82 */ /* 0x000e700000000a00 */
[----:B0-----:R-:W0:Y:S01]  /*23e0*/  @P0 LDC.64 R236, c[0x0][0x3a8] ;  /* 0x0000ea00ffec0b82 */ /* 0x001e220000000a00 */
[----:B------:R-:W4:Y:S01]  /*23f0*/  MUFU.RSQ R7, R7 ;  /* 0x0000000700077308 */ /* 0x000f220000001400 */
[----:B0-----:R-:W-:-:S05]  /*2400*/  @P0 IMAD.WIDE R236, R2, 0x4, R236 ;  /* 0x0000000402ec0825 */ /* 0x001fca00078e02ec */
[----:B----4-:R0:W-:Y:S04]  /*2410*/  @P0 STG.E desc[UR4][R236.64], R7 ;  /* 0x00000007ec000986 */ /* 0x0101e8000c101904 */
[----:B0-----:R-:W4:Y:S04]  /*2420*/  LDL R236, [R1+0x24] ;  /* 0x0000240001ec7983 */ /* 0x001f280000100800 */
[----:B------:R-:W4:Y:S01]  /*2430*/  LDL R237, [R1+0x34] ;  /* 0x0000340001ed7983 */ /* 0x000f220000100800 */
[--C-:B------:R-:W-:Y:S01]  /*2440*/  FADD.FTZ R232, R232, -R3.reuse ;  /* 0x80000003e8e87221 */ /* 0x100fe20000010000 */
[--C-:B------:R-:W-:Y:S01]  /*2450*/  FADD.FTZ R235, R235, -R3.reuse ;  /* 0x80000003ebeb7221 */ /* 0x100fe20000010000 */
[--C-:B------:R-:W-:Y:S01]  /*2460*/  FADD.FTZ R233, R233, -R3.reuse ;  /* 0x80000003e9e97221 */ /* 0x100fe20000010000 */
[----:B------:R-:W-:Y:S01]  /*2470*/  FADD.FTZ R234, R234, -R3 ;  /* 0x80000003eaea7221 */ /* 0x000fe20000010000 */
[C---:B------:R-:W-:Y:S01]  /*2480*/  FMUL.FTZ R232, R7.reuse, R232 ;  /* 0x000000e807e87220 */ /* 0x040fe20000410000 */
[C---:B------:R-:W-:Y:S01]  /*2490*/  FMUL.FTZ R235, R7.reuse, R235 ;  /* 0x000000eb07eb7220 */ /* 0x040fe20000410000 */
[C---:B------:R-:W-:Y:S01]  /*24a0*/  FMUL.FTZ R233, R7.reuse, R233 ;  /* 0x000000e907e97220 */ /* 0x040fe20000410000 */
[----:B------:R-:W-:Y:S01]  /*24b0*/  FMUL.FTZ R234, R7, R234 ;  /* 0x000000ea07ea7220 */ /* 0x000fe20000410000 */
[----:B---3--:R-:W-:-:S02]  /*24c0*/  FFMA.FTZ R232, R153, R232, R77 ;  /* 0x000000e899e87223 */ /* 0x008fc4000001004d */
[----:B------:R-:W3:Y:S01]  /*24d0*/  LDL.LU R77, [R1+0x4c] ;  /* 0x00004c00014d7983 */ /* 0x000ee20000300800 */
[----:B--2---:R-:W-:Y:S01]  /*24e0*/  FFMA.FTZ R233, R154, R233, R78 ;  /* 0x000000e99ae97223 */ /* 0x004fe2000001004e */
[----:B------:R-:W-:Y:S02]  /*24f0*/  FFMA.FTZ R234, R155, R234, R79 ;  /* 0x000000ea9bea7223 */ /* 0x000fe4000001004f */
[----:B------:R-:W3:Y:S04]  /*2500*/  LDL.LU R153, [R1+0x48] ;  /* 0x0000480001997983 */ /* 0x000ee80000300800 */
[----:B------:R-:W2:Y:S04]  /*2510*/  LDL.LU R78, [R1+0x44] ;  /* 0x00004400014e7983 */ /* 0x000ea80000300800 */
[----:B------:R-:W2:Y:S04]  /*2520*/  LDL.LU R154, [R1+0x40] ;  /* 0x00004000019a7983 */ /* 0x000ea80000300800 */
[----:B------:R-:W2:Y:S04]  /*2530*/  LDL.LU R79, [R1+0x3c] ;  /* 0x00003c00014f7983 */ /* 0x000ea80000300800 */
[----:B------:R-:W2:Y:S01]  /*2540*/  LDL.LU R155, [R1+0x38] ;  /* 0x00003800019b7983 */ /* 0x000ea20000300800 */
[----:B----4-:R-:W-:Y:S01]  /*2550*/  FFMA.FTZ R235, R237, R235, R236 ;  /* 0x000000ebedeb7223 */ /* 0x010fe200000100ec */
[----:B-1----:R-:W-:-:S02]  /*2560*/  IMAD.WIDE.U32 R236, R241, 0x10, R242 ;  /* 0x00000010f1ec7825 */ /* 0x002fc400078e00f2 */
[----:B------:R-:W4:Y:S04]  /*2570*/  LDL R241, [R1+0x14] ;  /* 0x0000140001f17983 */ /* 0x000f280000100800 */
[----:B------:R0:W-:Y:S04]  /*2580*/  STG.E.128 desc[UR4][R236.64], R232 ;  /* 0x000000e8ec007986 */ /* 0x0001e8000c101d04 */
[----:B0-----:R-:W3:Y:S04]  /*2590*/  LDL R233, [R1+0x8] ;  /* 0x0000080001e97983 */ /* 0x001ee80000100800 */
[----:B------:R-:W2:Y:S04]  /*25a0*/  LDL R234, [R1+0xc] ;  /* 0x00000c0001ea7983 */ /* 0x000ea80000100800 */
[----:B------:R-:W2:Y:S01]  /*25b0*/  LDL R235, [R1+0x10] ;  /* 0x0000100001eb7983 */ /* 0x000ea20000100800 */
[--C-:B------:R-:W-:Y:S01]  /*25c0*/  FADD.FTZ R228, R228, -R3.reuse ;  /* 0x80000003e4e47221 */ /* 0x100fe20000010000 */
[--C-:B------:R-:W-:Y:S01]  /*25d0*/  FADD.FTZ R229, R229, -R3.reuse ;  /* 0x80000003e5e57221 */ /* 0x100fe20000010000 */
[--C-:B------:R-:W-:Y:S01]  /*25e0*/  FADD.FTZ R230, R230, -R3.reuse ;  /* 0x80000003e6e67221 */ /* 0x100fe20000010000 */
[--C-:B------:R-:W-:Y:S01]  /*25f0*/  FADD.FTZ R231, R231, -R3.reuse ;  /* 0x80000003e7e77221 */ /* 0x100fe20000010000 */
[C---:B------:R-:W-:Y:S01]  /*2600*/  FMUL.FTZ R228, R7.reuse, R228 ;  /* 0x000000e407e47220 */ /* 0x040fe20000410000 */
[C---:B------:R-:W-:Y:S01]  /*2610*/  FMUL.FTZ R229, R7.reuse, R229 ;  /* 0x000000e507e57220 */ /* 0x040fe20000410000 */
[C---:B------:R-:W-:Y:S01]  /*2620*/  FMUL.FTZ R230, R7.reuse, R230 ;  /* 0x000000e607e67220 */ /* 0x040fe20000410000 */
[----:B------:R-:W-:Y:S01]  /*2630*/  FMUL.FTZ R231, R7, R231 ;  /* 0x000000e707e77220 */ /* 0x000fe20000410000 */
[--C-:B------:R-:W-:Y:S01]  /*2640*/  FADD.FTZ R208, R208, -R3.reuse ;  /* 0x80000003d0d07221 */ /* 0x100fe20000010000 */
[--C-:B------:R-:W-:Y:S01]  /*2650*/  FADD.FTZ R209, R209, -R3.reuse ;  /* 0x80000003d1d17221 */ /* 0x100fe20000010000 */
[----:B------:R-:W-:-:S02]  /*2660*/  FADD.FTZ R220, R220, -R3 ;  /* 0x80000003dcdc7221 */ /* 0x000fc40000010000 */
[----:B------:R-:W-:Y:S01]  /*2670*/  FMUL.FTZ R232, R7, R208 ;  /* 0x000000d007e87220 */ /* 0x000fe20000410000 */
        /* <DEDUP_REMOVED lines=15> */
[----:B------:R-:W-:Y:S01]  /*2770*/  FFMA.FTZ R220, R12, R220, R88 ;  /* 0x000000dc0cdc7223 */ /* 0x000fe20000010058 */
[----:B------:R-:W-:Y:S01]  /*2780*/  FFMA.FTZ R221, R13, R221, R89 ;  /* 0x000000dd0ddd7223 */ /* 0x000fe20000010059 */
[----:B------:R-:W-:Y:S01]  /*2790*/  FFMA.FTZ R222, R14, R222, R90 ;  /* 0x000000de0ede7223 */ /* 0x000fe2000001005a */
[----:B------:R-:W-:Y:S01]  /*27a0*/  FFMA.FTZ R223, R15, R223, R91 ;  /* 0x000000df0fdf7223 */ /* 0x000fe2000001005b */
[--C-:B------:R-:W-:Y:S01]  /*27b0*/  FADD.FTZ R212, R212, -R3.reuse ;  /* 0x80000003d4d47221 */ /* 0x100fe20000010000 */
[--C-:B------:R-:W-:Y:S01]  /*27c0*/  FADD.FTZ R213, R213, -R3.reuse ;  /* 0x80000003d5d57221 */ /* 0x100fe20000010000 */
[--C-:B------:R-:W-:Y:S01]  /*27d0*/  FADD.FTZ R214, R214, -R3.reuse ;  /* 0x80000003d6d67221 */ /* 0x100fe20000010000 */
        /* <DEDUP_REMOVED lines=13> */
[----:B------:R0:W-:Y:S01]  /*28b0*/  STG.E.128 desc[UR4][R236.64+0x6000], R220 ;  /* 0x006000dcec007986 */ /* 0x0001e2000c101d04 */
        /* <DEDUP_REMOVED lines=54> */
[--C-:B0-----:R-:W-:Y:S01]  /*2c20*/  FADD.FTZ R220, R156, -R3.reuse ;  /* 0x800000039cdc7221 */ /* 0x101fe20000010000 */
[--C-:B------:R-:W-:Y:S01]  /*2c30*/  FADD.FTZ R221, R157, -R3.reuse ;  /* 0x800000039ddd7221 */ /* 0x100fe20000010000 */
[--C-:B------:R-:W-:Y:S01]  /*2c40*/  FADD.FTZ R222, R158, -R3.reuse ;  /* 0x800000039ede7221 */ /* 0x100fe20000010000 */
[----:B------:R-:W-:Y:S01]  /*2c50*/  FADD.FTZ R3, R159, -R3 ;  /* 0x800000039f037221 */ /* 0x000fe20000010000 */
[----:B------:R-:W-:-:S04]  /*2c60*/  IMAD.WIDE.U32 R156, R252, 0x10, R242 ;  /* 0x00000010fc9c7825 */ /* 0x000fc800078e00f2 */
[----:B------:R-:W-:Y:S01]  /*2c70*/  FFMA.FTZ R216, R16, R216, R92 ;  /* 0x000000d810d87223 */ /* 0x000fe2000001005c */
[----:B------:R-:W-:Y:S01]  /*2c80*/  FFMA.FTZ R217, R17, R217, R93 ;  /* 0x000000d911d97223 */ /* 0x000fe2000001005d */
[----:B------:R-:W-:Y:S01]  /*2c90*/  FFMA.FTZ R218, R18, R218, R94 ;  /* 0x000000da12da7223 */ /* 0x000fe2000001005e */
[----:B------:R-:W-:Y:S01]  /*2ca0*/  FFMA.FTZ R219, R19, R219, R95 ;  /* 0x000000db13db7223 */ /* 0x000fe2000001005f */
[----:B------:R-:W-:-:S04]  /*2cb0*/  IMAD.WIDE.U32 R158, R251, 0x10, R242 ;  /* 0x00000010fb9e7825 */ /* 0x000fc800078e00f2 */
[----:B------:R-:W-:Y:S01]  /*2cc0*/  FFMA.FTZ R212, R20, R212, R96 ;  /* 0x000000d414d47223 */ /* 0x000fe20000010060 */
[----:B------:R-:W-:Y:S01]  /*2cd0*/  FFMA.FTZ R213, R21, R213, R97 ;  /* 0x000000d515d57223 */ /* 0x000fe20000010061 */
[----:B------:R-:W-:Y:S01]  /*2ce0*/  FFMA.FTZ R214, R22, R214, R98 ;  /* 0x000000d616d67223 */ /* 0x000fe20000010062 */
[----:B------:R-:W-:Y:S01]  /*2cf0*/  FFMA.FTZ R215, R23, R215, R99 ;  /* 0x000000d717d77223 */ /* 0x000fe20000010063 */
[C---:B------:R-:W-:Y:S01]  /*2d00*/  FMUL.FTZ R188, R7.reuse, R188 ;  /* 0x000000bc07bc7220 */ /* 0x040fe20000410000 */
[----:B------:R-:W-:Y:S01]  /*2d10*/  FMUL.FTZ R189, R7, R189 ;  /* 0x000000bd07bd7220 */ /* 0x000fe20000410000 */
[----:B------:R-:W-:Y:S01]  /*2d20*/  STG.E.128 desc[UR4][R236.64+0x4000], R224 ;  /* 0x004000e0ec007986 */ /* 0x000fe2000c101d04 */
[----:B----4-:R-:W-:Y:S01]  /*2d30*/  FFMA.FTZ R231, R241, R231, R83 ;  /* 0x000000e7f1e77223 */ /* 0x010fe20000010053 */
[----:B---3--:R-:W-:Y:S01]  /*2d40*/  FFMA.FTZ R228, R233, R228, R80 ;  /* 0x000000e4e9e47223 */ /* 0x008fe20000010050 */
[----:B--2---:R-:W-:Y:S01]  /*2d50*/  FFMA.FTZ R229, R234, R229, R81 ;  /* 0x000000e5eae57223 */ /* 0x004fe20000010051 */
[----:B------:R-:W-:-:S05]  /*2d60*/  FFMA.FTZ R230, R235, R230, R82 ;  /* 0x000000e6ebe67223 */ /* 0x000fca0000010052 */
[----:B------:R0:W-:Y:S02]  /*2d70*/  STG.E.128 desc[UR4][R236.64+0x2000], R228 ;  /* 0x002000e4ec007986 */ /* 0x0001e4000c101d04 */
[----:B0-----:R-:W-:Y:S02]  /*2d80*/  FMUL.FTZ R231, R7, R209 ;  /* 0x000000d107e77220 */ /* 0x001fe40000410000 */
[----:B------:R-:W0:Y:S01]  /*2d90*/  LDC.64 R208, c[0x0][0x398] ;  /* 0x0000e600ffd07b82 */ /* 0x000e220000000a00 */
[----:B------:R-:W-:Y:S04]  /*2da0*/  STG.E.128 desc[UR4][R156.64], R216 ;  /* 0x000000d89c007986 */ /* 0x000fe8000c101d04 */
[----:B------:R1:W-:Y:S02]  /*2db0*/  STG.E.128 desc[UR4][R158.64], R212 ;  /* 0x000000d49e007986 */ /* 0x0003e4000c101d04 */
[----:B-1----:R-:W-:-:S02]  /*2dc0*/  MOV R215, R189 ;  /* 0x000000bd00d77202 */ /* 0x002fc40000000f00 */
[----:B------:R-:W-:Y:S01]  /*2dd0*/  MOV R214, R188 ;  /* 0x000000bc00d67202 */ /* 0x000fe20000000f00 */
[----:B0-----:R-:W-:Y:S02]  /*2de0*/  IMAD.WIDE.U32 R188, R248, 0x10, R208 ;  /* 0x00000010f8bc7825 */ /* 0x001fe400078e00d0 */
[----:B------:R-:W2:Y:S02]  /*2df0*/  LDL.LU R248, [R1] ;  /* 0x0000000001f87983 */ /* 0x000ea40000300800 */
[C---:B------:R-:W-:Y:S01]  /*2e00*/  FMUL.FTZ R190, R7.reuse, R190 ;  /* 0x000000be07be7220 */ /* 0x040fe20000410000 */
[C---:B------:R-:W-:Y:S01]  /*2e10*/  FMUL.FTZ R191, R7.reuse, R191 ;  /* 0x000000bf07bf7220 */ /* 0x040fe20000410000 */
[C---:B------:R-:W-:Y:S01]  /*2e20*/  FMUL.FTZ R180, R7.reuse, R180 ;  /* 0x000000b407b47220 */ /* 0x040fe20000410000 */
[C---:B------:R-:W-:Y:S01]  /*2e30*/  FMUL.FTZ R235, R7.reuse, R172 ;  /* 0x000000ac07eb7220 */ /* 0x040fe20000410000 */
[C---:B------:R-:W-:Y:S01]  /*2e40*/  FMUL.FTZ R172, R7.reuse, R220 ;  /* 0x000000dc07ac7220 */ /* 0x040fe20000410000 */
[----:B------:R-:W-:Y:S01]  /*2e50*/  FMUL.FTZ R252, R7, R181 ;  /* 0x000000b507fc7220 */ /* 0x000fe20000410000 */
[----:B------:R-:W-:-:S02]  /*2e60*/  MOV R217, R191 ;  /* 0x000000bf00d97202 */ /* 0x000fc40000000f00 */
[----:B------:R-:W-:Y:S01]  /*2e70*/  MOV R220, R180 ;  /* 0x000000b400dc7202 */ /* 0x000fe20000000f00 */
[----:B------:R-:W-:Y:S01]  /*2e80*/  IMAD.WIDE.U32 R180, R246, 0x10, R208 ;  /* 0x00000010f6b47825 */ /* 0x000fe200078e00d0 */
[----:B------:R-:W-:-:S03]  /*2e90*/  MOV R216, R190 ;  /* 0x000000be00d87202 */ /* 0x000fc60000000f00 */
[--C-:B------:R-:W-:Y:S02]  /*2ea0*/  IMAD.WIDE.U32 R190, R247, 0x10, R208.reuse ;  /* 0x00000010f7be7825 */ /* 0x100fe400078e00d0 */
[----:B------:R-:W0:Y:S02]  /*2eb0*/  LDC.64 R246, c[0x0][0x398] ;  /* 0x0000e600fff67b82 */ /* 0x000e240000000a00 */
        /* <DEDUP_REMOVED lines=14> */
[----:B------:R-:W-:Y:S01]  /*2fa0*/  MOV R221, R187 ;  /* 0x000000bb00dd7202 */ /* 0x000fe20000000f00 */
[C---:B------:R-:W-:Y:S01]  /*2fb0*/  FMUL.FTZ R224, R7.reuse, R200 ;  /* 0x000000c807e07220 */ /* 0x040fe20000410000 */
[----:B------:R-:W-:Y:S01]  /*2fc0*/  MOV R222, R186 ;  /* 0x000000ba00de7202 */ /* 0x000fe20000000f00 */
[C---:B------:R-:W-:Y:S01]  /*2fd0*/  FMUL.FTZ R223, R7.reuse, R201 ;  /* 0x000000c907df7220 */ /* 0x040fe20000410000 */
[----:B------:R-:W-:Y:S01]  /*2fe0*/  MOV R219, R185 ;  /* 0x000000b900db7202 */ /* 0x000fe20000000f00 */
[C---:B------:R-:W-:Y:S01]  /*2ff0*/  FMUL.FTZ R211, R7.reuse, R202 ;  /* 0x000000ca07d37220 */ /* 0x040fe20000410000 */
[----:B------:R-:W-:Y:S01]  /*3000*/  MOV R218, R184 ;  /* 0x000000b800da7202 */ /* 0x000fe20000000f00 */
[----:B------:R-:W-:Y:S01]  /*3010*/  FMUL.FTZ R210, R7, R203 ;  /* 0x000000cb07d27220 */ /* 0x000fe20000410000 */
[----:B------:R-:W-:-:S04]  /*3020*/  IMAD.WIDE.U32 R184, R250, 0x10, R208 ;  /* 0x00000010fab87825 */ /* 0x000fc800078e00d0 */
[C---:B------:R-:W-:Y:S01]  /*3030*/  FMUL.FTZ R196, R7.reuse, R196 ;  /* 0x000000c407c47220 */ /* 0x040fe20000410000 */
[C---:B------:R-:W-:Y:S01]  /*3040*/  FMUL.FTZ R197, R7.reuse, R197 ;  /* 0x000000c507c57220 */ /* 0x040fe20000410000 */
[----:B------:R-:W-:Y:S01]  /*3050*/  FMUL.FTZ R198, R7, R198 ;  /* 0x000000c607c67220 */ /* 0x000fe20000410000 */
[----:B------:R-:W-:-:S04]  /*3060*/  IMAD.WIDE.U32 R186, R249, 0x10, R208 ;  /* 0x00000010f9ba7825 */ /* 0x000fc800078e00d0 */
        /* <DEDUP_REMOVED lines=25> */
[----:B0-----:R-:W-:-:S04]  /*3200*/  IMAD.WIDE.U32 R204, R4, 0x10, R246 ;  /* 0x0000001004cc7825 */ /* 0x001fc800078e00f6 */
[----:B------:R-:W-:Y:S01]  /*3210*/  FFMA.FTZ R4, R24, R232, R100 ;  /* 0x000000e818047223 */ /* 0x000fe20000010064 */
[----:B------:R-:W-:Y:S01]  /*3220*/  FFMA.FTZ R7, R27, R229, R103 ;  /* 0x000000e51b077223 */ /* 0x000fe20000010067 */
[----:B------:R-:W-:-:S04]  /*3230*/  IMAD.WIDE.U32 R206, R6, 0x10, R246 ;  /* 0x0000001006ce7825 */ /* 0x000fc800078e00f6 */
[----:B------:R-:W-:Y:S01]  /*3240*/  FFMA.FTZ R6, R26, R230, R102 ;  /* 0x000000e61a067223 */ /* 0x000fe20000010066 */
[----:B------:R-:W-:Y:S01]  /*3250*/  FFMA.FTZ R156, R28, R228, R104 ;  /* 0x000000e41c9c7223 */ /* 0x000fe20000010068 */
[----:B------:R-:W-:-:S04]  /*3260*/  IMAD.WIDE.U32 R208, R5, 0x10, R246 ;  /* 0x0000001005d07825 */ /* 0x000fc800078e00f6 */
[----:B------:R-:W-:Y:S01]  /*3270*/  FFMA.FTZ R5, R25, R231, R101 ;  /* 0x000000e719057223 */ /* 0x000fe20000010065 */
        /* <DEDUP_REMOVED lines=11> */
[----:B------:R0:W-:Y:S04]  /*3330*/  STG.E.128 desc[UR4][R184.64], R4 ;  /* 0x00000004b8007986 */ /* 0x0001e8000c101d04 */
[----:B------:R-:W-:Y:S04]  /*3340*/  STG.E.128 desc[UR4][R186.64], R156 ;  /* 0x0000009cba007986 */ /* 0x000fe8000c101d04 */
[----:B------:R-:W-:Y:S04]  /*3350*/  STG.E.128 desc[UR4][R188.64], R176 ;  /* 0x000000b0bc007986 */ /* 0x000fe8000c101d04 */
[----:B------:R1:W-:Y:S01]  /*3360*/  STG.E.128 desc[UR4][R190.64], R196 ;  /* 0x000000c4be007986 */ /* 0x0003e2000c101d04 */
[----:B------:R-:W-:-:S02]  /*3370*/  MOV R213, R195 ;  /* 0x000000c300d57202 */ /* 0x000fc40000000f00 */
[----:B------:R-:W-:Y:S02]  /*3380*/  MOV R212, R194 ;  /* 0x000000c200d47202 */ /* 0x000fe40000000f00 */
[----:B------:R-:W-:Y:S02]  /*3390*/  MOV R250, R193 ;  /* 0x000000c100fa7202 */ /* 0x000fe40000000f00 */
[----:B------:R-:W-:Y:S01]  /*33a0*/  MOV R249, R192 ;  /* 0x000000c000f97202 */ /* 0x000fe20000000f00 */
[----:B0-----:R-:W-:Y:S01]  /*33b0*/  FFMA.FTZ R6, R42, R212, R118 ;  /* 0x000000d42a067223 */ /* 0x001fe20000010076 */
[----:B------:R-:W-:Y:S01]  /*33c0*/  FFMA.FTZ R7, R43, R213, R119 ;  /* 0x000000d52b077223 */ /* 0x000fe20000010077 */
[----:B------:R-:W-:Y:S01]  /*33d0*/  FFMA.FTZ R5, R41, R250, R117 ;  /* 0x000000fa29057223 */ /* 0x000fe20000010075 */
[----:B-1----:R-:W0:Y:S01]  /*33e0*/  LDC R196, c[0x0][0x380] ;  /* 0x0000e000ffc47b82 */ /* 0x002e220000000800 */
[----:B------:R-:W-:Y:S01]  /*33f0*/  FFMA.FTZ R4, R40, R249, R116 ;  /* 0x000000f928047223 */ /* 0x000fe20000010074 */
        /* <DEDUP_REMOVED lines=20> */
[----:B------:R1:W-:Y:S01]  /*3540*/  STG.E.128 desc[UR4][R180.64], R4 ;  /* 0x00000004b4007986 */ /* 0x0003e2000c101d04 */
[----:B------:R-:W-:-:S04]  /*3550*/  IMAD.WIDE.U32 R202, R238, 0x10, R246 ;  /* 0x00000010eeca7825 */ /* 0x000fc800078e00f6 */
        /* <DEDUP_REMOVED lines=19> */
[----:B------:R3:W-:Y:S01]  /*3690*/  STG.E.128 desc[UR4][R200.64], R188 ;  /* 0x000000bcc8007986 */ /* 0x0007e2000c101d04 */
[----:B------:R-:W-:Y:S01]  /*36a0*/  FFMA.FTZ R172, R76, R172, R152 ;  /* 0x000000ac4cac7223 */ /* 0x000fe20000010098 */
[----:B------:R-:W-:Y:S01]  /*36b0*/  FFMA.FTZ R173, R77, R173, R153 ;  /* 0x000000ad4dad7223 */ /* 0x000fe20000010099 */
[----:B------:R-:W-:Y:S01]  /*36c0*/  FFMA.FTZ R174, R78, R174, R154 ;  /* 0x000000ae4eae7223 */ /* 0x000fe2000001009a */
[----:B------:R-:W-:Y:S01]  /*36d0*/  FFMA.FTZ R175, R79, R3, R155 ;  /* 0x000000034faf7223 */ /* 0x000fe2000001009b */
[----:B------:R3:W-:Y:S04]  /*36e0*/  STG.E.128 desc[UR4][R202.64], R4 ;  /* 0x00000004ca007986 */ /* 0x0007e8000c101d04 */
[----:B------:R3:W-:Y:S01]  /*36f0*/  STG.E.128 desc[UR4][R204.64], R168 ;  /* 0x000000a8cc007986 */ /* 0x0007e2000c101d04 */
[----:B0-----:R-:W-:-:S03]  /*3700*/  IADD3 R2, PT, PT, R2, R196, RZ ;  /* 0x000000c402027210 */ /* 0x001fc60007ffe0ff */
[----:B------:R3:W-:Y:S04]  /*3710*/  STG.E.128 desc[UR4][R206.64], R164 ;  /* 0x000000a4ce007986 */ /* 0x0007e8000c101d04 */
[----:B------:R3:W-:Y:S01]  /*3720*/  STG.E.128 desc[UR4][R208.64], R160 ;  /* 0x000000a0d0007986 */ /* 0x0007e2000c101d04 */
[----:B------:R-:W-:Y:S02]  /*3730*/  ISETP.GE.AND P2, PT, R2, UR6, PT ;  /* 0x0000000602007c0c */ /* 0x000fe4000bf46270 */
[----:B------:R-:W-:Y:S02]  /*3740*/  IADD3 R0, PT, PT, R0, 0x1, RZ ;  /* 0x0000000100007810 */ /* 0x000fe40007ffe0ff */
[----:B------:R-:W-:Y:S02]  /*3750*/  PLOP3.LUT P1, PT, P1, PT, PT, 0x8, 0x80 ;  /* 0x000000000080781c */ /* 0x000fe40000f2e170 */
[----:B------:R-:W-:Y:S01]  /*3760*/  LOP3.LUT R0, R0, 0x3, RZ, 0xc0, !PT ;  /* 0x0000000300007812 */ /* 0x000fe200078ec0ff */
[----:B--2---:R-:W-:-:S05]  /*3770*/  IMAD.WIDE.U32 R210, R248, 0x10, R246 ;  /* 0x00000010f8d27825 */ /* 0x004fca00078e00f6 */
[----:B------:R3:W-:Y:S01]  /*3780*/  STG.E.128 desc[UR4][R210.64], R172 ;  /* 0x000000acd2007986 */ /* 0x0007e2000c101d04 */
[----:B------:R-:W-:Y:S05]  /*3790*/  @!P2 BRA `(.L_x_116) ;  /* 0xffffffcc0028a947 */ /* 0x000fea000383ffff */
[----:B------:R-:W-:Y:S05]  /*37a0*/  EXIT ;  /* 0x000000000000794d */ /* 0x000fea0003800000 */
.L_x_117:
        /* <DEDUP_REMOVED lines=13> */
.L_x_1011:


//--------------------- .text._ZN10layer_norm13ln_fwd_kernelINS_13Kernel_traitsI13__nv_bfloat16fS2_fjLj32768ELj4ELj1ELj4ELj16ENS_18Kernel_traits_baseILj32768ES2_fS2_fjLj128EEEEEEEvNS_9FwdParamsE --------------------------
	.section	.text._ZN10layer_norm13ln_fwd_kernelINS_13Kernel_traitsI13__nv_bfloat16fS2_fjLj32768ELj4ELj1ELj4ELj16ENS_18Kernel_traits_baseILj32768ES2_fS2_fjLj128EEEEEEEvNS_9FwdParamsE,"ax",@progbits
	.align	128
        .global         _ZN10layer_norm13ln_fwd_kernelINS_13Kernel_traitsI13__nv_bfloat16fS2_fjLj32768ELj4ELj1ELj4ELj16ENS_18Kernel_traits_baseILj32768ES2_fS2_fjLj128EEEEEEEvNS_9FwdParamsE
        .type           _ZN10layer_norm13ln_fwd_kernelINS_13Kernel_traitsI13__nv_bfloat16fS2_fjLj32768ELj4ELj1ELj4ELj16ENS_18Kernel_traits_baseILj32768ES2_fS2_fjLj128EEEEEEEvNS_9FwdParamsE,@function
        .size           _ZN10layer_norm13ln_fwd_kernelINS_13Kernel_traitsI13__nv_bfloat16fS2_fjLj32768ELj4ELj1ELj4ELj16ENS_18Kernel_traits_baseILj32768ES2_fS2_fjLj128EEEEEEEvNS_9FwdParamsE,(.L_x_1012 - _ZN10layer_norm13ln_fwd_kernelINS_13Kernel_traitsI13__nv_bfloat16fS2_fjLj32768ELj4ELj1ELj4ELj16ENS_18Kernel_traits_baseILj32768ES2_fS2_fjLj128EEEEEEEvNS_9FwdParamsE)
        .other          _ZN10layer_norm13ln_fwd_kernelINS_13Kernel_traitsI13__nv_bfloat16fS2_fjLj32768ELj4ELj1ELj4ELj16ENS_18Kernel_traits_baseILj32768ES2_fS2_fjLj128EEEEEEEvNS_9FwdParamsE,@"STO_CUDA_ENTRY STV_DEFAULT"
_ZN10layer_norm13ln_fwd_kernelINS_13Kernel_traitsI13__nv_bfloat16fS2_fjLj32768ELj4ELj1ELj4ELj16ENS_18Kernel_traits_baseILj32768ES2_fS2_fjLj128EEEEEEEvNS_9FwdParamsE:
.text._ZN10layer_norm13ln_fwd_kernelINS_13Kernel_traitsI13__nv_bfloat16fS2_fjLj32768ELj4ELj1ELj4ELj16ENS_18Kernel_traits_baseILj32768ES2_fS2_fjLj128EEEEEEEvNS_9FwdParamsE:
        /* <DEDUP_REMOVED lines=179> */
.L_x_124:
        /* <DEDUP_REMOVED lines=26> */
[----:B------:R-:W1:Y:S01]  /*0cd0*/  S2R R136, SR_TID.X ;  /* 0x0000000000887919 */ /* 0x000e620000002100 */
        /* <DEDUP_REMOVED lines=204> */
[----:B0-----:R-:W-:Y:S01]  /*19a0*/  FADD.FTZ R131, R0, R131 ;  /* 0x0000008300837221 */ /* 0x001fe20000010000 */
[----:B-1----:R-:W-:-:S04]  /*19b0*/  LOP3.LUT R0, R136, 0x1f, RZ, 0xc0, !PT ;  /* 0x0000001f88007812 */ /* 0x002fc800078ec0ff */
[----:B------:R-:W0:Y:S01]  /*19c0*/  SHFL.BFLY PT, R132, R131, 0x2, 0x1f ;  /* 0x0c401f0083847f89 */ /* 0x000e2200000e0000 */
[----:B------:R-:W-:Y:S01]  /*19d0*/  ISETP.GT.U32.AND P2, PT, R0, 0x3, PT ;  /* 0x000000030000780c */ /* 0x000fe20003f44070 */
        /* <DEDUP_REMOVED lines=17> */
.L_x_119:
[----:B------:R-:W-:Y:S05]  /*1af0*/  BSYNC.RECONVERGENT B0 ;  /* 0x0000000000007941 */ /* 0x000fea0003800200 */
.L_x_118:
        /* <DEDUP_REMOVED lines=13> */
.L_x_121:
[----:B------:R-:W-:Y:S05]  /*1bd0*/  BSYNC.RECONVERGENT B0 ;  /* 0x0000000000007941 */ /* 0x000fea0003800200 */
.L_x_120:
[----:B0-----:R-:W0:Y:S01]  /*1be0*/  SHFL.DOWN PT, R0, R203, 0x2, 0x1f ;  /* 0x08401f00cb007f89 */ /* 0x001e2200000e0000 */
[----:B------:R-:W-:-:S03]  /*1bf0*/  ISETP.NE.AND P3, PT, R136, RZ, PT ;  /* 0x000000ff8800720c */ /* 0x000fc60003f65270 */
        /* <DEDUP_REMOVED lines=63> */
.L_x_123:
[----:B0-----:R-:W-:Y:S02]  /*1ff0*/  MOV R130, R132 ;  /* 0x0000008400827202 */ /* 0x001fe40000000f00 */
[----:B------:R-:W-:-:S05]  /*2000*/  MOV R131, R133 ;  /* 0x0000008500837202 */ /* 0x000fca0000000f00 */
[----:B------:R-:W2:Y:S04]  /*2010*/  LDG.E.STRONG.GPU R130, desc[UR4][R130.64] ;  /* 0x0000000482827981 */ /* 0x000ea8000c1ef900 */
[----:B--2---:R-:W-:Y:S01]  /*2020*/  CCTL.IVALL ;  /* 0x00000000ff00798f */ /* 0x004fe20002000000 */
[----:B------:R-:W-:Y:S05]  /*2030*/  YIELD ;  /* 0x0000000000007946 */ /* 0x000fea0003800000 */
[----:B------:R-:W-:-:S13]  /*2040*/  ISETP.NE.AND P3, PT, R130, R209, PT ;  /* 0x000000d18200720c */ /* 0x000fda0003f65270 */
[----:B------:R-:W-:Y:S05]  /*2050*/  @P3 BRA `(.L_x_123) ;  /* 0xfffffffc00e43947 */ /* 0x000fea000383ffff */
.L_x_122:
        /* <DEDUP_REMOVED lines=54> */
[----:B------:R-:W-:Y:S02]  /*23c0*/  PRMT R195, R72, 0x7610, R195 ;  /* 0x0000761048c37816 */ /* 0x000fe400000000c3 */
[----:B------:R-:W-:Y:S01]  /*23d0*/  PRMT R199, R68, 0x7610, R199 ;  /* 0x0000761044c77816 */ /* 0x000fe200000000c7 */
[----:B------:R-:W4:Y:S01]  /*23e0*/  MUFU.RCP R208, R208 ;  /* 0x000000d000d07308 */ /* 0x000f220000001000 */
        /* <DEDUP_REMOVED lines=20> */
[----:B----4-:R-:W-:Y:S01]  /*2530*/  FMUL.FTZ R0, R208, R205 ;  /* 0x000000cdd0007220 */ /* 0x010fe20000410000 */
        /* <DEDUP_REMOVED lines=32> */
[----:B-1----:R-:W-:Y:S01]  /*2740*/  FFMA.FTZ R42, R239, 3.0517578125e-05, R4 ;  /* 0x38000000ef2a7823 */ /* 0x002fe20000010004 */
        /* <DEDUP_REMOVED lines=401> */
.L_x_125:
        /* <DEDUP_REMOVED lines=10> */
.L_x_1012:


//--------------------- .text._ZN10layer_norm13ln_fwd_kernelINS_13Kernel_traitsI13__nv_bfloat16S2_S2_fjLj32768ELj4ELj1ELj4ELj16ENS_18Kernel_traits_baseILj32768ES2_S2_S2_fjLj128EEEEEEEvNS_9FwdParamsE --------------------------
	.section	.text._ZN10layer_norm13ln_fwd_kernelINS_13Kernel_traitsI13__nv_bfloat16S2_S2_fjLj32768ELj4ELj1ELj4ELj16ENS_18Kernel_traits_baseILj32768ES2_S2_S2_fjLj128EEEEEEEvNS_9FwdParamsE,"ax",@progbits
	.align	128
        .global         _ZN10layer_norm13ln_fwd_kernelINS_13Kernel_traitsI13__nv_bfloat16S2_S2_fjLj32768ELj4ELj1ELj4ELj16ENS_18Kernel_traits_baseILj32768ES2_S2_S2_fjLj128EEEEEEEvNS_9FwdParamsE
        .type           _ZN10layer_norm13ln_fwd_kernelINS_13Kernel_traitsI13__nv_bfloat16S2_S2_fjLj32768ELj4ELj1ELj4ELj16ENS_18Kernel_traits_baseILj32768ES2_S2_S2_fjLj128EEEEEEEvNS_9FwdParamsE,@function
        .size           _ZN10layer_norm13ln_fwd_kernelINS_13Kernel_traitsI13__nv_bfloat16S2_S2_fjLj32768ELj4ELj1ELj4ELj16ENS_18Kernel_traits_baseILj32768ES2_S2_S2_fjLj128EEEEEEEvNS_9FwdParamsE,(.L_x_1013 - _ZN10layer_norm13ln_fwd_kernelINS_13Kernel_traitsI13__nv_bfloat16S2_S2_fjLj32768ELj4ELj1ELj4ELj16ENS_18Kernel_traits_baseILj32768ES2_S2_S2_fjLj128EEEEEEEvNS_9FwdParamsE)
        .other          _ZN10layer_norm13ln_fwd_kernelINS_13Kernel_traitsI13__nv_bfloat16S2_S2_fjLj32768ELj4ELj1ELj4ELj16ENS_18Kernel_traits_baseILj32768ES2_S2_S2_fjLj128EEEEEEEvNS_9FwdParamsE,@"STO_CUDA_ENTRY STV_DEFAULT"
_ZN10layer_norm13ln_fwd_kernelINS_13Kernel_traitsI13__nv_bfloat16S2_S2_fjLj32768ELj4ELj1ELj4ELj16ENS_18Kernel_traits_baseILj32768ES2_S2_S2_fjLj128EEEEEEEvNS_9FwdParamsE:
.text._ZN10layer_norm13ln_fwd_kernelINS_13Kernel_traitsI13__nv_bfloat16S2_S2_fjLj32768ELj4ELj1ELj4ELj16ENS_18Kernel_traits_baseILj32768ES2_S2_S2_fjLj128EEEEEEEvNS_9FwdParamsE:
        /* <DEDUP_REMOVED lines=36> */
.L_x_132:
        /* <DEDUP_REMOVED lines=319> */
[----:B-1----:R-:W-:Y:S01]  /*1630*/  FADD.FTZ R69, R0, R69 ;  /* 0x0000004500457221 */ /* 0x002fe20000010000 */
[----:B0-----:R-:W-:-:S04]  /*1640*/  LOP3.LUT R0, R100, 0x1f, RZ, 0xc0, !PT ;  /* 0x0000001f64007812 */ /* 0x001fc800078ec0ff */
        /* <DEDUP_REMOVED lines=19> */
.L_x_127:
[----:B------:R-:W-:Y:S05]  /*1780*/  BSYNC.RECONVERGENT B0 ;  /* 0x0000000000007941 */ /* 0x000fea0003800200 */
.L_x_126:
        /* <DEDUP_REMOVED lines=13> */
.L_x_129:
[----:B------:R-:W-:Y:S05]  /*1860*/  BSYNC.RECONVERGENT B0 ;  /* 0x0000000000007941 */ /* 0x000fea0003800200 */
.L_x_128:
        /* <DEDUP_REMOVED lines=13> */
[----:B------:R-:W-:Y:S01]  /*1940*/  FMUL.FTZ R0, R71, R0 ;  /* 0x0000000047007220 */ /* 0x000fe20000410000 */
[----:B--2---:R-:W-:-:S03]  /*1950*/  FMUL.FTZ R118, R73, R118 ;  /* 0x0000007649767220 */ /* 0x004fc60000410000 */
        /* <DEDUP_REMOVED lines=9> */
[----:B------:R-:W-:-:S04]  /*19f0*/  FMUL.FTZ R73, R73, R73 ;  /* 0x0000004949497220 */ /* 0x000fc80000410000 */
[C---:B------:R-:W-:Y:S01]  /*1a00*/  FMUL.FTZ R73, R72.reuse, R73 ;  /* 0x0000004948497220 */ /* 0x040fe20000410000 */
[----:B------:R-:W-:Y:S01]  /*1a10*/  FFMA.FTZ R72, R72, R118, R68 ;  /* 0x0000007648487223 */ /* 0x000fe20000010044 */
[----:B---3--:R-:W-:Y:S02]  /*1a20*/  FADD.FTZ R68, R70, R69 ;  /* 0x0000004546447221 */ /* 0x008fe40000010000 */
[----:B------:R-:W-:Y:S01]  /*1a30*/  FMUL.FTZ R73, R120, R73 ;  /* 0x0000004978497220 */ /* 0x000fe20000410000 */
[----:B0-----:R-:W-:-:S03]  /*1a40*/  FMUL.FTZ R72, R71, R72 ;  /* 0x0000004847487220 */ /* 0x001fc60000410000 */
[----:B------:R-:W-:Y:S02]  /*1a50*/  FFMA.FTZ R69, R71, R73, R68 ;  /* 0x0000004947457223 */ /* 0x000fe40000010044 */
[----:B------:R0:W1:Y:S04]  /*1a60*/  SHFL.IDX PT, R68, R72, RZ, 0x1f ;  /* 0x00001fff48447589 */ /* 0x00006800000e0000 */
[----:B------:R-:W2:Y:S01]  /*1a70*/  SHFL.IDX PT, R69, R69, RZ, 0x1f ;  /* 0x00001fff45457589 */ /* 0x000ea200000e0000 */
        /* <DEDUP_REMOVED lines=32> */
.L_x_131:
[----:B0-----:R-:W-:Y:S02]  /*1c80*/  MOV R68, R70 ;  /* 0x0000004600447202 */ /* 0x001fe40000000f00 */
[----:B------:R-:W-:-:S05]  /*1c90*/  MOV R69, R71 ;  /* 0x0000004700457202 */ /* 0x000fca0000000f00 */
[----:B------:R-:W2:Y:S04]  /*1ca0*/  LDG.E.STRONG.GPU R68, desc[UR4][R68.64] ;  /* 0x0000000444447981 */ /* 0x000ea8000c1ef900 */
[----:B--2---:R-:W-:Y:S01]  /*1cb0*/  CCTL.IVALL ;  /* 0x00000000ff00798f */ /* 0x004fe20002000000 */
[----:B------:R-:W-:Y:S05]  /*1cc0*/  YIELD ;  /* 0x0000000000007946 */ /* 0x000fea0003800000 */
[----:B------:R-:W-:-:S13]  /*1cd0*/  ISETP.NE.AND P3, PT, R68, R120, PT ;  /* 0x000000784400720c */ /* 0x000fda0003f65270 */
[----:B------:R-:W-:Y:S05]  /*1ce0*/  @P3 BRA `(.L_x_131) ;  /* 0xfffffffc00e43947 */ /* 0x000fea000383ffff */
.L_x_130:
[----:B------:R-:W-:Y:S05]  /*1cf0*/  WARPSYNC.ALL ;  /* 0x0000000000007948 */ /* 0x000fea0003800000 */
[----:B-12---:R-:W1:Y:S01]  /*1d00*/  @!P2 LDC.64 R68, c[0x0][0x3c0] ;  /* 0x0000f000ff44ab82 */ /* 0x006e620000000a00 */
[----:B------:R-:W-:Y:S01]  /*1d10*/  @!P2 LOP3.LUT R70, R96, 0x1, RZ, 0xc0, !PT ;  /* 0x000000016046a812 */ /* 0x000fe200078ec0ff */
[----:B------:R-:W2:Y:S01]  /*1d20*/  LDCU UR6, c[0x0][0x384] ;  /* 0x00007080ff0677ac */ /* 0x000ea20008000800 */
        /* <DEDUP_REMOVED lines=8> */
[----:B-1----:R-:W-:-:S04]  /*1db0*/  @!P2 LEA R68, P3, R71, R68, 0x3 ;  /* 0x000000444744a211 */ /* 0x002fc800078618ff */
        /* <DEDUP_REMOVED lines=9> */
[----:B------:R-:W1:Y:S01]  /*1e50*/  SHFL.DOWN PT, R72, R73, 0x2, 0x1f ;  /* 0x08401f0049487f89 */ /* 0x000e6200000e0000 */
[----:B------:R-:W-:Y:S01]  /*1e60*/  LOP3.LUT R96, R96, 0x3, RZ, 0xc0, !PT ;  /* 0x0000000360607812 */ /* 0x000fe200078ec0ff */
[----:B-1----:R-:W-:-:S04]  /*1e70*/  FADD.FTZ R118, R72, R73 ;  /* 0x0000004948767221 */ /* 0x002fc80000010000 */
[----:B------:R-:W1:Y:S01]  /*1e80*/  MUFU.RCP R120, R118 ;  /* 0x0000007600787308 */ /* 0x000e620000001000 */
        /* <DEDUP_REMOVED lines=9> */
[----:B-1----:R-:W-:Y:S01]  /*1f20*/  FMUL.FTZ R122, R120, R122 ;  /* 0x0000007a787a7220 */ /* 0x002fe20000410000 */
[----:B------:R-:W-:-:S04]  /*1f30*/  FMUL.FTZ R73, R102, R73 ;  /* 0x0000004966497220 */ /* 0x000fc80000410000 */
[----:B------:R-:W0:Y:S01]  /*1f40*/  SHFL.DOWN PT, R70, R122, 0x1, 0x1f ;  /* 0x08201f007a467f89 */ /* 0x000e2200000e0000 */
[----:B------:R-:W-:Y:S01]  /*1f50*/  FMUL.FTZ R73, R72, R73 ;  /* 0x0000004948497220 */ /* 0x000fe20000410000 */
[----:B------:R-:W1:Y:S03]  /*1f60*/  MUFU.RCP R71, R71 ;  /* 0x0000004700477308 */ /* 0x000e660000001000 */
[----:B------:R-:W-:-:S05]  /*1f70*/  FFMA.FTZ R69, R120, R73, R69 ;  /* 0x0000004978457223 */ /* 0x000fca0000010045 */
[----:B------:R-:W3:Y:S01]  /*1f80*/  SHFL.DOWN PT, R72, R69, 0x1, 0x1f ;  /* 0x08201f0045487f89 */ /* 0x000ee200000e0000 */
[----:B0-----:R-:W-:Y:S01]  /*1f90*/  FADD.FTZ R73, R122, -R70 ;  /* 0x800000467a497221 */ /* 0x001fe20000010000 */
[----:B------:R-:W-:-:S03]  /*1fa0*/  FMUL.FTZ R70, R68, R70 ;  /* 0x0000004644467220 */ /* 0x000fc60000410000 */
[----:B------:R-:W-:Y:S01]  /*1fb0*/  FMUL.FTZ R73, R73, R73 ;  /* 0x0000004949497220 */ /* 0x000fe20000410000 */
[----:B------:R-:W-:-:S03]  /*1fc0*/  FFMA.FTZ R70, R118, R122, R70 ;  /* 0x0000007a76467223 */ /* 0x000fc60000010046 */
[----:B------:R-:W-:Y:S01]  /*1fd0*/  FMUL.FTZ R73, R118, R73 ;  /* 0x0000004976497220 */ /* 0x000fe20000410000 */
[----:B-1----:R-:W-:Y:S01]  /*1fe0*/  FMUL.FTZ R102, R71, R70 ;  /* 0x0000004647667220 */ /* 0x002fe20000410000 */
[----:B---3--:R-:W-:Y:S02]  /*1ff0*/  FADD.FTZ R72, R69, R72 ;  /* 0x0000004845487221 */ /* 0x008fe40000010000 */
[----:B------:R-:W-:Y:S02]  /*2000*/  FMUL.FTZ R73, R68, R73 ;  /* 0x0000004944497220 */ /* 0x000fe40000410000 */
[----:B------:R-:W0:Y:S01]  /*2010*/  LDC.64 R68, c[0x0][0x398] ;  /* 0x0000e600ff447b82 */ /* 0x000e220000000a00 */
[----:B------:R-:W1:Y:S01]  /*2020*/  SHFL.IDX PT, R102, R102, RZ, 0x1f ;  /* 0x00001fff66667589 */ /* 0x000e6200000e0000 */
[----:B------:R-:W-:-:S06]  /*2030*/  FFMA.FTZ R73, R71, R73, R72 ;  /* 0x0000004947497223 */ /* 0x000fcc0000010048 */
[----:B------:R-:W3:Y:S01]  /*2040*/  LDC R72, c[0x0][0x3d0] ;  /* 0x0000f400ff487b82 */ /* 0x000ee20000000800 */
[----:B------:R-:W3:Y:S07]  /*2050*/  SHFL.IDX PT, R73, R73, RZ, 0x1f ;  /* 0x00001fff49497589 */ /* 0x000eee00000e0000 */
[----:B------:R-:W4:Y:S01]  /*2060*/  @P0 LDC.64 R70, c[0x0][0x3a0] ;  /* 0x0000e800ff460b82 */ /* 0x000f220000000a00 */
[----:B0-----:R-:W-:-:S04]  /*2070*/  IMAD.WIDE.U32 R68, R2, 0x10, R68 ;  /* 0x0000001002447825 */ /* 0x001fc800078e0044 */
[--C-:B-1----:R-:W-:Y:S01]  /*2080*/  FADD.FTZ R103, R103, -R102.reuse ;  /* 0x8000006667677221 */ /* 0x102fe20000010000 */
[--C-:B------:R-:W-:Y:S01]  /*2090*/  FADD.FTZ R105, R105, -R102.reuse ;  /* 0x8000006669697221 */ /* 0x100fe20000010000 */
[--C-:B------:R-:W-:Y:S01]  /*20a0*/  FADD.FTZ R101, R101, -R102.reuse ;  /* 0x8000006665657221 */ /* 0x100fe20000010000 */
[--C-:B------:R-:W-:Y:S01]  /*20b0*/  FADD.FTZ R99, R99, -R102.reuse ;  /* 0x8000006663637221 */ /* 0x100fe20000010000 */
[--C-:B------:R-:W-:Y:S01]  /*20c0*/  FADD.FTZ R97, R97, -R102.reuse ;  /* 0x8000006661617221 */ /* 0x100fe20000010000 */
[--C-:B------:R-:W-:Y:S01]  /*20d0*/  FADD.FTZ R3, R3, -R102.reuse ;  /* 0x8000006603037221 */ /* 0x100fe20000010000 */
[--C-:B------:R-:W-:Y:S01]  /*20e0*/  FADD.FTZ R107, R107, -R102.reuse ;  /* 0x800000666b6b7221 */ /* 0x100fe20000010000 */
[----:B------:R-:W-:Y:S01]  /*20f0*/  FADD.FTZ R109, R109, -R102 ;  /* 0x800000666d6d7221 */ /* 0x000fe20000010000 */
[----:B---3--:R-:W-:Y:S01]  /*2100*/  FFMA.FTZ R72, R73, 3.0517578125e-05, R72 ;  /* 0x3800000049487823 */ /* 0x008fe20000010048 */
[--C-:B------:R-:W-:Y:S01]  /*2110*/  FADD.FTZ R73, R88, -R102.reuse ;  /* 0x8000006658497221 */ /* 0x100fe20000010000 */
[--C-:B------:R-:W-:Y:S01]  /*2120*/  FADD.FTZ R113, R113, -R102.reuse ;  /* 0x8000006671717221 */ /* 0x100fe20000010000 */
[--C-:B------:R-:W-:Y:S01]  /*2130*/  FADD.FTZ R111, R111, -R102.reuse ;  /* 0x800000666f6f7221 */ /* 0x100fe20000010000 */
[--C-:B------:R-:W-:Y:S01]  /*2140*/  FADD.FTZ R117, R117, -R102.reuse ;  /* 0x8000006675757221 */ /* 0x100fe20000010000 */
[----:B------:R-:W-:Y:S01]  /*2150*/  FADD.FTZ R119, R119, -R102 ;  /* 0x8000006677777221 */ /* 0x000fe20000010000 */
[----:B------:R-:W0:Y:S01]  /*2160*/  MUFU.RSQ R72, R72 ;  /* 0x0000004800487308 */ /* 0x000e220000001400 */
[----:B----4-:R-:W-:-:S04]  /*2170*/  @P0 IMAD.WIDE R70, R98, 0x4, R70 ;  /* 0x0000000462460825 */ /* 0x010fc800078e0246 */
        /* <DEDUP_REMOVED lines=23> */
[----:B-1----:R-:W-:Y:S01]  /*22f0*/  F2FP.BF16.F32.PACK_AB R70, RZ, R105 ;  /* 0x00000069ff46723e */ /* 0x002fe200000010ff */
[C---:B------:R-:W-:Y:S01]  /*2300*/  FMUL.FTZ R105, R72.reuse, R3 ;  /* 0x0000000348697220 */ /* 0x040fe20000410000 */
[----:B------:R-:W-:Y:S01]  /*2310*/  F2FP.BF16.F32.PACK_AB R97, RZ, R99 ;  /* 0x00000063ff61723e */ /* 0x000fe200000010ff */
[----:B------:R-:W-:Y:S01]  /*2320*/  FMUL.FTZ R109, R72, R109 ;  /* 0x0000006d486d7220 */ /* 0x000fe20000410000 */
        /* <DEDUP_REMOVED lines=232> */
.L_x_133:
        /* <DEDUP_REMOVED lines=13> */
.L_x_1013:


//--------------------- .text._ZN10layer_norm13ln_fwd_kernelINS_13Kernel_traitsI6__halffS2_fjLj32768ELj4ELj1ELj4ELj16ENS_18Kernel_traits_baseILj32768ES2_fS2_fjLj128EEEEEEEvNS_9FwdParamsE --------------------------
	.section	.text._ZN10layer_norm13ln_fwd_kernelINS_13Kernel_traitsI6__halffS2_fjLj32768ELj4ELj1ELj4ELj16ENS_18Kernel_traits_baseILj32768ES2_fS2_fjLj128EEEEEEEvNS_9FwdParamsE,"ax",@progbits
	.align	128
        .global         _ZN10layer_norm13ln_fwd_kernelINS_13Kernel_traitsI6__halffS2_fjLj32768ELj4ELj1ELj4ELj16ENS_18Kernel_traits_baseILj32768ES2_fS2_fjLj128EEEEEEEvNS_9FwdParamsE
        .type           _ZN10layer_norm13ln_fwd_kernelINS_13Kernel_traitsI6__halffS2_fjLj32768ELj4ELj1ELj4ELj16ENS_18Kernel_traits_baseILj32768ES2_fS2_fjLj128EEEEEEEvNS_9FwdParamsE,@function
        .size           _ZN10layer_norm13ln_fwd_kernelINS_13Kernel_traitsI6__halffS2_fjLj32768ELj4ELj1ELj4ELj16ENS_18Kernel_traits_baseILj32768ES2_fS2_fjLj128EEEEEEEvNS_9FwdParamsE,(.L_x_1014 - _ZN10layer_norm13ln_fwd_kernelINS_13Kernel_traitsI6__halffS2_fjLj32768ELj4ELj1ELj4ELj16ENS_18Kernel_traits_baseILj32768ES2_fS2_fjLj128EEEEEEEvNS_9FwdParamsE)
        .other          _ZN10layer_norm13ln_fwd_kernelINS_13Kernel_traitsI6__halffS2_fjLj32768ELj4ELj1ELj4ELj16ENS_18Kernel_traits_baseILj32768ES2_fS2_fjLj128EEEEEEEvNS_9FwdParamsE,@"STO_CUDA_ENTRY STV_DEFAULT"
_ZN10layer_norm13ln_fwd_kernelINS_13Kernel_traitsI6__halffS2_fjLj32768ELj4ELj1ELj4ELj16ENS_18Kernel_traits_baseILj32768ES2_fS2_fjLj128EEEEEEEvNS_9FwdParamsE:
.text._ZN10layer_norm13ln_fwd_kernelINS_13Kernel_traitsI6__halffS2_fjLj32768ELj4ELj1ELj4ELj16ENS_18Kernel_traits_baseILj32768ES2_fS2_fjLj128EEEEEEEvNS_9FwdParamsE:
        /* <DEDUP_REMOVED lines=179> */
.L_x_140:
        /* <DEDUP_REMOVED lines=252> */
.L_x_135:
[----:B------:R-:W-:Y:S05]  /*1af0*/  BSYNC.RECONVERGENT B0 ;  /* 0x0000000000007941 */ /* 0x000fea0003800200 */
.L_x_134:
        /* <DEDUP_REMOVED lines=13> */
.L_x_137:
[----:B------:R-:W-:Y:S05]  /*1bd0*/  BSYNC.RECONVERGENT B0 ;  /* 0x0000000000007941 */ /* 0x000fea0003800200 */
.L_x_136:
        /* <DEDUP_REMOVED lines=65> */
.L_x_139:
[----:B0-----:R-:W-:Y:S02]  /*1ff0*/  MOV R130, R132 ;  /* 0x0000008400827202 */ /* 0x001fe40000000f00 */
[----:B------:R-:W-:-:S05]  /*2000*/  MOV R131, R133 ;  /* 0x0000008500837202 */ /* 0x000fca0000000f00 */
[----:B------:R-:W2:Y:S04]  /*2010*/  LDG.E.STRONG.GPU R130, desc[UR4][R130.64] ;  /* 0x0000000482827981 */ /* 0x000ea8000c1ef900 */
[----:B--2---:R-:W-:Y:S01]  /*2020*/  CCTL.IVALL ;  /* 0x00000000ff00798f */ /* 0x004fe20002000000 */
[----:B------:R-:W-:Y:S05]  /*2030*/  YIELD ;  /* 0x0000000000007946 */ /* 0x000fea0003800000 */
[----:B------:R-:W-:-:S13]  /*2040*/  ISETP.NE.AND P3, PT, R130, R209, PT ;  /* 0x000000d18200720c */ /* 0x000fda0003f65270 */
[----:B------:R-:W-:Y:S05]  /*2050*/  @P3 BRA `(.L_x_139) ;  /* 0xfffffffc00e43947 */ /* 0x000fea000383ffff */
.L_x_138:
        /* <DEDUP_REMOVED lines=512> */
.L_x_141:
        /* <DEDUP_REMOVED lines=10> */
.L_x_1014:


//--------------------- .text._ZN10layer_norm13ln_fwd_kernelINS_13Kernel_traitsI6__halfS2_S2_fjLj32768ELj4ELj1ELj4ELj16ENS_18Kernel_traits_baseILj32768ES2_S2_S2_fjLj128EEEEEEEvNS_9FwdParamsE --------------------------
	.section	.text._ZN10layer_norm13ln_fwd_kernelINS_13Kernel_traitsI6__halfS2_S2_fjLj32768ELj4ELj1ELj4ELj16ENS_18Kernel_traits_baseILj32768ES2_S2_S2_fjLj128EEEEEEEvNS_9FwdParamsE,"ax",@progbits
	.align	128
        .global         _ZN10layer_norm13ln_fwd_kernelINS_13Kernel_traitsI6__halfS2_S2_fjLj32768ELj4ELj1ELj4ELj16ENS_18Kernel_traits_baseILj32768ES2_S2_S2_fjLj128EEEEEEEvNS_9FwdParamsE
        .type           _ZN10layer_norm13ln_fwd_kernelINS_13Kernel_traitsI6__halfS2_S2_fjLj32768ELj4ELj1ELj4ELj16ENS_18Kernel_traits_baseILj32768ES2_S2_S2_fjLj128EEEEEEEvNS_9FwdParamsE,@function
        .size           _ZN10layer_norm13ln_fwd_kernelINS_13Kernel_traitsI6__halfS2_S2_fjLj32768ELj4ELj1ELj4ELj16ENS_18Kernel_traits_baseILj32768ES2_S2_S2_fjLj128EEEEEEEvNS_9FwdParamsE,(.L_x_1015 - _ZN10layer_norm13ln_fwd_kernelINS_13Kernel_traitsI6__halfS2_S2_fjLj32768ELj4ELj1ELj4ELj16ENS_18Kernel_traits_baseILj32768ES2_S2_S2_fjLj128EEEEEEEvNS_9FwdParamsE)
        .other          _ZN10layer_norm13ln_fwd_kernelINS_13Kernel_traitsI6__halfS2_S2_fjLj32768ELj4ELj1ELj4ELj16ENS_18Kernel_traits_baseILj32768ES2_S2_S2_fjLj128EEEEEEEvNS_9FwdParamsE,@"STO_CUDA_ENTRY STV_DEFAULT"
_ZN10layer_norm13ln_fwd_kernelINS_13Kernel_traitsI6__halfS2_S2_fjLj32768ELj4ELj1ELj4ELj16ENS_18Kernel_traits_baseILj32768ES2_S2_S2_fjLj128EEEEEEEvNS_9FwdParamsE:
.text._ZN10layer_norm13ln_fwd_kernelINS_13Kernel_traitsI6__halfS2_S2_fjLj32768ELj4ELj1ELj4ELj16ENS_18Kernel_traits_baseILj32768ES2_S2_S2_fjLj128EEEEEEEvNS_9FwdParamsE:
        /* <DEDUP_REMOVED lines=36> */
.L_x_148:
        /* <DEDUP_REMOVED lines=17> */
[----:B------:R-:W1:Y:S01]  /*0350*/  S2R R100, SR_TID.X ;  /* 0x0000000000647919 */ /* 0x000e620000002100 */
[----:B0-----:R-:W-:Y:S01]  /*0360*/  MOV R116, RZ ;  /* 0x000000ff00747202 */ /* 0x001fe20000000f00 */
        /* <DEDUP_REMOVED lines=289> */
.L_x_143:
[----:B------:R-:W-:Y:S05]  /*1580*/  BSYNC.RECONVERGENT B0 ;  /* 0x0000000000007941 */ /* 0x000fea0003800200 */
.L_x_142:
        /* <DEDUP_REMOVED lines=13> */
.L_x_145:
[----:B------:R-:W-:Y:S05]  /*1660*/  BSYNC.RECONVERGENT B0 ;  /* 0x0000000000007941 */ /* 0x000fea0003800200 */
.L_x_144:
        /* <DEDUP_REMOVED lines=65> */
.L_x_147:
[----:B0-----:R-:W-:Y:S02]  /*1a80*/  MOV R68, R70 ;  /* 0x0000004600447202 */ /* 0x001fe40000000f00 */
[----:B------:R-:W-:-:S05]  /*1a90*/  MOV R69, R71 ;  /* 0x0000004700457202 */ /* 0x000fca0000000f00 */
[----:B------:R-:W2:Y:S04]  /*1aa0*/  LDG.E.STRONG.GPU R68, desc[UR4][R68.64] ;  /* 0x0000000444447981 */ /* 0x000ea8000c1ef900 */
[----:B--2---:R-:W-:Y:S01]  /*1ab0*/  CCTL.IVALL ;  /* 0x00000000ff00798f */ /* 0x004fe20002000000 */
[----:B------:R-:W-:Y:S05]  /*1ac0*/  YIELD ;  /* 0x0000000000007946 */ /* 0x000fea0003800000 */
[----:B------:R-:W-:-:S13]  /*1ad0*/  ISETP.NE.AND P3, PT, R68, R120, PT ;  /* 0x000000784400720c */ /* 0x000fda0003f65270 */
[----:B------:R-:W-:Y:S05]  /*1ae0*/  @P3 BRA `(.L_x_147) ;  /* 0xfffffffc00e43947 */ /* 0x000fea000383ffff */
.L_x_146:
        /* <DEDUP_REMOVED lines=332> */
.L_x_149:
        /* <DEDUP_REMOVED lines=13> */
.L_x_1015:


//--------------------- .text._ZN10layer_norm13ln_fwd_kernelINS_13Kernel_traitsIffffjLj32768ELj4ELj1ELj4ELj16ENS_18Kernel_traits_baseILj32768EffffjLj128EEEEEEEvNS_9FwdParamsE --------------------------
	.section	.text._ZN10layer_norm13ln_fwd_kernelINS_13Kernel_traitsIffffjLj32768ELj4ELj1ELj4ELj16ENS_18Kernel_traits_baseILj32768EffffjLj128EEEEEEEvNS_9FwdParamsE,"ax",@progbits
	.align	128
        .global         _ZN10layer_norm13ln_fwd_kernelINS_13Kernel_traitsIffffjLj32768ELj4ELj1ELj4ELj16ENS_18Kernel_traits_baseILj32768EffffjLj128EEEEEEEvNS_9FwdParamsE
        .type           _ZN10layer_norm13ln_fwd_kernelINS_13Kernel_traitsIffffjLj32768ELj4ELj1ELj4ELj16ENS_18Kernel_traits_baseILj32768EffffjLj128EEEEEEEvNS_9FwdParamsE,@function
        .size           _ZN10layer_norm13ln_fwd_kernelINS_13Kernel_traitsIffffjLj32768ELj4ELj1ELj4ELj16ENS_18Kernel_traits_baseILj32768EffffjLj128EEEEEEEvNS_9FwdParamsE,(.L_x_1016 - _ZN10layer_norm13ln_fwd_kernelINS_13Kernel_traitsIffffjLj32768ELj4ELj1ELj4ELj16ENS_18Kernel_traits_baseILj32768EffffjLj128EEEEEEEvNS_9FwdParamsE)
        .other          _ZN10layer_norm13ln_fwd_kernelINS_13Kernel_traitsIffffjLj32768ELj4ELj1ELj4ELj16ENS_18Kernel_traits_baseILj32768EffffjLj128EEEEEEEvNS_9FwdParamsE,@"STO_CUDA_ENTRY STV_DEFAULT"
_ZN10layer_norm13ln_fwd_kernelINS_13Kernel_traitsIffffjLj32768ELj4ELj1ELj4ELj16ENS_18Kernel_traits_baseILj32768EffffjLj128EEEEEEEvNS_9FwdParamsE:
.text._ZN10layer_norm13ln_fwd_kernelINS_13Kernel_traitsIffffjLj32768ELj4ELj1ELj4ELj16ENS_18Kernel_traits_baseILj32768EffffjLj128EEEEEEEvNS_9FwdParamsE:
        /* <DEDUP_REMOVED lines=52> */
.L_x_156:
        /* <DEDUP_REMOVED lines=25> */
[----:B------:R-:W0:Y:S01]  /*04d0*/  S2R R188, SR_TID.X ;  /* 0x0000000000bc7919 */ /* 0x000e220000002100 */
        /* <DEDUP_REMOVED lines=226> */
.L_x_151:
[----:B------:R-:W-:Y:S05]  /*1300*/  BSYNC.RECONVERGENT B0 ;  /* 0x0000000000007941 */ /* 0x000fea0003800200 */
.L_x_150:
        /* <DEDUP_REMOVED lines=13> */
.L_x_153:
[----:B------:R-:W-:Y:S05]  /*13e0*/  BSYNC.RECONVERGENT B0 ;  /* 0x0000000000007941 */ /* 0x000fea0003800200 */
.L_x_152:
        /* <DEDUP_REMOVED lines=65> */
.L_x_155:
[----:B0-----:R-:W-:Y:S02]  /*1800*/  MOV R196, R200 ;  /* 0x000000c800c47202 */ /* 0x001fe40000000f00 */
[----:B------:R-:W-:-:S05]  /*1810*/  MOV R197, R201 ;  /* 0x000000c900c57202 */ /* 0x000fca0000000f00 */
[----:B------:R-:W2:Y:S04]  /*1820*/  LDG.E.STRONG.GPU R196, desc[UR4][R196.64] ;  /* 0x00000004c4c47981 */ /* 0x000ea8000c1ef900 */
[----:B--2---:R-:W-:Y:S01]  /*1830*/  CCTL.IVALL ;  /* 0x00000000ff00798f */ /* 0x004fe20002000000 */
[----:B------:R-:W-:Y:S05]  /*1840*/  YIELD ;  /* 0x0000000000007946 */ /* 0x000fea0003800000 */
[----:B------:R-:W-:-:S13]  /*1850*/  ISETP.NE.AND P3, PT, R196, R203, PT ;  /* 0x000000cbc400720c */ /* 0x000fda0003f65270 */
[----:B------:R-:W-:Y:S05]  /*1860*/  @P3 BRA `(.L_x_155) ;  /* 0xfffffffc00e43947 */ /* 0x000fea000383ffff */
.L_x_154:
        /* <DEDUP_REMOVED lines=27> */
[----:B--2---:R-:W-:-:S06]  /*1a20*/  FADD.FTZ R208, R198, R211 ;  /* 0x000000d3c6d07221 */ /* 0x004fcc0000010000 */
[----:B------:R-:W2:Y:S01]  /*1a30*/  MUFU.RCP R208, R208 ;  /* 0x000000d000d07308 */ /* 0x000ea20000001000 */
[----:B---3--:R-:W3:Y:S04]  /*1a40*/  SHFL.DOWN PT, R203, R196, 0x2, 0x1f ;  /* 0x08401f00c4cb7f89 */ /* 0x008ee800000e0000 */
[----:B------:R-:W1:Y:S01]  /*1a50*/  SHFL.DOWN PT, R2, R197, 0x2, 0x1f ;  /* 0x08401f00c5027f89 */ /* 0x000e6200000e0000 */
[----:B---3--:R-:W-:Y:S01]  /*1a60*/  FMUL.FTZ R202, R190, R203 ;  /* 0x000000cbbeca7220 */ /* 0x008fe20000410000 */
[----:B------:R-:W-:-:S03]  /*1a70*/  FADD.FTZ R203, -R203, R196 ;  /* 0x000000c4cbcb7221 */ /* 0x000fc60000010100 */
[----:B------:R-:W-:Y:S01]  /*1a80*/  FFMA.FTZ R209, R201, R196, R202 ;  /* 0x000000c4c9d17223 */ /* 0x000fe200000100ca */
[----:B------:R-:W-:Y:S01]  /*1a90*/  FMUL.FTZ R196, R203, R203 ;  /* 0x000000cbcbc47220 */ /* 0x000fe20000410000 */
[----:B-1----:R-:W-:Y:S02]  /*1aa0*/  FADD.FTZ R3, R2, R197 ;  /* 0x000000c502037221 */ /* 0x002fe40000010000 */
[----:B0-----:R-:W-:Y:S01]  /*1ab0*/  FMUL.FTZ R209, R200, R209 ;  /* 0x000000d1c8d17220 */ /* 0x001fe20000410000 */
        /* <DEDUP_REMOVED lines=11> */
[----:B-1----:R-:W-:Y:S02]  /*1b70*/  FADD.FTZ R197, R3, R2 ;  /* 0x0000000203c57221 */ /* 0x002fe40000010000 */
[----:B------:R-:W0:Y:S01]  /*1b80*/  @P0 LDC.64 R2, c[0x0][0x3a0] ;  /* 0x0000e800ff020b82 */ /* 0x000e220000000a00 */
[----:B------:R-:W-:Y:S01]  /*1b90*/  FMUL.FTZ R198, R211, R198 ;  /* 0x000000c6d3c67220 */ /* 0x000fe20000410000 */
[----:B------:R-:W1:Y:S03]  /*1ba0*/  SHFL.IDX PT, R201, R201, RZ, 0x1f ;  /* 0x00001fffc9c97589 */ /* 0x000e6600000e0000 */
[----:B------:R-:W-:-:S06]  /*1bb0*/  FFMA.FTZ R208, R208, R198, R197 ;  /* 0x000000c6d0d07223 */ /* 0x000fcc00000100c5 */
[----:B------:R-:W2:Y:S01]  /*1bc0*/  SHFL.IDX PT, R208, R208, RZ, 0x1f ;  /* 0x00001fffd0d07589 */ /* 0x000ea200000e0000 */
[----:B0-----:R-:W-:-:S04]  /*1bd0*/  @P0 IMAD.WIDE R2, R191, 0x4, R2 ;  /* 0x00000004bf020825 */ /* 0x001fc800078e0202 */
[--C-:B-1----:R-:W-:Y:S01]  /*1be0*/  FADD.FTZ R197, R195, -R201.reuse ;  /* 0x800000c9c3c57221 */ /* 0x102fe20000010000 */
[--C-:B------:R-:W-:Y:S01]  /*1bf0*/  FADD.FTZ R195, R205, -R201.reuse ;  /* 0x800000c9cdc37221 */ /* 0x100fe20000010000 */
[--C-:B------:R-:W-:Y:S01]  /*1c00*/  FADD.FTZ R190, R192, -R201.reuse ;  /* 0x800000c9c0be7221 */ /* 0x100fe20000010000 */
        /* <DEDUP_REMOVED lines=24> */
[----:B--2---:R-:W-:Y:S01]  /*1d90*/  FFMA.FTZ R147, R208, 3.0517578125e-05, R205 ;  /* 0x38000000d0937823 */ /* 0x004fe200000100cd */
        /* <DEDUP_REMOVED lines=193> */
.L_x_157:
        /* <DEDUP_REMOVED lines=13> */
.L_x_1016:


//--------------------- .text._ZN10layer_norm13ln_fwd_kernelINS_13Kernel_traitsI13__nv_bfloat16fS2_fjLj30720ELj4ELj1ELj4ELj4ENS_18Kernel_traits_baseILj30720ES2_fS2_fjLj128EEEEEEEvNS_9FwdParamsE --------------------------
	.section	.text._ZN10layer_norm13ln_fwd_kernelINS_13Kernel_traitsI13__nv_bfloat16fS2_fjLj30720ELj4ELj1ELj4ELj4ENS_18Kernel_traits_baseILj30720ES2_fS2_fjLj128EEEEEEEvNS_9FwdParamsE,"ax",@progbits
	.align	128
        .global         _ZN10layer_norm13ln_fwd_kernelINS_13Kernel_traitsI13__nv_bfloat16fS2_fjLj30720ELj4ELj1ELj4ELj4ENS_18Kernel_traits_baseILj30720ES2_fS2_fjLj128EEEEEEEvNS_9FwdParamsE
        .type           _ZN10layer_norm13ln_fwd_kernelINS_13Kernel_traitsI13__nv_bfloat16fS2_fjLj30720ELj4ELj1ELj4ELj4ENS_18Kernel_traits_baseILj30720ES2_fS2_fjLj128EEEEEEEvNS_9FwdParamsE,@function
        .size           _ZN10layer_norm13ln_fwd_kernelINS_13Kernel_traitsI13__nv_bfloat16fS2_fjLj30720ELj4ELj1ELj4ELj4ENS_18Kernel_traits_baseILj30720ES2_fS2_fjLj128EEEEEEEvNS_9FwdParamsE,(.L_x_1017 - _ZN10layer_norm13ln_fwd_kernelINS_13Kernel_traitsI13__nv_bfloat16fS2_fjLj30720ELj4ELj1ELj4ELj4ENS_18Kernel_traits_baseILj30720ES2_fS2_fjLj128EEEEEEEvNS_9FwdParamsE)
        .other          _ZN10layer_norm13ln_fwd_kernelINS_13Kernel_traitsI13__nv_bfloat16fS2_fjLj30720ELj4ELj1ELj4ELj4ENS_18Kernel_traits_baseILj30720ES2_fS2_fjLj128EEEEEEEvNS_9FwdParamsE,@"STO_CUDA_ENTRY STV_DEFAULT"
_ZN10layer_norm13ln_fwd_kernelINS_13Kernel_traitsI13__nv_bfloat16fS2_fjLj30720ELj4ELj1ELj4ELj4ENS_18Kernel_traits_baseILj30720ES2_fS2_fjLj128EEEEEEEvNS_9FwdParamsE:
.text._ZN10layer_norm13ln_fwd_kernelINS_13Kernel_traitsI13__nv_bfloat16fS2_fjLj30720ELj4ELj1ELj4ELj4ENS_18Kernel_traits_baseILj30720ES2_fS2_fjLj128EEEEEEEvNS_9FwdParamsE:
        /* <DEDUP_REMOVED lines=12> */
[----:B------:R-:W0:Y:S01]  /*00c0*/  LDC.64 R4, c[0x0][0x3b8] ;  /* 0x0000ee00ff047b82 */ /* 0x000e220000000a00 */
[----:B------:R-:W-:-:S05]  /*00d0*/  LOP3.LUT R7, R7, 0x180, R0, 0xf8, !PT ;  /* 0x0000018007077812 */ /* 0x000fca00078ef800 */
[----:B-1----:R-:W-:-:S05]  /*00e0*/  IMAD.WIDE.U32 R2, R7, 0x2, R2 ;  /* 0x0000000207027825 */ /* 0x002fca00078e0002 */
[----:B--2---:R-:W2:Y:S01]  /*00f0*/  LDG.E.U16 R11, desc[UR4][R2.64] ;  /* 0x00000004020b7981 */ /* 0x004ea2000c1e1500 */
[----:B0-----:R-:W-:-:S03]  /*0100*/  IMAD.WIDE.U32 R4, R7, 0x2, R4 ;  /* 0x0000000207047825 */ /* 0x001fc600078e0004 */
[----:B------:R-:W3:Y:S04]  /*0110*/  LDG.E.U16 R10, desc[UR4][R2.64+0x400] ;  /* 0x00040004020a7981 */ /* 0x000ee8000c1e1500 */
[----:B------:R-:W4:Y:S04]  /*0120*/  LDG.E.U16 R9, desc[UR4][R2.64+0x800] ;  /* 0x0008000402097981 */ /* 0x000f28000c1e1500 */
[----:B------:R-:W4:Y:S04]  /*0130*/  LDG.E.U16 R7, desc[UR4][R2.64+0xc00] ;  /* 0x000c000402077981 */ /* 0x000f28000c1e1500 */
[----:B------:R-:W4:Y:S04]  /*0140*/  LDG.E.U16 R0, desc[UR4][R2.64+0x1000] ;  /* 0x0010000402007981 */ /* 0x000f28000c1e1500 */
[----:B------:R0:W5:Y:S04]  /*0150*/  LDG.E.U16 R251, desc[UR4][R2.64+0x1400] ;  /* 0x0014000402fb7981 */ /* 0x000168000c1e1500 */
        /* <DEDUP_REMOVED lines=69> */
[----:B--2---:R-:W-:Y:S04]  /*05b0*/  STL [R1+0x20], R11 ;  /* 0x0000200b01007387 */ /* 0x004fe80000100800 */
[----:B---3--:R-:W-:Y:S04]  /*05c0*/  STL [R1+0x18], R10 ;  /* 0x0000180a01007387 */ /* 0x008fe80000100800 */
[----:B----4-:R-:W-:Y:S04]  /*05d0*/  STL [R1+0x10], R9 ;  /* 0x0000100901007387 */ /* 0x010fe80000100800 */
[----:B------:R1:W-:Y:S04]  /*05e0*/  STL [R1+0x8], R7 ;  /* 0x0000080701007387 */ /* 0x0003e80000100800 */
[----:B------:R2:W-:Y:S04]  /*05f0*/  STL [R1], R0 ;  /* 0x0000000001007387 */ /* 0x0005e80000100800 */
[----:B------:R0:W5:Y:S04]  /*0600*/  LDG.E.U16 R226, desc[UR4][R4.64+0x4400] ;  /* 0x0044000404e27981 */ /* 0x000168000c1e1500 */
[----:B-1----:R-:W3:Y:S04]  /*0610*/  LDG.E.U16 R7, desc[UR4][R4.64] ;  /* 0x0000000404077981 */ /* 0x002ee8000c1e1500 */
[----:B--2---:R-:W2:Y:S04]  /*0620*/  LDG.E.U16 R0, desc[UR4][R4.64+0xc00] ;  /* 0x000c000404007981 */ /* 0x004ea8000c1e1500 */
        /* <DEDUP_REMOVED lines=41> */
[----:B------:R0:W5:Y:S01]  /*08c0*/  LDG.E.U16 R43, desc[UR4][R4.64+0xec00] ;  /* 0x00ec0004042b7981 */ /* 0x000162000c1e1500 */
[----:B------:R-:W-:Y:S01]  /*08d0*/  HFMA2 R41, -RZ, RZ, 0, 0 ;  /* 0x00000000ff297431 */ /* 0x000fe200000001ff */
[----:B------:R-:W-:-:S02]  /*08e0*/  PLOP3.LUT P1, PT, PT, PT, PT, 0x8, 0x80 ;  /* 0x000000000080781c */ /* 0x000fc40003f2e170 */
[----:B---3--:R-:W-:Y:S04]  /*08f0*/  STL [R1+0x1c], R7 ;  /* 0x00001c0701007387 */ /* 0x008fe80000100800 */
[----:B------:R-:W-:Y:S04]  /*0900*/  STL [R1+0x14], R3 ;  /* 0x0000140301007387 */ /* 0x000fe80000100800 */
[----:B------:R-:W-:Y:S04]  /*0910*/  STL [R1+0xc], R2 ;  /* 0x00000c0201007387 */ /* 0x000fe80000100800 */
[----:B--2---:R1:W-:Y:S02]  /*0920*/  STL [R1+0x4], R0 ;  /* 0x0000040001007387 */ /* 0x0043e40000100800 */
[----:B-1----:R-:W-:-:S04]  /*0930*/  LOP3.LUT R0, R8, 0x1f, RZ, 0xc0, !PT ;  /* 0x0000001f08007812 */ /* 0x002fc800078ec0ff */
[----:B------:R-:W-:-:S04]  /*0940*/  LOP3.LUT P0, RZ, R0, 0x3, R6, 0xf8, !PT ;  /* 0x0000000300ff7812 */ /* 0x000fc8000780f806 */
[----:B0-----:R-:W-:-:S13]  /*0950*/  ISETP.LT.U32.AND P0, PT, R8, 0x20, !P0 ;  /* 0x000000200800780c */ /* 0x001fda0004701070 */
.L_x_162:
[----:B------:R-:W0:Y:S01]  /*0960*/  S2R R0, SR_TID.X ;  /* 0x0000000000007919 */ /* 0x000e220000002100 */
[----:B------:R-:W1:Y:S01]  /*0970*/  LDC.64 R2, c[0x0][0x390] ;  /* 0x0000e400ff027b82 */ /* 0x000e620000000a00 */
[----:B------:R-:W2:Y:S01]  /*0980*/  S2R R161, SR_TID.X ;  /* 0x0000000000a17919 */ /* 0x000ea20000002100 */
[----:B------:R-:W3:Y:S01]  /*0990*/  S2R R159, SR_CTAID.X ;  /* 0x00000000009f7919 */ /* 0x000ee20000002500 */
[----:B0-----:R-:W-:-:S04]  /*09a0*/  LOP3.LUT R155, R0, 0x1f, RZ, 0xc0, !PT ;  /* 0x0000001f009b7812 */ /* 0x001fc800078ec0ff */
[----:B--2---:R-:W-:Y:S02]  /*09b0*/  LOP3.LUT R0, R155, 0x60, R161, 0xf8, !PT ;  /* 0x000000609b007812 */ /* 0x004fe400078ef8a1 */
[----:B---3--:R-:W-:-:S04]  /*09c0*/  LOP3.LUT R159, R159, 0x3, RZ, 0xc0, !PT ;  /* 0x000000039f9f7812 */ /* 0x008fc800078ec0ff */
[----:B------:R-:W-:-:S05]  /*09d0*/  LEA R5, R159, R0, 0x7 ;  /* 0x000000009f057211 */ /* 0x000fca00078e38ff */
[----:B------:R-:W-:-:S04]  /*09e0*/  IMAD R202, R42, 0x7800, R5 ;  /* 0x000078002aca7824 */ /* 0x000fc800078e0205 */
[----:B-1----:R-:W-:-:S05]  /*09f0*/  IMAD.WIDE.U32 R12, R202, 0x4, R2 ;  /* 0x00000004ca0c7825 */ /* 0x002fca00078e0002 */
[----:B------:R-:W2:Y:S01]  /*0a00*/  LDG.E R0, desc[UR4][R12.64] ;  /* 0x000000040c007981 */ /* 0x000ea2000c1e1900 */
[----:B------:R-:W-:-:S03]  /*0a10*/  IADD3 R5, PT, PT, R202, 0x800, RZ ;  /* 0x00000800ca057810 */ /* 0x000fc60007ffe0ff */
[----:B------:R-:W3:Y:S01]  /*0a20*/  LDG.E R10, desc[UR4][R12.64+0x800] ;  /* 0x000800040c0a7981 */ /* 0x000ee2000c1e1900 */
[----:B------:R-:W-:-:S03]  /*0a30*/  IADD3 R15, PT, PT, R202, 0xa00, RZ ;  /* 0x00000a00ca0f7810 */ /* 0x000fc60007ffe0ff */
[----:B------:R-:W4:Y:S01]  /*0a40*/  LDG.E R11, desc[UR4][R12.64+0x1000] ;  /* 0x001000040c0b7981 */ /* 0x000f22000c1e1900 */
[----:B------:R-:W-:Y:S01]  /*0a50*/  IMAD.WIDE.U32 R4, R5, 0x4, R2 ;  /* 0x0000000405047825 */ /* 0x000fe200078e0002 */
[----:B------:R-:W-:-:S03]  /*0a60*/  IADD3 R93, PT, PT, R202, 0xc00, RZ ;  /* 0x00000c00ca5d7810 */ /* 0x000fc60007ffe0ff */
[----:B------:R-:W-:Y:S01]  /*0a70*/  IMAD.WIDE.U32 R14, R15, 0x4, R2 ;  /* 0x000000040f0e7825 */ /* 0x000fe200078e0002 */
[----:B------:R-:W4:Y:S01]  /*0a80*/  LDG.E R12, desc[UR4][R12.64+0x1800] ;  /* 0x001800040c0c7981 */ /* 0x000f22000c1e1900 */
[----:B------:R-:W-:-:S04]  /*0a90*/  IADD3 R92, PT, PT, R202, 0xe00, RZ ;  /* 0x00000e00ca5c7810 */ /* 0x000fc80007ffe0ff */
[----:B------:R-:W4:Y:S04]  /*0aa0*/  LDG.E R14, desc[UR4][R14.64] ;  /* 0x000000040e0e7981 */ /* 0x000f28000c1e1900 */
[----:B------:R0:W4:Y:S01]  /*0ab0*/  LDG.E R13, desc[UR4][R4.64] ;  /* 0x00000004040d7981 */ /* 0x000122000c1e1900 */
[----:B------:R-:W-:Y:S01]  /*0ac0*/  IADD3 R117, PT, PT, R202, 0x1000, RZ ;  /* 0x00001000ca757810 */ /* 0x000fe20007ffe0ff */
[----:B------:R-:W-:Y:S01]  /*0ad0*/  IMAD.WIDE.U32 R16, R92, 0x4, R2 ;  /* 0x000000045c107825 */ /* 0x000fe200078e0002 */
[C---:B------:R-:W-:Y:S02]  /*0ae0*/  IADD3 R115, PT, PT, R202.reuse, 0x1200, RZ ;  /* 0x00001200ca737810 */ /* 0x040fe40007ffe0ff */
[----:B------:R-:W-:-:S03]  /*0af0*/  IADD3 R113, PT, PT, R202, 0x1400, RZ ;  /* 0x00001400ca717810 */ /* 0x000fc60007ffe0ff */
[----:B------:R-:W4:Y:S01]  /*0b00*/  LDG.E R16, desc[UR4][R16.64] ;  /* 0x0000000410107981 */ /* 0x000f22000c1e1900 */
[----:B0-----:R-:W-:-:S05]  /*0b10*/  IMAD.WIDE.U32 R4, R93, 0x4, R2 ;  /* 0x000000045d047825 */ /* 0x001fca00078e0002 */
[----:B------:R0:W4:Y:S01]  /*0b20*/  LDG.E R15, desc[UR4][R4.64] ;  /* 0x00000004040f7981 */ /* 0x000122000c1e1900 */
        /* <DEDUP_REMOVED lines=43> */
[----:B------:R-:W-:-:S03]  /*0de0*/  IADD3 R142, PT, PT, R202, 0x3200, RZ ;  /* 0x00003200ca8e7810 */ /* 0x000fc60007ffe0ff */
[--C-:B------:R-:W-:Y:S02]  /*0df0*/  IMAD.WIDE.U32 R6, R154, 0x4, R2.reuse ;  /* 0x000000049a067825 */ /* 0x100fe400078e0002 */
[----:B------:R-:W4:Y:S02]  /*0e00*/  LDG.E R32, desc[UR4][R32.64] ;  /* 0x0000000420207981 */ /* 0x000f24000c1e1900 */
[----:B0-----:R-:W-:-:S05]  /*0e10*/  IMAD.WIDE.U32 R4, R158, 0x4, R2 ;  /* 0x000000049e047825 */ /* 0x001fca00078e0002 */
[----:B------:R0:W4:Y:S01]  /*0e20*/  LDG.E R31, desc[UR4][R4.64] ;  /* 0x00000004041f7981 */ /* 0x000122000c1e1900 */
[----:B------:R-:W-:-:S03]  /*0e30*/  IADD3 R150, PT, PT, R202, 0x3400, RZ ;  /* 0x00003400ca967810 */ /* 0x000fc60007ffe0ff */
[----:B------:R1:W4:Y:S01]  /*0e40*/  LDG.E R33, desc[UR4][R6.64] ;  /* 0x0000000406217981 */ /* 0x000322000c1e1900 */
[----:B------:R-:W-:Y:S01]  /*0e50*/  IADD3 R148, PT, PT, R202, 0x3600, RZ ;  /* 0x00003600ca947810 */ /* 0x000fe20007ffe0ff */
[----:B0-----:R-:W-:Y:S01]  /*0e60*/  IMAD.WIDE.U32 R4, R142, 0x4, R2 ;  /* 0x000000048e047825 */ /* 0x001fe200078e0002 */
[----:B------:R-:W-:-:S03]  /*0e70*/  IADD3 R146, PT, PT, R202, 0x3800, RZ ;  /* 0x00003800ca927810 */ /* 0x000fc60007ffe0ff */
[----:B-1----:R-:W-:Y:S01]  /*0e80*/  IMAD.WIDE.U32 R6, R150, 0x4, R2 ;  /* 0x0000000496067825 */ /* 0x002fe200078e0002 */
[----:B------:R0:W4:Y:S01]  /*0e90*/  LDG.E R34, desc[UR4][R4.64] ;  /* 0x0000000404227981 */ /* 0x000122000c1e1900 */
[----:B------:R-:W-:-:S03]  /*0ea0*/  IADD3 R144, PT, PT, R202, 0x3a00, RZ ;  /* 0x00003a00ca907810 */ /* 0x000fc60007ffe0ff */
[----:B------:R1:W4:Y:S01]  /*0eb0*/  LDG.E R35, desc[UR4][R6.64] ;  /* 0x0000000406237981 */ /* 0x000322000c1e1900 */
[----:B------:R-:W-:Y:S01]  /*0ec0*/  IADD3 R132, PT, PT, R202, 0x3c00, RZ ;  /* 0x00003c00ca847810 */ /* 0x000fe20007ffe0ff */
[----:B0-----:R-:W-:-:S04]  /*0ed0*/  IMAD.WIDE.U32 R4, R148, 0x4, R2 ;  /* 0x0000000494047825 */ /* 0x001fc800078e0002 */
[----:B-1----:R-:W-:Y:S01]  /*0ee0*/  IMAD.WIDE.U32 R6, R146, 0x4, R2 ;  /* 0x0000000492067825 */ /* 0x002fe200078e0002 */
[----:B------:R0:W4:Y:S01]  /*0ef0*/  LDG.E R36, desc[UR4][R4.64] ;  /* 0x0000000404247981 */ /* 0x000122000c1e1900 */
[----:B------:R-:W-:-:S03]  /*0f00*/  IADD3 R140, PT, PT, R202, 0x3e00, RZ ;  /* 0x00003e00ca8c7810 */ /* 0x000fc60007ffe0ff */
[----:B------:R1:W4:Y:S01]  /*0f10*/  LDG.E R37, desc[UR4][R6.64] ;  /* 0x0000000406257981 */ /* 0x000322000c1e1900 */
[----:B0-----:R-:W-:-:S04]  /*0f20*/  IMAD.WIDE.U32 R4, R144, 0x4, R2 ;  /* 0x0000000490047825 */ /* 0x001fc800078e0002 */
[----:B-1----:R-:W-:Y:S01]  /*0f30*/  IMAD.WIDE.U32 R6, R132, 0x4, R2 ;  /* 0x0000000484067825 */ /* 0x002fe200078e0002 */
[----:B------:R0:W4:Y:S01]  /*0f40*/  LDG.E R38, desc[UR4][R4.64] ;  /* 0x0000000404267981 */ /* 0x000122000c1e1900 */
[----:B------:R-:W-:-:S03]  /*0f50*/  IADD3 R138, PT, PT, R202, 0x4000, RZ ;  /* 0x00004000ca8a7810 */ /* 0x000fc60007ffe0ff */
[----:B------:R1:W4:Y:S01]  /*0f60*/  LDG.E R39, desc[UR4][R6.64] ;  /* 0x0000000406277981 */ /* 0x000322000c1e1900 */
[C---:B------:R-:W-:Y:S02]  /*0f70*/  IADD3 R136, PT, PT, R202.reuse, 0x4200, RZ ;  /* 0x00004200ca887810 */ /* 0x040fe40007ffe0ff */
[----:B------:R-:W-:Y:S01]  /*0f80*/  IADD3 R134, PT, PT, R202, 0x4400, RZ ;  /* 0x00004400ca867810 */ /* 0x000fe20007ffe0ff */
[----:B0-----:R-:W-:-:S04]  /*0f90*/  IMAD.WIDE.U32 R4, R138, 0x4, R2 ;  /* 0x000000048a047825 */ /* 0x001fc800078e0002 */
[--C-:B-1----:R-:W-:Y:S01]  /*0fa0*/  IMAD.WIDE.U32 R6, R140, 0x4, R2.reuse ;  /* 0x000000048c067825 */ /* 0x102fe200078e0002 */
[----:B------:R0:W4:Y:S04]  /*0fb0*/  LDG.E R84, desc[UR4][R4.64] ;  /* 0x0000000404547981 */ /* 0x000128000c1e1900 */
        /* <DEDUP_REMOVED lines=23> */
[----:B------:R-:W4:Y:S04]  /*1130*/  LDG.E R95, desc[UR4][R4.64] ;  /* 0x00000004045f7981 */ /* 0x000f28000c1e1900 */
[----:B------:R0:W4:Y:S01]  /*1140*/  LDG.E R94, desc[UR4][R6.64] ;  /* 0x00000004065e7981 */ /* 0x000122000c1e1900 */
[----:B------:R-:W-:Y:S01]  /*1150*/  IADD3 R116, PT, PT, R202, 0x5600, RZ ;  /* 0x00005600ca747810 */ /* 0x000fe20007ffe0ff */
[----:B------:R-:W-:Y:S01]  /*1160*/  IMAD.WIDE.U32 R8, R118, 0x4, R2 ;  /* 0x0000000476087825 */ /* 0x000fe200078e0002 */
[----:B------:R-:W-:-:S03]  /*1170*/  IADD3 R114, PT, PT, R202, 0x5800, RZ ;  /* 0x00005800ca727810 */ /* 0x000fc60007ffe0ff */
[--C-:B0-----:R-:W-:Y:S01]  /*1180*/  IMAD.WIDE.U32 R6, R120, 0x4, R2.reuse ;  /* 0x0000000478067825 */ /* 0x101fe200078e0002 */
[----:B------:R-:W4:Y:S04]  /*1190*/  LDG.E R121, desc[UR4][R8.64] ;  /* 0x0000000408797981 */ /* 0x000f28000c1e1900 */
[----:B------:R0:W4:Y:S01]  /*11a0*/  LDG.E R119, desc[UR4][R6.64] ;  /* 0x0000000406777981 */ /* 0x000122000c1e1900 */
[--C-:B------:R-:W-:Y:S01]  /*11b0*/  IMAD.WIDE.U32 R4, R116, 0x4, R2.reuse ;  /* 0x0000000474047825 */ /* 0x100fe200078e0002 */
[C---:B------:R-:W-:Y:S02]  /*11c0*/  IADD3 R102, PT, PT, R202.reuse, 0x5a00, RZ ;  /* 0x00005a00ca667810 */ /* 0x040fe40007ffe0ff */
[----:B------:R-:W-:Y:S02]  /*11d0*/  IADD3 R110, PT, PT, R202, 0x5c00, RZ ;  /* 0x00005c00ca6e7810 */ /* 0x000fe40007ffe0ff */
[----:B------:R1:W4:Y:S01]  /*11e0*/  LDG.E R123, desc[UR4][R4.64] ;  /* 0x00000004047b7981 */ /* 0x000322000c1e1900 */
[----:B0-----:R-:W-:Y:S01]  /*11f0*/  IMAD.WIDE.U32 R6, R114, 0x4, R2 ;  /* 0x0000000472067825 */ /* 0x001fe200078e0002 */
[----:B------:R-:W-:-:S04]  /*1200*/  IADD3 R108, PT, PT, R202, 0x5e00, RZ ;  /* 0x00005e00ca6c7810 */ /* 0x000fc80007ffe0ff */
[----:B------:R0:W4:Y:S01]  /*1210*/  LDG.E R125, desc[UR4][R6.64] ;  /* 0x00000004067d7981 */ /* 0x000122000c1e1900 */
[----:B-1----:R-:W-:Y:S01]  /*1220*/  IMAD.WIDE.U32 R4, R102, 0x4, R2 ;  /* 0x0000000466047825 */ /* 0x002fe200078e0002 */
[----:B------:R-:W-:-:S04]  /*1230*/  IADD3 R106, PT, PT, R202, 0x6000, RZ ;  /* 0x00006000ca6a7810 */ /* 0x000fc80007ffe0ff */
[----:B------:R1:W4:Y:S01]  /*1240*/  LDG.E R127, desc[UR4][R4.64] ;  /* 0x00000004047f7981 */ /* 0x000322000c1e1900 */
[----:B0-----:R-:W-:Y:S01]  /*1250*/  IMAD.WIDE.U32 R6, R110, 0x4, R2 ;  /* 0x000000046e067825 */ /* 0x001fe200078e0002 */
[----:B------:R-:W-:-:S03]  /*1260*/  IADD3 R104, PT, PT, R202, 0x6200, RZ ;  /* 0x00006200ca687810 */ /* 0x000fc60007ffe0ff */
[--C-:B------:R-:W-:Y:S01]  /*1270*/  IMAD.WIDE.U32 R8, R108, 0x4, R2.reuse ;  /* 0x000000046c087825 */ /* 0x100fe200078e0002 */
[----:B------:R0:W4:Y:S03]  /*1280*/  LDG.E R133, desc[UR4][R6.64] ;  /* 0x0000000406857981 */ /* 0x000126000c1e1900 */
[----:B-1----:R-:W-:Y:S01]  /*1290*/  IMAD.WIDE.U32 R4, R106, 0x4, R2 ;  /* 0x000000046a047825 */ /* 0x002fe200078e0002 */
[----:B------:R-:W4:Y:S01]  /*12a0*/  LDG.E R135, desc[UR4][R8.64] ;  /* 0x0000000408877981 */ /* 0x000f22000c1e1900 */
[----:B------:R-:W-:-:S03]  /*12b0*/  IADD3 R97, PT, PT, R202, 0x6400, RZ ;  /* 0x00006400ca617810 */ /* 0x000fc60007ffe0ff */
[----:B------:R1:W4:Y:S01]  /*12c0*/  LDG.E R137, desc[UR4][R4.64] ;  /* 0x0000000404897981 */ /* 0x000322000c1e1900 */
[--C-:B0-----:R-:W-:Y:S01]  /*12d0*/  IMAD.WIDE.U32 R6, R104, 0x4, R2.reuse ;  /* 0x0000000468067825 */ /* 0x101fe200078e0002 */
[C---:B------:R-:W-:Y:S02]  /*12e0*/  IADD3 R100, PT, PT, R202.reuse, 0x6600, RZ ;  /* 0x00006600ca647810 */ /* 0x040fe40007ffe0ff */
[C---:B------:R-:W-:Y:S02]  /*12f0*/  IADD3 R98, PT, PT, R202.reuse, 0x6800, RZ ;  /* 0x00006800ca627810 */ /* 0x040fe40007ffe0ff */
[----:B------:R0:W4:Y:S01]  /*1300*/  LDG.E R139, desc[UR4][R6.64] ;  /* 0x00000004068b7981 */ /* 0x000122000c1e1900 */
[--C-:B-1----:R-:W-:Y:S01]  /*1310*/  IMAD.WIDE.U32 R4, R97, 0x4, R2.reuse ;  /* 0x0000000461047825 */ /* 0x102fe200078e0002 */
[C---:B------:R-:W-:Y:S02]  /*1320*/  IADD3 R96, PT, PT, R202.reuse, 0x6a00, RZ ;  /* 0x00006a00ca607810 */ /* 0x040fe40007ffe0ff */
[----:B------:R-:W-:Y:S01]  /*1330*/  IADD3 R207, PT, PT, R202, 0x6c00, RZ ;  /* 0x00006c00cacf7810 */ /* 0x000fe20007ffe0ff */
[--C-:B------:R-:W-:Y:S01]  /*1340*/  IMAD.WIDE.U32 R8, R98, 0x4, R2.reuse ;  /* 0x0000000462087825 */ /* 0x100fe200078e0002 */
[----:B------:R1:W4:Y:S03]  /*1350*/  LDG.E R141, desc[UR4][R4.64] ;  /* 0x00000004048d7981 */ /* 0x000326000c1e1900 */
[--C-:B0-----:R-:W-:Y:S01]  /*1360*/  IMAD.WIDE.U32 R6, R100, 0x4, R2.reuse ;  /* 0x0000000464067825 */ /* 0x101fe200078e0002 */
[----:B------:R-:W-:Y:S01]  /*1370*/  IADD3 R206, PT, PT, R202, 0x6e00, RZ ;  /* 0x00006e00cace7810 */ /* 0x000fe20007ffe0ff */
[----:B------:R-:W4:Y:S04]  /*1380*/  LDG.E R8, desc[UR4][R8.64] ;  /* 0x0000000408087981 */ /* 0x000f28000c1e1900 */
[----:B------:R0:W4:Y:S01]  /*1390*/  LDG.E R143, desc[UR4][R6.64] ;  /* 0x00000004068f7981 */ /* 0x000122000c1e1900 */
[----:B-1----:R-:W-:Y:S01]  /*13a0*/  IMAD.WIDE.U32 R4, R96, 0x4, R2 ;  /* 0x0000000460047825 */ /* 0x002fe200078e0002 */
[----:B------:R-:W-:-:S04]  /*13b0*/  IADD3 R205, PT, PT, R202, 0x7000, RZ ;  /* 0x00007000cacd7810 */ /* 0x000fc80007ffe0ff */
[----:B------:R1:W4:Y:S01]  /*13c0*/  LDG.E R9, desc[UR4][R4.64] ;  /* 0x0000000404097981 */ /* 0x000322000c1e1900 */
[----:B0-----:R-:W-:-:S04]  /*13d0*/  IMAD.WIDE.U32 R6, R207, 0x4, R2 ;  /* 0x00000004cf067825 */ /* 0x001fc800078e0002 */
[----:B-1----:R-:W-:Y:S02]  /*13e0*/  IMAD.WIDE.U32 R4, R206, 0x4, R2 ;  /* 0x00000004ce047825 */ /* 0x002fe400078e0002 */
[----:B------:R-:W4:Y:S01]  /*13f0*/  LDG.E R6, desc[UR4][R6.64] ;  /* 0x0000000406067981 */ /* 0x000f22000c1e1900 */
[----:B------:R-:W-:-:S03]  /*1400*/  IADD3 R204, PT, PT, R202, 0x7200, RZ ;  /* 0x00007200cacc7810 */ /* 0x000fc60007ffe0ff */
[----:B------:R0:W4:Y:S01]  /*1410*/  LDG.E R7, desc[UR4][R4.64] ;  /* 0x0000000404077981 */ /* 0x000122000c1e1900 */
[----:B------:R-:W-:Y:S01]  /*1420*/  IADD3 R86, PT, PT, R202, 0x7400, RZ ;  /* 0x00007400ca567810 */ /* 0x000fe20007ffe0ff */
[----:B0-----:R-:W-:-:S05]  /*1430*/  IMAD.WIDE.U32 R4, R205, 0x4, R2 ;  /* 0x00000004cd047825 */ /* 0x001fca00078e0002 */
[----:B------:R0:W4:Y:S01]  /*1440*/  LDG.E R145, desc[UR4][R4.64] ;  /* 0x0000000404917981 */ /* 0x000122000c1e1900 */
[----:B------:R-:W-:Y:S01]  /*1450*/  IADD3 R202, PT, PT, R202, 0x7600, RZ ;  /* 0x00007600caca7810 */ /* 0x000fe20007ffe0ff */
[----:B0-----:R-:W-:-:S05]  /*1460*/  IMAD.WIDE.U32 R4, R204, 0x4, R2 ;  /* 0x00000004cc047825 */ /* 0x001fca00078e0002 */
[----:B------:R0:W4:Y:S02]  /*1470*/  LDG.E R147, desc[UR4][R4.64] ;  /* 0x0000000404937981 */ /* 0x000124000c1e1900 */
[----:B0-----:R-:W-:-:S04]  /*1480*/  IMAD.WIDE.U32 R4, R86, 0x4, R2 ;  /* 0x0000000456047825 */ /* 0x001fc800078e0002 */
[----:B------:R-:W-:Y:S01]  /*1490*/  IMAD.WIDE.U32 R2, R202, 0x4, R2 ;  /* 0x00000004ca027825 */ /* 0x000fe200078e0002 */
[----:B------:R0:W4:Y:S04]  /*14a0*/  LDG.E R149, desc[UR4][R4.64] ;  /* 0x0000000404957981 */ /* 0x000128000c1e1900 */
[----:B------:R1:W4:Y:S01]  /*14b0*/  LDG.E R151, desc[UR4][R2.64] ;  /* 0x0000000402977981 */ /* 0x000322000c1e1900 */
[----:B--2---:R-:W-:-:S04]  /*14c0*/  FADD.FTZ R129, RZ, R0 ;  /* 0x00000000ff817221 */ /* 0x004fc80000010000 */
[----:B---3--:R-:W-:-:S04]  /*14d0*/  FADD.FTZ R166, R10, R129 ;  /* 0x000000810aa67221 */ /* 0x008fc80000010000 */
[----:B----4-:R-:W-:-:S04]  /*14e0*/  FADD.FTZ R129, R11, R166 ;  /* 0x000000a60b817221 */ /* 0x010fc80000010000 */
[----:B------:R-:W-:-:S04]  /*14f0*/  FADD.FTZ R166, R12, R129 ;  /* 0x000000810ca67221 */ /* 0x000fc80000010000 */
[----:B------:R-:W-:-:S04]  /*1500*/  FADD.FTZ R129, R13, R166 ;  /* 0x000000a60d817221 */ /* 0x000fc80000010000 */
[----:B------:R-:W-:-:S04]  /*1510*/  FADD.FTZ R166, R14, R129 ;  /* 0x000000810ea67221 */ /* 0x000fc80000010000 */
[----:B------:R-:W-:-:S04]  /*1520*/  FADD.FTZ R129, R15, R166 ;  /* 0x000000a60f817221 */ /* 0x000fc80000010000 */
[----:B------:R-:W-:-:S04]  /*1530*/  FADD.FTZ R166, R16, R129 ;  /* 0x0000008110a67221 */ /* 0x000fc80000010000 */
[----:B0-----:R-:W-:-:S04]  /*1540*/  FADD.FTZ R5, R17, R166 ;  /* 0x000000a611057221 */ /* 0x001fc80000010000 */
[----:B------:R-:W-:-:S04]  /*1550*/  FADD.FTZ R4, R18, R5 ;  /* 0x0000000512047221 */ /* 0x000fc80000010000 */
[----:B-1----:R-:W-:-:S04]  /*1560*/  FADD.FTZ R3, R19, R4 ;  /* 0x0000000413037221 */ /* 0x002fc80000010000 */
        /* <DEDUP_REMOVED lines=59> */
[----:B------:R-:W-:-:S04]  /*1920*/  FMUL.FTZ R2, R2, 0.00052083336049690842628 ;  /* 0x3a08888902027820 */ /* 0x000fc80000410000 */
        /* <DEDUP_REMOVED lines=124> */
[----:B------:R-:W0:Y:S01]  /*20f0*/  SHFL.BFLY PT, R166, R5, 0x4, 0x1f ;  /* 0x0c801f0005a67f89 */ /* 0x000e2200000e0000 */
[----:B------:R-:W-:Y:S01]  /*2100*/  ISETP.GT.U32.AND P2, PT, R155, 0x3, PT ;  /* 0x000000039b00780c */ /* 0x000fe20003f44070 */
[----:B0-----:R-:W-:-:S05]  /*2110*/  FADD.FTZ R166, R5, R166 ;  /* 0x000000a605a67221 */ /* 0x001fca0000010000 */
[----:B------:R-:W0:Y:S07]  /*2120*/  SHFL.BFLY PT, R129, R166, 0x8, 0x1f ;  /* 0x0d001f00a6817f89 */ /* 0x000e2e00000e0000 */
[----:B------:R-:W1:Y:S01]  /*2130*/  @!P2 S2R R214, SR_CgaCtaId ;  /* 0x0000000000d6a919 */ /* 0x000e620000008800 */
[----:B------:R-:W-:Y:S01]  /*2140*/  ISETP.NE.AND P3, PT, R155, RZ, PT ;  /* 0x000000ff9b00720c */ /* 0x000fe20003f65270 */
[----:B0-----:R-:W-:-:S05]  /*2150*/  FADD.FTZ R129, R166, R129 ;  /* 0x00000081a6817221 */ /* 0x001fca0000010000 */
[----:B------:R-:W0:Y:S01]  /*2160*/  SHFL.BFLY PT, R212, R129, 0x10, 0x1f ;  /* 0x0e001f0081d47f89 */ /* 0x000e2200000e0000 */
[----:B------:R-:W-:Y:S01]  /*2170*/  @!P2 MOV R3, 0x400 ;  /* 0x000004000003a802 */ /* 0x000fe20000000f00 */
[----:B------:R-:W-:Y:S01]  /*2180*/  BSSY.RECONVERGENT B0, `(.L_x_158) ;  /* 0x000000e000007945 */ /* 0x000fe20003800200 */
[----:B------:R-:W-:Y:S02]  /*2190*/  PLOP3.LUT P4, PT, PT, PT, PT, 0x8, 0x80 ;  /* 0x000000000080781c */ /* 0x000fe40003f8e170 */
[----:B------:R-:W-:Y:S02]  /*21a0*/  @!P2 PLOP3.LUT P4, PT, P1, PT, PT, 0x80, 0x8 ;  /* 0x000000000008a81c */ /* 0x000fe40000f8f070 */
[----:B-1----:R-:W-:Y:S01]  /*21b0*/  @!P2 LEA R153, R214, R3, 0x18 ;  /* 0x00000003d699a211 */ /* 0x002fe200078ec0ff */
[----:B0-----:R-:W-:Y:S01]  /*21c0*/  FADD.FTZ R3, R129, R212 ;  /* 0x000000d481037221 */ /* 0x001fe20000010000 */
[----:B------:R-:W-:Y:S09]  /*21d0*/  @P3 BRA `(.L_x_159) ;  /* 0x0000000000203947 */ /* 0x000ff20003800000 */
[----:B------:R-:W0:Y:S01]  /*21e0*/  S2R R5, SR_CgaCtaId ;  /* 0x0000000000057919 */ /* 0x000e220000008800 */
[----:B------:R-:W-:-:S04]  /*21f0*/  MOV R4, 0x400 ;  /* 0x0000040000047802 */ /* 0x000fc80000000f00 */
[----:B0-----:R-:W-:Y:S02]  /*2200*/  LEA R4, R5, R4, 0x18 ;  /* 0x0000000405047211 */ /* 0x001fe400078ec0ff */
[----:B------:R-:W-:Y:S02]  /*2210*/  SHF.R.U32.HI R5, RZ, 0x2, R161 ;  /* 0x00000002ff057819 */ /* 0x000fe400000116a1 */
[----:B------:R-:W-:Y:S02]  /*2220*/  @P1 IADD3 R4, PT, PT, R4, 0x20, RZ ;  /* 0x0000002004041810 */ /* 0x000fe40007ffe0ff */
[----:B------:R-:W-:-:S04]  /*2230*/  LOP3.LUT R5, R5, 0xf8, RZ, 0xc0, !PT ;  /* 0x000000f805057812 */ /* 0x000fc800078ec0ff */
[----:B------:R-:W-:-:S05]  /*2240*/  IADD3 R5, PT, PT, R4, R5, RZ ;  /* 0x0000000504057210 */ /* 0x000fca0007ffe0ff */
[----:B------:R0:W-:Y:S02]  /*2250*/  STS.64 [R5], R2 ;  /* 0x0000000205007388 */ /* 0x0001e40000000a00 */
.L_x_159:
[----:B------:R-:W-:Y:S05]  /*2260*/  BSYNC.RECONVERGENT B0 ;  /* 0x0000000000007941 */ /* 0x000fea0003800200 */
.L_x_158:
[----:B------:R-:W-:Y:S01]  /*2270*/  BAR.SYNC.DEFER_BLOCKING 0x0 ;  /* 0x0000000000007b1d */ /* 0x000fe20000010000 */
[----:B------:R-:W-:Y:S02]  /*2280*/  @P4 IADD3 R153, PT, PT, R153, 0x20, RZ ;  /* 0x0000002099994810 */ /* 0x000fe40007ffe0ff */
[----:B0-----:R-:W-:Y:S02]  /*2290*/  CS2R R2, SRZ ;  /* 0x0000000000027805 */ /* 0x001fe4000001ff00 */
[----:B------:R-:W-:Y:S02]  /*22a0*/  MOV R131, RZ ;  /* 0x000000ff00837202 */ /* 0x000fe40000000f00 */
[----:B------:R-:W-:Y:S01]  /*22b0*/  @!P2 LEA R153, R155, R153, 0x3 ;  /* 0x000000999b99a211 */ /* 0x000fe200078e18ff */
[----:B------:R-:W0:Y:S01]  /*22c0*/  LDC R157, c[0x0][0x380] ;  /* 0x0000e000ff9d7b82 */ /* 0x000e220000000800 */
[----:B------:R-:W-:Y:S02]  /*22d0*/  @!P2 MOV R131, 0x44f00000 ;  /* 0x44f000000083a802 */ /* 0x000fe40000000f00 */
[----:B------:R-:W-:-:S03]  /*22e0*/  ISETP.NE.AND P3, PT, R161, RZ, PT ;  /* 0x000000ffa100720c */ /* 0x000fc60003f65270 */
[----:B------:R-:W1:Y:S04]  /*22f0*/  SHFL.DOWN PT, R129, R131, 0x2, 0x1f ;  /* 0x08401f0083817f89 */ /* 0x000e6800000e0000 */
[----:B------:R-:W2:Y:S01]  /*2300*/  @!P2 LDS.64 R2, [R153] ;  /* 0x000000009902a984 */ /* 0x000ea20000000a00 */
[----:B-1----:R-:W-:-:S04]  /*2310*/  FADD.FTZ R4, R129, R131 ;  /* 0x0000008381047221 */ /* 0x002fc80000010000 */
[----:B------:R-:W1:Y:S01]  /*2320*/  MUFU.RCP R5, R4 ;  /* 0x0000000400057308 */ /* 0x000e620000001000 */
[----:B--2---:R-:W2:Y:S04]  /*2330*/  SHFL.DOWN PT, R155, R2, 0x2, 0x1f ;  /* 0x08401f00029b7f89 */ /* 0x004ea800000e0000 */
[----:B------:R-:W3:Y:S01]  /*2340*/  SHFL.DOWN PT, R166, R3, 0x2, 0x1f ;  /* 0x08401f0003a67f89 */ /* 0x000ee200000e0000 */
[----:B--2---:R-:W-:Y:S01]  /*2350*/  FMUL.FTZ R212, R129, R155 ;  /* 0x0000009b81d47220 */ /* 0x004fe20000410000 */
[----:B------:R-:W-:-:S03]  /*2360*/  FADD.FTZ R155, -R155, R2 ;  /* 0x000000029b9b7221 */ /* 0x000fc60000010100 */
[----:B------:R-:W-:Y:S01]  /*2370*/  FFMA.FTZ R214, R131, R2, R212 ;  /* 0x0000000283d67223 */ /* 0x000fe200000100d4 */
[----:B------:R-:W-:Y:S01]  /*2380*/  FMUL.FTZ R212, R155, R155 ;  /* 0x0000009b9bd47220 */ /* 0x000fe20000410000 */
[----:B---3--:R-:W-:Y:S02]  /*2390*/  FADD.FTZ R166, R166, R3 ;  /* 0x00000003a6a67221 */ /* 0x008fe40000010000 */
[----:B-1----:R-:W-:Y:S01]  /*23a0*/  FMUL.FTZ R153, R5, R214 ;  /* 0x000000d605997220 */ /* 0x002fe20000410000 */
[----:B------:R-:W-:Y:S02]  /*23b0*/  FMUL.FTZ R212, R212, R131 ;  /* 0x00000083d4d47220 */ /* 0x000fe40000410000 */
[----:B------:R-:W1:Y:S02]  /*23c0*/  SHFL.DOWN PT, R131, R4, 0x1, 0x1f ;  /* 0x08201f0004837f89 */ /* 0x000e6400000e0000 */
[----:B------:R-:W-:Y:S02]  /*23d0*/  FMUL.FTZ R212, R129, R212 ;  /* 0x000000d481d47220 */ /* 0x000fe40000410000 */
[----:B------:R-:W2:Y:S02]  /*23e0*/  SHFL.DOWN PT, R2, R153, 0x1, 0x1f ;  /* 0x08201f0099027f89 */ /* 0x000ea400000e0000 */
[----:B------:R-:W-:-:S05]  /*23f0*/  FFMA.FTZ R166, R5, R212, R166 ;  /* 0x000000d405a67223 */ /* 0x000fca00000100a6 */
[----:B------:R-:W3:Y:S01]  /*2400*/  SHFL.DOWN PT, R5, R166, 0x1, 0x1f ;  /* 0x08201f00a6057f89 */ /* 0x000ee200000e0000 */
[----:B-1----:R-:W-:Y:S01]  /*2410*/  FADD.FTZ R3, R4, R131 ;  /* 0x0000008304037221 */ /* 0x002fe20000010000 */
[----:B--2---:R-:W-:Y:S01]  /*2420*/  FADD.FTZ R129, R153, -R2 ;  /* 0x8000000299817221 */ /* 0x004fe20000010000 */
[----:B------:R-:W-:-:S04]  /*2430*/  FMUL.FTZ R155, R131, R2 ;  /* 0x00000002839b7220 */ /* 0x000fc80000410000 */
[----:B------:R-:W1:Y:S01]  /*2440*/  MUFU.RCP R3, R3 ;  /* 0x0000000300037308 */ /* 0x000e620000001000 */
[----:B------:R-:W-:Y:S01]  /*2450*/  FMUL.FTZ R129, R129, R129 ;  /* 0x0000008181817220 */ /* 0x000fe20000410000 */
[----:B------:R-:W-:Y:S01]  /*2460*/  FFMA.FTZ R212, R4, R153, R155 ;  /* 0x0000009904d47223 */ /* 0x000fe2000001009b */
[----:B---3--:R-:W-:Y:S02]  /*2470*/  FADD.FTZ R2, R166, R5 ;  /* 0x00000005a6027221 */ /* 0x008fe40000010000 */
[----:B------:R-:W-:-:S04]  /*2480*/  FMUL.FTZ R4, R4, R129 ;  /* 0x0000008104047220 */ /* 0x000fc80000410000 */
[----:B------:R-:W-:Y:S01]  /*2490*/  FMUL.FTZ R4, R131, R4 ;  /* 0x0000000483047220 */ /* 0x000fe20000410000 */
[----:B0-----:R-:W-:-:S03]  /*24a0*/  SHF.L.U32 R131, R157, 0x2, RZ ;  /* 0x000000029d837819 */ /* 0x001fc600000006ff */
[C---:B-1----:R-:W-:Y:S01]  /*24b0*/  FFMA.FTZ R4, R3.reuse, R4, R2 ;  /* 0x0000000403047223 */ /* 0x042fe20000010002 */
[----:B------:R-:W-:-:S04]  /*24c0*/  FMUL.FTZ R2, R3, R212 ;  /* 0x000000d403027220 */ /* 0x000fc80000410000 */
[----:B------:R0:W1:Y:S04]  /*24d0*/  SHFL.IDX PT, R3, R4, RZ, 0x1f ;  /* 0x00001fff04037589 */ /* 0x00006800000e0000 */
[----:B------:R-:W2:Y:S01]  /*24e0*/  SHFL.IDX PT, R2, R2, RZ, 0x1f ;  /* 0x00001fff02027589 */ /* 0x000ea200000e0000 */
[----:B------:R-:W-:Y:S05]  /*24f0*/  @P3 BRA `(.L_x_160) ;  /* 0x0000000000883947 */ /* 0x000fea0003800000 */
[----:B------:R-:W3:Y:S01]  /*2500*/  S2R R153, SR_CTAID.X ;  /* 0x0000000000997919 */ /* 0x000ee20000002500 */
[----:B0-----:R-:W0:Y:S01]  /*2510*/  LDC.64 R4, c[0x0][0x3c0] ;  /* 0x0000f000ff047b82 */ /* 0x001e220000000a00 */
[----:B------:R-:W-:-:S04]  /*2520*/  LOP3.LUT R129, R41, 0x1, RZ, 0xc0, !PT ;  /* 0x0000000129817812 */ /* 0x000fc800078ec0ff */
[C---:B------:R-:W-:Y:S02]  /*2530*/  IADD3 R166, PT, PT, -R129.reuse, RZ, RZ ;  /* 0x000000ff81a67210 */ /* 0x040fe40007ffe1ff */
[----:B------:R-:W-:Y:S02]  /*2540*/  IADD3 R129, PT, PT, -R129, RZ, RZ ;  /* 0x000000ff81817210 */ /* 0x000fe40007ffe1ff */
[----:B------:R-:W-:Y:S02]  /*2550*/  LOP3.LUT R131, R166, R131, RZ, 0xc0, !PT ;  /* 0x00000083a6837212 */ /* 0x000fe400078ec0ff */
[----:B------:R-:W-:Y:S02]  /*2560*/  LOP3.LUT R129, R129, R157, RZ, 0xc0, !PT ;  /* 0x0000009d81817212 */ /* 0x000fe400078ec0ff */
[----:B---3--:R-:W-:-:S04]  /*2570*/  LOP3.LUT R166, R153, 0x7ffffffc, RZ, 0xc0, !PT ;  /* 0x7ffffffc99a67812 */ /* 0x008fc800078ec0ff */
[----:B------:R-:W-:-:S04]  /*2580*/  IADD3 R131, P3, PT, R131, R166, RZ ;  /* 0x000000a683837210 */ /* 0x000fc80007f7e0ff */
[----:B------:R-:W-:Y:S02]  /*2590*/  IADD3.X R166, PT, PT, RZ, RZ, RZ, P3, !PT ;  /* 0x000000ffffa67210 */ /* 0x000fe40001ffe4ff */
[----:B0-----:R-:W-:-:S04]  /*25a0*/  LEA R4, P4, R131, R4, 0x3 ;  /* 0x0000000483047211 */ /* 0x001fc800078818ff */
[----:B------:R-:W-:Y:S02]  /*25b0*/  LEA.HI.X R5, R131, R5, R166, 0x3, P4 ;  /* 0x0000000583057211 */ /* 0x000fe400020f1ca6 */
[----:B------:R-:W0:Y:S01]  /*25c0*/  S2R R166, SR_CTAID.X ;  /* 0x0000000000a67919 */ /* 0x000e220000002500 */
[----:B------:R-:W-:-:S05]  /*25d0*/  IMAD.WIDE.U32 R4, R159, 0x8, R4 ;  /* 0x000000089f047825 */ /* 0x000fca00078e0004 */
[----:B-12---:R1:W-:Y:S02]  /*25e0*/  STG.E.64 desc[UR4][R4.64], R2 ;  /* 0x0000000204007986 */ /* 0x0063e4000c101b04 */
[----:B-1----:R-:W1:Y:S01]  /*25f0*/  LDC.64 R2, c[0x0][0x3c8] ;  /* 0x0000f200ff027b82 */ /* 0x002e620000000a00 */
[----:B0-----:R-:W-:-:S04]  /*2600*/  LEA.HI R131, P3, R166, R129, RZ, 0x1e ;  /* 0x00000081a6837211 */ /* 0x001fc8000787f0ff */
[----:B------:R-:W-:Y:S02]  /*2610*/  LEA.HI.X.SX32 R166, R129, RZ, 0x1, P3 ;  /* 0x000000ff81a67211 */ /* 0x000fe400018f0eff */
[----:B------:R-:W-:Y:S02]  /*2620*/  MOV R129, 0xffffffff ;  /* 0xffffffff00817802 */ /* 0x000fe40000000f00 */
[----:B-1----:R-:W-:-:S04]  /*2630*/  LEA R2, P3, R131, R2, 0x2 ;  /* 0x0000000283027211 */ /* 0x002fc800078610ff */
[----:B------:R-:W-:Y:S02]  /*2640*/  LEA.HI.X R3, R131, R3, R166, 0x2, P3 ;  /* 0x0000000383037211 */ /* 0x000fe400018f14a6 */
[----:B------:R-:W-:-:S04]  /*2650*/  ISETP.GT.U32.AND P3, PT, R41, 0x1, PT ;  /* 0x000000012900780c */ /* 0x000fc80003f64070 */
[----:B------:R-:W-:Y:S01]  /*2660*/  SEL R5, R129, 0x1, P3 ;  /* 0x0000000181057807 */ /* 0x000fe20001800000 */
[----:B------:R-:W-:Y:S06]  /*2670*/  MEMBAR.ALL.GPU ;  /* 0x0000000000007992 */ /* 0x000fec000000a000 */
[----:B------:R-:W-:-:S00]  /*2680*/  ERRBAR ;  /* 0x00000000000079ab */ /* 0x000fc00000000000 */
[----:B------:R-:W-:Y:S06]  /*2690*/  CGAERRBAR ;  /* 0x00000000000075ab */ /* 0x000fec0000000000 */
[----:B------:R0:W-:Y:S01]  /*26a0*/  REDG.E.ADD.S32.STRONG.GPU desc[UR4][R2.64], R5 ;  /* 0x000000050200798e */ /* 0x0001e2000c12e304 */
[----:B------:R-:W-:-:S04]  /*26b0*/  ISETP.GE.U32.AND P3, PT, R41, 0x2, PT ;  /* 0x000000022900780c */ /* 0x000fc80003f66070 */
[----:B------:R-:W-:-:S09]  /*26c0*/  SEL R129, RZ, 0x4, P3 ;  /* 0x00000004ff817807 */ /* 0x000fd20001800000 */
.L_x_161:
[----:B------:R-:W2:Y:S04]  /*26d0*/  LDG.E.STRONG.GPU R4, desc[UR4][R2.64] ;  /* 0x0000000402047981 */ /* 0x000ea8000c1ef900 */
[----:B--2---:R-:W-:Y:S01]  /*26e0*/  CCTL.IVALL ;  /* 0x00000000ff00798f */ /* 0x004fe20002000000 */
[----:B------:R-:W-:Y:S05]  /*26f0*/  YIELD ;  /* 0x0000000000007946 */ /* 0x000fea0003800000 */
[----:B------:R-:W-:-:S13]  /*2700*/  ISETP.NE.AND P3, PT, R4, R129, PT ;  /* 0x000000810400720c */ /* 0x000fda0003f65270 */
[----:B------:R-:W-:Y:S05]  /*2710*/  @P3 BRA `(.L_x_161) ;  /* 0xfffffffc00ec3947 */ /* 0x000fea000383ffff */
.L_x_160:
[----:B0-----:R-:W0:Y:S01]  /*2720*/  LDC R4, c[0x0][0x380] ;  /* 0x0000e000ff047b82 */ /* 0x001e220000000800 */
[----:B------:R-:W-:Y:S05]  /*2730*/  WARPSYNC.ALL ;  /* 0x0000000000007948 */ /* 0x000fea0003800000 */
[----:B0-----:R-:W-:Y:S01]  /*2740*/  SHF.L.U32 R129, R4, 0x2, RZ ;  /* 0x0000000204817819 */ /* 0x001fe200000006ff */
[----:B------:R-:W0:Y:S01]  /*2750*/  @!P2 S2R R5, SR_CTAID.X ;  /* 0x000000000005a919 */ /* 0x000e220000002500 */
[----:B-12---:R-:W1:Y:S01]  /*2760*/  @!P2 LDC.64 R2, c[0x0][0x3c0] ;  /* 0x0000f000ff02ab82 */ /* 0x006e620000000a00 */
[----:B------:R-:W-:Y:S01]  /*2770*/  @!P2 LOP3.LUT R4, R41, 0x1, RZ, 0xc0, !PT ;  /* 0x000000012904a812 */ /* 0x000fe200078ec0ff */
[----:B------:R-:W2:Y:S01]  /*2780*/  S2R R131, SR_TID.X ;  /* 0x0000000000837919 */ /* 0x000ea20000002100 */
[----:B------:R3:W-:Y:S02]  /*2790*/  STL [R1+0x38], R207 ;  /* 0x000038cf01007387 */ /* 0x0007e40000100800 */
[----:B------:R-:W-:-:S03]  /*27a0*/  @!P2 IADD3 R4, PT, PT, -R4, RZ, RZ ;  /* 0x000000ff0404a210 */ /* 0x000fc60007ffe1ff */
[----:B------:R-:W-:Y:S01]  /*27b0*/  BAR.SYNC.DEFER_BLOCKING 0x0 ;  /* 0x0000000000007b1d */ /* 0x000fe20000010000 */
[----:B------:R-:W-:Y:S01]  /*27c0*/  @!P2 LOP3.LUT R4, R4, R129, RZ, 0xc0, !PT ;  /* 0x000000810404a212 */ /* 0x000fe200078ec0ff */
[----:B------:R-:W-:-:S04]  /*27d0*/  HFMA2 R155, -RZ, RZ, 0, 0 ;  /* 0x00000000ff9b7431 */ /* 0x000fc800000001ff */
[----:B------:R-:W4:Y:S01]  /*27e0*/  LDCU UR6, c[0x0][0x384] ;  /* 0x00007080ff0677ac */ /* 0x000f220008000800 */
[----:B------:R3:W-:Y:S04]  /*27f0*/  STL [R1+0x34], R206 ;  /* 0x000034ce01007387 */ /* 0x0007e80000100800 */
[----:B------:R4:W-:Y:S04]  /*2800*/  STL [R1+0x30], R205 ;  /* 0x000030cd01007387 */ /* 0x0009e80000100800 */
[----:B------:R4:W-:Y:S01]  /*2810*/  STL [R1+0x2c], R204 ;  /* 0x00002ccc01007387 */ /* 0x0009e20000100800 */
[----:B0-----:R-:W-:-:S03]  /*2820*/  @!P2 LOP3.LUT R5, R5, 0x7ffffffc, RZ, 0xc0, !PT ;  /* 0x7ffffffc0505a812 */ /* 0x001fc600078ec0ff */
[----:B------:R0:W-:Y:S01]  /*2830*/  STL [R1+0x28], R86 ;  /* 0x0000285601007387 */ /* 0x0001e20000100800 */
[----:B------:R-:W-:-:S03]  /*2840*/  @!P2 IADD3 R4, P3, PT, R4, R5, RZ ;  /* 0x000000050404a210 */ /* 0x000fc60007f7e0ff */
[----:B------:R0:W-:Y:S01]  /*2850*/  STL [R1+0x24], R202 ;  /* 0x000024ca01007387 */ /* 0x0001e20000100800 */
[----:B--2---:R-:W-:Y:S02]  /*2860*/  LOP3.LUT R131, R131, 0x1f, RZ, 0xc0, !PT ;  /* 0x0000001f83837812 */ /* 0x004fe400078ec0ff */
[----:B-1----:R-:W-:Y:S01]  /*2870*/  @!P2 LEA R2, P4, R4, R2, 0x3 ;  /* 0x000000020402a211 */ /* 0x002fe200078818ff */
[----:B---3--:R-:W2:Y:S01]  /*2880*/  LDL R207, [R1+0x1c] ;  /* 0x00001c0001cf7983 */ /* 0x008ea20000100800 */
[----:B------:R-:W-:-:S03]  /*2890*/  @!P2 IADD3.X R5, PT, PT, RZ, RZ, RZ, P3, !PT ;  /* 0x000000ffff05a210 */ /* 0x000fc60001ffe4ff */
[----:B------:R-:W2:Y:S01]  /*28a0*/  LDL R206, [R1+0x20] ;  /* 0x0000200001ce7983 */ /* 0x000ea20000100800 */
[----:B------:R-:W-:Y:S02]  /*28b0*/  @!P2 LEA.HI.X R3, R4, R3, R5, 0x3, P4 ;  /* 0x000000030403a211 */ /* 0x000fe400020f1c05 */
[----:B------:R-:W-:Y:S01]  /*28c0*/  CS2R R4, SRZ ;  /* 0x0000000000047805 */ /* 0x000fe2000001ff00 */
[----:B----4-:R-:W3:Y:S01]  /*28d0*/  LDL R205, [R1+0x14] ;  /* 0x0000140001cd7983 */ /* 0x010ee20000100800 */
[----:B------:R-:W-:-:S03]  /*28e0*/  @!P2 IMAD.WIDE.U32 R2, R131, 0x8, R2 ;  /* 0x000000088302a825 */ /* 0x000fc600078e0002 */
[----:B------:R-:W3:Y:S04]  /*28f0*/  LDL R204, [R1+0x18] ;  /* 0x0000180001cc7983 */ /* 0x000ee80000100800 */
[----:B------:R-:W4:Y:S01]  /*2900*/  @!P2 LDG.E.64 R4, desc[UR4][R2.64] ;  /* 0x000000040204a981 */ /* 0x000f22000c1e1b00 */
[----:B------:R-:W-:-:S03]  /*2910*/  @!P2 MOV R155, 0x45f00000 ;  /* 0x45f00000009ba802 */ /* 0x000fc60000000f00 */
[----:B0-----:R-:W3:Y:S04]  /*2920*/  LDL R86, [R1+0xc] ;  /* 0x00000c0001567983 */ /* 0x001ee80000100800 */
[----:B------:R-:W0:Y:S04]  /*2930*/  SHFL.DOWN PT, R153, R155, 0x2, 0x1f ;  /* 0x08401f009b997f89 */ /* 0x000e2800000e0000 */
[----:B------:R-:W3:Y:S01]  /*2940*/  LDL R202, [R1+0x10] ;  /* 0x0000100001ca7983 */ /* 0x000ee20000100800 */
[----:B0-----:R-:W-:-:S04]  /*2950*/  FADD.FTZ R129, R153, R155 ;  /* 0x0000009b99817221 */ /* 0x001fc80000010000 */
[----:B------:R-:W0:Y:S01]  /*2960*/  MUFU.RCP R131, R129 ;  /* 0x0000008100837308 */ /* 0x000e220000001000 */
[----:B----4-:R-:W1:Y:S04]  /*2970*/  SHFL.DOWN PT, R157, R4, 0x2, 0x1f ;  /* 0x08401f00049d7f89 */ /* 0x010e6800000e0000 */
[----:B------:R-:W4:Y:S01]  /*2980*/  SHFL.DOWN PT, R166, R5, 0x2, 0x1f ;  /* 0x08401f0005a67f89 */ /* 0x000f2200000e0000 */
[----:B-1----:R-:W-:Y:S01]  /*2990*/  FMUL.FTZ R214, R153, R157 ;  /* 0x0000009d99d67220 */ /* 0x002fe20000410000 */
[----:B------:R-:W-:-:S03]  /*29a0*/  FADD.FTZ R159, -R157, R4 ;  /* 0x000000049d9f7221 */ /* 0x000fc60000010100 */
[----:B------:R-:W-:Y:S02]  /*29b0*/  FFMA.FTZ R214, R155, R4, R214 ;  /* 0x000000049bd67223 */ /* 0x000fe400000100d6 */
[----:B------:R-:W1:Y:S01]  /*29c0*/  SHFL.DOWN PT, R4, R129, 0x1, 0x1f ;  /* 0x08201f0081047f89 */ /* 0x000e6200000e0000 */
[----:B----4-:R-:W-:Y:S01]  /*29d0*/  FADD.FTZ R2, R166, R5 ;  /* 0x00000005a6027221 */ /* 0x010fe20000010000 */
[----:B------:R-:W-:Y:S01]  /*29e0*/  FMUL.FTZ R212, R159, R159 ;  /* 0x0000009f9fd47220 */ /* 0x000fe20000410000 */
[----:B0-----:R-:W-:-:S03]  /*29f0*/  FMUL.FTZ R166, R131, R214 ;  /* 0x000000d683a67220 */ /* 0x001fc60000410000 */
[----:B------:R-:W-:Y:S02]  /*2a00*/  FMUL.FTZ R212, R212, R155 ;  /* 0x0000009bd4d47220 */ /* 0x000fe40000410000 */
[----:B------:R-:W0:Y:S02]  /*2a10*/  SHFL.DOWN PT, R3, R166, 0x1, 0x1f ;  /* 0x08201f00a6037f89 */ /* 0x000e2400000e0000 */
[----:B------:R-:W-:-:S04]  /*2a20*/  FMUL.FTZ R212, R153, R212 ;  /* 0x000000d499d47220 */ /* 0x000fc80000410000 */
[----:B------:R-:W-:-:S05]  /*2a30*/  FFMA.FTZ R2, R131, R212, R2 ;  /* 0x000000d483027223 */ /* 0x000fca0000010002 */
[----:B------:R-:W4:Y:S01]  /*2a40*/  SHFL.DOWN PT, R131, R2, 0x1, 0x1f ;  /* 0x08201f0002837f89 */ /* 0x000f2200000e0000 */
[----:B-1----:R-:W-:-:S06]  /*2a50*/  FADD.FTZ R5, R129, R4 ;  /* 0x0000000481057221 */ /* 0x002fcc0000010000 */
[----:B------:R-:W1:Y:S01]  /*2a60*/  MUFU.RCP R5, R5 ;  /* 0x0000000500057308 */ /* 0x000e620000001000 */
[----:B0-----:R-:W-:-:S04]  /*2a70*/  FADD.FTZ R153, R166, -R3 ;  /* 0x80000003a6997221 */ /* 0x001fc80000010000 */
[----:B------:R-:W-:-:S04]  /*2a80*/  FMUL.FTZ R212, R153, R153 ;  /* 0x0000009999d47220 */ /* 0x000fc80000410000 */
[----:B------:R-:W-:Y:S01]  /*2a90*/  FMUL.FTZ R153, R129, R212 ;  /* 0x000000d481997220 */ /* 0x000fe20000410000 */
[----:B----4-:R-:W-:-:S03]  /*2aa0*/  FADD.FTZ R212, R2, R131 ;  /* 0x0000008302d47221 */ /* 0x010fc60000010000 */
[----:B------:R-:W-:Y:S01]  /*2ab0*/  FMUL.FTZ R153, R4, R153 ;  /* 0x0000009904997220 */ /* 0x000fe20000410000 */
[----:B------:R-:W0:Y:S03]  /*2ac0*/  LDC R131, c[0x0][0x3d0] ;  /* 0x0000f400ff837b82 */ /* 0x000e260000000800 */
[----:B-1----:R-:W-:-:S05]  /*2ad0*/  FFMA.FTZ R153, R5, R153, R212 ;  /* 0x0000009905997223 */ /* 0x002fca00000100d4 */
[----:B------:R-:W0:Y:S01]  /*2ae0*/  SHFL.IDX PT, R212, R153, RZ, 0x1f ;  /* 0x00001fff99d47589 */ /* 0x000e2200000e0000 */
[----:B------:R-:W-:-:S04]  /*2af0*/  FMUL.FTZ R4, R4, R3 ;  /* 0x0000000304047220 */ /* 0x000fc80000410000 */
[----:B------:R-:W-:-:S04]  /*2b00*/  FFMA.FTZ R4, R129, R166, R4 ;  /* 0x000000a681047223 */ /* 0x000fc80000010004 */
[----:B------:R-:W-:-:S05]  /*2b10*/  FMUL.FTZ R4, R5, R4 ;  /* 0x0000000405047220 */ /* 0x000fca0000410000 */
[----:B------:R-:W1:Y:S01]  /*2b20*/  SHFL.IDX PT, R129, R4, RZ, 0x1f ;  /* 0x00001fff04817589 */ /* 0x000e6200000e0000 */
[----:B0-----:R-:W-:-:S06]  /*2b30*/  FFMA.FTZ R131, R212, 3.2552085031056776643e-05, R131 ;  /* 0x38088889d4837823 */ /* 0x001fcc0000010083 */
[----:B------:R-:W0:Y:S01]  /*2b40*/  MUFU.RSQ R131, R131 ;  /* 0x0000008300837308 */ /* 0x000e220000001400 */
[--C-:B-1----:R-:W-:Y:S01]  /*2b50*/  FADD.FTZ R2, R11, -R129.reuse ;  /* 0x800000810b027221 */ /* 0x102fe20000010000 */
[--C-:B------:R-:W-:Y:S01]  /*2b60*/  FADD.FTZ R20, R20, -R129.reuse ;  /* 0x8000008114147221 */ /* 0x100fe20000010000 */
[--C-:B------:R-:W-:Y:S02]  /*2b70*/  FADD.FTZ R18, R18, -R129.reuse ;  /* 0x8000008112127221 */ /* 0x100fe40000010000 */
[----:B0-----:R-:W-:Y:S01]  /*2b80*/  FMUL.FTZ R153, R131, R2 ;  /* 0x0000000283997220 */ /* 0x001fe20000410000 */
[----:B------:R-:W-:Y:S01]  /*2b90*/  FADD.FTZ R2, R13, -R129 ;  /* 0x800000810d027221 */ /* 0x000fe20000010000 */
[----:B------:R-:W-:-:S03]  /*2ba0*/  FMUL.FTZ R3, R131, R20 ;  /* 0x0000001483037220 */ /* 0x000fc60000410000 */
        /* <DEDUP_REMOVED lines=9> */
[----:B------:R-:W-:Y:S01]  /*2c40*/  FMUL.FTZ R17, R131, R20 ;  /* 0x0000001483117220 */ /* 0x000fe20000410000 */
[--C-:B------:R-:W-:Y:S01]  /*2c50*/  FADD.FTZ R10, R10, -R129.reuse ;  /* 0x800000810a0a7221 */ /* 0x100fe20000010000 */
[--C-:B------:R-:W-:Y:S01]  /*2c60*/  FADD.FTZ R40, R40, -R129.reuse ;  /* 0x8000008128287221 */ /* 0x100fe20000010000 */
[--C-:B------:R-:W-:Y:S01]  /*2c70*/  FADD.FTZ R20, R89, -R129.reuse ;  /* 0x8000008159147221 */ /* 0x100fe20000010000 */
[C---:B------:R-:W-:Y:S01]  /*2c80*/  FMUL.FTZ R214, R131.reuse, R0 ;  /* 0x0000000083d67220 */ /* 0x040fe20000410000 */
[C---:B------:R-:W-:Y:S01]  /*2c90*/  FMUL.FTZ R213, R131.reuse, R2 ;  /* 0x0000000283d57220 */ /* 0x040fe20000410000 */
        /* <DEDUP_REMOVED lines=8> */
[----:B------:R-:W-:Y:S01]  /*2d20*/  FMUL.FTZ R20, R131, R94 ;  /* 0x0000005e83147220 */ /* 0x000fe20000410000 */
[--C-:B------:R-:W-:Y:S01]  /*2d30*/  FADD.FTZ R40, R149, -R129.reuse ;  /* 0x8000008195287221 */ /* 0x100fe20000010000 */
[----:B------:R-:W-:Y:S01]  /*2d40*/  F2FP.BF16.F32.PACK_AB R214, RZ, R214 ;  /* 0x000000d6ffd6723e */ /* 0x000fe200000010ff */
[--C-:B------:R-:W-:Y:S01]  /*2d50*/  FADD.FTZ R4, R15, -R129.reuse ;  /* 0x800000810f047221 */ /* 0x100fe20000010000 */
[--C-:B------:R-:W-:Y:S01]  /*2d60*/  FADD.FTZ R94, R151, -R129.reuse ;  /* 0x80000081975e7221 */ /* 0x100fe20000010000 */
[C---:B------:R-:W-:Y:S01]  /*2d70*/  FMUL.FTZ R11, R131.reuse, R18 ;  /* 0x00000012830b7220 */ /* 0x040fe20000410000 */
[----:B------:R-:W-:Y:S01]  /*2d80*/  FMUL.FTZ R15, R131, R24 ;  /* 0x00000018830f7220 */ /* 0x000fe20000410000 */
[--C-:B------:R-:W-:Y:S01]  /*2d90*/  FADD.FTZ R18, R39, -R129.reuse ;  /* 0x8000008127127221 */ /* 0x100fe20000010000 */
[--C-:B------:R-:W-:Y:S01]  /*2da0*/  FADD.FTZ R24, R91, -R129.reuse ;  /* 0x800000815b187221 */ /* 0x100fe20000010000 */
[----:B------:R-:W-:Y:S01]  /*2db0*/  F2FP.BF16.F32.PACK_AB R163, RZ, R163 ;  /* 0x000000a3ffa3723e */ /* 0x000fe200000010ff */
[C---:B------:R-:W-:Y:S01]  /*2dc0*/  FMUL.FTZ R39, R131.reuse, R40 ;  /* 0x0000002883277220 */ /* 0x040fe20000410000 */
[----:B------:R-:W-:Y:S01]  /*2dd0*/  FMUL.FTZ R40, R131, R94 ;  /* 0x0000005e83287220 */ /* 0x000fe20000410000 */
[----:B------:R-:W-:Y:S01]  /*2de0*/  FADD.FTZ R10, R19, -R129 ;  /* 0x80000081130a7221 */ /* 0x000fe20000010000 */
[----:B------:R-:W4:Y:S01]  /*2df0*/  LDL R91, [R1] ;  /* 0x00000000015b7983 */ /* 0x000f220000100800 */
[----:B--2---:R-:W-:-:S02]  /*2e00*/  HFMA2.BF16_V2 R94, R206.H0_H0, R214.H0_H0, R207.H0_H0 ;  /* 0x200000d6ce5e7231 */ /* 0x004fc400002408cf */
[----:B------:R-:W-:Y:S01]  /*2e10*/  FMUL.FTZ R19, R131, R24 ;  /* 0x0000001883137220 */ /* 0x000fe20000410000 */
[----:B------:R-:W-:Y:S01]  /*2e20*/  FADD.FTZ R24, R95, -R129 ;  /* 0x800000815f187221 */ /* 0x000fe20000010000 */
[----:B------:R-:W2:Y:S01]  /*2e30*/  LDL.LU R207, [R1+0x38] ;  /* 0x0000380001cf7983 */ /* 0x000ea20000300800 */
[----:B---3--:R-:W-:-:S03]  /*2e40*/  HFMA2.BF16_V2 R95, R204.H0_H0, R163.H0_H0, R205.H0_H0 ;  /* 0x200000a3cc5f7231 */ /* 0x008fc600002408cd */
[----:B------:R-:W3:Y:S04]  /*2e50*/  LDL.LU R206, [R1+0x34] ;  /* 0x0000340001ce7983 */ /* 0x000ee80000300800 */
[----:B------:R-:W4:Y:S04]  /*2e60*/  LDL R214, [R1+0x8] ;  /* 0x0000080001d67983 */ /* 0x000f280000100800 */
[----:B------:R-:W2:Y:S04]  /*2e70*/  LDL.LU R205, [R1+0x30] ;  /* 0x0000300001cd7983 */ /* 0x000ea80000300800 */
[----:B------:R-:W3:Y:S04]  /*2e80*/  LDL.LU R204, [R1+0x2c] ;  /* 0x00002c0001cc7983 */ /* 0x000ee80000300800 */
[----:B------:R-:W4:Y:S01]  /*2e90*/  LDL R163, [R1+0x4] ;  /* 0x0000040001a37983 */ /* 0x000f220000100800 */
[----:B------:R-:W-:-:S05]  /*2ea0*/  F2FP.BF16.F32.PACK_AB R153, RZ, R153 ;  /* 0x00000099ff99723e */ /* 0x000fca00000010ff */
[----:B------:R-:W-:Y:S02]  /*2eb0*/  HFMA2.BF16_V2 R153, R202.H0_H0, R153.H0_H0, R86.H0_H0 ;  /* 0x20000099ca997231 */ /* 0x000fe40000240856 */
[----:B------:R-:W3:Y:S04]  /*2ec0*/  LDL.LU R86, [R1+0x28] ;  /* 0x0000280001567983 */ /* 0x000ee80000300800 */
[----:B------:R-:W3:Y:S01]  /*2ed0*/  LDL.LU R202, [R1+0x24] ;  /* 0x0000240001ca7983 */ /* 0x000ee20000300800 */
[--C-:B------:R-:W-:Y:S01]  /*2ee0*/  FADD.FTZ R28, R28, -R129.reuse ;  /* 0x800000811c1c7221 */ /* 0x100fe20000010000 */
[--C-:B------:R-:W-:Y:S01]  /*2ef0*/  FADD.FTZ R30, R30, -R129.reuse ;  /* 0x800000811e1e7221 */ /* 0x100fe20000010000 */
[--C-:B------:R-:W-:Y:S01]  /*2f00*/  FADD.FTZ R16, R16, -R129.reuse ;  /* 0x8000008110107221 */ /* 0x100fe20000010000 */
[--C-:B------:R-:W-:Y:S01]  /*2f10*/  FADD.FTZ R84, R84, -R129.reuse ;  /* 0x8000008154547221 */ /* 0x100fe20000010000 */
[--C-:B------:R-:W-:Y:S01]  /*2f20*/  FADD.FTZ R12, R12, -R129.reuse ;  /* 0x800000810c0c7221 */ /* 0x100fe20000010000 */
[C---:B------:R-:W-:Y:S01]  /*2f30*/  FMUL.FTZ R203, R131.reuse, R28 ;  /* 0x0000001c83cb7220 */ /* 0x040fe20000410000 */
[--C-:B------:R-:W-:Y:S01]  /*2f40*/  FADD.FTZ R90, R90, -R129.reuse ;  /* 0x800000815a5a7221 */ /* 0x100fe20000010000 */
[C---:B------:R-:W-:Y:S01]  /*2f50*/  FMUL.FTZ R155, R131.reuse, R4 ;  /* 0x00000004839b7220 */ /* 0x040fe20000410000 */
[----:B------:R-:W-:Y:S01]  /*2f60*/  FMUL.FTZ R211, R131, R30 ;  /* 0x0000001e83d37220 */ /* 0x000fe20000410000 */
[--C-:B------:R-:W-:Y:S01]  /*2f70*/  FADD.FTZ R28, R121, -R129.reuse ;  /* 0x80000081791c7221 */ /* 0x100fe20000010000 */
[C---:B------:R-:W-:Y:S01]  /*2f80*/  FMUL.FTZ R4, R131.reuse, R16 ;  /* 0x0000001083047220 */ /* 0x040fe20000410000 */
[----:B------:R-:W-:Y:S01]  /*2f90*/  FMUL.FTZ R219, R131, R18 ;  /* 0x0000001283db7220 */ /* 0x000fe20000410000 */
[--C-:B------:R-:W-:Y:S01]  /*2fa0*/  FADD.FTZ R30, R123, -R129.reuse ;  /* 0x800000817b1e7221 */ /* 0x100fe20000010000 */
[C---:B------:R-:W-:Y:S01]  /*2fb0*/  FMUL.FTZ R16, R131.reuse, R10 ;  /* 0x0000000a83107220 */ /* 0x040fe20000410000 */
[--C-:B------:R-:W-:Y:S01]  /*2fc0*/  FADD.FTZ R34, R34, -R129.reuse ;  /* 0x8000008122227221 */ /* 0x100fe20000010000 */
[C---:B------:R-:W-:Y:S01]  /*2fd0*/  FMUL.FTZ R18, R131.reuse, R84 ;  /* 0x0000005483127220 */ /* 0x040fe20000410000 */
[----:B------:R-:W-:Y:S01]  /*2fe0*/  FMUL.FTZ R0, R131, R12 ;  /* 0x0000000c83007220 */ /* 0x000fe20000410000 */
[--C-:B------:R-:W-:Y:S01]  /*2ff0*/  FADD.FTZ R10, R23, -R129.reuse ;  /* 0x80000081170a7221 */ /* 0x100fe20000010000 */
        /* <DEDUP_REMOVED lines=9> */
[--C-:B------:R-:W-:Y:S01]  /*3090*/  FADD.FTZ R12, R27, -R129.reuse ;  /* 0x800000811b0c7221 */ /* 0x100fe20000010000 */
[C---:B------:R-:W-:Y:S01]  /*30a0*/  FMUL.FTZ R27, R131.reuse, R28 ;  /* 0x0000001c831b7220 */ /* 0x040fe20000410000 */
[C---:B------:R-:W-:Y:S01]  /*30b0*/  FMUL.FTZ R28, R131.reuse, R30 ;  /* 0x0000001e831c7220 */ /* 0x040fe20000410000 */
[----:B------:R-:W-:Y:S01]  /*30c0*/  FMUL.FTZ R30, R131, R34 ;  /* 0x00000022831e7220 */ /* 0x000fe20000410000 */
[--C-:B------:R-:W-:Y:S01]  /*30d0*/  FADD.FTZ R34, R143, -R129.reuse ;  /* 0x800000818f227221 */ /* 0x100fe20000010000 */
[--C-:B------:R-:W-:Y:S01]  /*30e0*/  FADD.FTZ R14, R14, -R129.reuse ;  /* 0x800000810e0e7221 */ /* 0x100fe20000010000 */
[----:B------:R-:W-:Y:S01]  /*30f0*/  F2FP.BF16.F32.PACK_AB R155, RZ, R155 ;  /* 0x0000009bff9b723e */ /* 0x000fe200000010ff */
[----:B------:R-:W-:Y:S01]  /*3100*/  FMUL.FTZ R13, R131, R10 ;  /* 0x0000000a830d7220 */ /* 0x000fe20000410000 */
[--C-:B------:R-:W-:Y:S01]  /*3110*/  FADD.FTZ R26, R26, -R129.reuse ;  /* 0x800000811a1a7221 */ /* 0x100fe20000010000 */
[--C-:B------:R-:W-:Y:S01]  /*3120*/  FADD.FTZ R10, R25, -R129.reuse ;  /* 0x80000081190a7221 */ /* 0x100fe20000010000 */
[C---:B------:R-:W-:Y:S01]  /*3130*/  FMUL.FTZ R165, R131.reuse, R14 ;  /* 0x0000000e83a57220 */ /* 0x040fe20000410000 */
[----:B------:R-:W-:Y:S01]  /*3140*/  FADD.FTZ R22, R22, -R129 ;  /* 0x8000008116167221 */ /* 0x000fe20000010000 */
[----:B------:R-:W-:Y:S01]  /*3150*/  FMUL.FTZ R14, R131, R12 ;  /* 0x0000000c830e7220 */ /* 0x000fe20000410000 */
[----:B-----5:R-:W-:-:S02]  /*3160*/  HFMA2.BF16_V2 R149, R249.H0_H0, R155.H0_H0, R248.H0_H0 ;  /* 0x2000009bf9957231 */ /* 0x020fc400002408f8 */
[----:B------:R-:W-:Y:S01]  /*3170*/  FMUL.FTZ R157, R131, R26 ;  /* 0x0000001a839d7220 */ /* 0x000fe20000410000 */
[--C-:B------:R-:W-:Y:S01]  /*3180*/  FADD.FTZ R12, R31, -R129.reuse ;  /* 0x800000811f0c7221 */ /* 0x100fe20000010000 */
[--C-:B------:R-:W-:Y:S01]  /*3190*/  FADD.FTZ R88, R88, -R129.reuse ;  /* 0x8000008158587221 */ /* 0x100fe20000010000 */
        /* <DEDUP_REMOVED lines=8> */
[C---:B------:R-:W-:Y:S01]  /*3220*/  FMUL.FTZ R88, R131.reuse, R26 ;  /* 0x0000001a83587220 */ /* 0x040fe20000410000 */
[C---:B------:R-:W-:Y:S01]  /*3230*/  FMUL.FTZ R217, R131.reuse, R10 ;  /* 0x0000000a83d97220 */ /* 0x040fe20000410000 */
[----:B------:R-:W-:Y:S01]  /*3240*/  FMUL.FTZ R12, R131, R32 ;  /* 0x00000020830c7220 */ /* 0x000fe20000410000 */
[--C-:B------:R-:W-:Y:S01]  /*3250*/  FADD.FTZ R10, R35, -R129.reuse ;  /* 0x80000081230a7221 */ /* 0x100fe20000010000 */
[----:B------:R-:W-:Y:S01]  /*3260*/  F2FP.BF16.F32.PACK_AB R3, RZ, R3 ;  /* 0x00000003ff03723e */ /* 0x000fe200000010ff */
[--C-:B------:R-:W-:Y:S01]  /*3270*/  FADD.FTZ R32, R125, -R129.reuse ;  /* 0x800000817d207221 */ /* 0x100fe20000010000 */
[----:B------:R-:W-:Y:S01]  /*3280*/  F2FP.BF16.F32.PACK_AB R16, RZ, R16 ;  /* 0x00000010ff10723e */ /* 0x000fe200000010ff */
[C---:B------:R-:W-:Y:S01]  /*3290*/  FMUL.FTZ R21, R131.reuse, R36 ;  /* 0x0000002483157220 */ /* 0x040fe20000410000 */
[----:B------:R-:W-:Y:S01]  /*32a0*/  F2FP.BF16.F32.PACK_AB R22, RZ, R22 ;  /* 0x00000016ff16723e */ /* 0x000fe200000010ff */
[--C-:B------:R-:W-:Y:S01]  /*32b0*/  FADD.FTZ R8, R8, -R129.reuse ;  /* 0x8000008108087221 */ /* 0x100fe20000010000 */
[----:B------:R-:W-:Y:S01]  /*32c0*/  F2FP.BF16.F32.PACK_AB R89, RZ, R89 ;  /* 0x00000059ff59723e */ /* 0x000fe200000010ff */
[C---:B------:R-:W-:Y:S01]  /*32d0*/  FMUL.FTZ R167, R131.reuse, R10 ;  /* 0x0000000a83a77220 */ /* 0x040fe20000410000 */
[----:B------:R-:W-:Y:S01]  /*32e0*/  F2FP.BF16.F32.PACK_AB R88, RZ, R88 ;  /* 0x00000058ff58723e */ /* 0x000fe200000010ff */
[----:B------:R-:W-:Y:S01]  /*32f0*/  FMUL.FTZ R25, R131, R32 ;  /* 0x0000002083197220 */ /* 0x000fe20000410000 */
[--C-:B------:R-:W-:Y:S01]  /*3300*/  FADD.FTZ R32, R137, -R129.reuse ;  /* 0x8000008189207221 */ /* 0x100fe20000010000 */
[----:B------:R-:W-:Y:S01]  /*3310*/  FMUL.FTZ R33, R131, R8 ;  /* 0x0000000883217220 */ /* 0x000fe20000410000 */
[----:B------:R-:W-:Y:S01]  /*3320*/  HFMA2.BF16_V2 R139, R239.H0_H0, R3.H0_H0, R238.H0_H0 ;  /* 0x20000003ef8b7231 */ /* 0x000fe200002408ee */
[----:B------:R-:W-:Y:S01]  /*3330*/  F2FP.BF16.F32.PACK_AB R4, RZ, R4 ;  /* 0x00000004ff04723e */ /* 0x000fe200000010ff */
[--C-:B------:R-:W-:Y:S01]  /*3340*/  FADD.FTZ R8, R145, -R129.reuse ;  /* 0x8000008191087221 */ /* 0x100fe20000010000 */
[----:B------:R-:W-:Y:S01]  /*3350*/  F2FP.BF16.F32.PACK_AB R21, RZ, R21 ;  /* 0x00000015ff15723e */ /* 0x000fe200000010ff */
[----:B------:R-:W-:Y:S01]  /*3360*/  HFMA2.BF16_V2 R137, R241.H0_H0, R16.H0_H0, R240.H0_H0 ;  /* 0x20000010f1897231 */ /* 0x000fe200002408f0 */
[----:B------:R-:W-:Y:S01]  /*3370*/  F2FP.BF16.F32.PACK_AB R216, RZ, R216 ;  /* 0x000000d8ffd8723e */ /* 0x000fe200000010ff */
[----:B------:R-:W-:Y:S01]  /*3380*/  HFMA2.BF16_V2 R3, R208.H0_H0, R22.H0_H0, R80.H0_H0 ;  /* 0x20000016d0037231 */ /* 0x000fe20000240850 */
[----:B------:R-:W-:Y:S01]  /*3390*/  F2FP.BF16.F32.PACK_AB R12, RZ, R12 ;  /* 0x0000000cff0c723e */ /* 0x000fe200000010ff */
[----:B------:R-:W-:Y:S01]  /*33a0*/  FADD.FTZ R6, R6, -R129 ;  /* 0x8000008106067221 */ /* 0x000fe20000010000 */
[----:B------:R-:W-:Y:S01]  /*33b0*/  F2FP.BF16.F32.PACK_AB R90, RZ, R90 ;  /* 0x0000005aff5a723e */ /* 0x000fe200000010ff */
[----:B------:R-:W-:Y:S01]  /*33c0*/  HFMA2.BF16_V2 R16, R189.H0_H0, R89.H0_H0, R67.H0_H0 ;  /* 0x20000059bd107231 */ /* 0x000fe20000240843 */
[----:B------:R-:W-:Y:S01]  /*33d0*/  F2FP.BF16.F32.PACK_AB R167, RZ, R167 ;  /* 0x000000a7ffa7723e */ /* 0x000fe200000010ff */
[----:B------:R-:W-:Y:S01]  /*33e0*/  HFMA2.BF16_V2 R22, R183.H0_H0, R88.H0_H0, R61.H0_H0 ;  /* 0x20000058b7167231 */ /* 0x000fe2000024083d */
[----:B------:R-:W-:Y:S01]  /*33f0*/  F2FP.BF16.F32.PACK_AB R166, RZ, R166 ;  /* 0x000000a6ffa6723e */ /* 0x000fe200000010ff */
[----:B------:R-:W0:Y:S01]  /*3400*/  @P0 LDC.64 R88, c[0x0][0x3a0] ;  /* 0x0000e800ff580b82 */ /* 0x000e220000000a00 */
[C---:B------:R-:W-:Y:S01]  /*3410*/  FMUL.FTZ R37, R131.reuse, R8 ;  /* 0x0000000883257220 */ /* 0x040fe20000410000 */
[----:B------:R-:W-:Y:S01]  /*3420*/  FMUL.FTZ R35, R131, R6 ;  /* 0x0000000683237220 */ /* 0x000fe20000410000 */
[----:B------:R-:W-:-:S02]  /*3430*/  HFMA2.BF16_V2 R151, R247.H0_H0, R4.H0_H0, R246.H0_H0 ;  /* 0x20000004f7977231 */ /* 0x000fc400002408f6 */
[----:B------:R-:W-:Y:S01]  /*3440*/  FADD.FTZ R6, R7, -R129 ;  /* 0x8000008107067221 */ /* 0x000fe20000010000 */
[----:B------:R-:W-:Y:S02]  /*3450*/  HFMA2.BF16_V2 R8, R197.H0_H0, R21.H0_H0, R75.H0_H0 ;  /* 0x20000015c5087231 */ /* 0x000fe4000024084b */
[----:B------:R-:W-:Y:S02]  /*3460*/  HFMA2.BF16_V2 R4, R201.H0_H0, R12.H0_H0, R79.H0_H0 ;  /* 0x2000000cc9047231 */ /* 0x000fe4000024084f */
[----:B------:R-:W-:Y:S02]  /*3470*/  HFMA2.BF16_V2 R21, R184.H0_H0, R90.H0_H0, R62.H0_H0 ;  /* 0x2000005ab8157231 */ /* 0x000fe4000024083e */
[----:B------:R-:W-:Y:S02]  /*3480*/  HFMA2.BF16_V2 R7, R198.H0_H0, R167.H0_H0, R76.H0_H0 ;  /* 0x200000a7c6077231 */ /* 0x000fe4000024084c */
[----:B------:R-:W-:Y:S02]  /*3490*/  HFMA2.BF16_V2 R12, R193.H0_H0, R166.H0_H0, R71.H0_H0 ;  /* 0x200000a6c10c7231 */ /* 0x000fe40000240847 */
[----:B------:R-:W1:Y:S01]  /*34a0*/  LDC.64 R166, c[0x0][0x398] ;  /* 0x0000e600ffa67b82 */ /* 0x000e620000000a00 */
[----:B------:R-:W-:-:S02]  /*34b0*/  F2FP.BF16.F32.PACK_AB R13, RZ, R13 ;  /* 0x0000000dff0d723e */ /* 0x000fc400000010ff */
[----:B------:R-:W-:Y:S02]  /*34c0*/  F2FP.BF16.F32.PACK_AB R14, RZ, R14 ;  /* 0x0000000eff0e723e */ /* 0x000fe400000010ff */
[----:B------:R-:W-:Y:S02]  /*34d0*/  F2FP.BF16.F32.PACK_AB R18, RZ, R18 ;  /* 0x00000012ff12723e */ /* 0x000fe400000010ff */
[----:B------:R-:W-:Y:S02]  /*34e0*/  F2FP.BF16.F32.PACK_AB R17, RZ, R17 ;  /* 0x00000011ff11723e */ /* 0x000fe400000010ff */
[----:B------:R-:W-:Y:S01]  /*34f0*/  F2FP.BF16.F32.PACK_AB R85, RZ, R85 ;  /* 0x00000055ff55723e */ /* 0x000fe200000010ff */
[----:B0-----:R-:W-:Y:S01]  /*3500*/  @P0 IMAD.WIDE R88, R42, 0x4, R88 ;  /* 0x000000042a580825 */ /* 0x001fe200078e0258 */
[----:B------:R-:W-:-:S03]  /*3510*/  F2FP.BF16.F32.PACK_AB R84, RZ, R84 ;  /* 0x00000054ff54723e */ /* 0x000fc600000010ff */
[----:B------:R-:W-:Y:S02]  /*3520*/  HFMA2.BF16_V2 R121, R233.H0_H0, R13.H0_H0, R232.H0_H0 ;  /* 0x2000000de9797231 */ /* 0x000fe400002408e8 */
[----:B------:R-:W-:Y:S01]  /*3530*/  HFMA2.BF16_V2 R87, R225.H0_H0, R14.H0_H0, R224.H0_H0 ;  /* 0x2000000ee1577231 */ /* 0x000fe200002408e0 */
[----:B------:R0:W-:Y:S01]  /*3540*/  @P0 STG.E desc[UR4][R88.64], R129 ;  /* 0x0000008158000986 */ /* 0x0001e2000c101904 */
[----:B------:R-:W-:Y:S02]  /*3550*/  HFMA2.BF16_V2 R13, R192.H0_H0, R18.H0_H0, R70.H0_H0 ;  /* 0x20000012c00d7231 */ /* 0x000fe40000240846 */
[----:B------:R-:W-:Y:S01]  /*3560*/  HFMA2.BF16_V2 R14, R191.H0_H0, R17.H0_H0, R69.H0_H0 ;  /* 0x20000011bf0e7231 */ /* 0x000fe20000240845 */
[----:B------:R-:W-:Y:S01]  /*3570*/  F2FP.BF16.F32.PACK_AB R157, RZ, R157 ;  /* 0x0000009dff9d723e */ /* 0x000fe200000010ff */
[----:B------:R-:W-:Y:S02]  /*3580*/  HFMA2.BF16_V2 R17, R188.H0_H0, R85.H0_H0, R66.H0_H0 ;  /* 0x20000055bc117231 */ /* 0x000fe40000240842 */
[----:B------:R-:W-:-:S02]  /*3590*/  HFMA2.BF16_V2 R18, R187.H0_H0, R84.H0_H0, R65.H0_H0 ;  /* 0x20000054bb127231 */ /* 0x000fc40000240841 */
[----:B------:R-:W-:Y:S01]  /*35a0*/  FADD.FTZ R38, R38, -R129 ;  /* 0x8000008126267221 */ /* 0x000fe20000010000 */
[----:B------:R-:W-:Y:S02]  /*35b0*/  F2FP.BF16.F32.PACK_AB R165, RZ, R165 ;  /* 0x000000a5ffa5723e */ /* 0x000fe400000010ff */
[----:B0-----:R-:W-:Y:S01]  /*35c0*/  PRMT R89, R153, 0x7610, R89 ;  /* 0x0000761099597816 */ /* 0x001fe20000000059 */
[----:B------:R-:W-:Y:S01]  /*35d0*/  FADD.FTZ R26, R127, -R129 ;  /* 0x800000817f1a7221 */ /* 0x000fe20000010000 */
[----:B------:R-:W-:Y:S02]  /*35e0*/  HFMA2.BF16_V2 R127, R227.H0_H0, R157.H0_H0, R226.H0_H0 ;  /* 0x2000009de37f7231 */ /* 0x000fe400002408e2 */
[----:B------:R-:W-:Y:S01]  /*35f0*/  FMUL.FTZ R10, R131, R38 ;  /* 0x00000026830a7220 */ /* 0x000fe20000410000 */
[----:B------:R-:W-:Y:S01]  /*3600*/  PRMT R157, R94, 0x7610, R157 ;  /* 0x000076105e9d7816 */ /* 0x000fe2000000009d */
[----:B------:R-:W-:Y:S01]  /*3610*/  FADD.FTZ R38, R147, -R129 ;  /* 0x8000008193267221 */ /* 0x000fe20000010000 */
[----:B------:R-:W-:Y:S01]  /*3620*/  HFMA2.BF16_V2 R147, R251.H0_H0, R165.H0_H0, R250.H0_H0 ;  /* 0x200000a5fb937231 */ /* 0x000fe200002408fa */
[----:B------:R-:W-:-:S02]  /*3630*/  F2FP.BF16.F32.PACK_AB R215, RZ, R215 ;  /* 0x000000d7ffd7723e */ /* 0x000fc400000010ff */
[----:B------:R-:W-:Y:S02]  /*3640*/  F2FP.BF16.F32.PACK_AB R159, RZ, R159 ;  /* 0x0000009fff9f723e */ /* 0x000fe400000010ff */
[----:B------:R-:W-:Y:S01]  /*3650*/  F2FP.BF16.F32.PACK_AB R213, RZ, R213 ;  /* 0x000000d5ffd5723e */ /* 0x000fe200000010ff */
[----:B------:R-:W-:Y:S01]  /*3660*/  HFMA2.BF16_V2 R133, R245.H0_H0, R215.H0_H0, R244.H0_H0 ;  /* 0x200000d7f5857231 */ /* 0x000fe200002408f4 */
[----:B------:R-:W-:Y:S01]  /*3670*/  F2FP.BF16.F32.PACK_AB R161, RZ, R161 ;  /* 0x000000a1ffa1723e */ /* 0x000fe200000010ff */
[----:B------:R-:W-:Y:S01]  /*3680*/  HFMA2.BF16_V2 R135, R243.H0_H0, R159.H0_H0, R242.H0_H0 ;  /* 0x2000009ff3877231 */ /* 0x000fe200002408f2 */
[----:B------:R-:W-:Y:S01]  /*3690*/  F2FP.BF16.F32.PACK_AB R2, RZ, R2 ;  /* 0x00000002ff02723e */ /* 0x000fe200000010ff */
[----:B------:R-:W-:Y:S01]  /*36a0*/  FMUL.FTZ R29, R131, R32 ;  /* 0x00000020831d7220 */ /* 0x000fe20000410000 */
[----:B------:R-:W-:Y:S01]  /*36b0*/  FADD.FTZ R32, R141, -R129 ;  /* 0x800000818d207221 */ /* 0x000fe20000010000 */
[----:B------:R-:W-:Y:S02]  /*36c0*/  HFMA2.BF16_V2 R141, R237.H0_H0, R213.H0_H0, R236.H0_H0 ;  /* 0x200000d5ed8d7231 */ /* 0x000fe400002408ec */
[----:B------:R-:W-:Y:S01]  /*36d0*/  HFMA2.BF16_V2 R119, R235.H0_H0, R161.H0_H0, R234.H0_H0 ;  /* 0x200000a1eb777231 */ /* 0x000fe200002408ea */
[----:B------:R-:W-:Y:S01]  /*36e0*/  F2FP.BF16.F32.PACK_AB R212, RZ, R212 ;  /* 0x000000d4ffd4723e */ /* 0x000fe200000010ff */
[----:B------:R-:W-:Y:S01]  /*36f0*/  HFMA2.BF16_V2 R123, R231.H0_H0, R2.H0_H0, R230.H0_H0 ;  /* 0x20000002e77b7231 */ /* 0x000fe200002408e6 */
[----:B------:R-:W-:-:S02]  /*3700*/  F2FP.BF16.F32.PACK_AB R203, RZ, R203 ;  /* 0x000000cbffcb723e */ /* 0x000fc400000010ff */
[----:B------:R-:W-:Y:S01]  /*3710*/  F2FP.BF16.F32.PACK_AB R217, RZ, R217 ;  /* 0x000000d9ffd9723e */ /* 0x000fe200000010ff */
[----:B------:R-:W-:Y:S01]  /*3720*/  HFMA2.BF16_V2 R125, R229.H0_H0, R212.H0_H0, R228.H0_H0 ;  /* 0x200000d4e57d7231 */ /* 0x000fe200002408e4 */
[----:B------:R-:W-:Y:S01]  /*3730*/  F2FP.BF16.F32.PACK_AB R211, RZ, R211 ;  /* 0x000000d3ffd3723e */ /* 0x000fe200000010ff */
[----:B-1----:R-:W-:Y:S01]  /*3740*/  IMAD.WIDE.U32 R164, R164, 0x2, R166 ;  /* 0x00000002a4a47825 */ /* 0x002fe200078e00a6 */
[----:B------:R-:W-:-:S03]  /*3750*/  F2FP.BF16.F32.PACK_AB R5, RZ, R5 ;  /* 0x00000005ff05723e */ /* 0x000fc600000010ff */
[----:B------:R-:W-:Y:S01]  /*3760*/  FADD.FTZ R36, R9, -R129 ;  /* 0x8000008109247221 */ /* 0x000fe20000010000 */
[----:B------:R-:W-:Y:S01]  /*3770*/  HFMA2.BF16_V2 R203, R223.H0_H0, R203.H0_H0, R222.H0_H0 ;  /* 0x200000cbdfcb7231 */ /* 0x000fe200002408de */
[----:B------:R-:W-:Y:S01]  /*3780*/  F2FP.BF16.F32.PACK_AB R218, RZ, R218 ;  /* 0x000000daffda723e */ /* 0x000fe200000010ff */
[----:B------:R-:W-:Y:S01]  /*3790*/  FMUL.FTZ R31, R131, R32 ;  /* 0x00000020831f7220 */ /* 0x000fe20000410000 */
[----:B------:R-:W-:Y:S02]  /*37a0*/  HFMA2.BF16_V2 R2, R210.H0_H0, R211.H0_H0, R209.H0_H0 ;  /* 0x200000d3d2027231 */ /* 0x000fe400002408d1 */
[----:B------:R-:W-:-:S04]  /*37b0*/  IMAD.WIDE.U32 R160, R160, 0x2, R166 ;  /* 0x00000002a0a07825 */ /* 0x000fc800078e00a6 */
[C---:B------:R-:W-:Y:S01]  /*37c0*/  FMUL.FTZ R32, R131.reuse, R34 ;  /* 0x0000002283207220 */ /* 0x040fe20000410000 */
[----:B------:R-:W-:Y:S01]  /*37d0*/  F2FP.BF16.F32.PACK_AB R11, RZ, R11 ;  /* 0x0000000bff0b723e */ /* 0x000fe200000010ff */
[----:B------:R-:W-:Y:S01]  /*37e0*/  FMUL.FTZ R34, R131, R36 ;  /* 0x0000002483227220 */ /* 0x000fe20000410000 */
[----:B------:R-:W-:Y:S01]  /*37f0*/  IMAD.WIDE.U32 R158, R158, 0x2, R166 ;  /* 0x000000029e9e7825 */ /* 0x000fe200078e00a6 */
[----:B------:R-:W-:-:S03]  /*3800*/  F2FP.BF16.F32.PACK_AB R10, RZ, R10 ;  /* 0x0000000aff0a723e */ /* 0x000fc600000010ff */
[----:B------:R-:W-:Y:S01]  /*3810*/  FMUL.FTZ R36, R131, R6 ;  /* 0x0000000683247220 */ /* 0x000fe20000410000 */
[----:B------:R-:W-:Y:S01]  /*3820*/  HFMA2.BF16_V2 R5, R200.H0_H0, R5.H0_H0, R78.H0_H0 ;  /* 0x20000005c8057231 */ /* 0x000fe2000024084e */
[----:B------:R-:W-:Y:S01]  /*3830*/  F2FP.BF16.F32.PACK_AB R219, RZ, R219 ;  /* 0x000000dbffdb723e */ /* 0x000fe200000010ff */
[----:B------:R-:W-:Y:S02]  /*3840*/  HFMA2.BF16_V2 R6, R199.H0_H0, R218.H0_H0, R77.H0_H0 ;  /* 0x200000dac7067231 */ /* 0x000fe4000024084d */
[----:B----4-:R-:W-:Y:S02]  /*3850*/  HFMA2.BF16_V2 R143, R214.H0_H0, R0.H0_H0, R163.H0_H0 ;  /* 0x20000000d68f7231 */ /* 0x010fe400002408a3 */
[----:B------:R-:W0:Y:S01]  /*3860*/  S2R R163, SR_TID.X ;  /* 0x0000000000a37919 */ /* 0x000e220000002100 */
[----:B------:R-:W-:Y:S02]  /*3870*/  HFMA2.BF16_V2 R145, R91.H0_H0, R216.H0_H0, R252.H0_H0 ;  /* 0x200000d85b917231 */ /* 0x000fe400002408fc */
[----:B------:R-:W1:Y:S01]  /*3880*/  @P0 LDC.64 R90, c[0x0][0x3a8] ;  /* 0x0000ea00ff5a0b82 */ /* 0x000e620000000a00 */
[----:B0-----:R-:W-:-:S04]  /*3890*/  LOP3.LUT R214, R163, 0x1f, RZ, 0xc0, !PT ;  /* 0x0000001fa3d67812 */ /* 0x001fc800078ec0ff */
[----:B------:R-:W-:Y:S02]  /*38a0*/  LOP3.LUT R155, R214, 0x60, R163, 0xf8, !PT ;  /* 0x00000060d69b7812 */ /* 0x000fe400078ef8a3 */
[----:B------:R-:W0:Y:S01]  /*38b0*/  S2R R163, SR_CTAID.X ;  /* 0x0000000000a37919 */ /* 0x000e220000002500 */
[----:B-1----:R-:W-:-:S04]  /*38c0*/  @P0 IMAD.WIDE R90, R42, 0x4, R90 ;  /* 0x000000042a5a0825 */ /* 0x002fc800078e025a */
[----:B------:R-:W-:Y:S01]  /*38d0*/  HFMA2.BF16_V2 R0, R221.H0_H0, R217.H0_H0, R220.H0_H0 ;  /* 0x200000d9dd007231 */ /* 0x000fe200002408dc */
[----:B------:R-:W-:Y:S01]  /*38e0*/  F2FP.BF16.F32.PACK_AB R15, RZ, R15 ;  /* 0x0000000fff0f723e */ /* 0x000fe200000010ff */
[----:B------:R-:W-:Y:S01]  /*38f0*/  HFMA2.BF16_V2 R9, R196.H0_H0, R11.H0_H0, R74.H0_H0 ;  /* 0x2000000bc4097231 */ /* 0x000fe2000024084a */
[----:B------:R-:W-:Y:S01]  /*3900*/  F2FP.BF16.F32.PACK_AB R19, RZ, R19 ;  /* 0x00000013ff13723e */ /* 0x000fe200000010ff */
[----:B------:R1:W-:Y:S01]  /*3910*/  @P0 STG.E desc[UR4][R90.64], R131 ;  /* 0x000000835a000986 */ /* 0x0003e2000c101904 */
[----:B------:R-:W-:Y:S01]  /*3920*/  HFMA2.BF16_V2 R10, R195.H0_H0, R10.H0_H0, R73.H0_H0 ;  /* 0x2000000ac30a7231 */ /* 0x000fe20000240849 */
[----:B------:R-:W-:Y:S01]  /*3930*/  F2FP.BF16.F32.PACK_AB R20, RZ, R20 ;  /* 0x00000014ff14723e */ /* 0x000fe200000010ff */
[C---:B------:R-:W-:Y:S01]  /*3940*/  FMUL.FTZ R26, R131.reuse, R26 ;  /* 0x0000001a831a7220 */ /* 0x040fe20000410000 */
[----:B------:R-:W-:Y:S01]  /*3950*/  FMUL.FTZ R38, R131, R38 ;  /* 0x0000002683267220 */ /* 0x000fe20000410000 */
[----:B------:R-:W-:Y:S01]  /*3960*/  F2FP.BF16.F32.PACK_AB R23, RZ, R23 ;  /* 0x00000017ff17723e */ /* 0x000fe200000010ff */
[----:B------:R-:W-:Y:S01]  /*3970*/  IMAD.WIDE.U32 R128, R128, 0x2, R166 ;  /* 0x0000000280807825 */ /* 0x000fe200078e00a6 */
[----:B------:R-:W-:Y:S01]  /*3980*/  F2FP.BF16.F32.PACK_AB R24, RZ, R24 ;  /* 0x00000018ff18723e */ /* 0x000fe200000010ff */
[----:B------:R-:W4:Y:S01]  /*3990*/  LDC R214, c[0x0][0x380] ;  /* 0x0000e000ffd67b82 */ /* 0x000f220000000800 */
[----:B0-----:R-:W-:-:S04]  /*39a0*/  LOP3.LUT R163, R163, 0x3, RZ, 0xc0, !PT ;  /* 0x00000003a3a37812 */ /* 0x001fc800078ec0ff */
[----:B------:R-:W-:-:S05]  /*39b0*/  LEA R155, R163, R155, 0x7 ;  /* 0x0000009ba39b7211 */ /* 0x000fca00078e38ff */
[----:B------:R-:W-:-:S04]  /*39c0*/  IMAD R155, R42, 0x7800, R155 ;  /* 0x000078002a9b7824 */ /* 0x000fc800078e029b */
[C-C-:B------:R-:W-:Y:S01]  /*39d0*/  IMAD.WIDE.U32 R84, R155.reuse, 0x2, R166.reuse ;  /* 0x000000029b547825 */ /* 0x140fe200078e00a6 */
[C---:B------:R-:W-:Y:S02]  /*39e0*/  IADD3 R153, PT, PT, R155.reuse, 0x800, RZ ;  /* 0x000008009b997810 */ /* 0x040fe40007ffe0ff */
[----:B------:R-:W-:Y:S01]  /*39f0*/  IADD3 R155, PT, PT, R155, 0xa00, RZ ;  /* 0x00000a009b9b7810 */ /* 0x000fe20007ffe0ff */
[--C-:B-1----:R-:W-:Y:S01]  /*3a00*/  IMAD.WIDE.U32 R90, R92, 0x2, R166.reuse ;  /* 0x000000025c5a7825 */ /* 0x102fe200078e00a6 */
[----:B------:R0:W-:Y:S04]  /*3a10*/  STG.E.U16 desc[UR4][R84.64+0x800], R89 ;  /* 0x0008005954007986 */ /* 0x0001e8000c101504 */
[----:B------:R1:W-:Y:S01]  /*3a20*/  STG.E.U16 desc[UR4][R84.64+0x400], R95 ;  /* 0x0004005f54007986 */ /* 0x0003e2000c101504 */
[----:B0-----:R-:W-:-:S04]  /*3a30*/  IMAD.WIDE.U32 R88, R93, 0x2, R166 ;  /* 0x000000025d587825 */ /* 0x001fc800078e00a6 */
[--C-:B------:R-:W-:Y:S01]  /*3a40*/  IMAD.WIDE.U32 R92, R153, 0x2, R166.reuse ;  /* 0x00000002995c7825 */ /* 0x100fe200078e00a6 */
[----:B------:R-:W-:Y:S03]  /*3a50*/  STG.E.U16 desc[UR4][R84.64], R157 ;  /* 0x0000009d54007986 */ /* 0x000fe6000c101504 */
[--C-:B-1----:R-:W-:Y:S01]  /*3a60*/  IMAD.WIDE.U32 R94, R155, 0x2, R166.reuse ;  /* 0x000000029b5e7825 */ /* 0x102fe200078e00a6 */
[----:B------:R0:W-:Y:S04]  /*3a70*/  STG.E.U16 desc[UR4][R84.64+0xc00], R143 ;  /* 0x000c008f54007986 */ /* 0x0001e8000c101504 */
[----:B------:R1:W-:Y:S04]  /*3a80*/  STG.E.U16 desc[UR4][R92.64], R145 ;  /* 0x000000915c007986 */ /* 0x0003e8000c101504 */
[----:B------:R-:W-:Y:S04]  /*3a90*/  STG.E.U16 desc[UR4][R94.64], R147 ;  /* 0x000000935e007986 */ /* 0x000fe8000c101504 */
[----:B------:R2:W-:Y:S01]  /*3aa0*/  STG.E.U16 desc[UR4][R88.64], R149 ;  /* 0x0000009558007986 */ /* 0x0005e2000c101504 */
[----:B0-----:R-:W-:-:S03]  /*3ab0*/  IMAD.WIDE.U32 R84, R117, 0x2, R166 ;  /* 0x0000000275547825 */ /* 0x001fc600078e00a6 */
[----:B------:R0:W-:Y:S01]  /*3ac0*/  STG.E.U16 desc[UR4][R90.64], R151 ;  /* 0x000000975a007986 */ /* 0x0001e2000c101504 */
[----:B-1----:R-:W-:-:S03]  /*3ad0*/  IMAD.WIDE.U32 R92, R111, 0x2, R166 ;  /* 0x000000026f5c7825 */ /* 0x002fc600078e00a6 */
[----:B------:R1:W-:Y:S01]  /*3ae0*/  STG.E.U16 desc[UR4][R84.64], R133 ;  /* 0x0000008554007986 */ /* 0x0003e2000c101504 */
[----:B--2---:R-:W-:-:S04]  /*3af0*/  IMAD.WIDE.U32 R88, R115, 0x2, R166 ;  /* 0x0000000273587825 */ /* 0x004fc800078e00a6 */
[--C-:B0-----:R-:W-:Y:S01]  /*3b00*/  IMAD.WIDE.U32 R90, R113, 0x2, R166.reuse ;  /* 0x00000002715a7825 */ /* 0x101fe200078e00a6 */
[----:B------:R0:W-:Y:S03]  /*3b10*/  STG.E.U16 desc[UR4][R88.64], R135 ;  /* 0x0000008758007986 */ /* 0x0001e6000c101504 */
[--C-:B------:R-:W-:Y:S01]  /*3b20*/  IMAD.WIDE.U32 R94, R109, 0x2, R166.reuse ;  /* 0x000000026d5e7825 */ /* 0x100fe200078e00a6 */
[----:B------:R2:W-:Y:S03]  /*3b30*/  STG.E.U16 desc[UR4][R90.64], R137 ;  /* 0x000000895a007986 */ /* 0x0005e6000c101504 */
[--C-:B-1----:R-:W-:Y:S01]  /*3b40*/  IMAD.WIDE.U32 R84, R107, 0x2, R166.reuse ;  /* 0x000000026b547825 */ /* 0x102fe200078e00a6 */
[----:B------:R1:W-:Y:S03]  /*3b50*/  STG.E.U16 desc[UR4][R92.64], R139 ;  /* 0x0000008b5c007986 */ /* 0x0003e6000c101504 */
[--C-:B0-----:R-:W-:Y:S01]  /*3b60*/  IMAD.WIDE.U32 R88, R105, 0x2, R166.reuse ;  /* 0x0000000269587825 */ /* 0x101fe200078e00a6 */
[----:B------:R0:W-:Y:S03]  /*3b70*/  STG.E.U16 desc[UR4][R94.64], R141 ;  /* 0x0000008d5e007986 */ /* 0x0001e6000c101504 */
[--C-:B--2---:R-:W-:Y:S01]  /*3b80*/  IMAD.WIDE.U32 R90, R103, 0x2, R166.reuse ;  /* 0x00000002675a7825 */ /* 0x104fe200078e00a6 */
[----:B------:R-:W-:Y:S03]  /*3b90*/  STG.E.U16 desc[UR4][R84.64], R119 ;  /* 0x0000007754007986 */ /* 0x000fe6000c101504 */
[--C-:B-1----:R-:W-:Y:S01]  /*3ba0*/  IMAD.WIDE.U32 R92, R101, 0x2, R166.reuse ;  /* 0x00000002655c7825 */ /* 0x102fe200078e00a6 */
[----:B------:R-:W-:Y:S04]  /*3bb0*/  STG.E.U16 desc[UR4][R88.64], R121 ;  /* 0x0000007958007986 */ /* 0x000fe8000c101504 */
[----:B------:R1:W-:Y:S01]  /*3bc0*/  STG.E.U16 desc[UR4][R90.64], R123 ;  /* 0x0000007b5a007986 */ /* 0x0003e2000c101504 */
[----:B0-----:R-:W-:-:S04]  /*3bd0*/  IMAD.WIDE.U32 R94, R99, 0x2, R166 ;  /* 0x00000002635e7825 */ /* 0x001fc800078e00a6 */
[--C-:B------:R-:W-:Y:S01]  /*3be0*/  IMAD.WIDE.U32 R162, R162, 0x2, R166.reuse ;  /* 0x00000002a2a27825 */ /* 0x100fe200078e00a6 */
[----:B------:R-:W-:Y:S03]  /*3bf0*/  STG.E.U16 desc[UR4][R92.64], R125 ;  /* 0x0000007d5c007986 */ /* 0x000fe6000c101504 */
[----:B------:R-:W-:-:S04]  /*3c00*/  IMAD.WIDE.U32 R152, R152, 0x2, R166 ;  /* 0x0000000298987825 */ /* 0x000fc800078e00a6 */
[----:B-1----:R-:W-:Y:S01]  /*3c10*/  IMAD.WIDE.U32 R90, R205, 0x2, R166 ;  /* 0x00000002cd5a7825 */ /* 0x002fe200078e00a6 */
[----:B------:R-:W-:Y:S01]  /*3c20*/  PRMT R205, R87, 0x7610, R205 ;  /* 0x0000761057cd7816 */ /* 0x000fe200000000cd */
[----:B------:R0:W-:Y:S02]  /*3c30*/  STG.E.U16 desc[UR4][R94.64], R127 ;  /* 0x0000007f5e007986 */ /* 0x0001e4000c101504 */
[--C-:B------:R-:W-:Y:S02]  /*3c40*/  IMAD.WIDE.U32 R156, R156, 0x2, R166.reuse ;  /* 0x000000029c9c7825 */ /* 0x100fe400078e00a6 */
[----:B------:R1:W-:Y:S02]  /*3c50*/  STG.E.U16 desc[UR4][R164.64], R205 ;  /* 0x000000cda4007986 */ /* 0x0003e4000c101504 */
[--C-:B------:R-:W-:Y:S02]  /*3c60*/  IMAD.WIDE.U32 R154, R154, 0x2, R166.reuse ;  /* 0x000000029a9a7825 */ /* 0x100fe400078e00a6 */
[----:B------:R1:W-:Y:S02]  /*3c70*/  STG.E.U16 desc[UR4][R162.64], R203 ;  /* 0x000000cba2007986 */ /* 0x0003e4000c101504 */
[----:B------:R-:W-:-:S02]  /*3c80*/  IMAD.WIDE.U32 R142, R142, 0x2, R166 ;  /* 0x000000028e8e7825 */ /* 0x000fc400078e00a6 */
[----:B------:R1:W-:Y:S02]  /*3c90*/  STG.E.U16 desc[UR4][R152.64], R0 ;  /* 0x0000000098007986 */ /* 0x0003e4000c101504 */
[--C-:B------:R-:W-:Y:S02]  /*3ca0*/  IMAD.WIDE.U32 R150, R150, 0x2, R166.reuse ;  /* 0x0000000296967825 */ /* 0x100fe400078e00a6 */
[----:B------:R1:W-:Y:S02]  /*3cb0*/  STG.E.U16 desc[UR4][R160.64], R2 ;  /* 0x00000002a0007986 */ /* 0x0003e4000c101504 */
[--C-:B------:R-:W-:Y:S02]  /*3cc0*/  IMAD.WIDE.U32 R148, R148, 0x2, R166.reuse ;  /* 0x0000000294947825 */ /* 0x100fe400078e00a6 */
[----:B------:R1:W-:Y:S02]  /*3cd0*/  STG.E.U16 desc[UR4][R158.64], R3 ;  /* 0x000000039e007986 */ /* 0x0003e4000c101504 */
[----:B------:R-:W-:-:S02]  /*3ce0*/  IMAD.WIDE.U32 R146, R146, 0x2, R166 ;  /* 0x0000000292927825 */ /* 0x000fc400078e00a6 */
[----:B------:R1:W-:Y:S02]  /*3cf0*/  STG.E.U16 desc[UR4][R156.64], R4 ;  /* 0x000000049c007986 */ /* 0x0003e4000c101504 */
[----:B------:R-:W-:Y:S02]  /*3d00*/  HFMA2.BF16_V2 R11, R194.H0_H0, R219.H0_H0, R72.H0_H0 ;  /* 0x200000dbc20b7231 */ /* 0x000fe40000240848 */
[--C-:B------:R-:W-:Y:S01]  /*3d10*/  IMAD.WIDE.U32 R144, R144, 0x2, R166.reuse ;  /* 0x0000000290907825 */ /* 0x100fe200078e00a6 */
[----:B------:R1:W-:Y:S03]  /*3d20*/  STG.E.U16 desc[UR4][R154.64], R5 ;  /* 0x000000059a007986 */ /* 0x0003e6000c101504 */
[--C-:B------:R-:W-:Y:S01]  /*3d30*/  IMAD.WIDE.U32 R132, R132, 0x2, R166.reuse ;  /* 0x0000000284847825 */ /* 0x100fe200078e00a6 */
[----:B------:R1:W-:Y:S03]  /*3d40*/  STG.E.U16 desc[UR4][R142.64], R6 ;  /* 0x000000068e007986 */ /* 0x0003e6000c101504 */
[--C-:B------:R-:W-:Y:S01]  /*3d50*/  IMAD.WIDE.U32 R140, R140, 0x2, R166.reuse ;  /* 0x000000028c8c7825 */ /* 0x100fe200078e00a6 */
[----:B------:R1:W-:Y:S03]  /*3d60*/  STG.E.U16 desc[UR4][R150.64], R7 ;  /* 0x0000000796007986 */ /* 0x0003e6000c101504 */
[----:B------:R-:W-:Y:S01]  /*3d70*/  IMAD.WIDE.U32 R138, R138, 0x2, R166 ;  /* 0x000000028a8a7825 */ /* 0x000fe200078e00a6 */
[----:B------:R1:W-:Y:S03]  /*3d80*/  STG.E.U16 desc[UR4][R148.64], R8 ;  /* 0x0000000894007986 */ /* 0x0003e6000c101504 */
[----:B------:R-:W-:-:S02]  /*3d90*/  HFMA2.BF16_V2 R15, R190.H0_H0, R15.H0_H0, R68.H0_H0 ;  /* 0x2000000fbe0f7231 */ /* 0x000fc40000240844 */
        /* <DEDUP_REMOVED lines=9> */
[--C-:B0-----:R-:W-:Y:S01]  /*3e30*/  IMAD.WIDE.U32 R126, R126, 0x2, R166.reuse ;  /* 0x000000027e7e7825 */ /* 0x101fe200078e00a6 */
[----:B------:R1:W-:Y:S01]  /*3e40*/  STG.E.U16 desc[UR4][R138.64], R13 ;  /* 0x0000000d8a007986 */ /* 0x0003e2000c101504 */
[----:B------:R-:W-:Y:S02]  /*3e50*/  F2FP.BF16.F32.PACK_AB R25, RZ, R25 ;  /* 0x00000019ff19723e */ /* 0x000fe400000010ff */
[----:B------:R-:W-:Y:S02]  /*3e60*/  HFMA2.BF16_V2 R20, R185.H0_H0, R20.H0_H0, R63.H0_H0 ;  /* 0x20000014b9147231 */ /* 0x000fe4000024083f */
[--C-:B------:R-:W-:Y:S01]  /*3e70*/  IMAD.WIDE.U32 R124, R124, 0x2, R166.reuse ;  /* 0x000000027c7c7825 */ /* 0x100fe200078e00a6 */
[----:B------:R1:W-:Y:S01]  /*3e80*/  STG.E.U16 desc[UR4][R136.64], R14 ;  /* 0x0000000e88007986 */ /* 0x0003e2000c101504 */
[----:B------:R-:W-:Y:S02]  /*3e90*/  F2FP.BF16.F32.PACK_AB R26, RZ, R26 ;  /* 0x0000001aff1a723e */ /* 0x000fe400000010ff */
[----:B------:R-:W-:Y:S01]  /*3ea0*/  IMAD.WIDE.U32 R112, R112, 0x2, R166 ;  /* 0x0000000270707825 */ /* 0x000fe200078e00a6 */
[----:B------:R1:W-:Y:S01]  /*3eb0*/  STG.E.U16 desc[UR4][R134.64], R15 ;  /* 0x0000000f86007986 */ /* 0x0003e2000c101504 */
[----:B------:R-:W-:-:S02]  /*3ec0*/  F2FP.BF16.F32.PACK_AB R27, RZ, R27 ;  /* 0x0000001bff1b723e */ /* 0x000fc400000010ff */
[----:B------:R-:W-:Y:S02]  /*3ed0*/  HFMA2.BF16_V2 R23, R182.H0_H0, R23.H0_H0, R60.H0_H0 ;  /* 0x20000017b6177231 */ /* 0x000fe4000024083c */
[--C-:B------:R-:W-:Y:S01]  /*3ee0*/  IMAD.WIDE.U32 R120, R120, 0x2, R166.reuse ;  /* 0x0000000278787825 */ /* 0x100fe200078e00a6 */
[----:B------:R1:W-:Y:S01]  /*3ef0*/  STG.E.U16 desc[UR4][R122.64], R16 ;  /* 0x000000107a007986 */ /* 0x0003e2000c101504 */
[----:B------:R-:W-:Y:S02]  /*3f00*/  F2FP.BF16.F32.PACK_AB R28, RZ, R28 ;  /* 0x0000001cff1c723e */ /* 0x000fe400000010ff */
[----:B------:R-:W-:Y:S02]  /*3f10*/  HFMA2.BF16_V2 R24, R181.H0_H0, R24.H0_H0, R59.H0_H0 ;  /* 0x20000018b5187231 */ /* 0x000fe4000024083b */
        /* <DEDUP_REMOVED lines=49> */
[----:B------:R1:W-:Y:S03]  /*4230*/  STG.E.U16 desc[UR4][R106.64], R29 ;  /* 0x0000001d6a007986 */ /* 0x0003e6000c101504 */
[----:B------:R-:W-:-:S02]  /*4240*/  HFMA2.BF16_V2 R37, R168.H0_H0, R37.H0_H0, R46.H0_H0 ;  /* 0x20000025a8257231 */ /* 0x000fc4000024082e */
[--C-:B---3--:R-:W-:Y:S01]  /*4250*/  IMAD.WIDE.U32 R84, R206, 0x2, R166.reuse ;  /* 0x00000002ce547825 */ /* 0x108fe200078e00a6 */
[----:B------:R1:W-:Y:S03]  /*4260*/  STG.E.U16 desc[UR4][R104.64], R30 ;  /* 0x0000001e68007986 */ /* 0x0003e6000c101504 */
[----:B------:R-:W-:Y:S01]  /*4270*/  HFMA2.BF16_V2 R38, R83.H0_H0, R38.H0_H0, R45.H0_H0 ;  /* 0x2000002653267231 */ /* 0x000fe2000024082d */
[----:B------:R1:W-:Y:S01]  /*4280*/  STG.E.U16 desc[UR4][R92.64], R31 ;  /* 0x0000001f5c007986 */ /* 0x0003e2000c101504 */
[----:B------:R-:W-:-:S04]  /*4290*/  IMAD.WIDE.U32 R88, R204, 0x2, R166 ;  /* 0x00000002cc587825 */ /* 0x000fc800078e00a6 */
[----:B------:R-:W-:Y:S01]  /*42a0*/  HFMA2.BF16_V2 R39, R82.H0_H0, R39.H0_H0, R44.H0_H0 ;  /* 0x2000002752277231 */ /* 0x000fe2000024082c */
[----:B------:R1:W-:Y:S01]  /*42b0*/  STG.E.U16 desc[UR4][R100.64], R32 ;  /* 0x0000002064007986 */ /* 0x0003e2000c101504 */
[----:B------:R-:W-:-:S04]  /*42c0*/  IMAD.WIDE.U32 R86, R86, 0x2, R166 ;  /* 0x0000000256567825 */ /* 0x000fc800078e00a6 */
[----:B------:R-:W-:Y:S01]  /*42d0*/  HFMA2.BF16_V2 R40, R81.H0_H0, R40.H0_H0, R43.H0_H0 ;  /* 0x2000002851287231 */ /* 0x000fe2000024082b */
[----:B------:R1:W-:Y:S01]  /*42e0*/  STG.E.U16 desc[UR4][R98.64], R33 ;  /* 0x0000002162007986 */ /* 0x0003e2000c101504 */
[----:B------:R-:W-:-:S03]  /*42f0*/  IMAD.WIDE.U32 R166, R202, 0x2, R166 ;  /* 0x00000002caa67825 */ /* 0x000fc600078e00a6 */
[----:B------:R1:W-:Y:S04]  /*4300*/  STG.E.U16 desc[UR4][R96.64], R34 ;  /* 0x0000002260007986 */ /* 0x0003e8000c101504 */
[----:B------:R1:W-:Y:S04]  /*4310*/  STG.E.U16 desc[UR4][R94.64], R35 ;  /* 0x000000235e007986 */ /* 0x0003e8000c101504 */
[----:B------:R1:W-:Y:S04]  /*4320*/  STG.E.U16 desc[UR4][R84.64], R36 ;  /* 0x0000002454007986 */ /* 0x0003e8000c101504 */
[----:B------:R1:W-:Y:S01]  /*4330*/  STG.E.U16 desc[UR4][R90.64], R37 ;  /* 0x000000255a007986 */ /* 0x0003e2000c101504 */
[----:B----4-:R-:W-:-:S03]  /*4340*/  IADD3 R42, PT, PT, R42, R214, RZ ;  /* 0x000000d62a2a7210 */ /* 0x010fc60007ffe0ff */
[----:B------:R1:W-:Y:S04]  /*4350*/  STG.E.U16 desc[UR4][R88.64], R38 ;  /* 0x0000002658007986 */ /* 0x0003e8000c101504 */
[----:B------:R1:W-:Y:S04]  /*4360*/  STG.E.U16 desc[UR4][R86.64], R39 ;  /* 0x0000002756007986 */ /* 0x0003e8000c101504 */
[----:B------:R1:W-:Y:S01]  /*4370*/  STG.E.U16 desc[UR4][R166.64], R40 ;  /* 0x00000028a6007986 */ /* 0x0003e2000c101504 */
[----:B------:R-:W-:Y:S02]  /*4380*/  ISETP.GE.AND P2, PT, R42, UR6, PT ;  /* 0x000000062a007c0c */ /* 0x000fe4000bf46270 */
[----:B------:R-:W-:-:S02]  /*4390*/  IADD3 R41, PT, PT, R41, 0x1, RZ ;  /* 0x0000000129297810 */ /* 0x000fc40007ffe0ff */
[----:B------:R-:W-:Y:S02]  /*43a0*/  PLOP3.LUT P1, PT, P1, PT, PT, 0x8, 0x80 ;  /* 0x000000000080781c */ /* 0x000fe40000f2e170 */
[----:B------:R-:W-:-:S07]  /*43b0*/  LOP3.LUT R41, R41, 0x3, RZ, 0xc0, !PT ;  /* 0x0000000329297812 */ /* 0x000fce00078ec0ff */
[----:B-1----:R-:W-:Y:S05]  /*43c0*/  @!P2 BRA `(.L_x_162) ;  /* 0xffffffc40064a947 */ /* 0x002fea000383ffff */
[----:B------:R-:W-:Y:S05]  /*43d0*/  EXIT ;  /* 0x000000000000794d */ /* 0x000fea0003800000 */
.L_x_163:
        /* <DEDUP_REMOVED lines=10> */
.L_x_1017:


//--------------------- .text._ZN10layer_norm13ln_fwd_kernelINS_13Kernel_traitsI13__nv_bfloat16S2_S2_fjLj30720ELj4ELj1ELj4ELj4ENS_18Kernel_traits_baseILj30720ES2_S2_S2_fjLj128EEEEEEEvNS_9FwdParamsE --------------------------
	.section	.text._ZN10layer_norm13ln_fwd_kernelINS_13Kernel_traitsI13__nv_bfloat16S2_S2_fjLj30720ELj4ELj1ELj4ELj4ENS_18Kernel_traits_baseILj30720ES2_S2_S2_fjLj128EEEEEEEvNS_9FwdParamsE,"ax",@progbits
	.align	128
        .global         _ZN10layer_norm13ln_fwd_kernelINS_13Kernel_traitsI13__nv_bfloat16S2_S2_fjLj30720ELj4ELj1ELj4ELj4ENS_18Kernel_traits_baseILj30720ES2_S2_S2_fjLj128EEEEEEEvNS_9FwdParamsE
        .type           _ZN10layer_norm13ln_fwd_kernelINS_13Kernel_traitsI13__nv_bfloat16S2_S2_fjLj30720ELj4ELj1ELj4ELj4ENS_18Kernel_traits_baseILj30720ES2_S2_S2_fjLj128EEEEEEEvNS_9FwdParamsE,@function
        .size           _ZN10layer_norm13ln_fwd_kernelINS_13Kernel_traitsI13__nv_bfloat16S2_S2_fjLj30720ELj4ELj1ELj4ELj4ENS_18Kernel_traits_baseILj30720ES2_S2_S2_fjLj128EEEEEEEvNS_9FwdParamsE,(.L_x_1018 - _ZN10layer_norm13ln_fwd_kernelINS_13Kernel_traitsI13__nv_bfloat16S2_S2_fjLj30720ELj4ELj1ELj4ELj4ENS_18Kernel_traits_baseILj30720ES2_S2_S2_fjLj128EEEEEEEvNS_9FwdParamsE)
        .other          _ZN10layer_norm13ln_fwd_kernelINS_13Kernel_traitsI13__nv_bfloat16S2_S2_fjLj30720ELj4ELj1ELj4ELj4ENS_18Kernel_traits_baseILj30720ES2_S2_S2_fjLj128EEEEEEEvNS_9FwdParamsE,@"STO_CUDA_ENTRY STV_DEFAULT"
_ZN10layer_norm13ln_fwd_kernelINS_13Kernel_traitsI13__nv_bfloat16S2_S2_fjLj30720ELj4ELj1ELj4ELj4ENS_18Kernel_traits_baseILj30720ES2_S2_S2_fjLj128EEEEEEEvNS_9FwdParamsE:
.text._ZN10layer_norm13ln_fwd_kernelINS_13Kernel_traitsI13__nv_bfloat16S2_S2_fjLj30720ELj4ELj1ELj4ELj4ENS_18Kernel_traits_baseILj30720ES2_S2_S2_fjLj128EEEEEEEvNS_9FwdParamsE:
        /* <DEDUP_REMOVED lines=10> */
[----:B------:R-:W-:Y:S01]  /*00a0*/  LOP3.LUT R3, R63, 0x7f, RZ, 0xc0, !PT ;  /* 0x0000007f3f037812 */ /* 0x000fe200078ec0ff */
[----:B------:R-:W2:Y:S03]  /*00b0*/  LDCU UR4, c[0x0][0x380] ;  /* 0x00007000ff0477ac */ /* 0x000ea60008000800 */
[----:B------:R-:W3:Y:S01]  /*00c0*/  LDC.64 R68, c[0x0][0x3b8] ;  /* 0x0000ee00ff447b82 */ /* 0x000ee20000000a00 */
[----:B------:R-:W-:-:S05]  /*00d0*/  LOP3.LUT R0, R3, 0x180, R0, 0xf8, !PT ;  /* 0x0000018003007812 */ /* 0x000fca00078ef800 */
[----:B0-----:R-:W-:-:S05]  /*00e0*/  IMAD.WIDE.U32 R42, R0, 0x4, R42 ;  /* 0x00000004002a7825 */ /* 0x001fca00078e002a */
[----:B-1----:R0:W5:Y:S01]  /*00f0*/  LDG.E R2, desc[UR8][R42.64] ;  /* 0x000000082a027981 */ /* 0x002162000c1e1900 */
[----:B---3--:R-:W-:-:S03]  /*0100*/  IMAD.WIDE.U32 R68, R0, 0x4, R68 ;  /* 0x0000000400447825 */ /* 0x008fc600078e0044 */
[----:B------:R0:W5:Y:S04]  /*0110*/  LDG.E R3, desc[UR8][R42.64+0x800] ;  /* 0x000800082a037981 */ /* 0x000168000c1e1900 */
        /* <DEDUP_REMOVED lines=57> */
[----:B------:R0:W5:Y:S01]  /*04b0*/  LDG.E R61, desc[UR8][R68.64+0xe800] ;  /* 0x00e80008443d7981 */ /* 0x000162000c1e1900 */
[----:B------:R-:W-:-:S04]  /*04c0*/  LOP3.LUT R62, R63, 0x1f, RZ, 0xc0, !PT ;  /* 0x0000001f3f3e7812 */ /* 0x000fc800078ec0ff */
[----:B------:R-:W-:Y:S02]  /*04d0*/  LOP3.LUT P0, RZ, R62, 0x3, R65, 0xf8, !PT ;  /* 0x000000033eff7812 */ /* 0x000fe4000780f841 */
[----:B------:R-:W-:Y:S02]  /*04e0*/  LOP3.LUT R64, R65, 0x3, RZ, 0xc0, !PT ;  /* 0x0000000341407812 */ /* 0x000fe400078ec0ff */
[----:B------:R-:W-:Y:S01]  /*04f0*/  ISETP.LT.U32.AND P0, PT, R63, 0x20, !P0 ;  /* 0x000000203f00780c */ /* 0x000fe20004701070 */
[----:B------:R-:W-:Y:S01]  /*0500*/  HFMA2 R63, -RZ, RZ, 0, 0 ;  /* 0x00000000ff3f7431 */ /* 0x000fe200000001ff */
[----:B------:R-:W-:Y:S02]  /*0510*/  LOP3.LUT R65, R65, 0x7ffffffc, RZ, 0xc0, !PT ;  /* 0x7ffffffc41417812 */ /* 0x000fe400078ec0ff */
[----:B------:R-:W-:Y:S01]  /*0520*/  MOV R66, R67 ;  /* 0x0000004300427202 */ /* 0x000fe20000000f00 */
[----:B--2---:R-:W-:Y:S02]  /*0530*/  USHF.L.U32 UR4, UR4, 0x2, URZ ;  /* 0x0000000204047899 */ /* 0x004fe400080006ff */
[----:B0-----:R-:W-:-:S11]  /*0540*/  UPLOP3.LUT UP0, UPT, UPT, UPT, UPT, 0x40, 0x4 ;  /* 0x000000000004789c */ /* 0x001fd60003f0e870 */
.L_x_166:
[----:B0-----:R-:W0:Y:S01]  /*0550*/  LDC.64 R76, c[0x0][0x390] ;  /* 0x0000e400ff4c7b82 */ /* 0x001e220000000a00 */
[----:B------:R-:W-:-:S05]  /*0560*/  IMAD R134, R67, 0x3c00, R0 ;  /* 0x00003c0043867824 */ /* 0x000fca00078e0200 */
[C---:B------:R-:W-:Y:S01]  /*0570*/  IADD3 R141, PT, PT, R134.reuse, 0x400, RZ ;  /* 0x00000400868d7810 */ /* 0x040fe20007ffe0ff */
[----:B0-----:R-:W-:-:S05]  /*0580*/  IMAD.WIDE.U32 R68, R134, 0x4, R76 ;  /* 0x0000000486447825 */ /* 0x001fca00078e004c */
[----:B------:R-:W2:Y:S01]  /*0590*/  LDG.E R86, desc[UR8][R68.64] ;  /* 0x0000000844567981 */ /* 0x000ea2000c1e1900 */
[----:B------:R-:W-:-:S03]  /*05a0*/  IMAD.WIDE.U32 R146, R141, 0x4, R76 ;  /* 0x000000048d927825 */ /* 0x000fc600078e004c */
[----:B------:R0:W3:Y:S01]  /*05b0*/  LDG.E R94, desc[UR8][R68.64+0x800] ;  /* 0x00080008445e7981 */ /* 0x0000e2000c1e1900 */
[----:B------:R-:W-:-:S03]  /*05c0*/  IADD3 R139, PT, PT, R134, 0x600, RZ ;  /* 0x00000600868b7810 */ /* 0x000fc60007ffe0ff */
[----:B------:R-:W4:Y:S01]  /*05d0*/  LDG.E R146, desc[UR8][R146.64] ;  /* 0x0000000892927981 */ /* 0x000f22000c1e1900 */
[C---:B------:R-:W-:Y:S01]  /*05e0*/  IADD3 R126, PT, PT, R134.reuse, 0x800, RZ ;  /* 0x00000800867e7810 */ /* 0x040fe20007ffe0ff */
[----:B------:R-:W-:Y:S01]  /*05f0*/  IMAD.WIDE.U32 R144, R139, 0x4, R76 ;  /* 0x000000048b907825 */ /* 0x000fe200078e004c */
[----:B------:R-:W-:-:S05]  /*0600*/  IADD3 R124, PT, PT, R134, 0xa00, RZ ;  /* 0x00000a00867c7810 */ /* 0x000fca0007ffe0ff */
[----:B------:R-:W4:Y:S01]  /*0610*/  LDG.E R144, desc[UR8][R144.64] ;  /* 0x0000000890907981 */ /* 0x000f22000c1e1900 */
[----:B------:R-:W-:-:S05]  /*0620*/  IMAD.WIDE.U32 R70, R126, 0x4, R76 ;  /* 0x000000047e467825 */ /* 0x000fca00078e004c */
[----:B------:R1:W4:Y:S01]  /*0630*/  LDG.E R143, desc[UR8][R70.64] ;  /* 0x00000008468f7981 */ /* 0x000322000c1e1900 */
[----:B------:R-:W-:Y:S01]  /*0640*/  IMAD.WIDE.U32 R136, R124, 0x4, R76 ;  /* 0x000000047c887825 */ /* 0x000fe200078e004c */
[----:B------:R-:W-:-:S05]  /*0650*/  IADD3 R130, PT, PT, R134, 0xc00, RZ ;  /* 0x00000c0086827810 */ /* 0x000fca0007ffe0ff */
[----:B------:R-:W4:Y:S01]  /*0660*/  LDG.E R136, desc[UR8][R136.64] ;  /* 0x0000000888887981 */ /* 0x000f22000c1e1900 */
[----:B------:R-:W-:Y:S01]  /*0670*/  IMAD.WIDE.U32 R72, R130, 0x4, R76 ;  /* 0x0000000482487825 */ /* 0x000fe200078e004c */
[----:B------:R-:W-:-:S04]  /*0680*/  IADD3 R128, PT, PT, R134, 0xe00, RZ ;  /* 0x00000e0086807810 */ /* 0x000fc80007ffe0ff */
[----:B------:R1:W4:Y:S01]  /*0690*/  LDG.E R123, desc[UR8][R72.64] ;  /* 0x00000008487b7981 */ /* 0x000322000c1e1900 */
[----:B------:R-:W-:Y:S01]  /*06a0*/  IMAD.WIDE.U32 R74, R128, 0x4, R76 ;  /* 0x00000004804a7825 */ /* 0x000fe200078e004c */
[----:B------:R-:W-:-:S04]  /*06b0*/  IADD3 R79, PT, PT, R134, 0x1000, RZ ;  /* 0x00001000864f7810 */ /* 0x000fc80007ffe0ff */
[----:B------:R1:W4:Y:S01]  /*06c0*/  LDG.E R125, desc[UR8][R74.64] ;  /* 0x000000084a7d7981 */ /* 0x000322000c1e1900 */
[----:B------:R-:W-:Y:S01]  /*06d0*/  IMAD.WIDE.U32 R78, R79, 0x4, R76 ;  /* 0x000000044f4e7825 */ /* 0x000fe200078e004c */
[----:B0-----:R-:W-:-:S04]  /*06e0*/  IADD3 R69, PT, PT, R134, 0x1200, RZ ;  /* 0x0000120086457810 */ /* 0x001fc80007ffe0ff */
[----:B------:R0:W4:Y:S01]  /*06f0*/  LDG.E R133, desc[UR8][R78.64] ;  /* 0x000000084e857981 */ /* 0x000122000c1e1900 */
[----:B------:R-:W-:Y:S01]  /*0700*/  IMAD.WIDE.U32 R68, R69, 0x4, R76 ;  /* 0x0000000445447825 */ /* 0x000fe200078e004c */
[----:B-1----:R-:W-:-:S04]  /*0710*/  IADD3 R71, PT, PT, R134, 0x1400, RZ ;  /* 0x0000140086477810 */ /* 0x002fc80007ffe0ff */
[----:B------:R1:W4:Y:S01]  /*0720*/  LDG.E R132, desc[UR8][R68.64] ;  /* 0x0000000844847981 */ /* 0x000322000c1e1900 */
        /* <DEDUP_REMOVED lines=17> */
[----:B------:R-:W4:Y:S01]  /*0840*/  LDG.E R118, desc[UR8][R70.64] ;  /* 0x0000000846767981 */ /* 0x000f22000c1e1900 */
[----:B------:R-:W-:Y:S01]  /*0850*/  IMAD.WIDE.U32 R72, R73, 0x4, R76 ;  /* 0x0000000449487825 */ /* 0x000fe200078e004c */
[----:B0-----:R-:W-:-:S04]  /*0860*/  IADD3 R75, PT, PT, R134, 0x2200, RZ ;  /* 0x00002200864b7810 */ /* 0x001fc80007ffe0ff */
[----:B------:R-:W4:Y:S01]  /*0870*/  LDG.E R121, desc[UR8][R72.64] ;  /* 0x0000000848797981 */ /* 0x000f22000c1e1900 */
        /* <DEDUP_REMOVED lines=22> */
[----:B------:R-:W-:-:S05]  /*09e0*/  IADD3 R90, PT, PT, R134, 0x3200, RZ ;  /* 0x00003200865a7810 */ /* 0x000fca0007ffe0ff */
[----:B------:R0:W4:Y:S01]  /*09f0*/  LDG.E R70, desc[UR8][R70.64] ;  /* 0x0000000846467981 */ /* 0x000122000c1e1900 */
[----:B-1----:R-:W-:Y:S01]  /*0a00*/  IMAD.WIDE.U32 R78, R90, 0x4, R76 ;  /* 0x000000045a4e7825 */ /* 0x002fe200078e004c */
[----:B------:R-:W-:-:S05]  /*0a10*/  IADD3 R68, PT, PT, R134, 0x3400, RZ ;  /* 0x0000340086447810 */ /* 0x000fca0007ffe0ff */
[----:B------:R1:W4:Y:S01]  /*0a20*/  LDG.E R79, desc[UR8][R78.64] ;  /* 0x000000084e4f7981 */ /* 0x000322000c1e1900 */
[----:B------:R-:W-:Y:S01]  /*0a30*/  IMAD.WIDE.U32 R84, R68, 0x4, R76 ;  /* 0x0000000444547825 */ /* 0x000fe200078e004c */
[----:B0-----:R-:W-:-:S05]  /*0a40*/  IADD3 R75, PT, PT, R134, 0x3600, RZ ;  /* 0x00003600864b7810 */ /* 0x001fca0007ffe0ff */
[----:B------:R-:W4:Y:S01]  /*0a50*/  LDG.E R84, desc[UR8][R84.64] ;  /* 0x0000000854547981 */ /* 0x000f22000c1e1900 */
[----:B------:R-:W-:Y:S01]  /*0a60*/  IMAD.WIDE.U32 R82, R75, 0x4, R76 ;  /* 0x000000044b527825 */ /* 0x000fe200078e004c */
[----:B------:R-:W-:-:S05]  /*0a70*/  IADD3 R73, PT, PT, R134, 0x3800, RZ ;  /* 0x0000380086497810 */ /* 0x000fca0007ffe0ff */
[----:B------:R-:W4:Y:S01]  /*0a80*/  LDG.E R82, desc[UR8][R82.64] ;  /* 0x0000000852527981 */ /* 0x000f22000c1e1900 */
[----:B------:R-:W-:Y:S01]  /*0a90*/  IMAD.WIDE.U32 R80, R73, 0x4, R76 ;  /* 0x0000000449507825 */ /* 0x000fe200078e004c */
[----:B------:R-:W-:-:S05]  /*0aa0*/  IADD3 R71, PT, PT, R134, 0x3a00, RZ ;  /* 0x00003a0086477810 */ /* 0x000fca0007ffe0ff */
[----:B------:R-:W4:Y:S01]  /*0ab0*/  LDG.E R80, desc[UR8][R80.64] ;  /* 0x0000000850507981 */ /* 0x000f22000c1e1900 */
[----:B------:R-:W-:-:S05]  /*0ac0*/  IMAD.WIDE.U32 R76, R71, 0x4, R76 ;  /* 0x00000004474c7825 */ /* 0x000fca00078e004c */
[----:B------:R0:W4:Y:S01]  /*0ad0*/  LDG.E R145, desc[UR8][R76.64] ;  /* 0x000000084c917981 */ /* 0x000122000c1e1900 */
[----:B------:R-:W1:Y:S01]  /*0ae0*/  S2UR UR6, SR_CgaCtaId ;  /* 0x00000000000679c3 */ /* 0x000e620000008800 */
[C---:B------:R-:W-:Y:S01]  /*0af0*/  ISETP.NE.AND P2, PT, R62.reuse, RZ, PT ;  /* 0x000000ff3e00720c */ /* 0x040fe20003f45270 */
[----:B------:R-:W-:Y:S01]  /*0b00*/  UMOV UR5, 0x400 ;  /* 0x0000040000057882 */ /* 0x000fe20000000000 */
[----:B------:R-:W-:Y:S02]  /*0b10*/  ISETP.GT.U32.AND P1, PT, R62, 0x3, PT ;  /* 0x000000033e00780c */ /* 0x000fe40003f24070 */
[----:B------:R-:W-:-:S11]  /*0b20*/  MOV R149, RZ ;  /* 0x000000ff00957202 */ /* 0x000fd60000000f00 */
[----:B------:R-:W-:-:S05]  /*0b30*/  @!P1 MOV R149, 0x44f00000 ;  /* 0x44f0000000959802 */ /* 0x000fca0000000f00 */
[----:B------:R-:W-:Y:S01]  /*0b40*/  SHFL.DOWN PT, R150, R149, 0x2, 0x1f ;  /* 0x08401f0095967f89 */ /* 0x000fe200000e0000 */
[----:B-1----:R-:W-:-:S04]  /*0b50*/  ULEA UR5, UR6, UR5, 0x18 ;  /* 0x0000000506057291 */ /* 0x002fc8000f8ec0ff */
[----:B------:R-:W-:Y:S01]  /*0b60*/  @UP0 UIADD3 UR5, UPT, UPT, UR5, 0x20, URZ ;  /* 0x0000002005050890 */ /* 0x000fe2000fffe0ff */
[C---:B--2---:R-:W-:Y:S02]  /*0b70*/  PRMT R74, R86.reuse, 0x7632, R74 ;  /* 0x00007632564a7816 */ /* 0x044fe4000000004a */
[----:B------:R-:W-:Y:S02]  /*0b80*/  SHF.L.U32 R78, R86, 0x10, RZ ;  /* 0x00000010564e7819 */ /* 0x000fe400000006ff */
[----:B------:R-:W-:Y:S02]  /*0b90*/  SHF.L.U32 R74, R74, 0x10, RZ ;  /* 0x000000104a4a7819 */ /* 0x000fe400000006ff */
[C---:B---3--:R-:W-:Y:S01]  /*0ba0*/  PRMT R72, R94.reuse, 0x7632, R72 ;  /* 0x000076325e487816 */ /* 0x048fe20000000048 */
[----:B------:R-:W-:Y:S01]  /*0bb0*/  FADD.FTZ R69, RZ, R78 ;  /* 0x0000004eff457221 */ /* 0x000fe20000010000 */
        /* <DEDUP_REMOVED lines=17> */
[----:B0-----:R-:W-:Y:S01]  /*0cd0*/  FADD.FTZ R76, R144, R69 ;  /* 0x00000045904c7221 */ /* 0x001fe20000010000 */
[----:B------:R-:W-:Y:S02]  /*0ce0*/  SHF.L.U32 R136, R136, 0x10, RZ ;  /* 0x0000001088887819 */ /* 0x000fe400000006ff */
[----:B------:R-:W-:Y:S01]  /*0cf0*/  SHF.L.U32 R137, R137, 0x10, RZ ;  /* 0x0000001089897819 */ /* 0x000fe200000006ff */
[----:B------:R-:W-:Y:S01]  /*0d00*/  FADD.FTZ R76, R135, R76 ;  /* 0x0000004c874c7221 */ /* 0x000fe20000010000 */
[----:B------:R-:W-:-:S02]  /*0d10*/  PRMT R131, R123, 0x7632, R131 ;  /* 0x000076327b837816 */ /* 0x000fc40000000083 */
[----:B------:R-:W-:Y:S01]  /*0d20*/  SHF.L.U32 R123, R123, 0x10, RZ ;  /* 0x000000107b7b7819 */ /* 0x000fe200000006ff */
[----:B------:R-:W-:Y:S01]  /*0d30*/  FADD.FTZ R69, R143, R76 ;  /* 0x0000004c8f457221 */ /* 0x000fe20000010000 */
[----:B------:R-:W-:Y:S02]  /*0d40*/  SHF.L.U32 R131, R131, 0x10, RZ ;  /* 0x0000001083837819 */ /* 0x000fe400000006ff */
[C---:B------:R-:W-:Y:S01]  /*0d50*/  PRMT R88, R125.reuse, 0x7632, R88 ;  /* 0x000076327d587816 */ /* 0x040fe20000000058 */
        /* <DEDUP_REMOVED lines=30> */
[----:B------:R-:W-:-:S04]  /*0f40*/  FADD.FTZ R69, R127, R76 ;  /* 0x0000004c7f457221 */ /* 0x000fc80000010000 */
[----:B------:R-:W-:Y:S01]  /*0f50*/  FADD.FTZ R69, R122, R69 ;  /* 0x000000457a457221 */ /* 0x000fe20000010000 */
[----:B------:R-:W-:-:S03]  /*0f60*/  PRMT R119, R118, 0x7632, R119 ;  /* 0x0000763276777816 */ /* 0x000fc60000000077 */
[----:B------:R-:W-:Y:S01]  /*0f70*/  FADD.FTZ R69, R104, R69 ;  /* 0x0000004568457221 */ /* 0x000fe20000010000 */
[----:B------:R-:W-:Y:S02]  /*0f80*/  SHF.L.U32 R118, R118, 0x10, RZ ;  /* 0x0000001076767819 */ /* 0x000fe400000006ff */
[----:B------:R-:W-:Y:S01]  /*0f90*/  SHF.L.U32 R119, R119, 0x10, RZ ;  /* 0x0000001077777819 */ /* 0x000fe200000006ff */
[----:B------:R-:W-:Y:S01]  /*0fa0*/  FADD.FTZ R76, R92, R69 ;  /* 0x000000455c4c7221 */ /* 0x000fe20000010000 */
[C---:B------:R-:W-:Y:S02]  /*0fb0*/  PRMT R114, R121.reuse, 0x7632, R114 ;  /* 0x0000763279727816 */ /* 0x040fe40000000072 */
[----:B------:R-:W-:Y:S01]  /*0fc0*/  SHF.L.U32 R121, R121, 0x10, RZ ;  /* 0x0000001079797819 */ /* 0x000fe200000006ff */
[----:B------:R-:W-:Y:S01]  /*0fd0*/  FADD.FTZ R69, R113, R76 ;  /* 0x0000004c71457221 */ /* 0x000fe20000010000 */
[----:B------:R-:W-:Y:S02]  /*0fe0*/  SHF.L.U32 R114, R114, 0x10, RZ ;  /* 0x0000001072727819 */ /* 0x000fe400000006ff */
[----:B------:R-:W-:Y:S01]  /*0ff0*/  PRMT R110, R120, 0x7632, R110 ;  /* 0x00007632786e7816 */ /* 0x000fe2000000006e */
[--C-:B------:R-:W-:Y:S01]  /*1000*/  FADD.FTZ R76, R106, R69.reuse ;  /* 0x000000456a4c7221 */ /* 0x100fe20000010000 */
[----:B------:R-:W-:-:S02]  /*1010*/  PRMT R69, R111, 0x7632, R69 ;  /* 0x000076326f457816 */ /* 0x000fc40000000045 */
[----:B------:R-:W-:Y:S01]  /*1020*/  SHF.L.U32 R111, R111, 0x10, RZ ;  /* 0x000000106f6f7819 */ /* 0x000fe200000006ff */
[----:B------:R-:W-:Y:S01]  /*1030*/  FADD.FTZ R76, R117, R76 ;  /* 0x0000004c754c7221 */ /* 0x000fe20000010000 */
[----:B------:R-:W-:Y:S02]  /*1040*/  SHF.L.U32 R69, R69, 0x10, RZ ;  /* 0x0000001045457819 */ /* 0x000fe400000006ff */
        /* <DEDUP_REMOVED lines=43> */
[----:B------:R-:W-:-:S04]  /*1300*/  FADD.FTZ R76, R109, R76 ;  /* 0x0000004c6d4c7221 */ /* 0x000fc80000010000 */
[----:B------:R-:W-:Y:S01]  /*1310*/  FADD.FTZ R77, R103, R76 ;  /* 0x0000004c674d7221 */ /* 0x000fe20000010000 */
[----:B------:R-:W-:-:S03]  /*1320*/  SHF.L.U32 R86, R80, 0x10, RZ ;  /* 0x0000001050567819 */ /* 0x000fc600000006ff */
[----:B------:R-:W-:-:S04]  /*1330*/  FADD.FTZ R76, R142, R77 ;  /* 0x0000004d8e4c7221 */ /* 0x000fc80000010000 */
[----:B------:R-:W-:-:S04]  /*1340*/  FADD.FTZ R76, R99, R76 ;  /* 0x0000004c634c7221 */ /* 0x000fc80000010000 */
[----:B------:R-:W-:-:S04]  /*1350*/  FADD.FTZ R76, R105, R76 ;  /* 0x0000004c694c7221 */ /* 0x000fc80000010000 */
[----:B------:R-:W-:-:S04]  /*1360*/  FADD.FTZ R76, R101, R76 ;  /* 0x0000004c654c7221 */ /* 0x000fc80000010000 */
[----:B------:R-:W-:Y:S01]  /*1370*/  FADD.FTZ R77, R95, R76 ;  /* 0x0000004c5f4d7221 */ /* 0x000fe20000010000 */
[----:B------:R-:W-:-:S03]  /*1380*/  SHF.L.U32 R76, R82, 0x10, RZ ;  /* 0x00000010524c7819 */ /* 0x000fc600000006ff */
[----:B------:R-:W-:-:S04]  /*1390*/  FADD.FTZ R77, R96, R77 ;  /* 0x0000004d604d7221 */ /* 0x000fc80000010000 */
[--C-:B------:R-:W-:Y:S01]  /*13a0*/  FADD.FTZ R70, R98, R77.reuse ;  /* 0x0000004d62467221 */ /* 0x100fe20000010000 */
[----:B------:R-:W-:-:S03]  /*13b0*/  PRMT R77, R82, 0x7632, R77 ;  /* 0x00007632524d7816 */ /* 0x000fc6000000004d */
[----:B------:R-:W-:Y:S01]  /*13c0*/  FADD.FTZ R70, R91, R70 ;  /* 0x000000465b467221 */ /* 0x000fe20000010000 */
[----:B------:R-:W-:-:S03]  /*13d0*/  SHF.L.U32 R77, R77, 0x10, RZ ;  /* 0x000000104d4d7819 */ /* 0x000fc600000006ff */
[----:B------:R-:W-:-:S04]  /*13e0*/  FADD.FTZ R70, R97, R70 ;  /* 0x0000004661467221 */ /* 0x000fc80000010000 */
[----:B------:R-:W-:-:S04]  /*13f0*/  FADD.FTZ R70, R87, R70 ;  /* 0x0000004657467221 */ /* 0x000fc80000010000 */
[----:B------:R-:W-:-:S04]  /*1400*/  FADD.FTZ R70, R93, R70 ;  /* 0x000000465d467221 */ /* 0x000fc80000010000 */
[--C-:B------:R-:W-:Y:S01]  /*1410*/  FADD.FTZ R79, R89, R70.reuse ;  /* 0x00000046594f7221 */ /* 0x100fe20000010000 */
[----:B------:R-:W-:Y:S02]  /*1420*/  PRMT R70, R80, 0x7632, R70 ;  /* 0x0000763250467816 */ /* 0x000fe40000000046 */
[----:B------:R-:W-:Y:S01]  /*1430*/  PRMT R80, R145, 0x7632, R80 ;  /* 0x0000763291507816 */ /* 0x000fe20000000050 */
[----:B------:R-:W-:Y:S01]  /*1440*/  FADD.FTZ R82, R76, R79 ;  /* 0x0000004f4c527221 */ /* 0x000fe20000010000 */
[----:B------:R-:W-:-:S03]  /*1450*/  SHF.L.U32 R70, R70, 0x10, RZ ;  /* 0x0000001046467819 */ /* 0x000fc600000006ff */
[----:B------:R-:W-:-:S04]  /*1460*/  FADD.FTZ R79, R77, R82 ;  /* 0x000000524d4f7221 */ /* 0x000fc80000010000 */
[----:B------:R-:W-:Y:S01]  /*1470*/  FADD.FTZ R81, R86, R79 ;  /* 0x0000004f56517221 */ /* 0x000fe20000010000 */
[----:B------:R-:W-:Y:S02]  /*1480*/  SHF.L.U32 R79, R145, 0x10, RZ ;  /* 0x00000010914f7819 */ /* 0x000fe400000006ff */
[----:B------:R-:W-:Y:S01]  /*1490*/  SHF.L.U32 R145, R80, 0x10, RZ ;  /* 0x0000001050917819 */ /* 0x000fe200000006ff */
        /* <DEDUP_REMOVED lines=15> */
[--C-:B------:R-:W-:Y:S01]  /*1590*/  FADD.FTZ R82, R74, -R80.reuse ;  /* 0x800000504a527221 */ /* 0x100fe20000010000 */
[--C-:B------:R-:W-:Y:S01]  /*15a0*/  FADD.FTZ R148, R94, -R80.reuse ;  /* 0x800000505e947221 */ /* 0x100fe20000010000 */
[----:B------:R-:W-:Y:S01]  /*15b0*/  FADD.FTZ R84, R146, -R80 ;  /* 0x8000005092547221 */ /* 0x000fe20000010000 */
[----:B------:R-:W-:-:S04]  /*15c0*/  FFMA.FTZ R81, R81, R81, RZ ;  /* 0x0000005151517223 */ /* 0x000fc800000100ff */
        /* <DEDUP_REMOVED lines=120> */
[----:B0-----:R-:W-:Y:S02]  /*1d50*/  FADD.FTZ R85, R83, R84 ;  /* 0x0000005453557221 */ /* 0x001fe40000010000 */
[----:B------:R-:W0:Y:S03]  /*1d60*/  S2R R84, SR_TID.X ;  /* 0x0000000000547919 */ /* 0x000e260000002100 */
[----:B------:R-:W1:Y:S02]  /*1d70*/  SHFL.BFLY PT, R148, R85, 0x8, 0x1f ;  /* 0x0d001f0055947f89 */ /* 0x000e6400000e0000 */
[----:B-1----:R-:W-:Y:S01]  /*1d80*/  FADD.FTZ R148, R85, R148 ;  /* 0x0000009455947221 */ /* 0x002fe20000010000 */
[----:B------:R-:W-:Y:S01]  /*1d90*/  FADD.FTZ R85, R150, R149 ;  /* 0x0000009596557221 */ /* 0x000fe20000010000 */
[----:B0-----:R-:W-:-:S03]  /*1da0*/  SHF.R.U32.HI R82, RZ, 0x5, R84 ;  /* 0x00000005ff527819 */ /* 0x001fc60000011654 */
[----:B------:R-:W0:Y:S01]  /*1db0*/  SHFL.BFLY PT, R147, R148, 0x10, 0x1f ;  /* 0x0e001f0094937f89 */ /* 0x000e2200000e0000 */
[----:B------:R-:W1:Y:S01]  /*1dc0*/  MUFU.RCP R153, R85 ;  /* 0x0000005500997308 */ /* 0x000e620000001000 */
[----:B0-----:R-:W-:Y:S01]  /*1dd0*/  FADD.FTZ R81, R148, R147 ;  /* 0x0000009394517221 */ /* 0x001fe20000010000 */
[----:B------:R-:W-:Y:S02]  /*1de0*/  @!P2 LEA R147, R82, UR5, 0x3 ;  /* 0x000000055293ac11 */ /* 0x000fe4000f8e18ff */
[----:B------:R-:W-:Y:S02]  /*1df0*/  CS2R R82, SRZ ;  /* 0x0000000000527805 */ /* 0x000fe4000001ff00 */
[----:B------:R-:W-:Y:S01]  /*1e00*/  @!P1 LEA R148, R62, UR5, 0x3 ;  /* 0x000000053e949c11 */ /* 0x000fe2000f8e18ff */
[----:B------:R0:W-:Y:S01]  /*1e10*/  @!P2 STS.64 [R147], R80 ;  /* 0x000000509300a388 */ /* 0x0001e20000000a00 */
[----:B------:R-:W-:Y:S01]  /*1e20*/  BAR.SYNC.DEFER_BLOCKING 0x0 ;  /* 0x0000000000007b1d */ /* 0x000fe20000010000 */
[----:B------:R-:W-:-:S07]  /*1e30*/  ISETP.NE.AND P2, PT, R84, RZ, PT ;  /* 0x000000ff5400720c */ /* 0x000fce0003f45270 */
[----:B0-----:R-:W0:Y:S01]  /*1e40*/  LDC R147, c[0x0][0x380] ;  /* 0x0000e000ff937b82 */ /* 0x001e220000000800 */
[----:B------:R-:W2:Y:S04]  /*1e50*/  @!P1 LDS.64 R82, [R148] ;  /* 0x0000000094529984 */ /* 0x000ea80000000a00 */
[----:B------:R-:W-:Y:S04]  /*1e60*/  SHFL.DOWN PT, R148, R85, 0x1, 0x1f ;  /* 0x08201f0055947f89 */ /* 0x000fe800000e0000 */
[----:B--2---:R-:W2:Y:S04]  /*1e70*/  SHFL.DOWN PT, R151, R82, 0x2, 0x1f ;  /* 0x08401f0052977f89 */ /* 0x004ea800000e0000 */
[----:B------:R-:W3:Y:S01]  /*1e80*/  SHFL.DOWN PT, R152, R83, 0x2, 0x1f ;  /* 0x08401f0053987f89 */ /* 0x000ee200000e0000 */
[----:B--2---:R-:W-:Y:S01]  /*1e90*/  FMUL.FTZ R154, R150, R151 ;  /* 0x00000097969a7220 */ /* 0x004fe20000410000 */
[----:B------:R-:W-:-:S03]  /*1ea0*/  FADD.FTZ R151, -R151, R82 ;  /* 0x0000005297977221 */ /* 0x000fc60000010100 */
[----:B------:R-:W-:Y:S01]  /*1eb0*/  FFMA.FTZ R154, R149, R82, R154 ;  /* 0x00000052959a7223 */ /* 0x000fe2000001009a */
[----:B------:R-:W-:Y:S01]  /*1ec0*/  FMUL.FTZ R80, R151, R151 ;  /* 0x0000009797507220 */ /* 0x000fe20000410000 */
[----:B---3--:R-:W-:Y:S01]  /*1ed0*/  FADD.FTZ R152, R152, R83 ;  /* 0x0000005398987221 */ /* 0x008fe20000010000 */
[----:B------:R-:W-:Y:S01]  /*1ee0*/  FADD.FTZ R83, R85, R148 ;  /* 0x0000009455537221 */ /* 0x000fe20000010000 */
[----:B-1----:R-:W-:Y:S01]  /*1ef0*/  FMUL.FTZ R154, R153, R154 ;  /* 0x0000009a999a7220 */ /* 0x002fe20000410000 */
[----:B------:R-:W-:-:S04]  /*1f00*/  FMUL.FTZ R149, R80, R149 ;  /* 0x0000009550957220 */ /* 0x000fc80000410000 */
[----:B------:R-:W1:Y:S01]  /*1f10*/  SHFL.DOWN PT, R81, R154, 0x1, 0x1f ;  /* 0x08201f009a517f89 */ /* 0x000e6200000e0000 */
[----:B------:R-:W-:Y:S01]  /*1f20*/  FMUL.FTZ R149, R150, R149 ;  /* 0x0000009596957220 */ /* 0x000fe20000410000 */
[----:B------:R-:W2:Y:S03]  /*1f30*/  MUFU.RCP R83, R83 ;  /* 0x0000005300537308 */ /* 0x000ea60000001000 */
[----:B------:R-:W-:-:S05]  /*1f40*/  FFMA.FTZ R149, R153, R149, R152 ;  /* 0x0000009599957223 */ /* 0x000fca0000010098 */
[----:B------:R-:W3:Y:S01]  /*1f50*/  SHFL.DOWN PT, R82, R149, 0x1, 0x1f ;  /* 0x08201f0095527f89 */ /* 0x000ee200000e0000 */
[----:B-1----:R-:W-:Y:S01]  /*1f60*/  FADD.FTZ R80, R154, -R81 ;  /* 0x800000519a507221 */ /* 0x002fe20000010000 */
[----:B------:R-:W-:-:S03]  /*1f70*/  FMUL.FTZ R152, R148, R81 ;  /* 0x0000005194987220 */ /* 0x000fc60000410000 */
[----:B------:R-:W-:Y:S01]  /*1f80*/  FMUL.FTZ R150, R80, R80 ;  /* 0x0000005050967220 */ /* 0x000fe20000410000 */
[C---:B------:R-:W-:Y:S01]  /*1f90*/  FFMA.FTZ R152, R85.reuse, R154, R152 ;  /* 0x0000009a55987223 */ /* 0x040fe20000010098 */
[----:B------:R-:W1:Y:S02]  /*1fa0*/  LDC.64 R80, c[0x0][0x3c0] ;  /* 0x0000f000ff507b82 */ /* 0x000e640000000a00 */
[----:B------:R-:W-:Y:S01]  /*1fb0*/  FMUL.FTZ R85, R85, R150 ;  /* 0x0000009655557220 */ /* 0x000fe20000410000 */
[----:B------:R-:W-:Y:S01]  /*1fc0*/  LOP3.LUT R150, R63, 0x1, RZ, 0xc0, !PT ;  /* 0x000000013f967812 */ /* 0x000fe200078ec0ff */
[----:B---3--:R-:W-:Y:S01]  /*1fd0*/  FADD.FTZ R82, R149, R82 ;  /* 0x0000005295527221 */ /* 0x008fe20000010000 */
[----:B--2---:R-:W-:Y:S01]  /*1fe0*/  FMUL.FTZ R152, R83, R152 ;  /* 0x0000009853987220 */ /* 0x004fe20000410000 */
[----:B------:R-:W-:Y:S01]  /*1ff0*/  FMUL.FTZ R85, R148, R85 ;  /* 0x0000005594557220 */ /* 0x000fe20000410000 */
[----:B------:R-:W-:-:S03]  /*2000*/  IADD3 R148, PT, PT, -R150, RZ, RZ ;  /* 0x000000ff96947210 */ /* 0x000fc60007ffe1ff */
[----:B------:R-:W-:Y:S01]  /*2010*/  FFMA.FTZ R83, R83, R85, R82 ;  /* 0x0000005553537223 */ /* 0x000fe20000010052 */
[----:B------:R-:W-:Y:S01]  /*2020*/  LOP3.LUT R148, R148, UR4, RZ, 0xc0, !PT ;  /* 0x0000000494947c12 */ /* 0x000fe2000f8ec0ff */
[----:B------:R-:W-:Y:S03]  /*2030*/  SHFL.IDX PT, R82, R152, RZ, 0x1f ;  /* 0x00001fff98527589 */ /* 0x000fe600000e0000 */
[----:B------:R-:W-:Y:S01]  /*2040*/  IADD3 R148, P3, PT, R65, R148, RZ ;  /* 0x0000009441947210 */ /* 0x000fe20007f7e0ff */
[----:B------:R-:W2:Y:S03]  /*2050*/  SHFL.IDX PT, R83, R83, RZ, 0x1f ;  /* 0x00001fff53537589 */ /* 0x000ea600000e0000 */
[----:B------:R-:W-:Y:S02]  /*2060*/  IADD3.X R84, PT, PT, RZ, RZ, RZ, P3, !PT ;  /* 0x000000ffff547210 */ /* 0x000fe40001ffe4ff */
[----:B-1----:R-:W-:-:S04]  /*2070*/  LEA R80, P3, R148, R80, 0x3 ;  /* 0x0000005094507211 */ /* 0x002fc800078618ff */
[----:B------:R-:W-:Y:S02]  /*2080*/  LEA.HI.X R81, R148, R81, R84, 0x3, P3 ;  /* 0x0000005194517211 */ /* 0x000fe400018f1c54 */
[----:B------:R-:W-:Y:S01]  /*2090*/  ISETP.NE.AND P3, PT, R150, RZ, PT ;  /* 0x000000ff9600720c */ /* 0x000fe20003f65270 */
[----:B------:R-:W-:-:S03]  /*20a0*/  @!P2 IMAD.WIDE.U32 R84, R64, 0x8, R80 ;  /* 0x000000084054a825 */ /* 0x000fc600078e0050 */
[----:B0-----:R-:W-:-:S04]  /*20b0*/  SEL R149, R147, RZ, P3 ;  /* 0x000000ff93957207 */ /* 0x001fc80001800000 */
[C---:B------:R-:W-:Y:S01]  /*20c0*/  IADD3 R148, P3, PT, R149.reuse, R66, RZ ;  /* 0x0000004295947210 */ /* 0x040fe20007f7e0ff */
[----:B--2---:R0:W-:Y:S03]  /*20d0*/  @!P2 STG.E.64 desc[UR8][R84.64], R82 ;  /* 0x000000525400a986 */ /* 0x0041e6000c101b08 */
[----:B------:R-:W-:Y:S01]  /*20e0*/  LEA.HI.X.SX32 R149, R149, RZ, 0x1, P3 ;  /* 0x000000ff95957211 */ /* 0x000fe200018f0eff */
[----:B------:R-:W-:Y:S08]  /*20f0*/  @P2 BRA `(.L_x_164) ;  /* 0x0000000000442947 */ /* 0x000ff00003800000 */
[----:B0-----:R-:W0:Y:S01]  /*2100*/  LDC.64 R82, c[0x0][0x3c8] ;  /* 0x0000f200ff527b82 */ /* 0x001e220000000a00 */
[----:B------:R-:W-:Y:S02]  /*2110*/  ISETP.GT.U32.AND P2, PT, R63, 0x1, PT ;  /* 0x000000013f00780c */ /* 0x000fe40003f44070 */
[----:B------:R-:W-:-:S04]  /*2120*/  MOV R85, 0xffffffff ;  /* 0xffffffff00557802 */ /* 0x000fc80000000f00 */
[----:B------:R-:W-:Y:S02]  /*2130*/  SEL R85, R85, 0x1, P2 ;  /* 0x0000000155557807 */ /* 0x000fe40001000000 */
[----:B0-----:R-:W-:-:S04]  /*2140*/  LEA R82, P3, R148, R82, 0x2 ;  /* 0x0000005294527211 */ /* 0x001fc800078610ff */
[----:B------:R-:W-:Y:S01]  /*2150*/  LEA.HI.X R83, R148, R83, R149, 0x2, P3 ;  /* 0x0000005394537211 */ /* 0x000fe200018f1495 */
[----:B------:R-:W-:Y:S06]  /*2160*/  MEMBAR.ALL.GPU ;  /* 0x0000000000007992 */ /* 0x000fec000000a000 */
[----:B------:R-:W-:-:S00]  /*2170*/  ERRBAR ;  /* 0x00000000000079ab */ /* 0x000fc00000000000 */
[----:B------:R-:W-:Y:S06]  /*2180*/  CGAERRBAR ;  /* 0x00000000000075ab */ /* 0x000fec0000000000 */
[----:B------:R0:W-:Y:S01]  /*2190*/  REDG.E.ADD.S32.STRONG.GPU desc[UR8][R82.64], R85 ;  /* 0x000000555200798e */ /* 0x0001e2000c12e308 */
[----:B------:R-:W-:-:S04]  /*21a0*/  ISETP.GE.U32.AND P2, PT, R63, 0x2, PT ;  /* 0x000000023f00780c */ /* 0x000fc80003f46070 */
[----:B------:R-:W-:-:S09]  /*21b0*/  SEL R149, RZ, 0x4, P2 ;  /* 0x00000004ff957807 */ /* 0x000fd20001000000 */
.L_x_165:
[----:B------:R-:W2:Y:S04]  /*21c0*/  LDG.E.STRONG.GPU R84, desc[UR8][R82.64] ;  /* 0x0000000852547981 */ /* 0x000ea8000c1ef900 */
[----:B--2---:R-:W-:Y:S01]  /*21d0*/  CCTL.IVALL ;  /* 0x00000000ff00798f */ /* 0x004fe20002000000 */
[----:B------:R-:W-:Y:S05]  /*21e0*/  YIELD ;  /* 0x0000000000007946 */ /* 0x000fea0003800000 */
[----:B------:R-:W-:-:S13]  /*21f0*/  ISETP.NE.AND P2, PT, R84, R149, PT ;  /* 0x000000955400720c */ /* 0x000fda0003f45270 */
[----:B------:R-:W-:Y:S05]  /*2200*/  @P2 BRA `(.L_x_165) ;  /* 0xfffffffc00ec2947 */ /* 0x000fea000383ffff */
.L_x_164:
[----:B------:R-:W-:Y:S05]  /*2210*/  WARPSYNC.ALL ;  /* 0x0000000000007948 */ /* 0x000fea0003800000 */
[----:B------:R-:W-:Y:S01]  /*2220*/  BAR.SYNC.DEFER_BLOCKING 0x0 ;  /* 0x0000000000007b1d */ /* 0x000fe20000010000 */
[----:B0-----:R-:W-:Y:S01]  /*2230*/  @!P1 IMAD.WIDE.U32 R82, R62, 0x8, R80 ;  /* 0x000000083e529825 */ /* 0x001fe200078e0050 */
[----:B------:R-:W-:-:S03]  /*2240*/  CS2R R80, SRZ ;  /* 0x0000000000507805 */ /* 0x000fc6000001ff00 */
[----:B------:R-:W-:Y:S01]  /*2250*/  HFMA2 R85, -RZ, RZ, 0, 0 ;  /* 0x00000000ff557431 */ /* 0x000fe200000001ff */
[----:B------:R-:W0:Y:S02]  /*2260*/  LDCU UR5, c[0x0][0x384] ;  /* 0x00007080ff0577ac */ /* 0x000e240008000800 */
[----:B------:R-:W2:Y:S01]  /*2270*/  @!P1 LDG.E.64 R80, desc[UR8][R82.64] ;  /* 0x0000000852509981 */ /* 0x000ea2000c1e1b00 */
[----:B------:R-:W-:Y:S01]  /*2280*/  @!P1 MOV R85, 0x45f00000 ;  /* 0x45f0000000559802 */ /* 0x000fe20000000f00 */
[----:B------:R-:W-:Y:S01]  /*2290*/  UPLOP3.LUT UP0, UPT, UPT, UPT, UP0, 0x40, 0x4 ;  /* 0x000000000004789c */ /* 0x000fe20003f0e800 */
[----:B------:R-:W-:-:S03]  /*22a0*/  IADD3 R63, PT, PT, R63, 0x1, RZ ;  /* 0x000000013f3f7810 */ /* 0x000fc60007ffe0ff */
[----:B------:R-:W1:Y:S01]  /*22b0*/  SHFL.DOWN PT, R148, R85, 0x2, 0x1f ;  /* 0x08401f0055947f89 */ /* 0x000e6200000e0000 */
[----:B------:R-:W-:Y:S01]  /*22c0*/  LOP3.LUT R63, R63, 0x3, RZ, 0xc0, !PT ;  /* 0x000000033f3f7812 */ /* 0x000fe200078ec0ff */
        /* <DEDUP_REMOVED lines=8> */
[----:B---3--:R-:W-:Y:S01]  /*2350*/  FADD.FTZ R150, R150, R81 ;  /* 0x0000005196967221 */ /* 0x008fe20000010000 */
[----:B------:R-:W2:Y:S01]  /*2360*/  SHFL.DOWN PT, R149, R84, 0x1, 0x1f ;  /* 0x08201f0054957f89 */ /* 0x000ea200000e0000 */
[----:B-1----:R-:W-:Y:S01]  /*2370*/  FMUL.FTZ R83, R151, R152 ;  /* 0x0000009897537220 */ /* 0x002fe20000410000 */
[----:B------:R-:W-:-:S04]  /*2380*/  FMUL.FTZ R85, R82, R85 ;  /* 0x0000005552557220 */ /* 0x000fc80000410000 */
[----:B------:R-:W1:Y:S01]  /*2390*/  SHFL.DOWN PT, R80, R83, 0x1, 0x1f ;  /* 0x08201f0053507f89 */ /* 0x000e6200000e0000 */
[----:B------:R-:W-:-:S04]  /*23a0*/  FMUL.FTZ R85, R148, R85 ;  /* 0x0000005594557220 */ /* 0x000fc80000410000 */
[----:B------:R-:W-:-:S05]  /*23b0*/  FFMA.FTZ R85, R151, R85, R150 ;  /* 0x0000005597557223 */ /* 0x000fca0000010096 */
[----:B------:R-:W3:Y:S01]  /*23c0*/  SHFL.DOWN PT, R82, R85, 0x1, 0x1f ;  /* 0x08201f0055527f89 */ /* 0x000ee200000e0000 */
[----:B--2---:R-:W-:-:S06]  /*23d0*/  FADD.FTZ R81, R84, R149 ;  /* 0x0000009554517221 */ /* 0x004fcc0000010000 */
[----:B------:R-:W2:Y:S01]  /*23e0*/  MUFU.RCP R81, R81 ;  /* 0x0000005100517308 */ /* 0x000ea20000001000 */
[----:B-1----:R-:W-:-:S04]  /*23f0*/  FADD.FTZ R148, R83, -R80 ;  /* 0x8000005053947221 */ /* 0x002fc80000010000 */
[----:B------:R-:W-:-:S04]  /*2400*/  FMUL.FTZ R151, R148, R148 ;  /* 0x0000009494977220 */ /* 0x000fc80000410000 */
[C---:B------:R-:W-:Y:S01]  /*2410*/  FMUL.FTZ R148, R84.reuse, R151 ;  /* 0x0000009754947220 */ /* 0x040fe20000410000 */
[----:B------:R-:W-:Y:S01]  /*2420*/  FMUL.FTZ R151, R149, R80 ;  /* 0x0000005095977220 */ /* 0x000fe20000410000 */
[----:B---3--:R-:W-:Y:S02]  /*2430*/  FADD.FTZ R82, R85, R82 ;  /* 0x0000005255527221 */ /* 0x008fe40000010000 */
[----:B------:R-:W-:Y:S01]  /*2440*/  FMUL.FTZ R148, R149, R148 ;  /* 0x0000009495947220 */ /* 0x000fe20000410000 */
[----:B------:R-:W-:-:S03]  /*2450*/  FFMA.FTZ R84, R84, R83, R151 ;  /* 0x0000005354547223 */ /* 0x000fc60000010097 */
[C---:B--2---:R-:W-:Y:S01]  /*2460*/  FFMA.FTZ R148, R81.reuse, R148, R82 ;  /* 0x0000009451947223 */ /* 0x044fe20000010052 */
[----:B------:R-:W-:Y:S01]  /*2470*/  FMUL.FTZ R85, R81, R84 ;  /* 0x0000005451557220 */ /* 0x000fe20000410000 */
[----:B------:R-:W1:Y:S03]  /*2480*/  @P0 LDC.64 R82, c[0x0][0x3a0] ;  /* 0x0000e800ff520b82 */ /* 0x000e660000000a00 */
[----:B------:R-:W-:Y:S04]  /*2490*/  SHFL.IDX PT, R81, R148, RZ, 0x1f ;  /* 0x00001fff94517589 */ /* 0x000fe800000e0000 */
[----:B------:R-:W2:Y:S01]  /*24a0*/  SHFL.IDX PT, R85, R85, RZ, 0x1f ;  /* 0x00001fff55557589 */ /* 0x000ea200000e0000 */
[----:B------:R-:W3:Y:S01]  /*24b0*/  LDC R84, c[0x0][0x3d0] ;  /* 0x0000f400ff547b82 */ /* 0x000ee20000000800 */
[----:B-1----:R-:W-:-:S04]  /*24c0*/  @P0 IMAD.WIDE R82, R67, 0x4, R82 ;  /* 0x0000000443520825 */ /* 0x002fc800078e0252 */
[--C-:B--2---:R-:W-:Y:S01]  /*24d0*/  FADD.FTZ R78, R78, -R85.reuse ;  /* 0x800000554e4e7221 */ /* 0x104fe20000010000 */
[----:B---3--:R-:W-:Y:S01]  /*24e0*/  FFMA.FTZ R84, R81, 3.2552085031056776643e-05, R84 ;  /* 0x3808888951547823 */ /* 0x008fe20000010054 */
[--C-:B------:R-:W-:Y:S01]  /*24f0*/  FADD.FTZ R74, R74, -R85.reuse ;  /* 0x800000554a4a7221 */ /* 0x100fe20000010000 */
[--C-:B------:R-:W-:Y:S01]  /*2500*/  FADD.FTZ R148, R76, -R85.reuse ;  /* 0x800000554c947221 */ /* 0x100fe20000010000 */
[--C-:B------:R-:W-:Y:S01]  /*2510*/  FADD.FTZ R135, R135, -R85.reuse ;  /* 0x8000005587877221 */ /* 0x100fe20000010000 */
[----:B------:R-:W1:Y:S01]  /*2520*/  @P0 LDC.64 R80, c[0x0][0x3a8] ;  /* 0x0000ea00ff500b82 */ /* 0x000e620000000a00 */
        /* <DEDUP_REMOVED lines=24> */
[----:B------:R-:W-:Y:S01]  /*26b0*/  F2FP.BF16.F32.PACK_AB R74, RZ, R78 ;  /* 0x0000004eff4a723e */ /* 0x000fe200000010ff */
[--C-:B------:R-:W-:Y:S01]  /*26c0*/  FADD.FTZ R106, R106, -R85.reuse ;  /* 0x800000556a6a7221 */ /* 0x100fe20000010000 */
[----:B------:R-:W-:Y:S01]  /*26d0*/  F2FP.BF16.F32.PACK_AB R78, RZ, R76 ;  /* 0x0000004cff4e723e */ /* 0x000fe200000010ff */
        /* <DEDUP_REMOVED lines=45> */
[----:B------:R-:W-:Y:S01]  /*29b0*/  FMUL.FTZ R88, R84, R88 ;  /* 0x0000005854587220 */ /* 0x000fe20000410000 */
[----:B------:R-:W-:Y:S01]  /*29c0*/  PRMT R74, R74, 0x5410, R78 ;  /* 0x000054104a4a7816 */ /* 0x000fe2000000004e */
[----:B-1----:R-:W-:Y:S01]  /*29d0*/  @P0 IMAD.WIDE R80, R67, 0x4, R80 ;  /* 0x0000000443500825 */ /* 0x002fe200078e0250 */
[----:B--2---:R-:W-:-:S03]  /*29e0*/  F2FP.BF16.F32.PACK_AB R85, RZ, R76 ;  /* 0x0000004cff55723e */ /* 0x004fc600000010ff */
[C---:B------:R-:W-:Y:S01]  /*29f0*/  FMUL.FTZ R136, R84.reuse, R136 ;  /* 0x0000008854887220 */ /* 0x040fe20000410000 */
[----:B------:R-:W1:Y:S01]  /*2a00*/  LDC.64 R76, c[0x0][0x398] ;  /* 0x0000e600ff4c7b82 */ /* 0x000e620000000a00 */
[----:B------:R-:W-:Y:S01]  /*2a10*/  F2FP.BF16.F32.PACK_AB R82, RZ, R94 ;  /* 0x0000005eff52723e */ /* 0x000fe200000010ff */
[C---:B------:R-:W-:Y:S01]  /*2a20*/  FMUL.FTZ R94, R84.reuse, R140 ;  /* 0x0000008c545e7220 */ /* 0x040fe20000410000 */
[----:B------:R-:W-:Y:S01]  /*2a30*/  F2FP.BF16.F32.PACK_AB R83, RZ, R144 ;  /* 0x00000090ff53723e */ /* 0x000fe200000010ff */
[----:B------:R-:W-:Y:S01]  /*2a40*/  FMUL.FTZ R137, R84, R137 ;  /* 0x0000008954897220 */ /* 0x000fe20000410000 */
[----:B------:R-:W-:Y:S01]  /*2a50*/  PRMT R82, R82, 0x5410, R135 ;  /* 0x0000541052527816 */ /* 0x000fe20000000087 */
[C---:B------:R-:W-:Y:S01]  /*2a60*/  FMUL.FTZ R140, R84.reuse, R103 ;  /* 0x00000067548c7220 */ /* 0x040fe20000410000 */
[----:B------:R-:W-:Y:S01]  /*2a70*/  F2FP.BF16.F32.PACK_AB R94, RZ, R94 ;  /* 0x0000005eff5e723e */ /* 0x000fe200000010ff */
[C---:B------:R-:W-:Y:S01]  /*2a80*/  FMUL.FTZ R123, R84.reuse, R123 ;  /* 0x0000007b547b7220 */ /* 0x040fe20000410000 */
[C---:B------:R-:W-:Y:S01]  /*2a90*/  FMUL.FTZ R131, R84.reuse, R131 ;  /* 0x0000008354837220 */ /* 0x040fe20000410000 */
[----:B------:R-:W-:Y:S01]  /*2aa0*/  PRMT R103, R83, 0x5410, R85 ;  /* 0x0000541053677816 */ /* 0x000fe20000000055 */
[----:B------:R-:W-:Y:S01]  /*2ab0*/  FMUL.FTZ R133, R84, R133 ;  /* 0x0000008554857220 */ /* 0x000fe20000410000 */
[----:B------:R-:W-:Y:S01]  /*2ac0*/  PRMT R72, R72, 0x5410, R94 ;  /* 0x0000541048487816 */ /* 0x000fe2000000005e */
[C---:B------:R-:W-:Y:S01]  /*2ad0*/  FMUL.FTZ R129, R84.reuse, R129 ;  /* 0x0000008154817220 */ /* 0x040fe20000410000 */
[C---:B------:R-:W-:Y:S01]  /*2ae0*/  FMUL.FTZ R144, R84.reuse, R91 ;  /* 0x0000005b54907220 */ /* 0x040fe20000410000 */
[----:B------:R-:W-:Y:S01]  /*2af0*/  FMUL.FTZ R150, R84, R79 ;  /* 0x0000004f54967220 */ /* 0x000fe20000410000 */
[----:B-----5:R-:W-:-:S02]  /*2b00*/  HFMA2.BF16_V2 R83, R2, R74, R32 ;  /* 0x0000004a02537231 */ /* 0x020fc40000200020 */
[----:B------:R-:W-:Y:S01]  /*2b10*/  HFMA2.BF16_V2 R85, R3, R82, R33 ;  /* 0x0000005203557231 */ /* 0x000fe20000200021 */
[----:B------:R-:W-:Y:S01]  /*2b20*/  F2FP.BF16.F32.PACK_AB R143, RZ, R143 ;  /* 0x0000008fff8f723e */ /* 0x000fe200000010ff */
[----:B------:R2:W-:Y:S01]  /*2b30*/  @P0 STG.E desc[UR8][R80.64], R84 ;  /* 0x0000005450000986 */ /* 0x0005e2000c101908 */
[----:B------:R-:W-:Y:S01]  /*2b40*/  F2FP.BF16.F32.PACK_AB R138, RZ, R138 ;  /* 0x0000008aff8a723e */ /* 0x000fe200000010ff */
[----:B------:R-:W-:Y:S01]  /*2b50*/  HFMA2.BF16_V2 R91, R4, R72, R34 ;  /* 0x00000048045b7231 */ /* 0x000fe20000200022 */
[----:B------:R-:W-:Y:S01]  /*2b60*/  F2FP.BF16.F32.PACK_AB R125, RZ, R125 ;  /* 0x0000007dff7d723e */ /* 0x000fe200000010ff */
[----:B------:R-:W-:Y:S02]  /*2b70*/  HFMA2.BF16_V2 R103, R5, R103, R35 ;  /* 0x0000006705677231 */ /* 0x000fe40000200023 */
[----:B-1----:R-:W-:Y:S01]  /*2b80*/  IMAD.WIDE.U32 R134, R134, 0x4, R76 ;  /* 0x0000000486867825 */ /* 0x002fe200078e004c */
[----:B------:R-:W-:-:S03]  /*2b90*/  F2FP.BF16.F32.PACK_AB R88, RZ, R88 ;  /* 0x00000058ff58723e */ /* 0x000fc600000010ff */
[----:B------:R-:W-:Y:S01]  /*2ba0*/  FMUL.FTZ R132, R84, R132 ;  /* 0x0000008454847220 */ /* 0x000fe20000410000 */
[----:B------:R-:W-:Y:S01]  /*2bb0*/  F2FP.BF16.F32.PACK_AB R136, RZ, R136 ;  /* 0x00000088ff88723e */ /* 0x000fe200000010ff */
[--C-:B------:R-:W-:Y:S01]  /*2bc0*/  IMAD.WIDE.U32 R78, R141, 0x4, R76.reuse ;  /* 0x000000048d4e7825 */ /* 0x100fe200078e004c */
[----:B------:R-:W-:Y:S01]  /*2bd0*/  F2FP.BF16.F32.PACK_AB R137, RZ, R137 ;  /* 0x00000089ff89723e */ /* 0x000fe200000010ff */
[----:B------:R1:W-:Y:S01]  /*2be0*/  STG.E desc[UR8][R134.64], R83 ;  /* 0x0000005386007986 */ /* 0x0003e2000c101908 */
[----:B------:R-:W-:Y:S01]  /*2bf0*/  F2FP.BF16.F32.PACK_AB R123, RZ, R123 ;  /* 0x0000007bff7b723e */ /* 0x000fe200000010ff */
[----:B--2---:R-:W-:Y:S01]  /*2c00*/  IMAD.WIDE.U32 R80, R139, 0x4, R76 ;  /* 0x000000048b507825 */ /* 0x004fe200078e004c */
[----:B------:R-:W-:Y:S01]  /*2c10*/  F2FP.BF16.F32.PACK_AB R131, RZ, R131 ;  /* 0x00000083ff83723e */ /* 0x000fe200000010ff */
[----:B------:R-:W-:Y:S01]  /*2c20*/  STG.E desc[UR8][R134.64+0x800], R85 ;  /* 0x0008005586007986 */ /* 0x000fe2000c101908 */
[----:B------:R-:W-:Y:S01]  /*2c30*/  PRMT R143, R143, 0x5410, R138 ;  /* 0x000054108f8f7816 */ /* 0x000fe2000000008a */
[----:B------:R-:W-:Y:S01]  /*2c40*/  IMAD R141, R67, 0x3c00, R0 ;  /* 0x00003c00438d7824 */ /* 0x000fe200078e0200 */
[----:B------:R-:W-:Y:S01]  /*2c50*/  F2FP.BF16.F32.PACK_AB R133, RZ, R133 ;  /* 0x00000085ff85723e */ /* 0x000fe200000010ff */
[----:B------:R2:W-:Y:S01]  /*2c60*/  STG.E desc[UR8][R78.64], R91 ;  /* 0x0000005b4e007986 */ /* 0x0005e2000c101908 */
[----:B------:R-:W-:Y:S01]  /*2c70*/  F2FP.BF16.F32.PACK_AB R129, RZ, R129 ;  /* 0x00000081ff81723e */ /* 0x000fe200000010ff */
[----:B------:R-:W-:Y:S01]  /*2c80*/  HFMA2.BF16_V2 R139, R6, R143, R36 ;  /* 0x0000008f068b7231 */ /* 0x000fe20000200024 */
[----:B------:R-:W-:Y:S01]  /*2c90*/  PRMT R125, R125, 0x5410, R88 ;  /* 0x000054107d7d7816 */ /* 0x000fe20000000058 */
[----:B------:R3:W-:Y:S01]  /*2ca0*/  STG.E desc[UR8][R80.64], R103 ;  /* 0x0000006750007986 */ /* 0x0007e2000c101908 */
[----:B------:R-:W-:Y:S01]  /*2cb0*/  PRMT R136, R136, 0x5410, R137 ;  /* 0x0000541088887816 */ /* 0x000fe20000000089 */
[----:B------:R-:W-:Y:S01]  /*2cc0*/  FMUL.FTZ R127, R84, R127 ;  /* 0x0000007f547f7220 */ /* 0x000fe20000410000 */
[----:B------:R-:W-:Y:S01]  /*2cd0*/  PRMT R123, R123, 0x5410, R131 ;  /* 0x000054107b7b7816 */ /* 0x000fe20000000083 */
[----:B------:R-:W-:Y:S01]  /*2ce0*/  IMAD.WIDE.U32 R130, R130, 0x4, R76 ;  /* 0x0000000482827825 */ /* 0x000fe200078e004c */
[----:B------:R-:W-:-:S03]  /*2cf0*/  PRMT R133, R133, 0x5410, R129 ;  /* 0x0000541085857816 */ /* 0x000fc60000000081 */
[----:B-1----:R-:W-:Y:S01]  /*2d00*/  HFMA2.BF16_V2 R83, R7, R136, R37 ;  /* 0x0000008807537231 */ /* 0x002fe20000200025 */
[----:B------:R-:W-:Y:S01]  /*2d10*/  F2FP.BF16.F32.PACK_AB R82, RZ, R127 ;  /* 0x0000007fff52723e */ /* 0x000fe200000010ff */
[----:B--2---:R-:W-:Y:S02]  /*2d20*/  HFMA2.BF16_V2 R91, R9, R125, R39 ;  /* 0x0000007d095b7231 */ /* 0x004fe40000200027 */
[----:B------:R-:W-:-:S04]  /*2d30*/  IMAD.WIDE.U32 R78, R126, 0x4, R76 ;  /* 0x000000047e4e7825 */ /* 0x000fc800078e004c */
[----:B------:R-:W-:Y:S02]  /*2d40*/  HFMA2.BF16_V2 R85, R8, R123, R38 ;  /* 0x0000007b08557231 */ /* 0x000fe40000200026 */
[----:B------:R-:W-:Y:S01]  /*2d50*/  FMUL.FTZ R122, R84, R122 ;  /* 0x0000007a547a7220 */ /* 0x000fe20000410000 */
[----:B---3--:R-:W-:Y:S01]  /*2d60*/  IADD3 R81, PT, PT, R141, 0x1000, RZ ;  /* 0x000010008d517810 */ /* 0x008fe20007ffe0ff */
[----:B------:R-:W-:-:S04]  /*2d70*/  IMAD.WIDE.U32 R124, R124, 0x4, R76 ;  /* 0x000000047c7c7825 */ /* 0x000fc800078e004c */
[----:B------:R-:W-:Y:S01]  /*2d80*/  HFMA2.BF16_V2 R103, R10, R133, R40 ;  /* 0x000000850a677231 */ /* 0x000fe20000200028 */
[----:B------:R1:W-:Y:S01]  /*2d90*/  STG.E desc[UR8][R78.64], R139 ;  /* 0x0000008b4e007986 */ /* 0x0003e2000c101908 */
[----:B------:R-:W-:Y:S01]  /*2da0*/  FMUL.FTZ R104, R84, R104 ;  /* 0x0000006854687220 */ /* 0x000fe20000410000 */
[--C-:B------:R-:W-:Y:S01]  /*2db0*/  IMAD.WIDE.U32 R128, R128, 0x4, R76.reuse ;  /* 0x0000000480807825 */ /* 0x100fe200078e004c */
[C---:B------:R-:W-:Y:S01]  /*2dc0*/  IADD3 R155, PT, PT, R141.reuse, 0x1200, RZ ;  /* 0x000012008d9b7810 */ /* 0x040fe20007ffe0ff */
[----:B------:R2:W-:Y:S01]  /*2dd0*/  STG.E desc[UR8][R124.64], R83 ;  /* 0x000000537c007986 */ /* 0x0005e2000c101908 */
[----:B------:R-:W-:Y:S01]  /*2de0*/  IADD3 R153, PT, PT, R141, 0x1400, RZ ;  /* 0x000014008d997810 */ /* 0x000fe20007ffe0ff */
[--C-:B------:R-:W-:Y:S01]  /*2df0*/  IMAD.WIDE.U32 R80, R81, 0x4, R76.reuse ;  /* 0x0000000451507825 */ /* 0x100fe200078e004c */
[C---:B------:R-:W-:Y:S01]  /*2e00*/  IADD3 R137, PT, PT, R141.reuse, 0x1800, RZ ;  /* 0x000018008d897810 */ /* 0x040fe20007ffe0ff */
[----:B------:R3:W-:Y:S01]  /*2e10*/  STG.E desc[UR8][R130.64], R85 ;  /* 0x0000005582007986 */ /* 0x0007e2000c101908 */
[C---:B------:R-:W-:Y:S01]  /*2e20*/  IADD3 R135, PT, PT, R141.reuse, 0x1a00, RZ ;  /* 0x00001a008d877810 */ /* 0x040fe20007ffe0ff */
[C---:B------:R-:W-:Y:S01]  /*2e30*/  FMUL.FTZ R92, R84.reuse, R92 ;  /* 0x0000005c545c7220 */ /* 0x040fe20000410000 */
[C---:B------:R-:W-:Y:S01]  /*2e40*/  IADD3 R133, PT, PT, R141.reuse, 0x1c00, RZ ;  /* 0x00001c008d857810 */ /* 0x040fe20007ffe0ff */
[----:B------:R4:W-:Y:S01]  /*2e50*/  STG.E desc[UR8][R128.64], R91 ;  /* 0x0000005b80007986 */ /* 0x0009e2000c101908 */
[C---:B-1----:R-:W-:Y:S01]  /*2e60*/  IADD3 R139, PT, PT, R141.reuse, 0x1600, RZ ;  /* 0x000016008d8b7810 */ /* 0x042fe20007ffe0ff */
[----:B------:R-:W-:Y:S01]  /*2e70*/  FMUL.FTZ R113, R84, R113 ;  /* 0x0000007154717220 */ /* 0x000fe20000410000 */
[C---:B------:R-:W-:Y:S01]  /*2e80*/  IADD3 R127, PT, PT, R141.reuse, 0x2200, RZ ;  /* 0x000022008d7f7810 */ /* 0x040fe20007ffe0ff */
[----:B------:R1:W-:Y:S01]  /*2e90*/  STG.E desc[UR8][R80.64], R103 ;  /* 0x0000006750007986 */ /* 0x0003e2000c101908 */
[C---:B--2---:R-:W-:Y:S01]  /*2ea0*/  IADD3 R125, PT, PT, R141.reuse, 0x2400, RZ ;  /* 0x000024008d7d7810 */ /* 0x044fe20007ffe0ff */
[----:B------:R-:W-:Y:S01]  /*2eb0*/  IMAD.WIDE.U32 R78, R68, 0x4, R76 ;  /* 0x00000004444e7825 */ /* 0x000fe200078e004c */
[----:B------:R-:W-:-:S03]  /*2ec0*/  IADD3 R123, PT, PT, R141, 0x2600, RZ ;  /* 0x000026008d7b7810 */ /* 0x000fc60007ffe0ff */
[C---:B------:R-:W-:Y:S01]  /*2ed0*/  FMUL.FTZ R106, R84.reuse, R106 ;  /* 0x0000006a546a7220 */ /* 0x040fe20000410000 */
[C---:B---3--:R-:W-:Y:S01]  /*2ee0*/  IADD3 R131, PT, PT, R141.reuse, 0x1e00, RZ ;  /* 0x00001e008d837810 */ /* 0x048fe20007ffe0ff */
[C---:B------:R-:W-:Y:S01]  /*2ef0*/  FMUL.FTZ R117, R84.reuse, R117 ;  /* 0x0000007554757220 */ /* 0x040fe20000410000 */
[C---:B------:R-:W-:Y:S01]  /*2f00*/  IADD3 R85, PT, PT, R141.reuse, 0x2800, RZ ;  /* 0x000028008d557810 */ /* 0x040fe20007ffe0ff */
[C---:B------:R-:W-:Y:S01]  /*2f10*/  FMUL.FTZ R115, R84.reuse, R115 ;  /* 0x0000007354737220 */ /* 0x040fe20000410000 */
[C---:B----4-:R-:W-:Y:S01]  /*2f20*/  IADD3 R129, PT, PT, R141.reuse, 0x2000, RZ ;  /* 0x000020008d817810 */ /* 0x050fe20007ffe0ff */
[C---:B------:R-:W-:Y:S01]  /*2f30*/  FMUL.FTZ R100, R84.reuse, R100 ;  /* 0x0000006454647220 */ /* 0x040fe20000410000 */
[C---:B------:R-:W-:Y:S01]  /*2f40*/  IADD3 R83, PT, PT, R141.reuse, 0x2a00, RZ ;  /* 0x00002a008d537810 */ /* 0x040fe20007ffe0ff */
[C---:B------:R-:W-:Y:S01]  /*2f50*/  FMUL.FTZ R111, R84.reuse, R111 ;  /* 0x0000006f546f7220 */ /* 0x040fe20000410000 */
[----:B-1----:R-:W-:Y:S01]  /*2f60*/  F2FP.BF16.F32.PACK_AB R81, RZ, R132 ;  /* 0x00000084ff51723e */ /* 0x002fe200000010ff */
[C---:B------:R-:W-:Y:S01]  /*2f70*/  FMUL.FTZ R69, R84.reuse, R69 ;  /* 0x0000004554457220 */ /* 0x040fe20000410000 */
[C---:B------:R-:W-:Y:S01]  /*2f80*/  IADD3 R143, PT, PT, R141.reuse, 0x2c00, RZ ;  /* 0x00002c008d8f7810 */ /* 0x040fe20007ffe0ff */
[C---:B------:R-:W-:Y:S01]  /*2f90*/  FMUL.FTZ R118, R84.reuse, R118 ;  /* 0x0000007654767220 */ /* 0x040fe20000410000 */
[----:B------:R-:W-:Y:S01]  /*2fa0*/  IADD3 R141, PT, PT, R141, 0x2e00, RZ ;  /* 0x00002e008d8d7810 */ /* 0x000fe20007ffe0ff */
[C---:B------:R-:W-:Y:S01]  /*2fb0*/  FMUL.FTZ R119, R84.reuse, R119 ;  /* 0x0000007754777220 */ /* 0x040fe20000410000 */
[----:B------:R-:W-:Y:S01]  /*2fc0*/  PRMT R68, R81, 0x5410, R82 ;  /* 0x0000541051447816 */ /* 0x000fe20000000052 */
        /* <DEDUP_REMOVED lines=25> */
[----:B------:R-:W-:Y:S01]  /*3160*/  F2FP.BF16.F32.PACK_AB R88, RZ, R122 ;  /* 0x0000007aff58723e */ /* 0x000fe200000010ff */
[----:B------:R-:W-:Y:S01]  /*3170*/  IMAD.WIDE.U32 R102, R102, 0x4, R76 ;  /* 0x0000000466667825 */ /* 0x000fe200078e004c */
[----:B------:R-:W-:-:S02]  /*3180*/  F2FP.BF16.F32.PACK_AB R104, RZ, R104 ;  /* 0x00000068ff68723e */ /* 0x000fc400000010ff */
[----:B------:R-:W-:Y:S01]  /*3190*/  F2FP.BF16.F32.PACK_AB R92, RZ, R92 ;  /* 0x0000005cff5c723e */ /* 0x000fe200000010ff */
[--C-:B------:R-:W-:Y:S01]  /*31a0*/  IMAD.WIDE.U32 R90, R90, 0x4, R76.reuse ;  /* 0x000000045a5a7825 */ /* 0x100fe200078e004c */
[----:B------:R-:W-:Y:S02]  /*31b0*/  F2FP.BF16.F32.PACK_AB R113, RZ, R113 ;  /* 0x00000071ff71723e */ /* 0x000fe400000010ff */
[----:B------:R-:W-:Y:S01]  /*31c0*/  F2FP.BF16.F32.PACK_AB R106, RZ, R106 ;  /* 0x0000006aff6a723e */ /* 0x000fe200000010ff */
[--C-:B------:R-:W-:Y:S01]  /*31d0*/  IMAD.WIDE.U32 R74, R75, 0x4, R76.reuse ;  /* 0x000000044b4a7825 */ /* 0x100fe200078e004c */
[----:B------:R-:W-:Y:S02]  /*31e0*/  F2FP.BF16.F32.PACK_AB R117, RZ, R117 ;  /* 0x00000075ff75723e */ /* 0x000fe400000010ff */
[----:B------:R-:W-:Y:S01]  /*31f0*/  F2FP.BF16.F32.PACK_AB R100, RZ, R100 ;  /* 0x00000064ff64723e */ /* 0x000fe200000010ff */
[----:B------:R-:W-:Y:S01]  /*3200*/  IMAD.WIDE.U32 R72, R73, 0x4, R76 ;  /* 0x0000000449487825 */ /* 0x000fe200078e004c */
[----:B------:R-:W-:-:S02]  /*3210*/  PRMT R88, R88, 0x5410, R104 ;  /* 0x0000541058587816 */ /* 0x000fc40000000068 */
[----:B------:R-:W-:Y:S01]  /*3220*/  F2FP.BF16.F32.PACK_AB R111, RZ, R111 ;  /* 0x0000006fff6f723e */ /* 0x000fe200000010ff */
[----:B------:R-:W-:Y:S01]  /*3230*/  IMAD.WIDE.U32 R70, R71, 0x4, R76 ;  /* 0x0000000447467825 */ /* 0x000fe200078e004c */
[----:B------:R-:W-:Y:S02]  /*3240*/  F2FP.BF16.F32.PACK_AB R69, RZ, R69 ;  /* 0x00000045ff45723e */ /* 0x000fe400000010ff */
[----:B------:R-:W-:Y:S01]  /*3250*/  PRMT R92, R92, 0x5410, R113 ;  /* 0x000054105c5c7816 */ /* 0x000fe20000000071 */
[----:B------:R-:W-:Y:S01]  /*3260*/  IMAD.WIDE.U32 R154, R155, 0x4, R76 ;  /* 0x000000049b9a7825 */ /* 0x000fe200078e004c */
[----:B------:R-:W-:-:S03]  /*3270*/  PRMT R106, R106, 0x5410, R117 ;  /* 0x000054106a6a7816 */ /* 0x000fc60000000075 */
[----:B------:R-:W-:Y:S01]  /*3280*/  HFMA2.BF16_V2 R113, R12, R88, R42 ;  /* 0x000000580c717231 */ /* 0x000fe2000020002a */
[----:B------:R-:W-:Y:S01]  /*3290*/  F2FP.BF16.F32.PACK_AB R118, RZ, R118 ;  /* 0x00000076ff76723e */ /* 0x000fe200000010ff */
[----:B------:R-:W-:Y:S01]  /*32a0*/  IMAD.WIDE.U32 R152, R153, 0x4, R76 ;  /* 0x0000000499987825 */ /* 0x000fe200078e004c */
[----:B------:R-:W-:-:S03]  /*32b0*/  F2FP.BF16.F32.PACK_AB R119, RZ, R119 ;  /* 0x00000077ff77723e */ /* 0x000fc600000010ff */
[----:B------:R-:W-:Y:S01]  /*32c0*/  HFMA2.BF16_V2 R117, R14, R106, R44 ;  /* 0x0000006a0e757231 */ /* 0x000fe2000020002c */
[----:B------:R-:W-:Y:S01]  /*32d0*/  F2FP.BF16.F32.PACK_AB R121, RZ, R121 ;  /* 0x00000079ff79723e */ /* 0x000fe200000010ff */
[----:B------:R-:W-:Y:S01]  /*32e0*/  IMAD.WIDE.U32 R138, R139, 0x4, R76 ;  /* 0x000000048b8a7825 */ /* 0x000fe200078e004c */
[----:B------:R-:W-:Y:S02]  /*32f0*/  F2FP.BF16.F32.PACK_AB R114, RZ, R114 ;  /* 0x00000072ff72723e */ /* 0x000fe400000010ff */
[----:B------:R-:W-:Y:S01]  /*3300*/  PRMT R111, R111, 0x5410, R69 ;  /* 0x000054106f6f7816 */ /* 0x000fe20000000045 */
[--C-:B------:R-:W-:Y:S01]  /*3310*/  IMAD.WIDE.U32 R136, R137, 0x4, R76.reuse ;  /* 0x0000000489887825 */ /* 0x100fe200078e004c */
[----:B------:R-:W-:Y:S02]  /*3320*/  F2FP.BF16.F32.PACK_AB R120, RZ, R120 ;  /* 0x00000078ff78723e */ /* 0x000fe400000010ff */
[----:B------:R-:W-:Y:S01]  /*3330*/  F2FP.BF16.F32.PACK_AB R110, RZ, R110 ;  /* 0x0000006eff6e723e */ /* 0x000fe200000010ff */
[----:B------:R-:W-:Y:S01]  /*3340*/  IMAD.WIDE.U32 R134, R135, 0x4, R76 ;  /* 0x0000000487867825 */ /* 0x000fe200078e004c */
[----:B------:R-:W-:-:S03]  /*3350*/  F2FP.BF16.F32.PACK_AB R116, RZ, R116 ;  /* 0x00000074ff74723e */ /* 0x000fc600000010ff */
[----:B------:R-:W-:Y:S01]  /*3360*/  HFMA2.BF16_V2 R69, R16, R111, R46 ;  /* 0x0000006f10457231 */ /* 0x000fe2000020002e */
[----:B------:R-:W-:Y:S01]  /*3370*/  F2FP.BF16.F32.PACK_AB R112, RZ, R112 ;  /* 0x00000070ff70723e */ /* 0x000fe200000010ff */
[----:B------:R-:W-:Y:S01]  /*3380*/  IMAD.WIDE.U32 R132, R133, 0x4, R76 ;  /* 0x0000000485847825 */ /* 0x000fe200078e004c */
[----:B------:R-:W-:Y:S02]  /*3390*/  PRMT R118, R118, 0x5410, R119 ;  /* 0x0000541076767816 */ /* 0x000fe40000000077 */
[----:B------:R-:W-:Y:S01]  /*33a0*/  F2FP.BF16.F32.PACK_AB R107, RZ, R107 ;  /* 0x0000006bff6b723e */ /* 0x000fe200000010ff */
[----:B------:R-:W-:Y:S01]  /*33b0*/  IMAD.WIDE.U32 R130, R131, 0x4, R76 ;  /* 0x0000000483827825 */ /* 0x000fe200078e004c */
[----:B------:R-:W-:-:S03]  /*33c0*/  F2FP.BF16.F32.PACK_AB R108, RZ, R108 ;  /* 0x0000006cff6c723e */ /* 0x000fc600000010ff */
[----:B------:R-:W-:Y:S01]  /*33d0*/  HFMA2.BF16_V2 R111, R17, R118, R47 ;  /* 0x00000076116f7231 */ /* 0x000fe2000020002f */
[----:B------:R-:W-:Y:S01]  /*33e0*/  PRMT R121, R121, 0x5410, R114 ;  /* 0x0000541079797816 */ /* 0x000fe20000000072 */
[--C-:B------:R-:W-:Y:S01]  /*33f0*/  IMAD.WIDE.U32 R128, R129, 0x4, R76.reuse ;  /* 0x0000000481807825 */ /* 0x100fe200078e004c */
[----:B------:R-:W-:Y:S02]  /*3400*/  F2FP.BF16.F32.PACK_AB R109, RZ, R109 ;  /* 0x0000006dff6d723e */ /* 0x000fe400000010ff */
[----:B------:R-:W-:Y:S01]  /*3410*/  F2FP.BF16.F32.PACK_AB R140, RZ, R140 ;  /* 0x0000008cff8c723e */ /* 0x000fe200000010ff */
[----:B------:R-:W-:Y:S01]  /*3420*/  IMAD.WIDE.U32 R126, R127, 0x4, R76 ;  /* 0x000000047f7e7825 */ /* 0x000fe200078e004c */
[----:B------:R-:W-:Y:S02]  /*3430*/  PRMT R120, R120, 0x5410, R110 ;  /* 0x0000541078787816 */ /* 0x000fe4000000006e */
[----:B------:R-:W-:Y:S01]  /*3440*/  PRMT R116, R116, 0x5410, R112 ;  /* 0x0000541074747816 */ /* 0x000fe20000000070 */
[----:B------:R-:W-:Y:S01]  /*3450*/  IMAD.WIDE.U32 R124, R125, 0x4, R76 ;  /* 0x000000047d7c7825 */ /* 0x000fe200078e004c */
[----:B------:R-:W-:-:S02]  /*3460*/  PRMT R107, R107, 0x5410, R108 ;  /* 0x000054106b6b7816 */ /* 0x000fc4000000006c */
[----:B------:R-:W-:Y:S01]  /*3470*/  PRMT R109, R109, 0x5410, R140 ;  /* 0x000054106d6d7816 */ /* 0x000fe2000000008c */
[--C-:B------:R-:W-:Y:S01]  /*3480*/  IMAD.WIDE.U32 R122, R123, 0x4, R76.reuse ;  /* 0x000000047b7a7825 */ /* 0x100fe200078e004c */
[----:B------:R-:W-:Y:S02]  /*3490*/  F2FP.BF16.F32.PACK_AB R142, RZ, R142 ;  /* 0x0000008eff8e723e */ /* 0x000fe400000010ff */
[----:B------:R-:W-:Y:S01]  /*34a0*/  F2FP.BF16.F32.PACK_AB R105, RZ, R105 ;  /* 0x00000069ff69723e */ /* 0x000fe200000010ff */
[--C-:B------:R-:W-:Y:S01]  /*34b0*/  IMAD.WIDE.U32 R84, R85, 0x4, R76.reuse ;  /* 0x0000000455547825 */ /* 0x100fe200078e004c */
[----:B------:R-:W-:Y:S02]  /*34c0*/  F2FP.BF16.F32.PACK_AB R101, RZ, R101 ;  /* 0x00000065ff65723e */ /* 0x000fe400000010ff */
[----:B------:R-:W-:Y:S01]  /*34d0*/  F2FP.BF16.F32.PACK_AB R95, RZ, R95 ;  /* 0x0000005fff5f723e */ /* 0x000fe200000010ff */
[----:B------:R-:W-:Y:S01]  /*34e0*/  IMAD.WIDE.U32 R82, R83, 0x4, R76 ;  /* 0x0000000453527825 */ /* 0x000fe200078e004c */
[----:B------:R-:W-:-:S02]  /*34f0*/  F2FP.BF16.F32.PACK_AB R96, RZ, R96 ;  /* 0x00000060ff60723e */ /* 0x000fc400000010ff */
[----:B------:R-:W-:Y:S01]  /*3500*/  F2FP.BF16.F32.PACK_AB R98, RZ, R98 ;  /* 0x00000062ff62723e */ /* 0x000fe200000010ff */
[----:B------:R-:W-:Y:S01]  /*3510*/  IMAD.WIDE.U32 R80, R143, 0x4, R76 ;  /* 0x000000048f507825 */ /* 0x000fe200078e004c */
[----:B------:R-:W-:Y:S02]  /*3520*/  F2FP.BF16.F32.PACK_AB R144, RZ, R144 ;  /* 0x00000090ff90723e */ /* 0x000fe400000010ff */
[----:B------:R-:W-:Y:S01]  /*3530*/  PRMT R105, R105, 0x5410, R101 ;  /* 0x0000541069697816 */ /* 0x000fe20000000065 */
[----:B------:R-:W-:-:S04]  /*3540*/  IMAD.WIDE.U32 R76, R141, 0x4, R76 ;  /* 0x000000048d4c7825 */ /* 0x000fc800078e004c */
[----:B------:R-:W-:Y:S01]  /*3550*/  HFMA2.BF16_V2 R141, R11, R68, R41 ;  /* 0x000000440b8d7231 */ /* 0x000fe20000200029 */
[----:B------:R-:W-:Y:S01]  /*3560*/  F2FP.BF16.F32.PACK_AB R68, RZ, R115 ;  /* 0x00000073ff44723e */ /* 0x000fe200000010ff */
[----:B------:R-:W-:Y:S01]  /*3570*/  HFMA2.BF16_V2 R115, R13, R92, R43 ;  /* 0x0000005c0d737231 */ /* 0x000fe2000020002b */
[----:B------:R-:W-:Y:S02]  /*3580*/  PRMT R95, R95, 0x5410, R96 ;  /* 0x000054105f5f7816 */ /* 0x000fe40000000060 */
[----:B------:R-:W-:Y:S01]  /*3590*/  PRMT R68, R68, 0x5410, R100 ;  /* 0x0000541044447816 */ /* 0x000fe20000000064 */
[----:B------:R-:W-:Y:S01]  /*35a0*/  STG.E desc[UR8][R154.64], R141 ;  /* 0x0000008d9a007986 */ /* 0x000fe2000c101908 */
[----:B------:R-:W-:Y:S02]  /*35b0*/  F2FP.BF16.F32.PACK_AB R97, RZ, R97 ;  /* 0x00000061ff61723e */ /* 0x000fe400000010ff */
[----:B------:R-:W-:Y:S01]  /*35c0*/  F2FP.BF16.F32.PACK_AB R93, RZ, R93 ;  /* 0x0000005dff5d723e */ /* 0x000fe200000010ff */
[----:B------:R-:W-:Y:S01]  /*35d0*/  HFMA2.BF16_V2 R143, R15, R68, R45 ;  /* 0x000000440f8f7231 */ /* 0x000fe2000020002d */
[----:B------:R1:W-:Y:S01]  /*35e0*/  STG.E desc[UR8][R152.64], R113 ;  /* 0x0000007198007986 */ /* 0x0003e2000c101908 */
[----:B------:R-:W-:Y:S01]  /*35f0*/  F2FP.BF16.F32.PACK_AB R68, RZ, R99 ;  /* 0x00000063ff44723e */ /* 0x000fe200000010ff */
[----:B------:R-:W-:-:S02]  /*3600*/  HFMA2.BF16_V2 R99, R21, R107, R51 ;  /* 0x0000006b15637231 */ /* 0x000fc40000200033 */
[----:B------:R-:W-:Y:S01]  /*3610*/  HFMA2.BF16_V2 R107, R22, R109, R52 ;  /* 0x0000006d166b7231 */ /* 0x000fe20000200034 */
[----:B------:R2:W-:Y:S01]  /*3620*/  STG.E desc[UR8][R138.64], R115 ;  /* 0x000000738a007986 */ /* 0x0005e2000c101908 */
[----:B------:R-:W-:Y:S02]  /*3630*/  PRMT R142, R142, 0x5410, R68 ;  /* 0x000054108e8e7816 */ /* 0x000fe40000000044 */
[----:B------:R-:W-:Y:S01]  /*3640*/  F2FP.BF16.F32.PACK_AB R68, RZ, R87 ;  /* 0x00000057ff44723e */ /* 0x000fe200000010ff */
[----:B------:R-:W-:Y:S01]  /*3650*/  STG.E desc[UR8][R136.64], R117 ;  /* 0x0000007588007986 */ /* 0x000fe2000c101908 */
[----:B------:R-:W-:Y:S01]  /*3660*/  F2FP.BF16.F32.PACK_AB R89, RZ, R89 ;  /* 0x00000059ff59723e */ /* 0x000fe200000010ff */
[----:B------:R-:W-:Y:S01]  /*3670*/  HFMA2.BF16_V2 R109, R23, R142, R53 ;  /* 0x0000008e176d7231 */ /* 0x000fe20000200035 */
[----:B------:R-:W-:Y:S01]  /*3680*/  F2FP.BF16.F32.PACK_AB R148, RZ, R148 ;  /* 0x00000094ff94723e */ /* 0x000fe200000010ff */
[----:B-1----:R-:W-:Y:S01]  /*3690*/  HFMA2.BF16_V2 R113, R18, R121, R48 ;  /* 0x0000007912717231 */ /* 0x002fe20000200030 */
[----:B------:R-:W-:Y:S01]  /*36a0*/  STG.E desc[UR8][R134.64], R143 ;  /* 0x0000008f86007986 */ /* 0x000fe2000c101908 */
[----:B------:R-:W-:Y:S01]  /*36b0*/  F2FP.BF16.F32.PACK_AB R149, RZ, R149 ;  /* 0x00000095ff95723e */ /* 0x000fe200000010ff */
[----:B--2---:R-:W-:-:S02]  /*36c0*/  HFMA2.BF16_V2 R115, R19, R120, R49 ;  /* 0x0000007813737231 */ /* 0x004fc40000200031 */
[----:B------:R1:W-:Y:S01]  /*36d0*/  STG.E desc[UR8][R132.64], R69 ;  /* 0x0000004584007986 */ /* 0x0003e2000c101908 */
[----:B------:R-:W-:Y:S02]  /*36e0*/  PRMT R98, R98, 0x5410, R144 ;  /* 0x0000541062627816 */ /* 0x000fe40000000090 */
[----:B------:R-:W-:Y:S01]  /*36f0*/  F2FP.BF16.F32.PACK_AB R86, RZ, R86 ;  /* 0x00000056ff56723e */ /* 0x000fe200000010ff */
[----:B------:R-:W-:Y:S01]  /*3700*/  STG.E desc[UR8][R130.64], R111 ;  /* 0x0000006f82007986 */ /* 0x000fe2000c101908 */
[----:B------:R-:W-:Y:S01]  /*3710*/  F2FP.BF16.F32.PACK_AB R146, RZ, R146 ;  /* 0x00000092ff92723e */ /* 0x000fe200000010ff */
[----:B------:R-:W-:Y:S01]  /*3720*/  HFMA2.BF16_V2 R87, R26, R98, R56 ;  /* 0x000000621a577231 */ /* 0x000fe20000200038 */
[----:B------:R-:W-:Y:S01]  /*3730*/  PRMT R97, R97, 0x5410, R68 ;  /* 0x0000541061617816 */ /* 0x000fe20000000044 */
[----:B------:R-:W-:Y:S01]  /*3740*/  STG.E desc[UR8][R128.64], R113 ;  /* 0x0000007180007986 */ /* 0x000fe2000c101908 */
[----:B------:R-:W-:Y:S02]  /*3750*/  F2FP.BF16.F32.PACK_AB R150, RZ, R150 ;  /* 0x00000096ff96723e */ /* 0x000fe400000010ff */
[----:B------:R-:W-:Y:S01]  /*3760*/  F2FP.BF16.F32.PACK_AB R145, RZ, R145 ;  /* 0x00000091ff91723e */ /* 0x000fe200000010ff */
[----:B-1----:R-:W-:Y:S01]  /*3770*/  HFMA2.BF16_V2 R69, R20, R116, R50 ;  /* 0x0000007414457231 */ /* 0x002fe20000200032 */
[----:B------:R-:W-:Y:S01]  /*3780*/  STG.E desc[UR8][R126.64], R115 ;  /* 0x000000737e007986 */ /* 0x000fe2000c101908 */
[----:B------:R-:W-:-:S02]  /*3790*/  PRMT R93, R93, 0x5410, R89 ;  /* 0x000054105d5d7816 */ /* 0x000fc40000000059 */
[----:B------:R-:W-:Y:S01]  /*37a0*/  PRMT R148, R148, 0x5410, R149 ;  /* 0x0000541094947816 */ /* 0x000fe20000000095 */
[----:B------:R1:W-:Y:S01]  /*37b0*/  STG.E desc[UR8][R124.64], R69 ;  /* 0x000000457c007986 */ /* 0x0003e2000c101908 */
[----:B------:R-:W-:Y:S02]  /*37c0*/  PRMT R86, R86, 0x5410, R146 ;  /* 0x0000541056567816 */ /* 0x000fe40000000092 */
[----:B------:R-:W-:Y:S01]  /*37d0*/  PRMT R150, R150, 0x5410, R145 ;  /* 0x0000541096967816 */ /* 0x000fe20000000091 */
[----:B------:R-:W-:Y:S01]  /*37e0*/  STG.E desc[UR8][R122.64], R99 ;  /* 0x000000637a007986 */ /* 0x000fe2000c101908 */
[----:B------:R-:W-:-:S03]  /*37f0*/  IADD3 R67, PT, PT, R67, R147, RZ ;  /* 0x0000009343437210 */ /* 0x000fc60007ffe0ff */
[----:B------:R2:W-:Y:S01]  /*3800*/  STG.E desc[UR8][R84.64], R107 ;  /* 0x0000006b54007986 */ /* 0x0005e2000c101908 */
[----:B0-----:R-:W-:Y:S01]  /*3810*/  ISETP.GE.AND P1, PT, R67, UR5, PT ;  /* 0x0000000543007c0c */ /* 0x001fe2000bf26270 */
[----:B-1----:R-:W-:Y:S02]  /*3820*/  HFMA2.BF16_V2 R69, R24, R105, R54 ;  /* 0x0000006918457231 */ /* 0x002fe40000200036 */
[----:B------:R0:W-:Y:S04]  /*3830*/  STG.E desc[UR8][R82.64], R109 ;  /* 0x0000006d52007986 */ /* 0x0001e8000c101908 */
[----:B------:R1:W-:Y:S01]  /*3840*/  STG.E desc[UR8][R80.64], R69 ;  /* 0x0000004550007986 */ /* 0x0003e2000c101908 */
[----:B--2---:R-:W-:Y:S02]  /*3850*/  HFMA2.BF16_V2 R85, R25, R95, R55 ;  /* 0x0000005f19557231 */ /* 0x004fe40000200037 */
[----:B------:R-:W-:-:S03]  /*3860*/  HFMA2.BF16_V2 R95, R27, R97, R57 ;  /* 0x000000611b5f7231 */ /* 0x000fc60000200039 */
[----:B------:R2:W-:Y:S01]  /*3870*/  STG.E desc[UR8][R76.64], R85 ;  /* 0x000000554c007986 */ /* 0x0005e2000c101908 */
[----:B0-----:R-:W-:Y:S02]  /*3880*/  HFMA2.BF16_V2 R83, R31, R150, R61 ;  /* 0x000000961f537231 */ /* 0x001fe4000020003d */
[----:B-1----:R-:W-:Y:S01]  /*3890*/  HFMA2.BF16_V2 R69, R28, R93, R58 ;  /* 0x0000005d1c457231 */ /* 0x002fe2000020003a */
[----:B------:R0:W-:Y:S01]  /*38a0*/  STG.E desc[UR8][R102.64], R87 ;  /* 0x0000005766007986 */ /* 0x0001e2000c101908 */
[----:B------:R-:W-:-:S03]  /*38b0*/  HFMA2.BF16_V2 R81, R30, R86, R60 ;  /* 0x000000561e517231 */ /* 0x000fc6000020003c */
[----:B------:R0:W-:Y:S01]  /*38c0*/  STG.E desc[UR8][R90.64], R95 ;  /* 0x0000005f5a007986 */ /* 0x0001e2000c101908 */
[----:B--2---:R-:W-:-:S03]  /*38d0*/  HFMA2.BF16_V2 R77, R29, R148, R59 ;  /* 0x000000941d4d7231 */ /* 0x004fc6000020003b */
[----:B------:R0:W-:Y:S04]  /*38e0*/  STG.E desc[UR8][R78.64], R69 ;  /* 0x000000454e007986 */ /* 0x0001e8000c101908 */
[----:B------:R0:W-:Y:S04]  /*38f0*/  STG.E desc[UR8][R74.64], R77 ;  /* 0x0000004d4a007986 */ /* 0x0001e8000c101908 */
[----:B------:R0:W-:Y:S04]  /*3900*/  STG.E desc[UR8][R72.64], R81 ;  /* 0x0000005148007986 */ /* 0x0001e8000c101908 */
[----:B------:R0:W-:Y:S01]  /*3910*/  STG.E desc[UR8][R70.64], R83 ;  /* 0x0000005346007986 */ /* 0x0001e2000c101908 */
[----:B------:R-:W-:Y:S05]  /*3920*/  @!P1 BRA `(.L_x_166) ;  /* 0xffffffcc00089947 */ /* 0x000fea000383ffff */
[----:B------:R-:W-:Y:S05]  /*3930*/  EXIT ;  /* 0x000000000000794d */ /* 0x000fea0003800000 */
.L_x_167:
        /* <DEDUP_REMOVED lines=12> */
.L_x_1018:


//--------------------- .text._ZN10layer_norm13ln_fwd_kernelINS_13Kernel_traitsI6__halffS2_fjLj30720ELj4ELj1ELj4ELj4ENS_18Kernel_traits_baseILj30720ES2_fS2_fjLj128EEEEEEEvNS_9FwdParamsE --------------------------
	.section	.text._ZN10layer_norm13ln_fwd_kernelINS_13Kernel_traitsI6__halffS2_fjLj30720ELj4ELj1ELj4ELj4ENS_18Kernel_traits_baseILj30720ES2_fS2_fjLj128EEEEEEEvNS_9FwdParamsE,"ax",@progbits
	.align	128
        .global         _ZN10layer_norm13ln_fwd_kernelINS_13Kernel_traitsI6__halffS2_fjLj30720ELj4ELj1ELj4ELj4ENS_18Kernel_traits_baseILj30720ES2_fS2_fjLj128EEEEEEEvNS_9FwdParamsE
        .type           _ZN10layer_norm13ln_fwd_kernelINS_13Kernel_traitsI6__halffS2_fjLj30720ELj4ELj1ELj4ELj4ENS_18Kernel_traits_baseILj30720ES2_fS2_fjLj128EEEEEEEvNS_9FwdParamsE,@function
        .size           _ZN10layer_norm13ln_fwd_kernelINS_13Kernel_traitsI6__halffS2_fjLj30720ELj4ELj1ELj4ELj4ENS_18Kernel_traits_baseILj30720ES2_fS2_fjLj128EEEEEEEvNS_9FwdParamsE,(.L_x_1019 - _ZN10layer_norm13ln_fwd_kernelINS_13Kernel_traitsI6__halffS2_fjLj30720ELj4ELj1ELj4ELj4ENS_18Kernel_traits_baseILj30720ES2_fS2_fjLj128EEEEEEEvNS_9FwdParamsE)
        .other          _ZN10layer_norm13ln_fwd_kernelINS_13Kernel_traitsI6__halffS2_fjLj30720ELj4ELj1ELj4ELj4ENS_18Kernel_traits_baseILj30720ES2_fS2_fjLj128EEEEEEEvNS_9FwdParamsE,@"STO_CUDA_ENTRY STV_DEFAULT"
_ZN10layer_norm13ln_fwd_kernelINS_13Kernel_traitsI6__halffS2_fjLj30720ELj4ELj1ELj4ELj4ENS_18Kernel_traits_baseILj30720ES2_fS2_fjLj128EEEEEEEvNS_9FwdParamsE:
.text._ZN10layer_norm13ln_fwd_kernelINS_13Kernel_traitsI6__halffS2_fjLj30720ELj4ELj1ELj4ELj4ENS_18Kernel_traits_baseILj30720ES2_fS2_fjLj128EEEEEEEvNS_9FwdParamsE:
        /* <DEDUP_REMOVED lines=150> */
.L_x_172:
        /* <DEDUP_REMOVED lines=400> */
.L_x_169:
[----:B------:R-:W-:Y:S05]  /*2260*/  BSYNC.RECONVERGENT B0 ;  /* 0x0000000000007941 */ /* 0x000fea0003800200 */
.L_x_168:
        /* <DEDUP_REMOVED lines=70> */
.L_x_171:
[----:B------:R-:W2:Y:S04]  /*26d0*/  LDG.E.STRONG.GPU R4, desc[UR4][R2.64] ;  /* 0x0000000402047981 */ /* 0x000ea8000c1ef900 */
[----:B--2---:R-:W-:Y:S01]  /*26e0*/  CCTL.IVALL ;  /* 0x00000000ff00798f */ /* 0x004fe20002000000 */
[----:B------:R-:W-:Y:S05]  /*26f0*/  YIELD ;  /* 0x0000000000007946 */ /* 0x000fea0003800000 */
[----:B------:R-:W-:-:S13]  /*2700*/  ISETP.NE.AND P3, PT, R4, R129, PT ;  /* 0x000000810400720c */ /* 0x000fda0003f65270 */
[----:B------:R-:W-:Y:S05]  /*2710*/  @P3 BRA `(.L_x_171) ;  /* 0xfffffffc00ec3947 */ /* 0x000fea000383ffff */
.L_x_170:
        /* <DEDUP_REMOVED lines=98> */
[----:B------:R-:W-:Y:S01]  /*2d40*/  F2FP.F16.F32.PACK_AB R214, RZ, R214 ;  /* 0x000000d6ffd6723e */ /* 0x000fe200000000ff */
[--C-:B------:R-:W-:Y:S01]  /*2d50*/  FADD.FTZ R4, R15, -R129.reuse ;  /* 0x800000810f047221 */ /* 0x100fe20000010000 */
[--C-:B------:R-:W-:Y:S01]  /*2d60*/  FADD.FTZ R94, R151, -R129.reuse ;  /* 0x80000081975e7221 */ /* 0x100fe20000010000 */
[C---:B------:R-:W-:Y:S01]  /*2d70*/  FMUL.FTZ R11, R131.reuse, R18 ;  /* 0x00000012830b7220 */ /* 0x040fe20000410000 */
[----:B------:R-:W-:Y:S01]  /*2d80*/  FMUL.FTZ R15, R131, R24 ;  /* 0x00000018830f7220 */ /* 0x000fe20000410000 */
[--C-:B------:R-:W-:Y:S01]  /*2d90*/  FADD.FTZ R18, R39, -R129.reuse ;  /* 0x8000008127127221 */ /* 0x100fe20000010000 */
[--C-:B------:R-:W-:Y:S01]  /*2da0*/  FADD.FTZ R24, R91, -R129.reuse ;  /* 0x800000815b187221 */ /* 0x100fe20000010000 */
[----:B------:R-:W-:Y:S01]  /*2db0*/  F2FP.F16.F32.PACK_AB R163, RZ, R163 ;  /* 0x000000a3ffa3723e */ /* 0x000fe200000000ff */
[C---:B------:R-:W-:Y:S01]  /*2dc0*/  FMUL.FTZ R39, R131.reuse, R40 ;  /* 0x0000002883277220 */ /* 0x040fe20000410000 */
[----:B------:R-:W-:Y:S01]  /*2dd0*/  FMUL.FTZ R40, R131, R94 ;  /* 0x0000005e83287220 */ /* 0x000fe20000410000 */
[----:B------:R-:W-:Y:S01]  /*2de0*/  FADD.FTZ R10, R19, -R129 ;  /* 0x80000081130a7221 */ /* 0x000fe20000010000 */
[----:B------:R-:W4:Y:S01]  /*2df0*/  LDL R91, [R1] ;  /* 0x00000000015b7983 */ /* 0x000f220000100800 */
[----:B--2---:R-:W-:-:S02]  /*2e00*/  HFMA2 R94, R206.H0_H0, R214.H0_H0, R207.H0_H0 ;  /* 0x200000d6ce5e7231 */ /* 0x004fc400000408cf */
[----:B------:R-:W-:Y:S01]  /*2e10*/  FMUL.FTZ R19, R131, R24 ;  /* 0x0000001883137220 */ /* 0x000fe20000410000 */
[----:B------:R-:W-:Y:S01]  /*2e20*/  FADD.FTZ R24, R95, -R129 ;  /* 0x800000815f187221 */ /* 0x000fe20000010000 */
[----:B------:R-:W2:Y:S01]  /*2e30*/  LDL.LU R207, [R1+0x38] ;  /* 0x0000380001cf7983 */ /* 0x000ea20000300800 */
[----:B---3--:R-:W-:-:S03]  /*2e40*/  HFMA2 R95, R204.H0_H0, R163.H0_H0, R205.H0_H0 ;  /* 0x200000a3cc5f7231 */ /* 0x008fc600000408cd */
[----:B------:R-:W3:Y:S04]  /*2e50*/  LDL.LU R206, [R1+0x34] ;  /* 0x0000340001ce7983 */ /* 0x000ee80000300800 */
[----:B------:R-:W4:Y:S04]  /*2e60*/  LDL R214, [R1+0x8] ;  /* 0x0000080001d67983 */ /* 0x000f280000100800 */
[----:B------:R-:W2:Y:S04]  /*2e70*/  LDL.LU R205, [R1+0x30] ;  /* 0x0000300001cd7983 */ /* 0x000ea80000300800 */
[----:B------:R-:W3:Y:S04]  /*2e80*/  LDL.LU R204, [R1+0x2c] ;  /* 0x00002c0001cc7983 */ /* 0x000ee80000300800 */
[----:B------:R-:W4:Y:S01]  /*2e90*/  LDL R163, [R1+0x4] ;  /* 0x0000040001a37983 */ /* 0x000f220000100800 */
[----:B------:R-:W-:-:S05]  /*2ea0*/  F2FP.F16.F32.PACK_AB R153, RZ, R153 ;  /* 0x00000099ff99723e */ /* 0x000fca00000000ff */
[----:B------:R-:W-:Y:S02]  /*2eb0*/  HFMA2 R153, R202.H0_H0, R153.H0_H0, R86.H0_H0 ;  /* 0x20000099ca997231 */ /* 0x000fe40000040856 */
        /* <DEDUP_REMOVED lines=29> */
[--C-:B------:R-:W-:Y:S01]  /*3090*/  FADD.FTZ R12, R27, -R129.reuse ;  /* 0x800000811b0c7221 */ /* 0x100fe20000010000 */
[C---:B------:R-:W-:Y:S01]  /*30a0*/  FMUL.FTZ R27, R131.reuse, R28 ;  /* 0x0000001c831b7220 */ /* 0x040fe20000410000 */
[C---:B------:R-:W-:Y:S01]  /*30b0*/  FMUL.FTZ R28, R131.reuse, R30 ;  /* 0x0000001e831c7220 */ /* 0x040fe20000410000 */
[----:B------:R-:W-:Y:S01]  /*30c0*/  FMUL.FTZ R30, R131, R34 ;  /* 0x00000022831e7220 */ /* 0x000fe20000410000 */
[--C-:B------:R-:W-:Y:S01]  /*30d0*/  FADD.FTZ R34, R143, -R129.reuse ;  /* 0x800000818f227221 */ /* 0x100fe20000010000 */
[--C-:B------:R-:W-:Y:S01]  /*30e0*/  FADD.FTZ R14, R14, -R129.reuse ;  /* 0x800000810e0e7221 */ /* 0x100fe20000010000 */
[----:B------:R-:W-:Y:S01]  /*30f0*/  F2FP.F16.F32.PACK_AB R155, RZ, R155 ;  /* 0x0000009bff9b723e */ /* 0x000fe200000000ff */
[----:B------:R-:W-:Y:S01]  /*3100*/  FMUL.FTZ R13, R131, R10 ;  /* 0x0000000a830d7220 */ /* 0x000fe20000410000 */
[--C-:B------:R-:W-:Y:S01]  /*3110*/  FADD.FTZ R26, R26, -R129.reuse ;  /* 0x800000811a1a7221 */ /* 0x100fe20000010000 */
[--C-:B------:R-:W-:Y:S01]  /*3120*/  FADD.FTZ R10, R25, -R129.reuse ;  /* 0x80000081190a7221 */ /* 0x100fe20000010000 */
[C---:B------:R-:W-:Y:S01]  /*3130*/  FMUL.FTZ R165, R131.reuse, R14 ;  /* 0x0000000e83a57220 */ /* 0x040fe20000410000 */
[----:B------:R-:W-:Y:S01]  /*3140*/  FADD.FTZ R22, R22, -R129 ;  /* 0x8000008116167221 */ /* 0x000fe20000010000 */
[----:B------:R-:W-:Y:S01]  /*3150*/  FMUL.FTZ R14, R131, R12 ;  /* 0x0000000c830e7220 */ /* 0x000fe20000410000 */
[----:B-----5:R-:W-:-:S02]  /*3160*/  HFMA2 R149, R249.H0_H0, R155.H0_H0, R248.H0_H0 ;  /* 0x2000009bf9957231 */ /* 0x020fc400000408f8 */
        /* <DEDUP_REMOVED lines=15> */
[----:B------:R-:W-:Y:S01]  /*3260*/  F2FP.F16.F32.PACK_AB R3, RZ, R3 ;  /* 0x00000003ff03723e */ /* 0x000fe200000000ff */
[--C-:B------:R-:W-:Y:S01]  /*3270*/  FADD.FTZ R32, R125, -R129.reuse ;  /* 0x800000817d207221 */ /* 0x100fe20000010000 */
[----:B------:R-:W-:Y:S01]  /*3280*/  F2FP.F16.F32.PACK_AB R16, RZ, R16 ;  /* 0x00000010ff10723e */ /* 0x000fe200000000ff */
[C---:B------:R-:W-:Y:S01]  /*3290*/  FMUL.FTZ R21, R131.reuse, R36 ;  /* 0x0000002483157220 */ /* 0x040fe20000410000 */
[----:B------:R-:W-:Y:S01]  /*32a0*/  F2FP.F16.F32.PACK_AB R22, RZ, R22 ;  /* 0x00000016ff16723e */ /* 0x000fe200000000ff */
[--C-:B------:R-:W-:Y:S01]  /*32b0*/  FADD.FTZ R8, R8, -R129.reuse ;  /* 0x8000008108087221 */ /* 0x100fe20000010000 */
[----:B------:R-:W-:Y:S01]  /*32c0*/  F2FP.F16.F32.PACK_AB R89, RZ, R89 ;  /* 0x00000059ff59723e */ /* 0x000fe200000000ff */
[C---:B------:R-:W-:Y:S01]  /*32d0*/  FMUL.FTZ R167, R131.reuse, R10 ;  /* 0x0000000a83a77220 */ /* 0x040fe20000410000 */
[----:B------:R-:W-:Y:S01]  /*32e0*/  F2FP.F16.F32.PACK_AB R88, RZ, R88 ;  /* 0x00000058ff58723e */ /* 0x000fe200000000ff */
[----:B------:R-:W-:Y:S01]  /*32f0*/  FMUL.FTZ R25, R131, R32 ;  /* 0x0000002083197220 */ /* 0x000fe20000410000 */
[--C-:B------:R-:W-:Y:S01]  /*3300*/  FADD.FTZ R32, R137, -R129.reuse ;  /* 0x8000008189207221 */ /* 0x100fe20000010000 */
[----:B------:R-:W-:Y:S01]  /*3310*/  FMUL.FTZ R33, R131, R8 ;  /* 0x0000000883217220 */ /* 0x000fe20000410000 */
[----:B------:R-:W-:Y:S01]  /*3320*/  HFMA2 R139, R239.H0_H0, R3.H0_H0, R238.H0_H0 ;  /* 0x20000003ef8b7231 */ /* 0x000fe200000408ee */
[----:B------:R-:W-:Y:S01]  /*3330*/  F2FP.F16.F32.PACK_AB R4, RZ, R4 ;  /* 0x00000004ff04723e */ /* 0x000fe200000000ff */
[--C-:B------:R-:W-:Y:S01]  /*3340*/  FADD.FTZ R8, R145, -R129.reuse ;  /* 0x8000008191087221 */ /* 0x100fe20000010000 */
[----:B------:R-:W-:Y:S01]  /*3350*/  F2FP.F16.F32.PACK_AB R21, RZ, R21 ;  /* 0x00000015ff15723e */ /* 0x000fe200000000ff */
[----:B------:R-:W-:Y:S01]  /*3360*/  HFMA2 R137, R241.H0_H0, R16.H0_H0, R240.H0_H0 ;  /* 0x20000010f1897231 */ /* 0x000fe200000408f0 */
[----:B------:R-:W-:Y:S01]  /*3370*/  F2FP.F16.F32.PACK_AB R216, RZ, R216 ;  /* 0x000000d8ffd8723e */ /* 0x000fe200000000ff */
[----:B------:R-:W-:Y:S01]  /*3380*/  HFMA2 R3, R208.H0_H0, R22.H0_H0, R80.H0_H0 ;  /* 0x20000016d0037231 */ /* 0x000fe20000040850 */
[----:B------:R-:W-:Y:S01]  /*3390*/  F2FP.F16.F32.PACK_AB R12, RZ, R12 ;  /* 0x0000000cff0c723e */ /* 0x000fe200000000ff */
[----:B------:R-:W-:Y:S01]  /*33a0*/  FADD.FTZ R6, R6, -R129 ;  /* 0x8000008106067221 */ /* 0x000fe20000010000 */
[----:B------:R-:W-:Y:S01]  /*33b0*/  F2FP.F16.F32.PACK_AB R90, RZ, R90 ;  /* 0x0000005aff5a723e */ /* 0x000fe200000000ff */
[----:B------:R-:W-:Y:S01]  /*33c0*/  HFMA2 R16, R189.H0_H0, R89.H0_H0, R67.H0_H0 ;  /* 0x20000059bd107231 */ /* 0x000fe20000040843 */
[----:B------:R-:W-:Y:S01]  /*33d0*/  F2FP.F16.F32.PACK_AB R167, RZ, R167 ;  /* 0x000000a7ffa7723e */ /* 0x000fe200000000ff */
[----:B------:R-:W-:Y:S01]  /*33e0*/  HFMA2 R22, R183.H0_H0, R88.H0_H0, R61.H0_H0 ;  /* 0x20000058b7167231 */ /* 0x000fe2000004083d */
[----:B------:R-:W-:Y:S01]  /*33f0*/  F2FP.F16.F32.PACK_AB R166, RZ, R166 ;  /* 0x000000a6ffa6723e */ /* 0x000fe200000000ff */
[----:B------:R-:W0:Y:S01]  /*3400*/  @P0 LDC.64 R88, c[0x0][0x3a0] ;  /* 0x0000e800ff580b82 */ /* 0x000e220000000a00 */
[C---:B------:R-:W-:Y:S01]  /*3410*/  FMUL.FTZ R37, R131.reuse, R8 ;  /* 0x0000000883257220 */ /* 0x040fe20000410000 */
[----:B------:R-:W-:Y:S01]  /*3420*/  FMUL.FTZ R35, R131, R6 ;  /* 0x0000000683237220 */ /* 0x000fe20000410000 */
[----:B------:R-:W-:-:S02]  /*3430*/  HFMA2 R151, R247.H0_H0, R4.H0_H0, R246.H0_H0 ;  /* 0x20000004f7977231 */ /* 0x000fc400000408f6 */
[----:B------:R-:W-:Y:S01]  /*3440*/  FADD.FTZ R6, R7, -R129 ;  /* 0x8000008107067221 */ /* 0x000fe20000010000 */
[----:B------:R-:W-:Y:S02]  /*3450*/  HFMA2 R8, R197.H0_H0, R21.H0_H0, R75.H0_H0 ;  /* 0x20000015c5087231 */ /* 0x000fe4000004084b */
[----:B------:R-:W-:Y:S02]  /*3460*/  HFMA2 R4, R201.H0_H0, R12.H0_H0, R79.H0_H0 ;  /* 0x2000000cc9047231 */ /* 0x000fe4000004084f */
[----:B------:R-:W-:Y:S02]  /*3470*/  HFMA2 R21, R184.H0_H0, R90.H0_H0, R62.H0_H0 ;  /* 0x2000005ab8157231 */ /* 0x000fe4000004083e */
[----:B------:R-:W-:Y:S02]  /*3480*/  HFMA2 R7, R198.H0_H0, R167.H0_H0, R76.H0_H0 ;  /* 0x200000a7c6077231 */ /* 0x000fe4000004084c */
[----:B------:R-:W-:Y:S02]  /*3490*/  HFMA2 R12, R193.H0_H0, R166.H0_H0, R71.H0_H0 ;  /* 0x200000a6c10c7231 */ /* 0x000fe40000040847 */
[----:B------:R-:W1:Y:S01]  /*34a0*/  LDC.64 R166, c[0x0][0x398] ;  /* 0x0000e600ffa67b82 */ /* 0x000e620000000a00 */
[----:B------:R-:W-:-:S02]  /*34b0*/  F2FP.F16.F32.PACK_AB R13, RZ, R13 ;  /* 0x0000000dff0d723e */ /* 0x000fc400000000ff */
[----:B------:R-:W-:Y:S02]  /*34c0*/  F2FP.F16.F32.PACK_AB R14, RZ, R14 ;  /* 0x0000000eff0e723e */ /* 0x000fe400000000ff */
[----:B------:R-:W-:Y:S02]  /*34d0*/  F2FP.F16.F32.PACK_AB R18, RZ, R18 ;  /* 0x00000012ff12723e */ /* 0x000fe400000000ff */
[----:B------:R-:W-:Y:S02]  /*34e0*/  F2FP.F16.F32.PACK_AB R17, RZ, R17 ;  /* 0x00000011ff11723e */ /* 0x000fe400000000ff */
[----:B------:R-:W-:Y:S01]  /*34f0*/  F2FP.F16.F32.PACK_AB R85, RZ, R85 ;  /* 0x00000055ff55723e */ /* 0x000fe200000000ff */
[----:B0-----:R-:W-:Y:S01]  /*3500*/  @P0 IMAD.WIDE R88, R42, 0x4, R88 ;  /* 0x000000042a580825 */ /* 0x001fe200078e0258 */
[----:B------:R-:W-:-:S03]  /*3510*/  F2FP.F16.F32.PACK_AB R84, RZ, R84 ;  /* 0x00000054ff54723e */ /* 0x000fc600000000ff */
[----:B------:R-:W-:Y:S02]  /*3520*/  HFMA2 R121, R233.H0_H0, R13.H0_H0, R232.H0_H0 ;  /* 0x2000000de9797231 */ /* 0x000fe400000408e8 */
[----:B------:R-:W-:Y:S01]  /*3530*/  HFMA2 R87, R225.H0_H0, R14.H0_H0, R224.H0_H0 ;  /* 0x2000000ee1577231 */ /* 0x000fe200000408e0 */
[----:B------:R0:W-:Y:S01]  /*3540*/  @P0 STG.E desc[UR4][R88.64], R129 ;  /* 0x0000008158000986 */ /* 0x0001e2000c101904 */
[----:B------:R-:W-:Y:S02]  /*3550*/  HFMA2 R13, R192.H0_H0, R18.H0_H0, R70.H0_H0 ;  /* 0x20000012c00d7231 */ /* 0x000fe40000040846 */
[----:B------:R-:W-:Y:S01]  /*3560*/  HFMA2 R14, R191.H0_H0, R17.H0_H0, R69.H0_H0 ;  /* 0x20000011bf0e7231 */ /* 0x000fe20000040845 */
[----:B------:R-:W-:Y:S01]  /*3570*/  F2FP.F16.F32.PACK_AB R157, RZ, R157 ;  /* 0x0000009dff9d723e */ /* 0x000fe200000000ff */
[----:B------:R-:W-:Y:S02]  /*3580*/  HFMA2 R17, R188.H0_H0, R85.H0_H0, R66.H0_H0 ;  /* 0x20000055bc117231 */ /* 0x000fe40000040842 */
[----:B------:R-:W-:-:S02]  /*3590*/  HFMA2 R18, R187.H0_H0, R84.H0_H0, R65.H0_H0 ;  /* 0x20000054bb127231 */ /* 0x000fc40000040841 */
[----:B------:R-:W-:Y:S01]  /*35a0*/  FADD.FTZ R38, R38, -R129 ;  /* 0x8000008126267221 */ /* 0x000fe20000010000 */
[----:B------:R-:W-:Y:S02]  /*35b0*/  F2FP.F16.F32.PACK_AB R165, RZ, R165 ;  /* 0x000000a5ffa5723e */ /* 0x000fe400000000ff */
[----:B0-----:R-:W-:Y:S01]  /*35c0*/  PRMT R89, R153, 0x7610, R89 ;  /* 0x0000761099597816 */ /* 0x001fe20000000059 */
[----:B------:R-:W-:Y:S01]  /*35d0*/  FADD.FTZ R26, R127, -R129 ;  /* 0x800000817f1a7221 */ /* 0x000fe20000010000 */
[----:B------:R-:W-:Y:S02]  /*35e0*/  HFMA2 R127, R227.H0_H0, R157.H0_H0, R226.H0_H0 ;  /* 0x2000009de37f7231 */ /* 0x000fe400000408e2 */
[----:B------:R-:W-:Y:S01]  /*35f0*/  FMUL.FTZ R10, R131, R38 ;  /* 0x00000026830a7220 */ /* 0x000fe20000410000 */
[----:B------:R-:W-:Y:S01]  /*3600*/  PRMT R157, R94, 0x7610, R157 ;  /* 0x000076105e9d7816 */ /* 0x000fe2000000009d */
[----:B------:R-:W-:Y:S01]  /*3610*/  FADD.FTZ R38, R147, -R129 ;  /* 0x8000008193267221 */ /* 0x000fe20000010000 */
[----:B------:R-:W-:Y:S01]  /*3620*/  HFMA2 R147, R251.H0_H0, R165.H0_H0, R250.H0_H0 ;  /* 0x200000a5fb937231 */ /* 0x000fe200000408fa */
[----:B------:R-:W-:-:S02]  /*3630*/  F2FP.F16.F32.PACK_AB R215, RZ, R215 ;  /* 0x000000d7ffd7723e */ /* 0x000fc400000000ff */
[----:B------:R-:W-:Y:S02]  /*3640*/  F2FP.F16.F32.PACK_AB R159, RZ, R159 ;  /* 0x0000009fff9f723e */ /* 0x000fe400000000ff */
[----:B------:R-:W-:Y:S01]  /*3650*/  F2FP.F16.F32.PACK_AB R213, RZ, R213 ;  /* 0x000000d5ffd5723e */ /* 0x000fe200000000ff */
[----:B------:R-:W-:Y:S01]  /*3660*/  HFMA2 R133, R245.H0_H0, R215.H0_H0, R244.H0_H0 ;  /* 0x200000d7f5857231 */ /* 0x000fe200000408f4 */
[----:B------:R-:W-:Y:S01]  /*3670*/  F2FP.F16.F32.PACK_AB R161, RZ, R161 ;  /* 0x000000a1ffa1723e */ /* 0x000fe200000000ff */
[----:B------:R-:W-:Y:S01]  /*3680*/  HFMA2 R135, R243.H0_H0, R159.H0_H0, R242.H0_H0 ;  /* 0x2000009ff3877231 */ /* 0x000fe200000408f2 */
[----:B------:R-:W-:Y:S01]  /*3690*/  F2FP.F16.F32.PACK_AB R2, RZ, R2 ;  /* 0x00000002ff02723e */ /* 0x000fe200000000ff */
[----:B------:R-:W-:Y:S01]  /*36a0*/  FMUL.FTZ R29, R131, R32 ;  /* 0x00000020831d7220 */ /* 0x000fe20000410000 */
[----:B------:R-:W-:Y:S01]  /*36b0*/  FADD.FTZ R32, R141, -R129 ;  /* 0x800000818d207221 */ /* 0x000fe20000010000 */
[----:B------:R-:W-:Y:S02]  /*36c0*/  HFMA2 R141, R237.H0_H0, R213.H0_H0, R236.H0_H0 ;  /* 0x200000d5ed8d7231 */ /* 0x000fe400000408ec */
[----:B------:R-:W-:Y:S01]  /*36d0*/  HFMA2 R119, R235.H0_H0, R161.H0_H0, R234.H0_H0 ;  /* 0x200000a1eb777231 */ /* 0x000fe200000408ea */
[----:B------:R-:W-:Y:S01]  /*36e0*/  F2FP.F16.F32.PACK_AB R212, RZ, R212 ;  /* 0x000000d4ffd4723e */ /* 0x000fe200000000ff */
[----:B------:R-:W-:Y:S01]  /*36f0*/  HFMA2 R123, R231.H0_H0, R2.H0_H0, R230.H0_H0 ;  /* 0x20000002e77b7231 */ /* 0x000fe200000408e6 */
[----:B------:R-:W-:-:S02]  /*3700*/  F2FP.F16.F32.PACK_AB R203, RZ, R203 ;  /* 0x000000cbffcb723e */ /* 0x000fc400000000ff */
[----:B------:R-:W-:Y:S01]  /*3710*/  F2FP.F16.F32.PACK_AB R217, RZ, R217 ;  /* 0x000000d9ffd9723e */ /* 0x000fe200000000ff */
[----:B------:R-:W-:Y:S01]  /*3720*/  HFMA2 R125, R229.H0_H0, R212.H0_H0, R228.H0_H0 ;  /* 0x200000d4e57d7231 */ /* 0x000fe200000408e4 */
[----:B------:R-:W-:Y:S01]  /*3730*/  F2FP.F16.F32.PACK_AB R211, RZ, R211 ;  /* 0x000000d3ffd3723e */ /* 0x000fe200000000ff */
[----:B-1----:R-:W-:Y:S01]  /*3740*/  IMAD.WIDE.U32 R164, R164, 0x2, R166 ;  /* 0x00000002a4a47825 */ /* 0x002fe200078e00a6 */
[----:B------:R-:W-:-:S03]  /*3750*/  F2FP.F16.F32.PACK_AB R5, RZ, R5 ;  /* 0x00000005ff05723e */ /* 0x000fc600000000ff */
[----:B------:R-:W-:Y:S01]  /*3760*/  FADD.FTZ R36, R9, -R129 ;  /* 0x8000008109247221 */ /* 0x000fe20000010000 */
[----:B------:R-:W-:Y:S01]  /*3770*/  HFMA2 R203, R223.H0_H0, R203.H0_H0, R222.H0_H0 ;  /* 0x200000cbdfcb7231 */ /* 0x000fe200000408de */
[----:B------:R-:W-:Y:S01]  /*3780*/  F2FP.F16.F32.PACK_AB R218, RZ, R218 ;  /* 0x000000daffda723e */ /* 0x000fe200000000ff */
[----:B------:R-:W-:Y:S01]  /*3790*/  FMUL.FTZ R31, R131, R32 ;  /* 0x00000020831f7220 */ /* 0x000fe20000410000 */
[----:B------:R-:W-:Y:S02]  /*37a0*/  HFMA2 R2, R210.H0_H0, R211.H0_H0, R209.H0_H0 ;  /* 0x200000d3d2027231 */ /* 0x000fe400000408d1 */
[----:B------:R-:W-:-:S04]  /*37b0*/  IMAD.WIDE.U32 R160, R160, 0x2, R166 ;  /* 0x00000002a0a07825 */ /* 0x000fc800078e00a6 */
[C---:B------:R-:W-:Y:S01]  /*37c0*/  FMUL.FTZ R32, R131.reuse, R34 ;  /* 0x0000002283207220 */ /* 0x040fe20000410000 */
[----:B------:R-:W-:Y:S01]  /*37d0*/  F2FP.F16.F32.PACK_AB R11, RZ, R11 ;  /* 0x0000000bff0b723e */ /* 0x000fe200000000ff */
[----:B------:R-:W-:Y:S01]  /*37e0*/  FMUL.FTZ R34, R131, R36 ;  /* 0x0000002483227220 */ /* 0x000fe20000410000 */
[----:B------:R-:W-:Y:S01]  /*37f0*/  IMAD.WIDE.U32 R158, R158, 0x2, R166 ;  /* 0x000000029e9e7825 */ /* 0x000fe200078e00a6 */
[----:B------:R-:W-:-:S03]  /*3800*/  F2FP.F16.F32.PACK_AB R10, RZ, R10 ;  /* 0x0000000aff0a723e */ /* 0x000fc600000000ff */
[----:B------:R-:W-:Y:S01]  /*3810*/  FMUL.FTZ R36, R131, R6 ;  /* 0x0000000683247220 */ /* 0x000fe20000410000 */
[----:B------:R-:W-:Y:S01]  /*3820*/  HFMA2 R5, R200.H0_H0, R5.H0_H0, R78.H0_H0 ;  /* 0x20000005c8057231 */ /* 0x000fe2000004084e */
[----:B------:R-:W-:Y:S01]  /*3830*/  F2FP.F16.F32.PACK_AB R219, RZ, R219 ;  /* 0x000000dbffdb723e */ /* 0x000fe200000000ff */
[----:B------:R-:W-:Y:S02]  /*3840*/  HFMA2 R6, R199.H0_H0, R218.H0_H0, R77.H0_H0 ;  /* 0x200000dac7067231 */ /* 0x000fe4000004084d */
[----:B----4-:R-:W-:Y:S02]  /*3850*/  HFMA2 R143, R214.H0_H0, R0.H0_H0, R163.H0_H0 ;  /* 0x20000000d68f7231 */ /* 0x010fe400000408a3 */
[----:B------:R-:W0:Y:S01]  /*3860*/  S2R R163, SR_TID.X ;  /* 0x0000000000a37919 */ /* 0x000e220000002100 */
[----:B------:R-:W-:Y:S02]  /*3870*/  HFMA2 R145, R91.H0_H0, R216.H0_H0, R252.H0_H0 ;  /* 0x200000d85b917231 */ /* 0x000fe400000408fc */
[----:B------:R-:W1:Y:S01]  /*3880*/  @P0 LDC.64 R90, c[0x0][0x3a8] ;  /* 0x0000ea00ff5a0b82 */ /* 0x000e620000000a00 */
[----:B0-----:R-:W-:-:S04]  /*3890*/  LOP3.LUT R214, R163, 0x1f, RZ, 0xc0, !PT ;  /* 0x0000001fa3d67812 */ /* 0x001fc800078ec0ff */
[----:B------:R-:W-:Y:S02]  /*38a0*/  LOP3.LUT R155, R214, 0x60, R163, 0xf8, !PT ;  /* 0x00000060d69b7812 */ /* 0x000fe400078ef8a3 */
[----:B------:R-:W0:Y:S01]  /*38b0*/  S2R R163, SR_CTAID.X ;  /* 0x0000000000a37919 */ /* 0x000e220000002500 */
[----:B-1----:R-:W-:-:S04]  /*38c0*/  @P0 IMAD.WIDE R90, R42, 0x4, R90 ;  /* 0x000000042a5a0825 */ /* 0x002fc800078e025a */
[----:B------:R-:W-:Y:S01]  /*38d0*/  HFMA2 R0, R221.H0_H0, R217.H0_H0, R220.H0_H0 ;  /* 0x200000d9dd007231 */ /* 0x000fe200000408dc */
[----:B------:R-:W-:Y:S01]  /*38e0*/  F2FP.F16.F32.PACK_AB R15, RZ, R15 ;  /* 0x0000000fff0f723e */ /* 0x000fe200000000ff */
[----:B------:R-:W-:Y:S01]  /*38f0*/  HFMA2 R9, R196.H0_H0, R11.H0_H0, R74.H0_H0 ;  /* 0x2000000bc4097231 */ /* 0x000fe2000004084a */
[----:B------:R-:W-:Y:S01]  /*3900*/  F2FP.F16.F32.PACK_AB R19, RZ, R19 ;  /* 0x00000013ff13723e */ /* 0x000fe200000000ff */
[----:B------:R1:W-:Y:S01]  /*3910*/  @P0 STG.E desc[UR4][R90.64], R131 ;  /* 0x000000835a000986 */ /* 0x0003e2000c101904 */
[----:B------:R-:W-:Y:S01]  /*3920*/  HFMA2 R10, R195.H0_H0, R10.H0_H0, R73.H0_H0 ;  /* 0x2000000ac30a7231 */ /* 0x000fe20000040849 */
[----:B------:R-:W-:Y:S01]  /*3930*/  F2FP.F16.F32.PACK_AB R20, RZ, R20 ;  /* 0x00000014ff14723e */ /* 0x000fe200000000ff */
[C---:B------:R-:W-:Y:S01]  /*3940*/  FMUL.FTZ R26, R131.reuse, R26 ;  /* 0x0000001a831a7220 */ /* 0x040fe20000410000 */
[----:B------:R-:W-:Y:S01]  /*3950*/  FMUL.FTZ R38, R131, R38 ;  /* 0x0000002683267220 */ /* 0x000fe20000410000 */
[----:B------:R-:W-:Y:S01]  /*3960*/  F2FP.F16.F32.PACK_AB R23, RZ, R23 ;  /* 0x00000017ff17723e */ /* 0x000fe200000000ff */
[----:B------:R-:W-:Y:S01]  /*3970*/  IMAD.WIDE.U32 R128, R128, 0x2, R166 ;  /* 0x0000000280807825 */ /* 0x000fe200078e00a6 */
[----:B------:R-:W-:Y:S01]  /*3980*/  F2FP.F16.F32.PACK_AB R24, RZ, R24 ;  /* 0x00000018ff18723e */ /* 0x000fe200000000ff */
        /* <DEDUP_REMOVED lines=55> */
[----:B------:R-:W-:Y:S02]  /*3d00*/  HFMA2 R11, R194.H0_H0, R219.H0_H0, R72.H0_H0 ;  /* 0x200000dbc20b7231 */ /* 0x000fe40000040848 */
        /* <DEDUP_REMOVED lines=8> */
[----:B------:R-:W-:-:S02]  /*3d90*/  HFMA2 R15, R190.H0_H0, R15.H0_H0, R68.H0_H0 ;  /* 0x2000000fbe0f7231 */ /* 0x000fc40000040844 */
        /* <DEDUP_REMOVED lines=9> */
[--C-:B0-----:R-:W-:Y:S01]  /*3e30*/  IMAD.WIDE.U32 R126, R126, 0x2, R166.reuse ;  /* 0x000000027e7e7825 */ /* 0x101fe200078e00a6 */
[----:B------:R1:W-:Y:S01]  /*3e40*/  STG.E.U16 desc[UR4][R138.64], R13 ;  /* 0x0000000d8a007986 */ /* 0x0003e2000c101504 */
[----:B------:R-:W-:Y:S02]  /*3e50*/  F2FP.F16.F32.PACK_AB R25, RZ, R25 ;  /* 0x00000019ff19723e */ /* 0x000fe400000000ff */
[----:B------:R-:W-:Y:S02]  /*3e60*/  HFMA2 R20, R185.H0_H0, R20.H0_H0, R63.H0_H0 ;  /* 0x20000014b9147231 */ /* 0x000fe4000004083f */
[--C-:B------:R-:W-:Y:S01]  /*3e70*/  IMAD.WIDE.U32 R124, R124, 0x2, R166.reuse ;  /* 0x000000027c7c7825 */ /* 0x100fe200078e00a6 */
[----:B------:R1:W-:Y:S01]  /*3e80*/  STG.E.U16 desc[UR4][R136.64], R14 ;  /* 0x0000000e88007986 */ /* 0x0003e2000c101504 */
[----:B------:R-:W-:Y:S02]  /*3e90*/  F2FP.F16.F32.PACK_AB R26, RZ, R26 ;  /* 0x0000001aff1a723e */ /* 0x000fe400000000ff */
[----:B------:R-:W-:Y:S01]  /*3ea0*/  IMAD.WIDE.U32 R112, R112, 0x2, R166 ;  /* 0x0000000270707825 */ /* 0x000fe200078e00a6 */
[----:B------:R1:W-:Y:S01]  /*3eb0*/  STG.E.U16 desc[UR4][R134.64], R15 ;  /* 0x0000000f86007986 */ /* 0x0003e2000c101504 */
[----:B------:R-:W-:-:S02]  /*3ec0*/  F2FP.F16.F32.PACK_AB R27, RZ, R27 ;  /* 0x0000001bff1b723e */ /* 0x000fc400000000ff */
[----:B------:R-:W-:Y:S02]  /*3ed0*/  HFMA2 R23, R182.H0_H0, R23.H0_H0, R60.H0_H0 ;  /* 0x20000017b6177231 */ /* 0x000fe4000004083c */
[--C-:B------:R-:W-:Y:S01]  /*3ee0*/  IMAD.WIDE.U32 R120, R120, 0x2, R166.reuse ;  /* 0x0000000278787825 */ /* 0x100fe200078e00a6 */
[----:B------:R1:W-:Y:S01]  /*3ef0*/  STG.E.U16 desc[UR4][R122.64], R16 ;  /* 0x000000107a007986 */ /* 0x0003e2000c101504 */
[----:B------:R-:W-:Y:S02]  /*3f00*/  F2FP.F16.F32.PACK_AB R28, RZ, R28 ;  /* 0x0000001cff1c723e */ /* 0x000fe400000000ff */
[----:B------:R-:W-:Y:S02]  /*3f10*/  HFMA2 R24, R181.H0_H0, R24.H0_H0, R59.H0_H0 ;  /* 0x20000018b5187231 */ /* 0x000fe4000004083b */
        /* <DEDUP_REMOVED lines=49> */
[----:B------:R1:W-:Y:S03]  /*4230*/  STG.E.U16 desc[UR4][R106.64], R29 ;  /* 0x0000001d6a007986 */ /* 0x0003e6000c101504 */
[----:B------:R-:W-:-:S02]  /*4240*/  HFMA2 R37, R168.H0_H0, R37.H0_H0, R46.H0_H0 ;  /* 0x20000025a8257231 */ /* 0x000fc4000004082e */
[--C-:B---3--:R-:W-:Y:S01]  /*4250*/  IMAD.WIDE.U32 R84, R206, 0x2, R166.reuse ;  /* 0x00000002ce547825 */ /* 0x108fe200078e00a6 */
[----:B------:R1:W-:Y:S03]  /*4260*/  STG.E.U16 desc[UR4][R104.64], R30 ;  /* 0x0000001e68007986 */ /* 0x0003e6000c101504 */
[----:B------:R-:W-:Y:S01]  /*4270*/  HFMA2 R38, R83.H0_H0, R38.H0_H0, R45.H0_H0 ;  /* 0x2000002653267231 */ /* 0x000fe2000004082d */
[----:B------:R1:W-:Y:S01]  /*4280*/  STG.E.U16 desc[UR4][R92.64], R31 ;  /* 0x0000001f5c007986 */ /* 0x0003e2000c101504 */
[----:B------:R-:W-:-:S04]  /*4290*/  IMAD.WIDE.U32 R88, R204, 0x2, R166 ;  /* 0x00000002cc587825 */ /* 0x000fc800078e00a6 */
[----:B------:R-:W-:Y:S01]  /*42a0*/  HFMA2 R39, R82.H0_H0, R39.H0_H0, R44.H0_H0 ;  /* 0x2000002752277231 */ /* 0x000fe2000004082c */
[----:B------:R1:W-:Y:S01]  /*42b0*/  STG.E.U16 desc[UR4][R100.64], R32 ;  /* 0x0000002064007986 */ /* 0x0003e2000c101504 */
[----:B------:R-:W-:-:S04]  /*42c0*/  IMAD.WIDE.U32 R86, R86, 0x2, R166 ;  /* 0x0000000256567825 */ /* 0x000fc800078e00a6 */
[----:B------:R-:W-:Y:S01]  /*42d0*/  HFMA2 R40, R81.H0_H0, R40.H0_H0, R43.H0_H0 ;  /* 0x2000002851287231 */ /* 0x000fe2000004082b */
        /* <DEDUP_REMOVED lines=16> */
.L_x_173:
        /* <DEDUP_REMOVED lines=10> */
.L_x_1019:


//--------------------- .text._ZN10layer_norm13ln_fwd_kernelINS_13Kernel_traitsI6__halfS2_S2_fjLj30720ELj4ELj1ELj4ELj4ENS_18Kernel_traits_baseILj30720ES2_S2_S2_fjLj128EEEEEEEvNS_9FwdParamsE --------------------------
	.section	.text._ZN10layer_norm13ln_fwd_kernelINS_13Kernel_traitsI6__halfS2_S2_fjLj30720ELj4ELj1ELj4ELj4ENS_18Kernel_traits_baseILj30720ES2_S2_S2_fjLj128EEEEEEEvNS_9FwdParamsE,"ax",@progbits
	.align	128
        .global         _ZN10layer_norm13ln_fwd_kernelINS_13Kernel_traitsI6__halfS2_S2_fjLj30720ELj4ELj1ELj4ELj4ENS_18Kernel_traits_baseILj30720ES2_S2_S2_fjLj128EEEEEEEvNS_9FwdParamsE
        .type           _ZN10layer_norm13ln_fwd_kernelINS_13Kernel_traitsI6__halfS2_S2_fjLj30720ELj4ELj1ELj4ELj4ENS_18Kernel_traits_baseILj30720ES2_S2_S2_fjLj128EEEEEEEvNS_9FwdParamsE,@function
        .size           _ZN10layer_norm13ln_fwd_kernelINS_13Kernel_traitsI6__halfS2_S2_fjLj30720ELj4ELj1ELj4ELj4ENS_18Kernel_traits_baseILj30720ES2_S2_S2_fjLj128EEEEEEEvNS_9FwdParamsE,(.L_x_1020 - _ZN10layer_norm13ln_fwd_kernelINS_13Kernel_traitsI6__halfS2_S2_fjLj30720ELj4ELj1ELj4ELj4ENS_18Kernel_traits_baseILj30720ES2_S2_S2_fjLj128EEEEEEEvNS_9FwdParamsE)
        .other          _ZN10layer_norm13ln_fwd_kernelINS_13Kernel_traitsI6__halfS2_S2_fjLj30720ELj4ELj1ELj4ELj4ENS_18Kernel_traits_baseILj30720ES2_S2_S2_fjLj128EEEEEEEvNS_9FwdParamsE,@"STO_CUDA_ENTRY STV_DEFAULT"
_ZN10layer_norm13ln_fwd_kernelINS_13Kernel_traitsI6__halfS2_S2_fjLj30720ELj4ELj1ELj4ELj4ENS_18Kernel_traits_baseILj30720ES2_S2_S2_fjLj128EEEEEEEvNS_9FwdParamsE:
.text._ZN10layer_norm13ln_fwd_kernelINS_13Kernel_traitsI6__halfS2_S2_fjLj30720ELj4ELj1ELj4ELj4ENS_18Kernel_traits_baseILj30720ES2_S2_S2_fjLj128EEEEEEEvNS_9FwdParamsE:
        /* <DEDUP_REMOVED lines=85> */
.L_x_176:
[----:B0-----:R-:W0:Y:S01]  /*0550*/  LDC.64 R76, c[0x0][0x390] ;  /* 0x0000e400ff4c7b82 */ /* 0x001e220000000a00 */
[----:B------:R-:W-:-:S05]  /*0560*/  IMAD R134, R67, 0x3c00, R0 ;  /* 0x00003c0043867824 */ /* 0x000fca00078e0200 */
[C---:B------:R-:W-:Y:S01]  /*0570*/  IADD3 R141, PT, PT, R134.reuse, 0x400, RZ ;  /* 0x00000400868d7810 */ /* 0x040fe20007ffe0ff */
[----:B0-----:R-:W-:-:S05]  /*0580*/  IMAD.WIDE.U32 R68, R134, 0x4, R76 ;  /* 0x0000000486447825 */ /* 0x001fca00078e004c */
[----:B------:R-:W2:Y:S01]  /*0590*/  LDG.E R87, desc[UR8][R68.64] ;  /* 0x0000000844577981 */ /* 0x000ea2000c1e1900 */
[----:B------:R-:W-:-:S03]  /*05a0*/  IMAD.WIDE.U32 R70, R141, 0x4, R76 ;  /* 0x000000048d467825 */ /* 0x000fc600078e004c */
[----:B------:R-:W3:Y:S01]  /*05b0*/  LDG.E R91, desc[UR8][R68.64+0x800] ;  /* 0x00080008445b7981 */ /* 0x000ee2000c1e1900 */
[----:B------:R-:W-:-:S03]  /*05c0*/  IADD3 R139, PT, PT, R134, 0x600, RZ ;  /* 0x00000600868b7810 */ /* 0x000fc60007ffe0ff */
[----:B------:R0:W4:Y:S01]  /*05d0*/  LDG.E R140, desc[UR8][R70.64] ;  /* 0x00000008468c7981 */ /* 0x000122000c1e1900 */
[----:B------:R-:W-:Y:S01]  /*05e0*/  IADD3 R126, PT, PT, R134, 0x800, RZ ;  /* 0x00000800867e7810 */ /* 0x000fe20007ffe0ff */
[----:B------:R-:W-:-:S05]  /*05f0*/  IMAD.WIDE.U32 R72, R139, 0x4, R76 ;  /* 0x000000048b487825 */ /* 0x000fca00078e004c */
        /* <DEDUP_REMOVED lines=11> */
[----:B0-----:R-:W-:-:S05]  /*06b0*/  IADD3 R71, PT, PT, R134, 0x1000, RZ ;  /* 0x0000100086477810 */ /* 0x001fca0007ffe0ff */
        /* <DEDUP_REMOVED lines=8> */
[----:B-1----:R-:W-:-:S05]  /*0740*/  IADD3 R75, PT, PT, R134, 0x1600, RZ ;  /* 0x00001600864b7810 */ /* 0x002fca0007ffe0ff */
        /* <DEDUP_REMOVED lines=11> */
[----:B------:R-:W-:-:S04]  /*0800*/  IADD3 R69, PT, PT, R134, 0x1e00, RZ ;  /* 0x00001e0086457810 */ /* 0x000fc80007ffe0ff */
        /* <DEDUP_REMOVED lines=8> */
[----:B0-----:R-:W-:-:S04]  /*0890*/  IADD3 R73, PT, PT, R134, 0x2400, RZ ;  /* 0x0000240086497810 */ /* 0x001fc80007ffe0ff */
[----:B------:R-:W4:Y:S01]  /*08a0*/  LDG.E R110, desc[UR8][R78.64] ;  /* 0x000000084e6e7981 */ /* 0x000f22000c1e1900 */
        /* <DEDUP_REMOVED lines=18> */
[----:B-1----:R-:W-:Y:S01]  /*09d0*/  IMAD.WIDE.U32 R70, R102, 0x4, R76 ;  /* 0x0000000466467825 */ /* 0x002fe200078e004c */
[----:B------:R-:W-:-:S05]  /*09e0*/  IADD3 R90, PT, PT, R134, 0x3200, RZ ;  /* 0x00003200865a7810 */ /* 0x000fca0007ffe0ff */
[----:B------:R1:W4:Y:S01]  /*09f0*/  LDG.E R70, desc[UR8][R70.64] ;  /* 0x0000000846467981 */ /* 0x000322000c1e1900 */
[----:B------:R-:W-:Y:S01]  /*0a00*/  IMAD.WIDE.U32 R78, R90, 0x4, R76 ;  /* 0x000000045a4e7825 */ /* 0x000fe200078e004c */
[----:B------:R-:W-:-:S05]  /*0a10*/  IADD3 R68, PT, PT, R134, 0x3400, RZ ;  /* 0x0000340086447810 */ /* 0x000fca0007ffe0ff */
[----:B------:R2:W4:Y:S01]  /*0a20*/  LDG.E R79, desc[UR8][R78.64] ;  /* 0x000000084e4f7981 */ /* 0x000522000c1e1900 */
[----:B------:R-:W-:Y:S01]  /*0a30*/  IMAD.WIDE.U32 R84, R68, 0x4, R76 ;  /* 0x0000000444547825 */ /* 0x000fe200078e004c */
[----:B------:R-:W-:-:S05]  /*0a40*/  IADD3 R75, PT, PT, R134, 0x3600, RZ ;  /* 0x00003600864b7810 */ /* 0x000fca0007ffe0ff */
[----:B------:R-:W4:Y:S01]  /*0a50*/  LDG.E R84, desc[UR8][R84.64] ;  /* 0x0000000854547981 */ /* 0x000f22000c1e1900 */
[----:B------:R-:W-:Y:S01]  /*0a60*/  IMAD.WIDE.U32 R82, R75, 0x4, R76 ;  /* 0x000000044b527825 */ /* 0x000fe200078e004c */
[----:B0-----:R-:W-:-:S05]  /*0a70*/  IADD3 R73, PT, PT, R134, 0x3800, RZ ;  /* 0x0000380086497810 */ /* 0x001fca0007ffe0ff */
[----:B------:R-:W4:Y:S01]  /*0a80*/  LDG.E R82, desc[UR8][R82.64] ;  /* 0x0000000852527981 */ /* 0x000f22000c1e1900 */
[----:B------:R-:W-:Y:S01]  /*0a90*/  IMAD.WIDE.U32 R80, R73, 0x4, R76 ;  /* 0x0000000449507825 */ /* 0x000fe200078e004c */
[----:B-1----:R-:W-:-:S05]  /*0aa0*/  IADD3 R71, PT, PT, R134, 0x3a00, RZ ;  /* 0x00003a0086477810 */ /* 0x002fca0007ffe0ff */
        /* <DEDUP_REMOVED lines=12> */
[--C-:B--2---:R-:W-:Y:S02]  /*0b70*/  HADD2.F32 R78, -RZ, R87.reuse.H0_H0 ;  /* 0x20000057ff4e7230 */ /* 0x104fe40000004100 */
[----:B------:R-:W-:Y:S02]  /*0b80*/  HADD2.F32 R74, -RZ, R87.H1_H1 ;  /* 0x30000057ff4a7230 */ /* 0x000fe40000004100 */
[--C-:B---3--:R-:W-:Y:S02]  /*0b90*/  HADD2.F32 R94, -RZ, R91.reuse.H0_H0 ;  /* 0x2000005bff5e7230 */ /* 0x108fe40000004100 */
[----:B------:R-:W-:Y:S01]  /*0ba0*/  FADD.FTZ R69, RZ, R78 ;  /* 0x0000004eff457221 */ /* 0x000fe20000010000 */
[----:B------:R-:W-:Y:S02]  /*0bb0*/  HADD2.F32 R72, -RZ, R91.H1_H1 ;  /* 0x3000005bff487230 */ /* 0x000fe40000004100 */
[----:B----4-:R-:W-:-:S02]  /*0bc0*/  HADD2.F32 R146, -RZ, R140.H0_H0 ;  /* 0x2000008cff927230 */ /* 0x010fc40000004100 */
[----:B------:R-:W-:Y:S01]  /*0bd0*/  FADD.FTZ R69, R74, R69 ;  /* 0x000000454a457221 */ /* 0x000fe20000010000 */
[----:B------:R-:W-:-:S03]  /*0be0*/  HADD2.F32 R140, -RZ, R140.H1_H1 ;  /* 0x3000008cff8c7230 */ /* 0x000fc60000004100 */
[----:B------:R-:W-:Y:S01]  /*0bf0*/  FADD.FTZ R69, R94, R69 ;  /* 0x000000455e457221 */ /* 0x000fe20000010000 */
[----:B------:R-:W-:-:S03]  /*0c00*/  HADD2.F32 R144, -RZ, R135.H0_H0 ;  /* 0x20000087ff907230 */ /* 0x000fc60000004100 */
[----:B------:R-:W-:Y:S01]  /*0c10*/  FADD.FTZ R69, R72, R69 ;  /* 0x0000004548457221 */ /* 0x000fe20000010000 */
[----:B------:R-:W-:-:S03]  /*0c20*/  HADD2.F32 R135, -RZ, R135.H1_H1 ;  /* 0x30000087ff877230 */ /* 0x000fc60000004100 */
[----:B------:R-:W-:Y:S01]  /*0c30*/  FADD.FTZ R69, R146, R69 ;  /* 0x0000004592457221 */ /* 0x000fe20000010000 */
[--C-:B------:R-:W-:Y:S02]  /*0c40*/  HADD2.F32 R143, -RZ, R138.reuse.H0_H0 ;  /* 0x2000008aff8f7230 */ /* 0x100fe40000004100 */
[----:B------:R-:W-:Y:S02]  /*0c50*/  HADD2.F32 R138, -RZ, R138.H1_H1 ;  /* 0x3000008aff8a7230 */ /* 0x000fe40000004100 */
[----:B------:R-:W-:Y:S01]  /*0c60*/  FADD.FTZ R69, R140, R69 ;  /* 0x000000458c457221 */ /* 0x000fe20000010000 */
[----:B------:R-:W-:-:S03]  /*0c70*/  HADD2.F32 R136, -RZ, R137.H0_H0 ;  /* 0x20000089ff887230 */ /* 0x000fc60000004100 */
[----:B0-----:R-:W-:Y:S01]  /*0c80*/  FADD.FTZ R76, R144, R69 ;  /* 0x00000045904c7221 */ /* 0x001fe20000010000 */
[----:B------:R-:W-:-:S03]  /*0c90*/  HADD2.F32 R137, -RZ, R137.H1_H1 ;  /* 0x30000089ff897230 */ /* 0x000fc60000004100 */
[----:B------:R-:W-:Y:S01]  /*0ca0*/  FADD.FTZ R76, R135, R76 ;  /* 0x0000004c874c7221 */ /* 0x000fe20000010000 */
[--C-:B------:R-:W-:Y:S02]  /*0cb0*/  HADD2.F32 R123, -RZ, R131.reuse.H0_H0 ;  /* 0x20000083ff7b7230 */ /* 0x100fe40000004100 */
[----:B------:R-:W-:Y:S02]  /*0cc0*/  HADD2.F32 R131, -RZ, R131.H1_H1 ;  /* 0x30000083ff837230 */ /* 0x000fe40000004100 */
        /* <DEDUP_REMOVED lines=27> */
[----:B------:R-:W-:-:S04]  /*0e80*/  FADD.FTZ R69, R122, R69 ;  /* 0x000000457a457221 */ /* 0x000fc80000010000 */
        /* <DEDUP_REMOVED lines=43> */
[----:B------:R-:W-:-:S04]  /*1140*/  FADD.FTZ R76, R108, R77 ;  /* 0x0000004d6c4c7221 */ /* 0x000fc80000010000 */
[----:B------:R-:W-:-:S04]  /*1150*/  FADD.FTZ R76, R109, R76 ;  /* 0x0000004c6d4c7221 */ /* 0x000fc80000010000 */
[----:B------:R-:W-:Y:S01]  /*1160*/  FADD.FTZ R77, R103, R76 ;  /* 0x0000004c674d7221 */ /* 0x000fe20000010000 */
[----:B------:R-:W-:-:S03]  /*1170*/  HADD2.F32 R86, -RZ, R80.H0_H0 ;  /* 0x20000050ff567230 */ /* 0x000fc60000004100 */
[----:B------:R-:W-:-:S04]  /*1180*/  FADD.FTZ R76, R142, R77 ;  /* 0x0000004d8e4c7221 */ /* 0x000fc80000010000 */
[----:B------:R-:W-:-:S04]  /*1190*/  FADD.FTZ R76, R99, R76 ;  /* 0x0000004c634c7221 */ /* 0x000fc80000010000 */
[----:B------:R-:W-:-:S04]  /*11a0*/  FADD.FTZ R76, R105, R76 ;  /* 0x0000004c694c7221 */ /* 0x000fc80000010000 */
[----:B------:R-:W-:-:S04]  /*11b0*/  FADD.FTZ R76, R101, R76 ;  /* 0x0000004c654c7221 */ /* 0x000fc80000010000 */
[----:B------:R-:W-:Y:S01]  /*11c0*/  FADD.FTZ R77, R95, R76 ;  /* 0x0000004c5f4d7221 */ /* 0x000fe20000010000 */
[----:B------:R-:W-:-:S03]  /*11d0*/  HADD2.F32 R76, -RZ, R82.H0_H0 ;  /* 0x20000052ff4c7230 */ /* 0x000fc60000004100 */
[----:B------:R-:W-:-:S04]  /*11e0*/  FADD.FTZ R77, R96, R77 ;  /* 0x0000004d604d7221 */ /* 0x000fc80000010000 */
        /* <DEDUP_REMOVED lines=8> */
[----:B------:R-:W-:Y:S01]  /*1270*/  FADD.FTZ R79, R77, R70 ;  /* 0x000000464d4f7221 */ /* 0x000fe20000010000 */
[----:B------:R-:W-:-:S03]  /*1280*/  HADD2.F32 R70, -RZ, R80.H1_H1 ;  /* 0x30000050ff467230 */ /* 0x000fc60000004100 */
[----:B------:R-:W-:Y:S01]  /*1290*/  FADD.FTZ R81, R86, R79 ;  /* 0x0000004f56517221 */ /* 0x000fe20000010000 */
[--C-:B------:R-:W-:Y:S02]  /*12a0*/  HADD2.F32 R79, -RZ, R145.reuse.H0_H0 ;  /* 0x20000091ff4f7230 */ /* 0x100fe40000004100 */
[----:B------:R-:W-:Y:S02]  /*12b0*/  HADD2.F32 R145, -RZ, R145.H1_H1 ;  /* 0x30000091ff917230 */ /* 0x000fe40000004100 */
        /* <DEDUP_REMOVED lines=210> */
.L_x_175:
[----:B------:R-:W2:Y:S04]  /*1fe0*/  LDG.E.STRONG.GPU R84, desc[UR8][R82.64] ;  /* 0x0000000852547981 */ /* 0x000ea8000c1ef900 */
[----:B--2---:R-:W-:Y:S01]  /*1ff0*/  CCTL.IVALL ;  /* 0x00000000ff00798f */ /* 0x004fe20002000000 */
[----:B------:R-:W-:Y:S05]  /*2000*/  YIELD ;  /* 0x0000000000007946 */ /* 0x000fea0003800000 */
[----:B------:R-:W-:-:S13]  /*2010*/  ISETP.NE.AND P2, PT, R84, R149, PT ;  /* 0x000000955400720c */ /* 0x000fda0003f45270 */
[----:B------:R-:W-:Y:S05]  /*2020*/  @P2 BRA `(.L_x_175) ;  /* 0xfffffffc00ec2947 */ /* 0x000fea000383ffff */
.L_x_174:
        /* <DEDUP_REMOVED lines=74> */
[----:B------:R-:W-:Y:S01]  /*24d0*/  F2FP.F16.F32.PACK_AB R74, RZ, R78 ;  /* 0x0000004eff4a723e */ /* 0x000fe200000000ff */
[--C-:B------:R-:W-:Y:S01]  /*24e0*/  FADD.FTZ R106, R106, -R85.reuse ;  /* 0x800000556a6a7221 */ /* 0x100fe20000010000 */
[----:B------:R-:W-:Y:S01]  /*24f0*/  F2FP.F16.F32.PACK_AB R78, RZ, R76 ;  /* 0x0000004cff4e723e */ /* 0x000fe200000000ff */
        /* <DEDUP_REMOVED lines=45> */
[----:B------:R-:W-:Y:S01]  /*27d0*/  FMUL.FTZ R88, R84, R88 ;  /* 0x0000005854587220 */ /* 0x000fe20000410000 */
[----:B------:R-:W-:Y:S01]  /*27e0*/  PRMT R74, R74, 0x5410, R78 ;  /* 0x000054104a4a7816 */ /* 0x000fe2000000004e */
[----:B-1----:R-:W-:Y:S01]  /*27f0*/  @P0 IMAD.WIDE R80, R67, 0x4, R80 ;  /* 0x0000000443500825 */ /* 0x002fe200078e0250 */
[----:B--2---:R-:W-:-:S03]  /*2800*/  F2FP.F16.F32.PACK_AB R85, RZ, R76 ;  /* 0x0000004cff55723e */ /* 0x004fc600000000ff */
[C---:B------:R-:W-:Y:S01]  /*2810*/  FMUL.FTZ R136, R84.reuse, R136 ;  /* 0x0000008854887220 */ /* 0x040fe20000410000 */
[----:B------:R-:W1:Y:S01]  /*2820*/  LDC.64 R76, c[0x0][0x398] ;  /* 0x0000e600ff4c7b82 */ /* 0x000e620000000a00 */
[----:B------:R-:W-:Y:S01]  /*2830*/  F2FP.F16.F32.PACK_AB R82, RZ, R94 ;  /* 0x0000005eff52723e */ /* 0x000fe200000000ff */
[C---:B------:R-:W-:Y:S01]  /*2840*/  FMUL.FTZ R94, R84.reuse, R140 ;  /* 0x0000008c545e7220 */ /* 0x040fe20000410000 */
[----:B------:R-:W-:Y:S01]  /*2850*/  F2FP.F16.F32.PACK_AB R83, RZ, R144 ;  /* 0x00000090ff53723e */ /* 0x000fe200000000ff */
[----:B------:R-:W-:Y:S01]  /*2860*/  FMUL.FTZ R137, R84, R137 ;  /* 0x0000008954897220 */ /* 0x000fe20000410000 */
[----:B------:R-:W-:Y:S01]  /*2870*/  PRMT R82, R82, 0x5410, R135 ;  /* 0x0000541052527816 */ /* 0x000fe20000000087 */
[C---:B------:R-:W-:Y:S01]  /*2880*/  FMUL.FTZ R140, R84.reuse, R103 ;  /* 0x00000067548c7220 */ /* 0x040fe20000410000 */
[----:B------:R-:W-:Y:S01]  /*2890*/  F2FP.F16.F32.PACK_AB R94, RZ, R94 ;  /* 0x0000005eff5e723e */ /* 0x000fe200000000ff */
        /* <DEDUP_REMOVED lines=8> */
[----:B-----5:R-:W-:-:S02]  /*2920*/  HFMA2 R83, R2, R74, R32 ;  /* 0x0000004a02537231 */ /* 0x020fc40000000020 */
[----:B------:R-:W-:Y:S01]  /*2930*/  HFMA2 R85, R3, R82, R33 ;  /* 0x0000005203557231 */ /* 0x000fe20000000021 */
[----:B------:R-:W-:Y:S01]  /*2940*/  F2FP.F16.F32.PACK_AB R143, RZ, R143 ;  /* 0x0000008fff8f723e */ /* 0x000fe200000000ff */
[----:B------:R2:W-:Y:S01]  /*2950*/  @P0 STG.E desc[UR8][R80.64], R84 ;  /* 0x0000005450000986 */ /* 0x0005e2000c101908 */
[----:B------:R-:W-:Y:S01]  /*2960*/  F2FP.F16.F32.PACK_AB R138, RZ, R138 ;  /* 0x0000008aff8a723e */ /* 0x000fe200000000ff */
[----:B------:R-:W-:Y:S01]  /*2970*/  HFMA2 R91, R4, R72, R34 ;  /* 0x00000048045b7231 */ /* 0x000fe20000000022 */
[----:B------:R-:W-:Y:S01]  /*2980*/  F2FP.F16.F32.PACK_AB R125, RZ, R125 ;  /* 0x0000007dff7d723e */ /* 0x000fe200000000ff */
[----:B------:R-:W-:Y:S02]  /*2990*/  HFMA2 R103, R5, R103, R35 ;  /* 0x0000006705677231 */ /* 0x000fe40000000023 */
[----:B-1----:R-:W-:Y:S01]  /*29a0*/  IMAD.WIDE.U32 R134, R134, 0x4, R76 ;  /* 0x0000000486867825 */ /* 0x002fe200078e004c */
[----:B------:R-:W-:-:S03]  /*29b0*/  F2FP.F16.F32.PACK_AB R88, RZ, R88 ;  /* 0x00000058ff58723e */ /* 0x000fc600000000ff */
[----:B------:R-:W-:Y:S01]  /*29c0*/  FMUL.FTZ R132, R84, R132 ;  /* 0x0000008454847220 */ /* 0x000fe20000410000 */
[----:B------:R-:W-:Y:S01]  /*29d0*/  F2FP.F16.F32.PACK_AB R136, RZ, R136 ;  /* 0x00000088ff88723e */ /* 0x000fe200000000ff */
[--C-:B------:R-:W-:Y:S01]  /*29e0*/  IMAD.WIDE.U32 R78, R141, 0x4, R76.reuse ;  /* 0x000000048d4e7825 */ /* 0x100fe200078e004c */
[----:B------:R-:W-:Y:S01]  /*29f0*/  F2FP.F16.F32.PACK_AB R137, RZ, R137 ;  /* 0x00000089ff89723e */ /* 0x000fe200000000ff */
[----:B------:R1:W-:Y:S01]  /*2a00*/  STG.E desc[UR8][R134.64], R83 ;  /* 0x0000005386007986 */ /* 0x0003e2000c101908 */
[----:B------:R-:W-:Y:S01]  /*2a10*/  F2FP.F16.F32.PACK_AB R123, RZ, R123 ;  /* 0x0000007bff7b723e */ /* 0x000fe200000000ff */
[----:B--2---:R-:W-:Y:S01]  /*2a20*/  IMAD.WIDE.U32 R80, R139, 0x4, R76 ;  /* 0x000000048b507825 */ /* 0x004fe200078e004c */
[----:B------:R-:W-:Y:S01]  /*2a30*/  F2FP.F16.F32.PACK_AB R131, RZ, R131 ;  /* 0x00000083ff83723e */ /* 0x000fe200000000ff */
[----:B------:R-:W-:Y:S01]  /*2a40*/  STG.E desc[UR8][R134.64+0x800], R85 ;  /* 0x0008005586007986 */ /* 0x000fe2000c101908 */
[----:B------:R-:W-:Y:S01]  /*2a50*/  PRMT R143, R143, 0x5410, R138 ;  /* 0x000054108f8f7816 */ /* 0x000fe2000000008a */
[----:B------:R-:W-:Y:S01]  /*2a60*/  IMAD R141, R67, 0x3c00, R0 ;  /* 0x00003c00438d7824 */ /* 0x000fe200078e0200 */
[----:B------:R-:W-:Y:S01]  /*2a70*/  F2FP.F16.F32.PACK_AB R133, RZ, R133 ;  /* 0x00000085ff85723e */ /* 0x000fe200000000ff */
[----:B------:R2:W-:Y:S01]  /*2a80*/  STG.E desc[UR8][R78.64], R91 ;  /* 0x0000005b4e007986 */ /* 0x0005e2000c101908 */
[----:B------:R-:W-:Y:S01]  /*2a90*/  F2FP.F16.F32.PACK_AB R129, RZ, R129 ;  /* 0x00000081ff81723e */ /* 0x000fe200000000ff */
[----:B------:R-:W-:Y:S01]  /*2aa0*/  HFMA2 R139, R6, R143, R36 ;  /* 0x0000008f068b7231 */ /* 0x000fe20000000024 */
[----:B------:R-:W-:Y:S01]  /*2ab0*/  PRMT R125, R125, 0x5410, R88 ;  /* 0x000054107d7d7816 */ /* 0x000fe20000000058 */
[----:B------:R3:W-:Y:S01]  /*2ac0*/  STG.E desc[UR8][R80.64], R103 ;  /* 0x0000006750007986 */ /* 0x0007e2000c101908 */
[----:B------:R-:W-:Y:S01]  /*2ad0*/  PRMT R136, R136, 0x5410, R137 ;  /* 0x0000541088887816 */ /* 0x000fe20000000089 */
[----:B------:R-:W-:Y:S01]  /*2ae0*/  FMUL.FTZ R127, R84, R127 ;  /* 0x0000007f547f7220 */ /* 0x000fe20000410000 */
[----:B------:R-:W-:Y:S01]  /*2af0*/  PRMT R123, R123, 0x5410, R131 ;  /* 0x000054107b7b7816 */ /* 0x000fe20000000083 */
[----:B------:R-:W-:Y:S01]  /*2b00*/  IMAD.WIDE.U32 R130, R130, 0x4, R76 ;  /* 0x0000000482827825 */ /* 0x000fe200078e004c */
[----:B------:R-:W-:-:S03]  /*2b10*/  PRMT R133, R133, 0x5410, R129 ;  /* 0x0000541085857816 */ /* 0x000fc60000000081 */
[----:B-1----:R-:W-:Y:S01]  /*2b20*/  HFMA2 R83, R7, R136, R37 ;  /* 0x0000008807537231 */ /* 0x002fe20000000025 */
[----:B------:R-:W-:Y:S01]  /*2b30*/  F2FP.F16.F32.PACK_AB R82, RZ, R127 ;  /* 0x0000007fff52723e */ /* 0x000fe200000000ff */
[----:B--2---:R-:W-:Y:S02]  /*2b40*/  HFMA2 R91, R9, R125, R39 ;  /* 0x0000007d095b7231 */ /* 0x004fe40000000027 */
[----:B------:R-:W-:-:S04]  /*2b50*/  IMAD.WIDE.U32 R78, R126, 0x4, R76 ;  /* 0x000000047e4e7825 */ /* 0x000fc800078e004c */
[----:B------:R-:W-:Y:S02]  /*2b60*/  HFMA2 R85, R8, R123, R38 ;  /* 0x0000007b08557231 */ /* 0x000fe40000000026 */
[----:B------:R-:W-:Y:S01]  /*2b70*/  FMUL.FTZ R122, R84, R122 ;  /* 0x0000007a547a7220 */ /* 0x000fe20000410000 */
[----:B---3--:R-:W-:Y:S01]  /*2b80*/  IADD3 R81, PT, PT, R141, 0x1000, RZ ;  /* 0x000010008d517810 */ /* 0x008fe20007ffe0ff */
[----:B------:R-:W-:-:S04]  /*2b90*/  IMAD.WIDE.U32 R124, R124, 0x4, R76 ;  /* 0x000000047c7c7825 */ /* 0x000fc800078e004c */
[----:B------:R-:W-:Y:S01]  /*2ba0*/  HFMA2 R103, R10, R133, R40 ;  /* 0x000000850a677231 */ /* 0x000fe20000000028 */
        /* <DEDUP_REMOVED lines=29> */
[----:B-1----:R-:W-:Y:S01]  /*2d80*/  F2FP.F16.F32.PACK_AB R81, RZ, R132 ;  /* 0x00000084ff51723e */ /* 0x002fe200000000ff */
        /* <DEDUP_REMOVED lines=31> */
[----:B------:R-:W-:Y:S01]  /*2f80*/  F2FP.F16.F32.PACK_AB R88, RZ, R122 ;  /* 0x0000007aff58723e */ /* 0x000fe200000000ff */
        /* <DEDUP_REMOVED lines=8> */
[----:B------:R-:W-:Y:S01]  /*3010*/  F2FP.F16.F32.PACK_AB R100, RZ, R100 ;  /* 0x00000064ff64723e */ /* 0x000fe200000000ff */
[----:B------:R-:W-:Y:S01]  /*3020*/  IMAD.WIDE.U32 R72, R73, 0x4, R76 ;  /* 0x0000000449487825 */ /* 0x000fe200078e004c */
[----:B------:R-:W-:-:S02]  /*3030*/  PRMT R88, R88, 0x5410, R104 ;  /* 0x0000541058587816 */ /* 0x000fc40000000068 */
[----:B------:R-:W-:Y:S01]  /*3040*/  F2FP.F16.F32.PACK_AB R111, RZ, R111 ;  /* 0x0000006fff6f723e */ /* 0x000fe200000000ff */
[----:B------:R-:W-:Y:S01]  /*3050*/  IMAD.WIDE.U32 R70, R71, 0x4, R76 ;  /* 0x0000000447467825 */ /* 0x000fe200078e004c */
[----:B------:R-:W-:Y:S02]  /*3060*/  F2FP.F16.F32.PACK_AB R69, RZ, R69 ;  /* 0x00000045ff45723e */ /* 0x000fe400000000ff */
[----:B------:R-:W-:Y:S01]  /*3070*/  PRMT R92, R92, 0x5410, R113 ;  /* 0x000054105c5c7816 */ /* 0x000fe20000000071 */
[----:B------:R-:W-:Y:S01]  /*3080*/  IMAD.WIDE.U32 R154, R155, 0x4, R76 ;  /* 0x000000049b9a7825 */ /* 0x000fe200078e004c */
[----:B------:R-:W-:-:S03]  /*3090*/  PRMT R106, R106, 0x5410, R117 ;  /* 0x000054106a6a7816 */ /* 0x000fc60000000075 */
[----:B------:R-:W-:Y:S01]  /*30a0*/  HFMA2 R113, R12, R88, R42 ;  /* 0x000000580c717231 */ /* 0x000fe2000000002a */
[----:B------:R-:W-:Y:S01]  /*30b0*/  F2FP.F16.F32.PACK_AB R118, RZ, R118 ;  /* 0x00000076ff76723e */ /* 0x000fe200000000ff */
[----:B------:R-:W-:Y:S01]  /*30c0*/  IMAD.WIDE.U32 R152, R153, 0x4, R76 ;  /* 0x0000000499987825 */ /* 0x000fe200078e004c */
[----:B------:R-:W-:-:S03]  /*30d0*/  F2FP.F16.F32.PACK_AB R119, RZ, R119 ;  /* 0x00000077ff77723e */ /* 0x000fc600000000ff */
[----:B------:R-:W-:Y:S01]  /*30e0*/  HFMA2 R117, R14, R106, R44 ;  /* 0x0000006a0e757231 */ /* 0x000fe2000000002c */
[----:B------:R-:W-:Y:S01]  /*30f0*/  F2FP.F16.F32.PACK_AB R121, RZ, R121 ;  /* 0x00000079ff79723e */ /* 0x000fe200000000ff */
[----:B------:R-:W-:Y:S01]  /*3100*/  IMAD.WIDE.U32 R138, R139, 0x4, R76 ;  /* 0x000000048b8a7825 */ /* 0x000fe200078e004c */
[----:B------:R-:W-:Y:S02]  /*3110*/  F2FP.F16.F32.PACK_AB R114, RZ, R114 ;  /* 0x00000072ff72723e */ /* 0x000fe400000000ff */
[----:B------:R-:W-:Y:S01]  /*3120*/  PRMT R111, R111, 0x5410, R69 ;  /* 0x000054106f6f7816 */ /* 0x000fe20000000045 */
[--C-:B------:R-:W-:Y:S01]  /*3130*/  IMAD.WIDE.U32 R136, R137, 0x4, R76.reuse ;  /* 0x0000000489887825 */ /* 0x100fe200078e004c */
[----:B------:R-:W-:Y:S02]  /*3140*/  F2FP.F16.F32.PACK_AB R120, RZ, R120 ;  /* 0x00000078ff78723e */ /* 0x000fe400000000ff */
[----:B------:R-:W-:Y:S01]  /*3150*/  F2FP.F16.F32.PACK_AB R110, RZ, R110 ;  /* 0x0000006eff6e723e */ /* 0x000fe200000000ff */
[----:B------:R-:W-:Y:S01]  /*3160*/  IMAD.WIDE.U32 R134, R135, 0x4, R76 ;  /* 0x0000000487867825 */ /* 0x000fe200078e004c */
[----:B------:R-:W-:-:S03]  /*3170*/  F2FP.F16.F32.PACK_AB R116, RZ, R116 ;  /* 0x00000074ff74723e */ /* 0x000fc600000000ff */
[----:B------:R-:W-:Y:S01]  /*3180*/  HFMA2 R69, R16, R111, R46 ;  /* 0x0000006f10457231 */ /* 0x000fe2000000002e */
[----:B------:R-:W-:Y:S01]  /*3190*/  F2FP.F16.F32.PACK_AB R112, RZ, R112 ;  /* 0x00000070ff70723e */ /* 0x000fe200000000ff */
[----:B------:R-:W-:Y:S01]  /*31a0*/  IMAD.WIDE.U32 R132, R133, 0x4, R76 ;  /* 0x0000000485847825 */ /* 0x000fe200078e004c */
[----:B------:R-:W-:Y:S02]  /*31b0*/  PRMT R118, R118, 0x5410, R119 ;  /* 0x0000541076767816 */ /* 0x000fe40000000077 */
[----:B------:R-:W-:Y:S01]  /*31c0*/  F2FP.F16.F32.PACK_AB R107, RZ, R107 ;  /* 0x0000006bff6b723e */ /* 0x000fe200000000ff */
[----:B------:R-:W-:Y:S01]  /*31d0*/  IMAD.WIDE.U32 R130, R131, 0x4, R76 ;  /* 0x0000000483827825 */ /* 0x000fe200078e004c */
[----:B------:R-:W-:-:S03]  /*31e0*/  F2FP.F16.F32.PACK_AB R108, RZ, R108 ;  /* 0x0000006cff6c723e */ /* 0x000fc600000000ff */
[----:B------:R-:W-:Y:S01]  /*31f0*/  HFMA2 R111, R17, R118, R47 ;  /* 0x00000076116f7231 */ /* 0x000fe2000000002f */
[----:B------:R-:W-:Y:S01]  /*3200*/  PRMT R121, R121, 0x5410, R114 ;  /* 0x0000541079797816 */ /* 0x000fe20000000072 */
[--C-:B------:R-:W-:Y:S01]  /*3210*/  IMAD.WIDE.U32 R128, R129, 0x4, R76.reuse ;  /* 0x0000000481807825 */ /* 0x100fe200078e004c */
[----:B------:R-:W-:Y:S02]  /*3220*/  F2FP.F16.F32.PACK_AB R109, RZ, R109 ;  /* 0x0000006dff6d723e */ /* 0x000fe400000000ff */
[----:B------:R-:W-:Y:S01]  /*3230*/  F2FP.F16.F32.PACK_AB R140, RZ, R140 ;  /* 0x0000008cff8c723e */ /* 0x000fe200000000ff */
[----:B------:R-:W-:Y:S01]  /*3240*/  IMAD.WIDE.U32 R126, R127, 0x4, R76 ;  /* 0x000000047f7e7825 */ /* 0x000fe200078e004c */
[----:B------:R-:W-:Y:S02]  /*3250*/  PRMT R120, R120, 0x5410, R110 ;  /* 0x0000541078787816 */ /* 0x000fe4000000006e */
[----:B------:R-:W-:Y:S01]  /*3260*/  PRMT R116, R116, 0x5410, R112 ;  /* 0x0000541074747816 */ /* 0x000fe20000000070 */
[----:B------:R-:W-:Y:S01]  /*3270*/  IMAD.WIDE.U32 R124, R125, 0x4, R76 ;  /* 0x000000047d7c7825 */ /* 0x000fe200078e004c */
[----:B------:R-:W-:-:S02]  /*3280*/  PRMT R107, R107, 0x5410, R108 ;  /* 0x000054106b6b7816 */ /* 0x000fc4000000006c */
[----:B------:R-:W-:Y:S01]  /*3290*/  PRMT R109, R109, 0x5410, R140 ;  /* 0x000054106d6d7816 */ /* 0x000fe2000000008c */
[--C-:B------:R-:W-:Y:S01]  /*32a0*/  IMAD.WIDE.U32 R122, R123, 0x4, R76.reuse ;  /* 0x000000047b7a7825 */ /* 0x100fe200078e004c */
[----:B------:R-:W-:Y:S02]  /*32b0*/  F2FP.F16.F32.PACK_AB R142, RZ, R142 ;  /* 0x0000008eff8e723e */ /* 0x000fe400000000ff */
[----:B------:R-:W-:Y:S01]  /*32c0*/  F2FP.F16.F32.PACK_AB R105, RZ, R105 ;  /* 0x00000069ff69723e */ /* 0x000fe200000000ff */
[--C-:B------:R-:W-:Y:S01]  /*32d0*/  IMAD.WIDE.U32 R84, R85, 0x4, R76.reuse ;  /* 0x0000000455547825 */ /* 0x100fe200078e004c */
[----:B------:R-:W-:Y:S02]  /*32e0*/  F2FP.F16.F32.PACK_AB R101, RZ, R101 ;  /* 0x00000065ff65723e */ /* 0x000fe400000000ff */
[----:B------:R-:W-:Y:S01]  /*32f0*/  F2FP.F16.F32.PACK_AB R95, RZ, R95 ;  /* 0x0000005fff5f723e */ /* 0x000fe200000000ff */
[----:B------:R-:W-:Y:S01]  /*3300*/  IMAD.WIDE.U32 R82, R83, 0x4, R76 ;  /* 0x0000000453527825 */ /* 0x000fe200078e004c */
[----:B------:R-:W-:-:S02]  /*3310*/  F2FP.F16.F32.PACK_AB R96, RZ, R96 ;  /* 0x00000060ff60723e */ /* 0x000fc400000000ff */
[----:B------:R-:W-:Y:S01]  /*3320*/  F2FP.F16.F32.PACK_AB R98, RZ, R98 ;  /* 0x00000062ff62723e */ /* 0x000fe200000000ff */
[----:B------:R-:W-:Y:S01]  /*3330*/  IMAD.WIDE.U32 R80, R143, 0x4, R76 ;  /* 0x000000048f507825 */ /* 0x000fe200078e004c */
[----:B------:R-:W-:Y:S02]  /*3340*/  F2FP.F16.F32.PACK_AB R144, RZ, R144 ;  /* 0x00000090ff90723e */ /* 0x000fe400000000ff */
[----:B------:R-:W-:Y:S01]  /*3350*/  PRMT R105, R105, 0x5410, R101 ;  /* 0x0000541069697816 */ /* 0x000fe20000000065 */
[----:B------:R-:W-:-:S04]  /*3360*/  IMAD.WIDE.U32 R76, R141, 0x4, R76 ;  /* 0x000000048d4c7825 */ /* 0x000fc800078e004c */
[----:B------:R-:W-:Y:S01]  /*3370*/  HFMA2 R141, R11, R68, R41 ;  /* 0x000000440b8d7231 */ /* 0x000fe20000000029 */
[----:B------:R-:W-:Y:S01]  /*3380*/  F2FP.F16.F32.PACK_AB R68, RZ, R115 ;  /* 0x00000073ff44723e */ /* 0x000fe200000000ff */
[----:B------:R-:W-:Y:S01]  /*3390*/  HFMA2 R115, R13, R92, R43 ;  /* 0x0000005c0d737231 */ /* 0x000fe2000000002b */
[----:B------:R-:W-:Y:S02]  /*33a0*/  PRMT R95, R95, 0x5410, R96 ;  /* 0x000054105f5f7816 */ /* 0x000fe40000000060 */
[----:B------:R-:W-:Y:S01]  /*33b0*/  PRMT R68, R68, 0x5410, R100 ;  /* 0x0000541044447816 */ /* 0x000fe20000000064 */
[----:B------:R-:W-:Y:S01]  /*33c0*/  STG.E desc[UR8][R154.64], R141 ;  /* 0x0000008d9a007986 */ /* 0x000fe2000c101908 */
[----:B------:R-:W-:Y:S02]  /*33d0*/  F2FP.F16.F32.PACK_AB R97, RZ, R97 ;  /* 0x00000061ff61723e */ /* 0x000fe400000000ff */
[----:B------:R-:W-:Y:S01]  /*33e0*/  F2FP.F16.F32.PACK_AB R93, RZ, R93 ;  /* 0x0000005dff5d723e */ /* 0x000fe200000000ff */
[----:B------:R-:W-:Y:S01]  /*33f0*/  HFMA2 R143, R15, R68, R45 ;  /* 0x000000440f8f7231 */ /* 0x000fe2000000002d */
[----:B------:R1:W-:Y:S01]  /*3400*/  STG.E desc[UR8][R152.64], R113 ;  /* 0x0000007198007986 */ /* 0x0003e2000c101908 */
[----:B------:R-:W-:Y:S01]  /*3410*/  F2FP.F16.F32.PACK_AB R68, RZ, R99 ;  /* 0x00000063ff44723e */ /* 0x000fe200000000ff */
[----:B------:R-:W-:-:S02]  /*3420*/  HFMA2 R99, R21, R107, R51 ;  /* 0x0000006b15637231 */ /* 0x000fc40000000033 */
[----:B------:R-:W-:Y:S01]  /*3430*/  HFMA2 R107, R22, R109, R52 ;  /* 0x0000006d166b7231 */ /* 0x000fe20000000034 */
[----:B------:R2:W-:Y:S01]  /*3440*/  STG.E desc[UR8][R138.64], R115 ;  /* 0x000000738a007986 */ /* 0x0005e2000c101908 */
[----:B------:R-:W-:Y:S02]  /*3450*/  PRMT R142, R142, 0x5410, R68 ;  /* 0x000054108e8e7816 */ /* 0x000fe40000000044 */
[----:B------:R-:W-:Y:S01]  /*3460*/  F2FP.F16.F32.PACK_AB R68, RZ, R87 ;  /* 0x00000057ff44723e */ /* 0x000fe200000000ff */
[----:B------:R-:W-:Y:S01]  /*3470*/  STG.E desc[UR8][R136.64], R117 ;  /* 0x0000007588007986 */ /* 0x000fe2000c101908 */
[----:B------:R-:W-:Y:S01]  /*3480*/  F2FP.F16.F32.PACK_AB R89, RZ, R89 ;  /* 0x00000059ff59723e */ /* 0x000fe200000000ff */
[----:B------:R-:W-:Y:S01]  /*3490*/  HFMA2 R109, R23, R142, R53 ;  /* 0x0000008e176d7231 */ /* 0x000fe20000000035 */
[----:B------:R-:W-:Y:S01]  /*34a0*/  F2FP.F16.F32.PACK_AB R148, RZ, R148 ;  /* 0x00000094ff94723e */ /* 0x000fe200000000ff */
[----:B-1----:R-:W-:Y:S01]  /*34b0*/  HFMA2 R113, R18, R121, R48 ;  /* 0x0000007912717231 */ /* 0x002fe20000000030 */
[----:B------:R-:W-:Y:S01]  /*34c0*/  STG.E desc[UR8][R134.64], R143 ;  /* 0x0000008f86007986 */ /* 0x000fe2000c101908 */
[----:B------:R-:W-:Y:S01]  /*34d0*/  F2FP.F16.F32.PACK_AB R149, RZ, R149 ;  /* 0x00000095ff95723e */ /* 0x000fe200000000ff */
[----:B--2---:R-:W-:-:S02]  /*34e0*/  HFMA2 R115, R19, R120, R49 ;  /* 0x0000007813737231 */ /* 0x004fc40000000031 */
[----:B------:R1:W-:Y:S01]  /*34f0*/  STG.E desc[UR8][R132.64], R69 ;  /* 0x0000004584007986 */ /* 0x0003e2000c101908 */
[----:B------:R-:W-:Y:S02]  /*3500*/  PRMT R98, R98, 0x5410, R144 ;  /* 0x0000541062627816 */ /* 0x000fe40000000090 */
[----:B------:R-:W-:Y:S01]  /*3510*/  F2FP.F16.F32.PACK_AB R86, RZ, R86 ;  /* 0x00000056ff56723e */ /* 0x000fe200000000ff */
[----:B------:R-:W-:Y:S01]  /*3520*/  STG.E desc[UR8][R130.64], R111 ;  /* 0x0000006f82007986 */ /* 0x000fe2000c101908 */
[----:B------:R-:W-:Y:S01]  /*3530*/  F2FP.F16.F32.PACK_AB R146, RZ, R146 ;  /* 0x00000092ff92723e */ /* 0x000fe200000000ff */
[----:B------:R-:W-:Y:S01]  /*3540*/  HFMA2 R87, R26, R98, R56 ;  /* 0x000000621a577231 */ /* 0x000fe20000000038 */
[----:B------:R-:W-:Y:S01]  /*3550*/  PRMT R97, R97, 0x5410, R68 ;  /* 0x0000541061617816 */ /* 0x000fe20000000044 */
[----:B------:R-:W-:Y:S01]  /*3560*/  STG.E desc[UR8][R128.64], R113 ;  /* 0x0000007180007986 */ /* 0x000fe2000c101908 */
[----:B------:R-:W-:Y:S02]  /*3570*/  F2FP.F16.F32.PACK_AB R150, RZ, R150 ;  /* 0x00000096ff96723e */ /* 0x000fe400000000ff */
[----:B------:R-:W-:Y:S01]  /*3580*/  F2FP.F16.F32.PACK_AB R145, RZ, R145 ;  /* 0x00000091ff91723e */ /* 0x000fe200000000ff */
[----:B-1----:R-:W-:Y:S01]  /*3590*/  HFMA2 R69, R20, R116, R50 ;  /* 0x0000007414457231 */ /* 0x002fe20000000032 */
        /* <DEDUP_REMOVED lines=10> */
[----:B-1----:R-:W-:Y:S02]  /*3640*/  HFMA2 R69, R24, R105, R54 ;  /* 0x0000006918457231 */ /* 0x002fe40000000036 */
[----:B------:R0:W-:Y:S04]  /*3650*/  STG.E desc[UR8][R82.64], R109 ;  /* 0x0000006d52007986 */ /* 0x0001e8000c101908 */
[----:B------:R1:W-:Y:S01]  /*3660*/  STG.E desc[UR8][R80.64], R69 ;  /* 0x0000004550007986 */ /* 0x0003e2000c101908 */
[----:B--2---:R-:W-:Y:S02]  /*3670*/  HFMA2 R85, R25, R95, R55 ;  /* 0x0000005f19557231 */ /* 0x004fe40000000037 */
[----:B------:R-:W-:-:S03]  /*3680*/  HFMA2 R95, R27, R97, R57 ;  /* 0x000000611b5f7231 */ /* 0x000fc60000000039 */
[----:B------:R2:W-:Y:S01]  /*3690*/  STG.E desc[UR8][R76.64], R85 ;  /* 0x000000554c007986 */ /* 0x0005e2000c101908 */
[----:B0-----:R-:W-:Y:S02]  /*36a0*/  HFMA2 R83, R31, R150, R61 ;  /* 0x000000961f537231 */ /* 0x001fe4000000003d */
[----:B-1----:R-:W-:Y:S01]  /*36b0*/  HFMA2 R69, R28, R93, R58 ;  /* 0x0000005d1c457231 */ /* 0x002fe2000000003a */
[----:B------:R0:W-:Y:S01]  /*36c0*/  STG.E desc[UR8][R102.64], R87 ;  /* 0x0000005766007986 */ /* 0x0001e2000c101908 */
[----:B------:R-:W-:-:S03]  /*36d0*/  HFMA2 R81, R30, R86, R60 ;  /* 0x000000561e517231 */ /* 0x000fc6000000003c */
[----:B------:R0:W-:Y:S01]  /*36e0*/  STG.E desc[UR8][R90.64], R95 ;  /* 0x0000005f5a007986 */ /* 0x0001e2000c101908 */
[----:B--2---:R-:W-:-:S03]  /*36f0*/  HFMA2 R77, R29, R148, R59 ;  /* 0x000000941d4d7231 */ /* 0x004fc6000000003b */
[----:B------:R0:W-:Y:S04]  /*3700*/  STG.E desc[UR8][R78.64], R69 ;  /* 0x000000454e007986 */ /* 0x0001e8000c101908 */
[----:B------:R0:W-:Y:S04]  /*3710*/  STG.E desc[UR8][R74.64], R77 ;  /* 0x0000004d4a007986 */ /* 0x0001e8000c101908 */
[----:B------:R0:W-:Y:S04]  /*3720*/  STG.E desc[UR8][R72.64], R81 ;  /* 0x0000005148007986 */ /* 0x0001e8000c101908 */
[----:B------:R0:W-:Y:S01]  /*3730*/  STG.E desc[UR8][R70.64], R83 ;  /* 0x0000005346007986 */ /* 0x0001e2000c101908 */
[----:B------:R-:W-:Y:S05]  /*3740*/  @!P1 BRA `(.L_x_176) ;  /* 0xffffffcc00809947 */ /* 0x000fea000383ffff */
[----:B------:R-:W-:Y:S05]  /*3750*/  EXIT ;  /* 0x000000000000794d */ /* 0x000fea0003800000 */
.L_x_177:
        /* <DEDUP_REMOVED lines=10> */
.L_x_1020:


//--------------------- .text._ZN10layer_norm13ln_fwd_kernelINS_13Kernel_traitsIffffjLj30720ELj4ELj1ELj4ELj4ENS_18Kernel_traits_baseILj30720EffffjLj128EEEEEEEvNS_9FwdParamsE --------------------------
	.section	.text._ZN10layer_norm13ln_fwd_kernelINS_13Kernel_traitsIffffjLj30720ELj4ELj1ELj4ELj4ENS_18Kernel_traits_baseILj30720EffffjLj128EEEEEEEvNS_9FwdParamsE,"ax",@progbits
	.align	128
        .global         _ZN10layer_norm13ln_fwd_kernelINS_13Kernel_traitsIffffjLj30720ELj4ELj1ELj4ELj4ENS_18Kernel_traits_baseILj30720EffffjLj128EEEEEEEvNS_9FwdParamsE
        .type           _ZN10layer_norm13ln_fwd_kernelINS_13Kernel_traitsIffffjLj30720ELj4ELj1ELj4ELj4ENS_18Kernel_traits_baseILj30720EffffjLj128EEEEEEEvNS_9FwdParamsE,@function
        .size           _ZN10layer_norm13ln_fwd_kernelINS_13Kernel_traitsIffffjLj30720ELj4ELj1ELj4ELj4ENS_18Kernel_traits_baseILj30720EffffjLj128EEEEEEEvNS_9FwdParamsE,(.L_x_1021 - _ZN10layer_norm13ln_fwd_kernelINS_13Kernel_traitsIffffjLj30720ELj4ELj1ELj4ELj4ENS_18Kernel_traits_baseILj30720EffffjLj128EEEEEEEvNS_9FwdParamsE)
        .other          _ZN10layer_norm13ln_fwd_kernelINS_13Kernel_traitsIffffjLj30720ELj4ELj1ELj4ELj4ENS_18Kernel_traits_baseILj30720EffffjLj128EEEEEEEvNS_9FwdParamsE,@"STO_CUDA_ENTRY STV_DEFAULT"
_ZN10layer_norm13ln_fwd_kernelINS_13Kernel_traitsIffffjLj30720ELj4ELj1ELj4ELj4ENS_18Kernel_traits_baseILj30720EffffjLj128EEEEEEEvNS_9FwdParamsE:
.text._ZN10layer_norm13ln_fwd_kernelINS_13Kernel_traitsIffffjLj30720ELj4ELj1ELj4ELj4ENS_18Kernel_traits_baseILj30720EffffjLj128EEEEEEEvNS_9FwdParamsE:
        /* <DEDUP_REMOVED lines=14> */
[----:B-1----:R-:W5:Y:S01]  /*00e0*/  LDG.E R122, desc[UR4][R2.64] ;  /* 0x00000004027a7981 */ /* 0x002f62000c1e1900 */
[----:B--2---:R-:W-:-:S03]  /*00f0*/  IMAD.WIDE.U32 R124, R5, 0x4, R124 ;  /* 0x00000004057c7825 */ /* 0x004fc600078e007c */
[----:B------:R-:W5:Y:S04]  /*0100*/  LDG.E R121, desc[UR4][R2.64+0x800] ;  /* 0x0008000402797981 */ /* 0x000f68000c1e1900 */
        /* <DEDUP_REMOVED lines=118> */
[----:B0-----:R-:W-:Y:S01]  /*0870*/  LOP3.LUT R2, R123, 0x1f, RZ, 0xc0, !PT ;  /* 0x0000001f7b027812 */ /* 0x001fe200078ec0ff */
[----:B------:R-:W-:-:S03]  /*0880*/  HFMA2 R128, -RZ, RZ, 0, 0 ;  /* 0x00000000ff807431 */ /* 0x000fc600000001ff */
[----:B------:R-:W-:Y:S02]  /*0890*/  LOP3.LUT P0, RZ, R2, 0x3, R243, 0xf8, !PT ;  /* 0x0000000302ff7812 */ /* 0x000fe4000780f8f3 */
[----:B------:R-:W-:Y:S02]  /*08a0*/  PLOP3.LUT P1, PT, PT, PT, PT, 0x8, 0x80 ;  /* 0x000000000080781c */ /* 0x000fe40003f2e170 */
[----:B------:R-:W-:Y:S02]  /*08b0*/  ISETP.LT.U32.AND P0, PT, R123, 0x20, !P0 ;  /* 0x000000207b00780c */ /* 0x000fe40004701070 */
[----:B-1----:R-:W-:-:S11]  /*08c0*/  LOP3.LUT R243, R243, 0x3, RZ, 0xc0, !PT ;  /* 0x00000003f3f37812 */ /* 0x002fd600078ec0ff */
.L_x_182:
[----:B0-----:R-:W0:Y:S01]  /*08d0*/  LDC.64 R124, c[0x0][0x390] ;  /* 0x0000e400ff7c7b82 */ /* 0x001e220000000a00 */
[----:B------:R-:W-:-:S04]  /*08e0*/  LOP3.LUT R126, R2, 0x60, R123, 0xf8, !PT ;  /* 0x00000060027e7812 */ /* 0x000fc800078ef87b */
[----:B------:R-:W-:-:S05]  /*08f0*/  LEA R127, R243, R126, 0x7 ;  /* 0x0000007ef37f7211 */ /* 0x000fca00078e38ff */
[----:B------:R-:W-:-:S04]  /*0900*/  IMAD R240, R0, 0x7800, R127 ;  /* 0x0000780000f07824 */ /* 0x000fc800078e027f */
[----:B0-----:R-:W-:-:S05]  /*0910*/  IMAD.WIDE.U32 R140, R240, 0x4, R124 ;  /* 0x00000004f08c7825 */ /* 0x001fca00078e007c */
[----:B------:R-:W2:Y:S01]  /*0920*/  LDG.E R129, desc[UR4][R140.64] ;  /* 0x000000048c817981 */ /* 0x000ea2000c1e1900 */
[----:B------:R-:W-:-:S03]  /*0930*/  IADD3 R135, PT, PT, R240, 0x800, RZ ;  /* 0x00000800f0877810 */ /* 0x000fc60007ffe0ff */
[----:B------:R-:W3:Y:S01]  /*0940*/  LDG.E R130, desc[UR4][R140.64+0x800] ;  /* 0x000800048c827981 */ /* 0x000ee2000c1e1900 */
[C---:B------:R-:W-:Y:S01]  /*0950*/  IADD3 R127, PT, PT, R240.reuse, 0xa00, RZ ;  /* 0x00000a00f07f7810 */ /* 0x040fe20007ffe0ff */
[----:B------:R-:W-:Y:S02]  /*0960*/  IMAD.WIDE.U32 R134, R135, 0x4, R124 ;  /* 0x0000000487867825 */ /* 0x000fe400078e007c */
[----:B------:R-:W4:Y:S01]  /*0970*/  LDG.E R131, desc[UR4][R140.64+0x1000] ;  /* 0x001000048c837981 */ /* 0x000f22000c1e1900 */
[----:B------:R-:W-:-:S03]  /*0980*/  IADD3 R133, PT, PT, R240, 0xc00, RZ ;  /* 0x00000c00f0857810 */ /* 0x000fc60007ffe0ff */
[----:B------:R-:W4:Y:S01]  /*0990*/  LDG.E R132, desc[UR4][R140.64+0x1800] ;  /* 0x001800048c847981 */ /* 0x000f22000c1e1900 */
[--C-:B------:R-:W-:Y:S01]  /*09a0*/  IMAD.WIDE.U32 R126, R127, 0x4, R124.reuse ;  /* 0x000000047f7e7825 */ /* 0x100fe200078e007c */
[C---:B------:R-:W-:Y:S02]  /*09b0*/  IADD3 R136, PT, PT, R240.reuse, 0xe00, RZ ;  /* 0x00000e00f0887810 */ /* 0x040fe40007ffe0ff */
[----:B------:R-:W4:Y:S01]  /*09c0*/  LDG.E R134, desc[UR4][R134.64] ;  /* 0x0000000486867981 */ /* 0x000f22000c1e1900 */
[----:B------:R-:W-:Y:S01]  /*09d0*/  IMAD.WIDE.U32 R138, R133, 0x4, R124 ;  /* 0x00000004858a7825 */ /* 0x000fe200078e007c */
[----:B------:R-:W-:-:S05]  /*09e0*/  IADD3 R137, PT, PT, R240, 0x1000, RZ ;  /* 0x00001000f0897810 */ /* 0x000fca0007ffe0ff */
[----:B------:R0:W4:Y:S04]  /*09f0*/  LDG.E R138, desc[UR4][R138.64] ;  /* 0x000000048a8a7981 */ /* 0x000128000c1e1900 */
[----:B------:R1:W4:Y:S01]  /*0a00*/  LDG.E R135, desc[UR4][R126.64] ;  /* 0x000000047e877981 */ /* 0x000322000c1e1900 */
[----:B------:R-:W-:Y:S01]  /*0a10*/  IMAD.WIDE.U32 R142, R137, 0x4, R124 ;  /* 0x00000004898e7825 */ /* 0x000fe200078e007c */
[----:B0-----:R-:W-:-:S05]  /*0a20*/  IADD3 R139, PT, PT, R240, 0x1200, RZ ;  /* 0x00001200f08b7810 */ /* 0x001fca0007ffe0ff */
[----:B------:R0:W4:Y:S01]  /*0a30*/  LDG.E R142, desc[UR4][R142.64] ;  /* 0x000000048e8e7981 */ /* 0x000122000c1e1900 */
[----:B-1----:R-:W-:Y:S01]  /*0a40*/  IMAD.WIDE.U32 R126, R136, 0x4, R124 ;  /* 0x00000004887e7825 */ /* 0x002fe200078e007c */
[----:B------:R-:W-:-:S04]  /*0a50*/  IADD3 R140, PT, PT, R240, 0x1400, RZ ;  /* 0x00001400f08c7810 */ /* 0x000fc80007ffe0ff */
[----:B------:R1:W4:Y:S01]  /*0a60*/  LDG.E R141, desc[UR4][R126.64] ;  /* 0x000000047e8d7981 */ /* 0x000322000c1e1900 */
[----:B------:R-:W-:Y:S01]  /*0a70*/  IMAD.WIDE.U32 R144, R139, 0x4, R124 ;  /* 0x000000048b907825 */ /* 0x000fe200078e007c */
[C---:B0-----:R-:W-:Y:S02]  /*0a80*/  IADD3 R143, PT, PT, R240.reuse, 0x1600, RZ ;  /* 0x00001600f08f7810 */ /* 0x041fe40007ffe0ff */
[----:B------:R-:W-:-:S03]  /*0a90*/  IADD3 R146, PT, PT, R240, 0x1800, RZ ;  /* 0x00001800f0927810 */ /* 0x000fc60007ffe0ff */
[----:B------:R-:W4:Y:S01]  /*0aa0*/  LDG.E R144, desc[UR4][R144.64] ;  /* 0x0000000490907981 */ /* 0x000f22000c1e1900 */
[----:B-1----:R-:W-:Y:S01]  /*0ab0*/  IMAD.WIDE.U32 R126, R140, 0x4, R124 ;  /* 0x000000048c7e7825 */ /* 0x002fe200078e007c */
[----:B------:R-:W-:-:S03]  /*0ac0*/  IADD3 R147, PT, PT, R240, 0x1a00, RZ ;  /* 0x00001a00f0937810 */ /* 0x000fc60007ffe0ff */
[--C-:B------:R-:W-:Y:S01]  /*0ad0*/  IMAD.WIDE.U32 R148, R143, 0x4, R124.reuse ;  /* 0x000000048f947825 */ /* 0x100fe200078e007c */
[----:B------:R0:W4:Y:S03]  /*0ae0*/  LDG.E R145, desc[UR4][R126.64] ;  /* 0x000000047e917981 */ /* 0x000126000c1e1900 */
[----:B------:R-:W-:Y:S02]  /*0af0*/  IMAD.WIDE.U32 R152, R147, 0x4, R124 ;  /* 0x0000000493987825 */ /* 0x000fe400078e007c */
[----:B------:R1:W4:Y:S01]  /*0b00*/  LDG.E R148, desc[UR4][R148.64] ;  /* 0x0000000494947981 */ /* 0x000322000c1e1900 */
[----:B------:R-:W-:-:S03]  /*0b10*/  IADD3 R150, PT, PT, R240, 0x1e00, RZ ;  /* 0x00001e00f0967810 */ /* 0x000fc60007ffe0ff */
[----:B------:R1:W4:Y:S01]  /*0b20*/  LDG.E R152, desc[UR4][R152.64] ;  /* 0x0000000498987981 */ /* 0x000322000c1e1900 */
[----:B0-----:R-:W-:Y:S01]  /*0b30*/  IMAD.WIDE.U32 R126, R146, 0x4, R124 ;  /* 0x00000004927e7825 */ /* 0x001fe200078e007c */
[----:B-1----:R-:W-:-:S04]  /*0b40*/  IADD3 R149, PT, PT, R240, 0x1c00, RZ ;  /* 0x00001c00f0957810 */ /* 0x002fc80007ffe0ff */
[----:B------:R0:W4:Y:S01]  /*0b50*/  LDG.E R151, desc[UR4][R126.64] ;  /* 0x000000047e977981 */ /* 0x000122000c1e1900 */
[--C-:B------:R-:W-:Y:S01]  /*0b60*/  IMAD.WIDE.U32 R154, R149, 0x4, R124.reuse ;  /* 0x00000004959a7825 */ /* 0x100fe200078e007c */
[C---:B------:R-:W-:Y:S02]  /*0b70*/  IADD3 R153, PT, PT, R240.reuse, 0x2000, RZ ;  /* 0x00002000f0997810 */ /* 0x040fe40007ffe0ff */
[----:B------:R-:W-:Y:S01]  /*0b80*/  IADD3 R156, PT, PT, R240, 0x2200, RZ ;  /* 0x00002200f09c7810 */ /* 0x000fe20007ffe0ff */
[--C-:B0-----:R-:W-:Y:S02]  /*0b90*/  IMAD.WIDE.U32 R126, R150, 0x4, R124.reuse ;  /* 0x00000004967e7825 */ /* 0x101fe400078e007c */
[----:B------:R-:W4:Y:S02]  /*0ba0*/  LDG.E R154, desc[UR4][R154.64] ;  /* 0x000000049a9a7981 */ /* 0x000f24000c1e1900 */
        /* <DEDUP_REMOVED lines=55> */
[----:B------:R-:W-:Y:S01]  /*0f20*/  IMAD.WIDE.U32 R196, R190, 0x4, R124 ;  /* 0x00000004bec47825 */ /* 0x000fe200078e007c */
[C---:B------:R-:W-:Y:S02]  /*0f30*/  IADD3 R193, PT, PT, R240.reuse, 0x4800, RZ ;  /* 0x00004800f0c17810 */ /* 0x040fe40007ffe0ff */
[----:B------:R-:W-:-:S03]  /*0f40*/  IADD3 R194, PT, PT, R240, 0x4a00, RZ ;  /* 0x00004a00f0c27810 */ /* 0x000fc60007ffe0ff */
[----:B------:R1:W4:Y:S01]  /*0f50*/  LDG.E R196, desc[UR4][R196.64] ;  /* 0x00000004c4c47981 */ /* 0x000322000c1e1900 */
[----:B0-----:R-:W-:-:S05]  /*0f60*/  IMAD.WIDE.U32 R126, R189, 0x4, R124 ;  /* 0x00000004bd7e7825 */ /* 0x001fca00078e007c */
[----:B------:R0:W4:Y:S01]  /*0f70*/  LDG.E R195, desc[UR4][R126.64] ;  /* 0x000000047ec37981 */ /* 0x000122000c1e1900 */
[----:B------:R-:W-:Y:S01]  /*0f80*/  IMAD.WIDE.U32 R200, R194, 0x4, R124 ;  /* 0x00000004c2c87825 */ /* 0x000fe200078e007c */
[----:B-1----:R-:W-:-:S03]  /*0f90*/  IADD3 R197, PT, PT, R240, 0x4c00, RZ ;  /* 0x00004c00f0c57810 */ /* 0x002fc60007ffe0ff */
[--C-:B0-----:R-:W-:Y:S01]  /*0fa0*/  IMAD.WIDE.U32 R126, R193, 0x4, R124.reuse ;  /* 0x00000004c17e7825 */ /* 0x101fe200078e007c */
[C---:B------:R-:W-:Y:S01]  /*0fb0*/  IADD3 R198, PT, PT, R240.reuse, 0x4e00, RZ ;  /* 0x00004e00f0c67810 */ /* 0x040fe20007ffe0ff */
[----:B------:R0:W4:Y:S02]  /*0fc0*/  LDG.E R200, desc[UR4][R200.64] ;  /* 0x00000004c8c87981 */ /* 0x000124000c1e1900 */
[----:B------:R-:W-:Y:S02]  /*0fd0*/  IMAD.WIDE.U32 R204, R197, 0x4, R124 ;  /* 0x00000004c5cc7825 */ /* 0x000fe400078e007c */
[----:B------:R1:W4:Y:S01]  /*0fe0*/  LDG.E R199, desc[UR4][R126.64] ;  /* 0x000000047ec77981 */ /* 0x000322000c1e1900 */
[----:B------:R-:W-:-:S03]  /*0ff0*/  IADD3 R202, PT, PT, R240, 0x5200, RZ ;  /* 0x00005200f0ca7810 */ /* 0x000fc60007ffe0ff */
[----:B------:R-:W4:Y:S01]  /*1000*/  LDG.E R204, desc[UR4][R204.64] ;  /* 0x00000004cccc7981 */ /* 0x000f22000c1e1900 */
[----:B0-----:R-:W-:Y:S01]  /*1010*/  IADD3 R201, PT, PT, R240, 0x5000, RZ ;  /* 0x00005000f0c97810 */ /* 0x001fe20007ffe0ff */
[----:B-1----:R-:W-:Y:S01]  /*1020*/  IMAD.WIDE.U32 R126, R198, 0x4, R124 ;  /* 0x00000004c67e7825 */ /* 0x002fe200078e007c */
[----:B------:R-:W-:-:S03]  /*1030*/  IADD3 R203, PT, PT, R240, 0x5400, RZ ;  /* 0x00005400f0cb7810 */ /* 0x000fc60007ffe0ff */
[--C-:B------:R-:W-:Y:S01]  /*1040*/  IMAD.WIDE.U32 R208, R201, 0x4, R124.reuse ;  /* 0x00000004c9d07825 */ /* 0x100fe200078e007c */
[----:B------:R0:W4:Y:S01]  /*1050*/  LDG.E R205, desc[UR4][R126.64] ;  /* 0x000000047ecd7981 */ /* 0x000122000c1e1900 */
[----:B------:R-:W-:Y:S02]  /*1060*/  IADD3 R206, PT, PT, R240, 0x5600, RZ ;  /* 0x00005600f0ce7810 */ /* 0x000fe40007ffe0ff */
[--C-:B------:R-:W-:Y:S02]  /*1070*/  IMAD.WIDE.U32 R210, R203, 0x4, R124.reuse ;  /* 0x00000004cbd27825 */ /* 0x100fe400078e007c */
[----:B------:R-:W4:Y:S02]  /*1080*/  LDG.E R208, desc[UR4][R208.64] ;  /* 0x00000004d0d07981 */ /* 0x000f24000c1e1900 */
[--C-:B0-----:R-:W-:Y:S01]  /*1090*/  IMAD.WIDE.U32 R126, R202, 0x4, R124.reuse ;  /* 0x00000004ca7e7825 */ /* 0x101fe200078e007c */
[----:B------:R-:W-:Y:S01]  /*10a0*/  IADD3 R207, PT, PT, R240, 0x5800, RZ ;  /* 0x00005800f0cf7810 */ /* 0x000fe20007ffe0ff */
[----:B------:R0:W4:Y:S02]  /*10b0*/  LDG.E R210, desc[UR4][R210.64] ;  /* 0x00000004d2d27981 */ /* 0x000124000c1e1900 */
[----:B------:R-:W-:-:S02]  /*10c0*/  IMAD.WIDE.U32 R214, R206, 0x4, R124 ;  /* 0x00000004ced67825 */ /* 0x000fc400078e007c */
[----:B------:R1:W4:Y:S01]  /*10d0*/  LDG.E R209, desc[UR4][R126.64] ;  /* 0x000000047ed17981 */ /* 0x000322000c1e1900 */
[----:B------:R-:W-:-:S03]  /*10e0*/  IADD3 R212, PT, PT, R240, 0x5c00, RZ ;  /* 0x00005c00f0d47810 */ /* 0x000fc60007ffe0ff */
[----:B------:R-:W4:Y:S01]  /*10f0*/  LDG.E R214, desc[UR4][R214.64] ;  /* 0x00000004d6d67981 */ /* 0x000f22000c1e1900 */
[C---:B0-----:R-:W-:Y:S01]  /*1100*/  IADD3 R211, PT, PT, R240.reuse, 0x5a00, RZ ;  /* 0x00005a00f0d37810 */ /* 0x041fe20007ffe0ff */
        /* <DEDUP_REMOVED lines=18> */
[----:B------:R0:W4:Y:S03]  /*1230*/  LDG.E R225, desc[UR4][R126.64] ;  /* 0x000000047ee17981 */ /* 0x000126000c1e1900 */
[--C-:B------:R-:W-:Y:S01]  /*1240*/  IMAD.WIDE.U32 R230, R223, 0x4, R124.reuse ;  /* 0x00000004dfe67825 */ /* 0x100fe200078e007c */
[----:B------:R-:W-:Y:S01]  /*1250*/  IADD3 R226, PT, PT, R240, 0x6a00, RZ ;  /* 0x00006a00f0e27810 */ /* 0x000fe20007ffe0ff */
[----:B------:R-:W4:Y:S04]  /*1260*/  LDG.E R228, desc[UR4][R228.64] ;  /* 0x00000004e4e47981 */ /* 0x000f28000c1e1900 */
[----:B------:R1:W4:Y:S01]  /*1270*/  LDG.E R230, desc[UR4][R230.64] ;  /* 0x00000004e6e67981 */ /* 0x000322000c1e1900 */
[----:B0-----:R-:W-:Y:S01]  /*1280*/  IMAD.WIDE.U32 R126, R222, 0x4, R124 ;  /* 0x00000004de7e7825 */ /* 0x001fe200078e007c */
[----:B------:R-:W-:-:S04]  /*1290*/  IADD3 R227, PT, PT, R240, 0x6c00, RZ ;  /* 0x00006c00f0e37810 */ /* 0x000fc80007ffe0ff */
[----:B------:R0:W4:Y:S01]  /*12a0*/  LDG.E R229, desc[UR4][R126.64] ;  /* 0x000000047ee57981 */ /* 0x000122000c1e1900 */
[----:B-1----:R-:W-:Y:S01]  /*12b0*/  IADD3 R231, PT, PT, R240, 0x6e00, RZ ;  /* 0x00006e00f0e77810 */ /* 0x002fe20007ffe0ff */
[----:B------:R-:W-:Y:S01]  /*12c0*/  IMAD.WIDE.U32 R232, R226, 0x4, R124 ;  /* 0x00000004e2e87825 */ /* 0x000fe200078e007c */
[----:B------:R-:W-:-:S03]  /*12d0*/  IADD3 R236, PT, PT, R240, 0x7200, RZ ;  /* 0x00007200f0ec7810 */ /* 0x000fc60007ffe0ff */
[--C-:B------:R-:W-:Y:S02]  /*12e0*/  IMAD.WIDE.U32 R234, R231, 0x4, R124.reuse ;  /* 0x00000004e7ea7825 */ /* 0x100fe400078e007c */
[----:B------:R-:W4:Y:S02]  /*12f0*/  LDG.E R232, desc[UR4][R232.64] ;  /* 0x00000004e8e87981 */ /* 0x000f24000c1e1900 */
[--C-:B0-----:R-:W-:Y:S02]  /*1300*/  IMAD.WIDE.U32 R126, R227, 0x4, R124.reuse ;  /* 0x00000004e37e7825 */ /* 0x101fe400078e007c */
[----:B------:R0:W4:Y:S02]  /*1310*/  LDG.E R234, desc[UR4][R234.64] ;  /* 0x00000004eaea7981 */ /* 0x000124000c1e1900 */
[----:B------:R-:W-:Y:S02]  /*1320*/  IMAD.WIDE.U32 R238, R236, 0x4, R124 ;  /* 0x00000004ecee7825 */ /* 0x000fe400078e007c */
[----:B------:R1:W4:Y:S01]  /*1330*/  LDG.E R233, desc[UR4][R126.64] ;  /* 0x000000047ee97981 */ /* 0x000322000c1e1900 */
[----:B0-----:R-:W-:-:S03]  /*1340*/  IADD3 R235, PT, PT, R240, 0x7000, RZ ;  /* 0x00007000f0eb7810 */ /* 0x001fc60007ffe0ff */
[----:B------:R0:W4:Y:S02]  /*1350*/  LDG.E R238, desc[UR4][R238.64] ;  /* 0x00000004eeee7981 */ /* 0x000124000c1e1900 */
[----:B-1----:R-:W-:Y:S01]  /*1360*/  IMAD.WIDE.U32 R126, R235, 0x4, R124 ;  /* 0x00000004eb7e7825 */ /* 0x002fe200078e007c */
[----:B0-----:R-:W-:-:S04]  /*1370*/  IADD3 R239, PT, PT, R240, 0x7400, RZ ;  /* 0x00007400f0ef7810 */ /* 0x001fc80007ffe0ff */
[----:B------:R0:W4:Y:S01]  /*1380*/  LDG.E R237, desc[UR4][R126.64] ;  /* 0x000000047eed7981 */ /* 0x000122000c1e1900 */
[----:B------:R-:W-:Y:S01]  /*1390*/  IADD3 R240, PT, PT, R240, 0x7600, RZ ;  /* 0x00007600f0f07810 */ /* 0x000fe20007ffe0ff */
        /* <DEDUP_REMOVED lines=12> */
[----:B------:R-:W-:-:S04]  /*1460*/  FADD.FTZ R245, R142, R245 ;  /* 0x000000f58ef57221 */ /* 0x000fc80000010000 */
[----:B0-----:R-:W-:-:S04]  /*1470*/  FADD.FTZ R126, R144, R245 ;  /* 0x000000f5907e7221 */ /* 0x001fc80000010000 */
        /* <DEDUP_REMOVED lines=208> */
.L_x_179:
[----:B------:R-:W-:Y:S05]  /*2180*/  BSYNC.RECONVERGENT B0 ;  /* 0x0000000000007941 */ /* 0x000fea0003800200 */
.L_x_178:
[----:B------:R-:W-:Y:S01]  /*2190*/  BAR.SYNC.DEFER_BLOCKING 0x0 ;  /* 0x0000000000007b1d */ /* 0x000fe20000010000 */
[----:B------:R-:W-:Y:S02]  /*21a0*/  @P4 IADD3 R247, PT, PT, R247, 0x20, RZ ;  /* 0x00000020f7f74810 */ /* 0x000fe40007ffe0ff */
[----:B0-----:R-:W-:Y:S02]  /*21b0*/  CS2R R124, SRZ ;  /* 0x00000000007c7805 */ /* 0x001fe4000001ff00 */
[----:B------:R-:W-:Y:S02]  /*21c0*/  MOV R245, RZ ;  /* 0x000000ff00f57202 */ /* 0x000fe40000000f00 */
[----:B------:R-:W-:Y:S02]  /*21d0*/  @!P2 LEA R247, R2, R247, 0x3 ;  /* 0x000000f702f7a211 */ /* 0x000fe400078e18ff */
[----:B------:R-:W-:Y:S02]  /*21e0*/  @!P2 MOV R245, 0x44f00000 ;  /* 0x44f0000000f5a802 */ /* 0x000fe40000000f00 */
[----:B------:R-:W-:-:S03]  /*21f0*/  ISETP.NE.AND P3, PT, R123, RZ, PT ;  /* 0x000000ff7b00720c */ /* 0x000fc60003f65270 */
[----:B------:R-:W0:Y:S04]  /*2200*/  SHFL.DOWN PT, R244, R245, 0x2, 0x1f ;  /* 0x08401f00f5f47f89 */ /* 0x000e2800000e0000 */
[----:B------:R-:W1:Y:S01]  /*2210*/  @!P2 LDS.64 R124, [R247] ;  /* 0x00000000f77ca984 */ /* 0x000e620000000a00 */
[----:B0-----:R-:W-:-:S04]  /*2220*/  FADD.FTZ R126, R244, R245 ;  /* 0x000000f5f47e7221 */ /* 0x001fc80000010000 */
[----:B------:R-:W0:Y:S01]  /*2230*/  MUFU.RCP R127, R126 ;  /* 0x0000007e007f7308 */ /* 0x000e220000001000 */
[----:B-1----:R-:W1:Y:S04]  /*2240*/  SHFL.DOWN PT, R249, R124, 0x2, 0x1f ;  /* 0x08401f007cf97f89 */ /* 0x002e6800000e0000 */
[----:B------:R-:W2:Y:S01]  /*2250*/  SHFL.DOWN PT, R246, R125, 0x2, 0x1f ;  /* 0x08401f007df67f89 */ /* 0x000ea200000e0000 */
[----:B-1----:R-:W-:Y:S01]  /*2260*/  FMUL.FTZ R248, R244, R249 ;  /* 0x000000f9f4f87220 */ /* 0x002fe20000410000 */
[----:B------:R-:W-:-:S03]  /*2270*/  FADD.FTZ R249, -R249, R124 ;  /* 0x0000007cf9f97221 */ /* 0x000fc60000010100 */
[----:B------:R-:W-:Y:S01]  /*2280*/  FFMA.FTZ R250, R245, R124, R248 ;  /* 0x0000007cf5fa7223 */ /* 0x000fe200000100f8 */
[----:B------:R-:W-:Y:S01]  /*2290*/  FMUL.FTZ R248, R249, R249 ;  /* 0x000000f9f9f87220 */ /* 0x000fe20000410000 */
[----:B--2---:R-:W-:Y:S02]  /*22a0*/  FADD.FTZ R246, R246, R125 ;  /* 0x0000007df6f67221 */ /* 0x004fe40000010000 */
[C---:B0-----:R-:W-:Y:S01]  /*22b0*/  FMUL.FTZ R247, R127.reuse, R250 ;  /* 0x000000fa7ff77220 */ /* 0x041fe20000410000 */
[----:B------:R-:W-:Y:S02]  /*22c0*/  FMUL.FTZ R249, R248, R245 ;  /* 0x000000f5f8f97220 */ /* 0x000fe40000410000 */
[----:B------:R-:W0:Y:S02]  /*22d0*/  SHFL.DOWN PT, R245, R126, 0x1, 0x1f ;  /* 0x08201f007ef57f89 */ /* 0x000e2400000e0000 */
[----:B------:R-:W-:Y:S02]  /*22e0*/  FMUL.FTZ R249, R244, R249 ;  /* 0x000000f9f4f97220 */ /* 0x000fe40000410000 */
[----:B------:R-:W1:Y:S02]  /*22f0*/  SHFL.DOWN PT, R124, R247, 0x1, 0x1f ;  /* 0x08201f00f77c7f89 */ /* 0x000e6400000e0000 */
[----:B------:R-:W-:-:S05]  /*2300*/  FFMA.FTZ R246, R127, R249, R246 ;  /* 0x000000f97ff67223 */ /* 0x000fca00000100f6 */
[----:B------:R-:W2:Y:S01]  /*2310*/  SHFL.DOWN PT, R127, R246, 0x1, 0x1f ;  /* 0x08201f00f67f7f89 */ /* 0x000ea200000e0000 */
[----:B0-----:R-:W-:Y:S01]  /*2320*/  FADD.FTZ R125, R126, R245 ;  /* 0x000000f57e7d7221 */ /* 0x001fe20000010000 */
[----:B-1----:R-:W-:Y:S01]  /*2330*/  FADD.FTZ R244, R247, -R124 ;  /* 0x8000007cf7f47221 */ /* 0x002fe20000010000 */
[----:B------:R-:W-:-:S04]  /*2340*/  FMUL.FTZ R251, R245, R124 ;  /* 0x0000007cf5fb7220 */ /* 0x000fc80000410000 */
[----:B------:R-:W0:Y:S01]  /*2350*/  MUFU.RCP R125, R125 ;  /* 0x0000007d007d7308 */ /* 0x000e220000001000 */
[----:B------:R-:W-:Y:S01]  /*2360*/  FMUL.FTZ R249, R244, R244 ;  /* 0x000000f4f4f97220 */ /* 0x000fe20000410000 */
[----:B------:R-:W-:Y:S01]  /*2370*/  FFMA.FTZ R248, R126, R247, R251 ;  /* 0x000000f77ef87223 */ /* 0x000fe200000100fb */
[----:B------:R-:W1:Y:S01]  /*2380*/  LDC R244, c[0x0][0x380] ;  /* 0x0000e000fff47b82 */ /* 0x000e620000000800 */
[----:B--2---:R-:W-:Y:S01]  /*2390*/  FADD.FTZ R124, R246, R127 ;  /* 0x0000007ff67c7221 */ /* 0x004fe20000010000 */
[----:B------:R-:W-:-:S04]  /*23a0*/  FMUL.FTZ R126, R126, R249 ;  /* 0x000000f97e7e7220 */ /* 0x000fc80000410000 */
[----:B------:R-:W-:-:S04]  /*23b0*/  FMUL.FTZ R126, R245, R126 ;  /* 0x0000007ef57e7220 */ /* 0x000fc80000410000 */
[C---:B0-----:R-:W-:Y:S01]  /*23c0*/  FFMA.FTZ R126, R125.reuse, R126, R124 ;  /* 0x0000007e7d7e7223 */ /* 0x041fe2000001007c */
[----:B------:R-:W-:-:S04]  /*23d0*/  FMUL.FTZ R124, R125, R248 ;  /* 0x000000f87d7c7220 */ /* 0x000fc80000410000 */
[----:B------:R0:W2:Y:S04]  /*23e0*/  SHFL.IDX PT, R125, R126, RZ, 0x1f ;  /* 0x00001fff7e7d7589 */ /* 0x0000a800000e0000 */
[----:B------:R-:W3:Y:S01]  /*23f0*/  SHFL.IDX PT, R124, R124, RZ, 0x1f ;  /* 0x00001fff7c7c7589 */ /* 0x000ee200000e0000 */
[----:B-1----:R-:W-:Y:S01]  /*2400*/  SHF.L.U32 R246, R244, 0x2, RZ ;  /* 0x00000002f4f67819 */ /* 0x002fe200000006ff */
[----:B0-23--:R-:W-:Y:S06]  /*2410*/  @P3 BRA `(.L_x_180) ;  /* 0x00000000008c3947 */ /* 0x00dfec0003800000 */
[----:B------:R-:W0:Y:S01]  /*2420*/  S2R R247, SR_CTAID.X ;  /* 0x0000000000f77919 */ /* 0x000e220000002500 */
[----:B------:R-:W1:Y:S01]  /*2430*/  LDC.64 R126, c[0x0][0x3c0] ;  /* 0x0000f000ff7e7b82 */ /* 0x000e620000000a00 */
[----:B------:R-:W-:-:S04]  /*2440*/  LOP3.LUT R245, R128, 0x1, RZ, 0xc0, !PT ;  /* 0x0000000180f57812 */ /* 0x000fc800078ec0ff */
[----:B------:R-:W-:-:S04]  /*2450*/  IADD3 R245, PT, PT, -R245, RZ, RZ ;  /* 0x000000fff5f57210 */ /* 0x000fc80007ffe1ff */
[----:B------:R-:W-:Y:S02]  /*2460*/  LOP3.LUT R246, R245, R246, RZ, 0xc0, !PT ;  /* 0x000000f6f5f67212 */ /* 0x000fe400078ec0ff */
[----:B0-----:R-:W-:-:S04]  /*2470*/  LOP3.LUT R245, R247, 0x7ffffffc, RZ, 0xc0, !PT ;  /* 0x7ffffffcf7f57812 */ /* 0x001fc800078ec0ff */
[----:B------:R-:W-:-:S04]  /*2480*/  IADD3 R245, P3, PT, R246, R245, RZ ;  /* 0x000000f5f6f57210 */ /* 0x000fc80007f7e0ff */
[----:B------:R-:W-:Y:S02]  /*2490*/  IADD3.X R246, PT, PT, RZ, RZ, RZ, P3, !PT ;  /* 0x000000fffff67210 */ /* 0x000fe40001ffe4ff */
[----:B-1----:R-:W-:-:S04]  /*24a0*/  LEA R126, P4, R245, R126, 0x3 ;  /* 0x0000007ef57e7211 */ /* 0x002fc800078818ff */
        /* <DEDUP_REMOVED lines=21> */
.L_x_181:
[----:B------:R-:W2:Y:S04]  /*2600*/  LDG.E.STRONG.GPU R126, desc[UR4][R124.64] ;  /* 0x000000047c7e7981 */ /* 0x000ea8000c1ef900 */
[----:B--2---:R-:W-:Y:S01]  /*2610*/  CCTL.IVALL ;  /* 0x00000000ff00798f */ /* 0x004fe20002000000 */
[----:B------:R-:W-:Y:S05]  /*2620*/  YIELD ;  /* 0x0000000000007946 */ /* 0x000fea0003800000 */
[----:B------:R-:W-:-:S13]  /*2630*/  ISETP.NE.AND P3, PT, R126, R245, PT ;  /* 0x000000f57e00720c */ /* 0x000fda0003f65270 */
[----:B------:R-:W-:Y:S05]  /*2640*/  @P3 BRA `(.L_x_181) ;  /* 0xfffffffc00ec3947 */ /* 0x000fea000383ffff */
.L_x_180:
[----:B------:R-:W-:Y:S05]  /*2650*/  WARPSYNC.ALL ;  /* 0x0000000000007948 */ /* 0x000fea0003800000 */
[----:B------:R-:W-:Y:S01]  /*2660*/  SHF.L.U32 R245, R244, 0x2, RZ ;  /* 0x00000002f4f57819 */ /* 0x000fe200000006ff */
[----:B0-----:R-:W0:Y:S01]  /*2670*/  @!P2 S2R R127, SR_CTAID.X ;  /* 0x00000000007fa919 */ /* 0x001e220000002500 */
[----:B------:R-:W1:Y:S01]  /*2680*/  @!P2 LDC.64 R124, c[0x0][0x3c0] ;  /* 0x0000f000ff7cab82 */ /* 0x000e620000000a00 */
[----:B------:R-:W-:-:S07]  /*2690*/  @!P2 LOP3.LUT R126, R128, 0x1, RZ, 0xc0, !PT ;  /* 0x00000001807ea812 */ /* 0x000fce00078ec0ff */
[----:B------:R-:W-:Y:S01]  /*26a0*/  BAR.SYNC.DEFER_BLOCKING 0x0 ;  /* 0x0000000000007b1d */ /* 0x000fe20000010000 */
[----:B------:R-:W-:-:S04]  /*26b0*/  @!P2 IADD3 R126, PT, PT, -R126, RZ, RZ ;  /* 0x000000ff7e7ea210 */ /* 0x000fc80007ffe1ff */
[----:B------:R-:W-:Y:S01]  /*26c0*/  @!P2 LOP3.LUT R126, R126, R245, RZ, 0xc0, !PT ;  /* 0x000000f57e7ea212 */ /* 0x000fe200078ec0ff */
[----:B------:R-:W-:Y:S01]  /*26d0*/  HFMA2 R249, -RZ, RZ, 0, 0 ;  /* 0x00000000fff97431 */ /* 0x000fe200000001ff */
[----:B------:R-:W2:Y:S01]  /*26e0*/  LDCU UR6, c[0x0][0x384] ;  /* 0x00007080ff0677ac */ /* 0x000ea20008000800 */
[----:B0-----:R-:W-:-:S04]  /*26f0*/  @!P2 LOP3.LUT R127, R127, 0x7ffffffc, RZ, 0xc0, !PT ;  /* 0x7ffffffc7f7fa812 */ /* 0x001fc800078ec0ff */
[----:B------:R-:W-:-:S04]  /*2700*/  @!P2 IADD3 R126, P3, PT, R126, R127, RZ ;  /* 0x0000007f7e7ea210 */ /* 0x000fc80007f7e0ff */
[----:B-1----:R-:W-:Y:S02]  /*2710*/  @!P2 LEA R124, P4, R126, R124, 0x3 ;  /* 0x0000007c7e7ca211 */ /* 0x002fe400078818ff */
[----:B------:R-:W-:-:S04]  /*2720*/  @!P2 IADD3.X R127, PT, PT, RZ, RZ, RZ, P3, !PT ;  /* 0x000000ffff7fa210 */ /* 0x000fc80001ffe4ff */
[----:B------:R-:W-:-:S03]  /*2730*/  @!P2 LEA.HI.X R125, R126, R125, R127, 0x3, P4 ;  /* 0x0000007d7e7da211 */ /* 0x000fc600020f1c7f */
[----:B------:R-:W-:Y:S01]  /*2740*/  @!P2 IMAD.WIDE.U32 R126, R2, 0x8, R124 ;  /* 0x00000008027ea825 */ /* 0x000fe200078e007c */
[----:B------:R-:W-:-:S06]  /*2750*/  CS2R R124, SRZ ;  /* 0x00000000007c7805 */ /* 0x000fcc000001ff00 */
[----:B------:R0:W3:Y:S01]  /*2760*/  @!P2 LDG.E.64 R124, desc[UR4][R126.64] ;  /* 0x000000047e7ca981 */ /* 0x0000e2000c1e1b00 */
        /* <DEDUP_REMOVED lines=10> */
[----:B0-----:R-:W-:Y:S01]  /*2810*/  FADD.FTZ R251, -R250, R124 ;  /* 0x0000007cfafb7221 */ /* 0x001fe20000010100 */
[----:B------:R-:W-:-:S03]  /*2820*/  FMUL.FTZ R250, R247, R250 ;  /* 0x000000faf7fa7220 */ /* 0x000fc60000410000 */
[----:B------:R-:W-:Y:S01]  /*2830*/  FMUL.FTZ R252, R251, R251 ;  /* 0x000000fbfbfc7220 */ /* 0x000fe20000410000 */
[----:B---3--:R-:W-:Y:S01]  /*2840*/  FADD.FTZ R127, R248, R125 ;  /* 0x0000007df87f7221 */ /* 0x008fe20000010000 */
[----:B------:R-:W-:Y:S02]  /*2850*/  FFMA.FTZ R251, R249, R124, R250 ;  /* 0x0000007cf9fb7223 */ /* 0x000fe400000100fa */
[----:B------:R-:W-:-:S04]  /*2860*/  FMUL.FTZ R252, R252, R249 ;  /* 0x000000f9fcfc7220 */ /* 0x000fc80000410000 */
[----:B------:R-:W-:-:S04]  /*2870*/  FMUL.FTZ R252, R247, R252 ;  /* 0x000000fcf7fc7220 */ /* 0x000fc80000410000 */
[C---:B-1----:R-:W-:Y:S01]  /*2880*/  FFMA.FTZ R124, R246.reuse, R252, R127 ;  /* 0x000000fcf67c7223 */ /* 0x042fe2000001007f */
[----:B------:R-:W-:Y:S01]  /*2890*/  FMUL.FTZ R246, R246, R251 ;  /* 0x000000fbf6f67220 */ /* 0x000fe20000410000 */
[----:B------:R-:W-:-:S03]  /*28a0*/  FADD.FTZ R127, R245, R126 ;  /* 0x0000007ef57f7221 */ /* 0x000fc60000010000 */
[----:B------:R-:W-:Y:S03]  /*28b0*/  SHFL.DOWN PT, R247, R124, 0x1, 0x1f ;  /* 0x08201f007cf77f89 */ /* 0x000fe600000e0000 */
[----:B------:R-:W0:Y:S01]  /*28c0*/  MUFU.RCP R127, R127 ;  /* 0x0000007f007f7308 */ /* 0x000e220000001000 */
[----:B------:R-:W1:Y:S02]  /*28d0*/  SHFL.DOWN PT, R125, R246, 0x1, 0x1f ;  /* 0x08201f00f67d7f89 */ /* 0x000e6400000e0000 */
[----:B-1----:R-:W-:-:S04]  /*28e0*/  FADD.FTZ R248, R246, -R125 ;  /* 0x8000007df6f87221 */ /* 0x002fc80000010000 */
[----:B------:R-:W-:-:S04]  /*28f0*/  FMUL.FTZ R248, R248, R248 ;  /* 0x000000f8f8f87220 */ /* 0x000fc80000410000 */
[----:B------:R-:W-:Y:S01]  /*2900*/  FMUL.FTZ R249, R245, R248 ;  /* 0x000000f8f5f97220 */ /* 0x000fe20000410000 */
[----:B------:R-:W-:-:S03]  /*2910*/  FADD.FTZ R248, R124, R247 ;  /* 0x000000f77cf87221 */ /* 0x000fc60000010000 */
[C---:B------:R-:W-:Y:S01]  /*2920*/  FMUL.FTZ R249, R126.reuse, R249 ;  /* 0x000000f97ef97220 */ /* 0x040fe20000410000 */
[----:B------:R-:W-:Y:S02]  /*2930*/  FMUL.FTZ R126, R126, R125 ;  /* 0x0000007d7e7e7220 */ /* 0x000fe40000410000 */
[----:B------:R-:W1:Y:S01]  /*2940*/  @P0 LDC.64 R124, c[0x0][0x3a8] ;  /* 0x0000ea00ff7c0b82 */ /* 0x000e620000000a00 */
[----:B0-----:R-:W-:Y:S01]  /*2950*/  FFMA.FTZ R248, R127, R249, R248 ;  /* 0x000000f97ff87223 */ /* 0x001fe200000100f8 */
[----:B------:R-:W-:-:S04]  /*2960*/  FFMA.FTZ R126, R245, R246, R126 ;  /* 0x000000f6f57e7223 */ /* 0x000fc8000001007e */
[----:B------:R0:W3:Y:S01]  /*2970*/  SHFL.IDX PT, R247, R248, RZ, 0x1f ;  /* 0x00001ffff8f77589 */ /* 0x0000e200000e0000 */
[----:B------:R-:W-:Y:S01]  /*2980*/  FMUL.FTZ R245, R127, R126 ;  /* 0x0000007e7ff57220 */ /* 0x000fe20000410000 */
[----:B------:R-:W3:Y:S05]  /*2990*/  LDC R246, c[0x0][0x3d0] ;  /* 0x0000f400fff67b82 */ /* 0x000eea0000000800 */
[----:B------:R-:W4:Y:S01]  /*29a0*/  SHFL.IDX PT, R245, R245, RZ, 0x1f ;  /* 0x00001ffff5f57589 */ /* 0x000f2200000e0000 */
[----:B0-----:R-:W-:Y:S02]  /*29b0*/  LOP3.LUT R248, R2, 0x60, R123, 0xf8, !PT ;  /* 0x0000006002f87812 */ /* 0x001fe400078ef87b */
[----:B------:R-:W0:Y:S01]  /*29c0*/  @P0 LDC.64 R126, c[0x0][0x3a0] ;  /* 0x0000e800ff7e0b82 */ /* 0x000e220000000a00 */
[----:B-1----:R-:W-:-:S04]  /*29d0*/  @P0 IMAD.WIDE R124, R0, 0x4, R124 ;  /* 0x00000004007c0825 */ /* 0x002fc800078e027c */
[----:B---3--:R-:W-:Y:S01]  /*29e0*/  FFMA.FTZ R246, R247, 3.2552085031056776643e-05, R246 ;  /* 0x38088889f7f67823 */ /* 0x008fe200000100f6 */
[----:B------:R-:W-:Y:S01]  /*29f0*/  LEA R247, R243, R248, 0x7 ;  /* 0x000000f8f3f77211 */ /* 0x000fe200078e38ff */
[----:B----4-:R-:W-:-:S04]  /*2a00*/  FADD.FTZ R249, R130, -R245 ;  /* 0x800000f582f97221 */ /* 0x010fc80000010000 */
[----:B------:R-:W1:Y:S01]  /*2a10*/  MUFU.RSQ R246, R246 ;  /* 0x000000f600f67308 */ /* 0x000e620000001400 */
[----:B------:R-:W-:Y:S01]  /*2a20*/  FADD.FTZ R131, R131, -R245 ;  /* 0x800000f583837221 */ /* 0x000fe20000010000 */
[----:B0-----:R-:W-:-:S04]  /*2a30*/  @P0 IMAD.WIDE R126, R0, 0x4, R126 ;  /* 0x00000004007e0825 */ /* 0x001fc800078e027e */
[--C-:B------:R-:W-:Y:S01]  /*2a40*/  FADD.FTZ R129, R129, -R245.reuse ;  /* 0x800000f581817221 */ /* 0x100fe20000010000 */
[--C-:B------:R-:W-:Y:S01]  /*2a50*/  FADD.FTZ R251, R132, -R245.reuse ;  /* 0x800000f584fb7221 */ /* 0x100fe20000010000 */
[----:B------:R-:W-:Y:S01]  /*2a60*/  FADD.FTZ R134, R134, -R245 ;  /* 0x800000f586867221 */ /* 0x000fe20000010000 */
[----:B------:R-:W-:Y:S01]  /*2a70*/  IMAD R247, R0, 0x7800, R247 ;  /* 0x0000780000f77824 */ /* 0x000fe200078e02f7 */
        /* <DEDUP_REMOVED lines=11> */
[----:B-1----:R1:W-:Y:S01]  /*2b30*/  @P0 STG.E desc[UR4][R124.64], R246 ;  /* 0x000000f67c000986 */ /* 0x0023e2000c101904 */
[C---:B0-----:R-:W-:Y:S01]  /*2b40*/  FMUL.FTZ R126, R246.reuse, R249 ;  /* 0x000000f9f67e7220 */ /* 0x041fe20000410000 */
[C---:B------:R-:W-:Y:S01]  /*2b50*/  FMUL.FTZ R127, R246.reuse, R131 ;  /* 0x00000083f67f7220 */ /* 0x040fe20000410000 */
[C---:B------:R-:W-:Y:S01]  /*2b60*/  FMUL.FTZ R129, R246.reuse, R129 ;  /* 0x00000081f6817220 */ /* 0x040fe20000410000 */
[----:B------:R-:W-:Y:S01]  /*2b70*/  FMUL.FTZ R130, R246, R251 ;  /* 0x000000fbf6827220 */ /* 0x000fe20000410000 */
[----:B-----5:R-:W-:Y:S01]  /*2b80*/  FFMA.FTZ R131, R121, R126, R61 ;  /* 0x0000007e79837223 */ /* 0x020fe2000001003d */
[----:B------:R-:W-:Y:S01]  /*2b90*/  FFMA.FTZ R249, R120, R127, R60 ;  /* 0x0000007f78f97223 */ /* 0x000fe2000001003c */
[----:B------:R-:W-:Y:S01]  /*2ba0*/  FFMA.FTZ R129, R122, R129, R62 ;  /* 0x000000817a817223 */ /* 0x000fe2000001003e */
[----:B------:R-:W-:Y:S01]  /*2bb0*/  FFMA.FTZ R251, R119, R130, R59 ;  /* 0x0000008277fb7223 */ /* 0x000fe2000001003b */
[----:B------:R-:W-:Y:S01]  /*2bc0*/  IADD3 R130, PT, PT, R247, 0x800, RZ ;  /* 0x00000800f7827810 */ /* 0x000fe20007ffe0ff */
[C---:B------:R-:W-:Y:S01]  /*2bd0*/  FMUL.FTZ R134, R246.reuse, R134 ;  /* 0x00000086f6867220 */ /* 0x040fe20000410000 */
[C---:B------:R-:W-:Y:S01]  /*2be0*/  FMUL.FTZ R144, R246.reuse, R144 ;  /* 0x00000090f6907220 */ /* 0x040fe20000410000 */
[----:B-1----:R-:W0:Y:S01]  /*2bf0*/  LDC.64 R124, c[0x0][0x398] ;  /* 0x0000e600ff7c7b82 */ /* 0x002e220000000a00 */
[----:B------:R-:W-:Y:S01]  /*2c00*/  FMUL.FTZ R145, R246, R145 ;  /* 0x00000091f6917220 */ /* 0x000fe20000410000 */
[----:B------:R-:W-:Y:S01]  /*2c10*/  FFMA.FTZ R134, R118, R134, R58 ;  /* 0x0000008676867223 */ /* 0x000fe2000001003a */
[C---:B------:R-:W-:Y:S01]  /*2c20*/  FMUL.FTZ R148, R246.reuse, R148 ;  /* 0x00000094f6947220 */ /* 0x040fe20000410000 */
[C---:B------:R-:W-:Y:S01]  /*2c30*/  FMUL.FTZ R151, R246.reuse, R151 ;  /* 0x00000097f6977220 */ /* 0x040fe20000410000 */
[C---:B------:R-:W-:Y:S01]  /*2c40*/  FMUL.FTZ R152, R246.reuse, R152 ;  /* 0x00000098f6987220 */ /* 0x040fe20000410000 */
[--C-:B------:R-:W-:Y:S01]  /*2c50*/  FADD.FTZ R161, R161, -R245.reuse ;  /* 0x800000f5a1a17221 */ /* 0x100fe20000010000 */
[----:B------:R-:W-:Y:S01]  /*2c60*/  FMUL.FTZ R154, R246, R154 ;  /* 0x0000009af69a7220 */ /* 0x000fe20000410000 */
[----:B------:R-:W-:Y:S01]  /*2c70*/  FFMA.FTZ R145, R112, R145, R52 ;  /* 0x0000009170917223 */ /* 0x000fe20000010034 */
[--C-:B------:R-:W-:Y:S01]  /*2c80*/  FADD.FTZ R162, R162, -R245.reuse ;  /* 0x800000f5a2a27221 */ /* 0x100fe20000010000 */
[--C-:B------:R-:W-:Y:S01]  /*2c90*/  FADD.FTZ R164, R164, -R245.reuse ;  /* 0x800000f5a4a47221 */ /* 0x100fe20000010000 */
[C---:B------:R-:W-:Y:S01]  /*2ca0*/  FMUL.FTZ R155, R246.reuse, R155 ;  /* 0x0000009bf69b7220 */ /* 0x040fe20000410000 */
[C---:B------:R-:W-:Y:S01]  /*2cb0*/  FMUL.FTZ R158, R246.reuse, R158 ;  /* 0x0000009ef69e7220 */ /* 0x040fe20000410000 */
[--C-:B------:R-:W-:Y:S01]  /*2cc0*/  FADD.FTZ R165, R165, -R245.reuse ;  /* 0x800000f5a5a57221 */ /* 0x100fe20000010000 */
[----:B------:R-:W-:Y:S01]  /*2cd0*/  FMUL.FTZ R161, R246, R161 ;  /* 0x000000a1f6a17220 */ /* 0x000fe20000410000 */
[--C-:B------:R-:W-:Y:S01]  /*2ce0*/  FADD.FTZ R168, R168, -R245.reuse ;  /* 0x800000f5a8a87221 */ /* 0x100fe20000010000 */
[C---:B------:R-:W-:Y:S01]  /*2cf0*/  FMUL.FTZ R162, R246.reuse, R162 ;  /* 0x000000a2f6a27220 */ /* 0x040fe20000410000 */
[----:B------:R-:W-:Y:S01]  /*2d00*/  FADD.FTZ R171, R171, -R245 ;  /* 0x800000f5abab7221 */ /* 0x000fe20000010000 */
[----:B------:R-:W-:Y:S01]  /*2d10*/  FMUL.FTZ R164, R246, R164 ;  /* 0x000000a4f6a47220 */ /* 0x000fe20000410000 */
[----:B------:R-:W-:Y:S01]  /*2d20*/  FFMA.FTZ R155, R107, R155, R47 ;  /* 0x0000009b6b9b7223 */ /* 0x000fe2000001002f */
[--C-:B------:R-:W-:Y:S01]  /*2d30*/  FADD.FTZ R172, R172, -R245.reuse ;  /* 0x800000f5acac7221 */ /* 0x100fe20000010000 */
[----:B------:R-:W-:Y:S01]  /*2d40*/  FADD.FTZ R174, R174, -R245 ;  /* 0x800000f5aeae7221 */ /* 0x000fe20000010000 */
[C---:B------:R-:W-:Y:S01]  /*2d50*/  FMUL.FTZ R165, R246.reuse, R165 ;  /* 0x000000a5f6a57220 */ /* 0x040fe20000410000 */
[----:B------:R-:W-:Y:S01]  /*2d60*/  FMUL.FTZ R168, R246, R168 ;  /* 0x000000a8f6a87220 */ /* 0x000fe20000410000 */
[C---:B0-----:R-:W-:Y:S01]  /*2d70*/  IMAD.WIDE.U32 R126, R247.reuse, 0x4, R124 ;  /* 0x00000004f77e7825 */ /* 0x041fe200078e007c */
[----:B------:R-:W-:-:S03]  /*2d80*/  IADD3 R247, PT, PT, R247, 0xa00, RZ ;  /* 0x00000a00f7f77810 */ /* 0x000fc60007ffe0ff */
[C---:B------:R-:W-:Y:S01]  /*2d90*/  FMUL.FTZ R171, R246.reuse, R171 ;  /* 0x000000abf6ab7220 */ /* 0x040fe20000410000 */
[C---:B------:R-:W-:Y:S01]  /*2da0*/  FMUL.FTZ R172, R246.reuse, R172 ;  /* 0x000000acf6ac7220 */ /* 0x040fe20000410000 */
[--C-:B------:R-:W-:Y:S01]  /*2db0*/  FADD.FTZ R175, R175, -R245.reuse ;  /* 0x800000f5afaf7221 */ /* 0x100fe20000010000 */
[----:B------:R-:W-:Y:S01]  /*2dc0*/  STG.E desc[UR4][R126.64], R129 ;  /* 0x000000817e007986 */ /* 0x000fe2000c101904 */
[----:B------:R-:W-:Y:S01]  /*2dd0*/  FMUL.FTZ R174, R246, R174 ;  /* 0x000000aef6ae7220 */ /* 0x000fe20000410000 */
[----:B------:R-:W-:Y:S01]  /*2de0*/  FFMA.FTZ R165, R102, R165, R42 ;  /* 0x000000a566a57223 */ /* 0x000fe2000001002a */
[--C-:B------:R-:W-:Y:S01]  /*2df0*/  FADD.FTZ R178, R178, -R245.reuse ;  /* 0x800000f5b2b27221 */ /* 0x100fe20000010000 */
[----:B------:R0:W-:Y:S01]  /*2e00*/  STG.E desc[UR4][R126.64+0x800], R131 ;  /* 0x000800837e007986 */ /* 0x0001e2000c101904 */
[--C-:B------:R-:W-:Y:S01]  /*2e10*/  FADD.FTZ R181, R181, -R245.reuse ;  /* 0x800000f5b5b57221 */ /* 0x100fe20000010000 */
[--C-:B------:R-:W-:Y:S01]  /*2e20*/  FADD.FTZ R182, R182, -R245.reuse ;  /* 0x800000f5b6b67221 */ /* 0x100fe20000010000 */
[--C-:B------:R-:W-:Y:S01]  /*2e30*/  FADD.FTZ R184, R184, -R245.reuse ;  /* 0x800000f5b8b87221 */ /* 0x100fe20000010000 */
[----:B------:R-:W-:Y:S01]  /*2e40*/  STG.E desc[UR4][R126.64+0x1000], R249 ;  /* 0x001000f97e007986 */ /* 0x000fe2000c101904 */
[C---:B------:R-:W-:Y:S01]  /*2e50*/  FMUL.FTZ R175, R246.reuse, R175 ;  /* 0x000000aff6af7220 */ /* 0x040fe20000410000 */
[--C-:B------:R-:W-:Y:S01]  /*2e60*/  FADD.FTZ R185, R185, -R245.reuse ;  /* 0x800000f5b9b97221 */ /* 0x100fe20000010000 */
[----:B------:R-:W-:Y:S01]  /*2e70*/  FMUL.FTZ R178, R246, R178 ;  /* 0x000000b2f6b27220 */ /* 0x000fe20000410000 */
[----:B------:R1:W-:Y:S01]  /*2e80*/  STG.E desc[UR4][R126.64+0x1800], R251 ;  /* 0x001800fb7e007986 */ /* 0x0003e2000c101904 */
[--C-:B------:R-:W-:Y:S01]  /*2e90*/  FADD.FTZ R188, R188, -R245.reuse ;  /* 0x800000f5bcbc7221 */ /* 0x100fe20000010000 */
[----:B------:R-:W-:Y:S01]  /*2ea0*/  FMUL.FTZ R181, R246, R181 ;  /* 0x000000b5f6b57220 */ /* 0x000fe20000410000 */
[--C-:B------:R-:W-:Y:S01]  /*2eb0*/  FADD.FTZ R191, R191, -R245.reuse ;  /* 0x800000f5bfbf7221 */ /* 0x100fe20000010000 */
[--C-:B0-----:R-:W-:Y:S01]  /*2ec0*/  FADD.FTZ R131, R138, -R245.reuse ;  /* 0x800000f58a837221 */ /* 0x101fe20000010000 */
[----:B------:R-:W-:Y:S01]  /*2ed0*/  FMUL.FTZ R182, R246, R182 ;  /* 0x000000b6f6b67220 */ /* 0x000fe20000410000 */
[----:B------:R-:W-:Y:S01]  /*2ee0*/  FADD.FTZ R192, R192, -R245 ;  /* 0x800000f5c0c07221 */ /* 0x000fe20000010000 */
[C---:B------:R-:W-:Y:S01]  /*2ef0*/  FMUL.FTZ R184, R246.reuse, R184 ;  /* 0x000000b8f6b87220 */ /* 0x040fe20000410000 */
[C---:B------:R-:W-:Y:S01]  /*2f00*/  FMUL.FTZ R131, R246.reuse, R131 ;  /* 0x00000083f6837220 */ /* 0x040fe20000410000 */
[----:B------:R-:W-:Y:S01]  /*2f10*/  FFMA.FTZ R175, R97, R175, R37 ;  /* 0x000000af61af7223 */ /* 0x000fe20000010025 */
[----:B------:R-:W-:Y:S01]  /*2f20*/  FADD.FTZ R195, R195, -R245 ;  /* 0x800000f5c3c37221 */ /* 0x000fe20000010000 */
[----:B------:R-:W-:Y:S01]  /*2f30*/  FMUL.FTZ R185, R246, R185 ;  /* 0x000000b9f6b97220 */ /* 0x000fe20000410000 */
[----:B-1----:R-:W-:-:S04]  /*2f40*/  IMAD.WIDE.U32 R126, R130, 0x4, R124 ;  /* 0x00000004827e7825 */ /* 0x002fc800078e007c */
[----:B------:R-:W-:Y:S01]  /*2f50*/  FMUL.FTZ R130, R246, R135 ;  /* 0x00000087f6827220 */ /* 0x000fe20000410000 */
[----:B------:R-:W-:Y:S01]  /*2f60*/  FFMA.FTZ R131, R116, R131, R56 ;  /* 0x0000008374837223 */ /* 0x000fe20000010038 */
[----:B------:R-:W-:Y:S01]  /*2f70*/  FADD.FTZ R196, R196, -R245 ;  /* 0x800000f5c4c47221 */ /* 0x000fe20000010000 */
[C---:B------:R-:W-:Y:S01]  /*2f80*/  FMUL.FTZ R188, R246.reuse, R188 ;  /* 0x000000bcf6bc7220 */ /* 0x040fe20000410000 */
[----:B------:R0:W-:Y:S01]  /*2f90*/  STG.E desc[UR4][R126.64], R134 ;  /* 0x000000867e007986 */ /* 0x0001e2000c101904 */
[----:B------:R-:W-:Y:S01]  /*2fa0*/  FFMA.FTZ R129, R117, R130, R57 ;  /* 0x0000008275817223 */ /* 0x000fe20000010039 */
[----:B------:R-:W-:Y:S01]  /*2fb0*/  FMUL.FTZ R130, R246, R141 ;  /* 0x0000008df6827220 */ /* 0x000fe20000410000 */
[----:B------:R-:W-:-:S04]  /*2fc0*/  IMAD.WIDE.U32 R140, R140, 0x4, R124 ;  /* 0x000000048c8c7825 */ /* 0x000fc800078e007c */
[----:B------:R-:W-:Y:S01]  /*2fd0*/  FFMA.FTZ R181, R95, R181, R35 ;  /* 0x000000b55fb57223 */ /* 0x000fe20000010023 */
[--C-:B------:R-:W-:Y:S01]  /*2fe0*/  FADD.FTZ R199, R199, -R245.reuse ;  /* 0x800000f5c7c77221 */ /* 0x100fe20000010000 */
[----:B------:R-:W-:Y:S01]  /*2ff0*/  FMUL.FTZ R191, R246, R191 ;  /* 0x000000bff6bf7220 */ /* 0x000fe20000410000 */
[--C-:B------:R-:W-:Y:S01]  /*3000*/  FADD.FTZ R200, R200, -R245.reuse ;  /* 0x800000f5c8c87221 */ /* 0x100fe20000010000 */
[----:B------:R-:W-:Y:S01]  /*3010*/  FMUL.FTZ R192, R246, R192 ;  /* 0x000000c0f6c07220 */ /* 0x000fe20000410000 */
[----:B------:R-:W-:Y:S01]  /*3020*/  FADD.FTZ R204, R204, -R245 ;  /* 0x800000f5cccc7221 */ /* 0x000fe20000010000 */
[----:B------:R-:W-:Y:S01]  /*3030*/  FMUL.FTZ R195, R246, R195 ;  /* 0x000000c3f6c37220 */ /* 0x000fe20000410000 */
[----:B------:R-:W-:Y:S01]  /*3040*/  FFMA.FTZ R185, R92, R185, R32 ;  /* 0x000000b95cb97223 */ /* 0x000fe20000010020 */
[----:B0-----:R-:W-:-:S04]  /*3050*/  IMAD.WIDE.U32 R126, R247, 0x4, R124 ;  /* 0x00000004f77e7825 */ /* 0x001fc800078e007c */
[--C-:B------:R-:W-:Y:S01]  /*3060*/  FADD.FTZ R205, R205, -R245.reuse ;  /* 0x800000f5cdcd7221 */ /* 0x100fe20000010000 */
[----:B------:R-:W-:Y:S01]  /*3070*/  FMUL.FTZ R196, R246, R196 ;  /* 0x000000c4f6c47220 */ /* 0x000fe20000410000 */
[----:B------:R-:W-:Y:S01]  /*3080*/  FADD.FTZ R208, R208, -R245 ;  /* 0x800000f5d0d07221 */ /* 0x000fe20000010000 */
[----:B------:R-:W-:Y:S01]  /*3090*/  IMAD.WIDE.U32 R134, R149, 0x4, R124 ;  /* 0x0000000495867825 */ /* 0x000fe200078e007c */
[----:B------:R0:W-:Y:S03]  /*30a0*/  STG.E desc[UR4][R126.64], R129 ;  /* 0x000000817e007986 */ /* 0x0001e6000c101904 */
[----:B------:R-:W-:Y:S01]  /*30b0*/  FMUL.FTZ R199, R246, R199 ;  /* 0x000000c7f6c77220 */ /* 0x000fe20000410000 */
[----:B------:R-:W-:Y:S01]  /*30c0*/  FFMA.FTZ R191, R90, R191, R30 ;  /* 0x000000bf5abf7223 */ /* 0x000fe2000001001e */
[--C-:B------:R-:W-:Y:S01]  /*30d0*/  FADD.FTZ R209, R209, -R245.reuse ;  /* 0x800000f5d1d17221 */ /* 0x100fe20000010000 */
[----:B------:R-:W-:Y:S01]  /*30e0*/  FMUL.FTZ R200, R246, R200 ;  /* 0x000000c8f6c87220 */ /* 0x000fe20000410000 */
[--C-:B------:R-:W-:Y:S01]  /*30f0*/  FADD.FTZ R210, R210, -R245.reuse ;  /* 0x800000f5d2d27221 */ /* 0x100fe20000010000 */
[----:B------:R-:W-:Y:S01]  /*3100*/  FMUL.FTZ R204, R246, R204 ;  /* 0x000000ccf6cc7220 */ /* 0x000fe20000410000 */
[----:B------:R-:W-:Y:S01]  /*3110*/  FFMA.FTZ R195, R88, R195, R28 ;  /* 0x000000c358c37223 */ /* 0x000fe2000001001c */
[--C-:B------:R-:W-:Y:S01]  /*3120*/  FADD.FTZ R214, R214, -R245.reuse ;  /* 0x800000f5d6d67221 */ /* 0x100fe20000010000 */
[C---:B------:R-:W-:Y:S01]  /*3130*/  FMUL.FTZ R205, R246.reuse, R205 ;  /* 0x000000cdf6cd7220 */ /* 0x040fe20000410000 */
[----:B------:R-:W-:Y:S01]  /*3140*/  FADD.FTZ R215, R215, -R245 ;  /* 0x800000f5d7d77221 */ /* 0x000fe20000010000 */
[----:B------:R-:W-:Y:S01]  /*3150*/  FMUL.FTZ R208, R246, R208 ;  /* 0x000000d0f6d07220 */ /* 0x000fe20000410000 */
[----:B0-----:R-:W-:-:S04]  /*3160*/  IMAD.WIDE.U32 R126, R133, 0x4, R124 ;  /* 0x00000004857e7825 */ /* 0x001fc800078e007c */
[----:B------:R-:W-:Y:S01]  /*3170*/  FADD.FTZ R129, R142, -R245 ;  /* 0x800000f58e817221 */ /* 0x000fe20000010000 */
[----:B------:R-:W-:Y:S01]  /*3180*/  FFMA.FTZ R133, R115, R130, R55 ;  /* 0x0000008273857223 */ /* 0x000fe20000010037 */
[----:B------:R-:W-:Y:S01]  /*3190*/  FFMA.FTZ R199, R86, R199, R26 ;  /* 0x000000c756c77223 */ /* 0x000fe2000001001a */
[--C-:B------:R-:W-:Y:S01]  /*31a0*/  FADD.FTZ R218, R218, -R245.reuse ;  /* 0x800000f5dada7221 */ /* 0x100fe20000010000 */
[----:B------:R0:W-:Y:S01]  /*31b0*/  STG.E desc[UR4][R126.64], R131 ;  /* 0x000000837e007986 */ /* 0x0001e2000c101904 */
[C---:B------:R-:W-:Y:S01]  /*31c0*/  FMUL.FTZ R129, R246.reuse, R129 ;  /* 0x00000081f6817220 */ /* 0x040fe20000410000 */
[C---:B------:R-:W-:Y:S01]  /*31d0*/  FMUL.FTZ R209, R246.reuse, R209 ;  /* 0x000000d1f6d17220 */ /* 0x040fe20000410000 */
[--C-:B------:R-:W-:Y:S01]  /*31e0*/  FADD.FTZ R219, R219, -R245.reuse ;  /* 0x800000f5dbdb7221 */ /* 0x100fe20000010000 */
[----:B------:R-:W-:Y:S01]  /*31f0*/  FMUL.FTZ R210, R246, R210 ;  /* 0x000000d2f6d27220 */ /* 0x000fe20000410000 */
[----:B------:R-:W-:Y:S01]  /*3200*/  FFMA.FTZ R129, R114, R129, R54 ;  /* 0x0000008172817223 */ /* 0x000fe20000010036 */
[----:B------:R-:W-:Y:S01]  /*3210*/  FADD.FTZ R220, R220, -R245 ;  /* 0x800000f5dcdc7221 */ /* 0x000fe20000010000 */
[----:B------:R-:W-:Y:S01]  /*3220*/  FMUL.FTZ R214, R246, R214 ;  /* 0x000000d6f6d67220 */ /* 0x000fe20000410000 */
[----:B------:R-:W-:Y:S01]  /*3230*/  FFMA.FTZ R205, R83, R205, R23 ;  /* 0x000000cd53cd7223 */ /* 0x000fe20000010017 */
[--C-:B------:R-:W-:Y:S01]  /*3240*/  FADD.FTZ R224, R224, -R245.reuse ;  /* 0x800000f5e0e07221 */ /* 0x100fe20000010000 */
[----:B------:R-:W-:Y:S01]  /*3250*/  FMUL.FTZ R215, R246, R215 ;  /* 0x000000d7f6d77220 */ /* 0x000fe20000410000 */
[----:B------:R-:W-:Y:S01]  /*3260*/  FADD.FTZ R225, R225, -R245 ;  /* 0x800000f5e1e17221 */ /* 0x000fe20000010000 */
[----:B0-----:R-:W-:-:S04]  /*3270*/  IMAD.WIDE.U32 R126, R136, 0x4, R124 ;  /* 0x00000004887e7825 */ /* 0x001fc800078e007c */
[----:B------:R-:W-:Y:S01]  /*3280*/  FMUL.FTZ R218, R246, R218 ;  /* 0x000000daf6da7220 */ /* 0x000fe20000410000 */
[----:B------:R-:W-:Y:S01]  /*3290*/  FFMA.FTZ R209, R81, R209, R21 ;  /* 0x000000d151d17223 */ /* 0x000fe20000010015 */
[----:B------:R-:W-:Y:S01]  /*32a0*/  FADD.FTZ R228, R228, -R245 ;  /* 0x800000f5e4e47221 */ /* 0x000fe20000010000 */
[----:B------:R-:W-:Y:S01]  /*32b0*/  IMAD.WIDE.U32 R130, R146, 0x4, R124 ;  /* 0x0000000492827825 */ /* 0x000fe200078e007c */
[----:B------:R0:W-:Y:S03]  /*32c0*/  STG.E desc[UR4][R126.64], R133 ;  /* 0x000000857e007986 */ /* 0x0001e6000c101904 */
[C---:B------:R-:W-:Y:S01]  /*32d0*/  FMUL.FTZ R219, R246.reuse, R219 ;  /* 0x000000dbf6db7220 */ /* 0x040fe20000410000 */
        /* <DEDUP_REMOVED lines=9> */
[----:B------:R-:W-:Y:S01]  /*3370*/  FFMA.FTZ R219, R76, R219, R16 ;  /* 0x000000db4cdb7223 */ /* 0x000fe20000010010 */
[----:B0-----:R-:W-:-:S04]  /*3380*/  IMAD.WIDE.U32 R126, R137, 0x4, R124 ;  /* 0x00000004897e7825 */ /* 0x001fc800078e007c */
[----:B------:R-:W-:Y:S01]  /*3390*/  FFMA.FTZ R137, R111, R148, R51 ;  /* 0x000000946f897223 */ /* 0x000fe20000010033 */
[----:B------:R-:W-:Y:S01]  /*33a0*/  FADD.FTZ R234, R234, -R245 ;  /* 0x800000f5eaea7221 */ /* 0x000fe20000010000 */
[----:B------:R-:W-:Y:S01]  /*33b0*/  FMUL.FTZ R229, R246, R229 ;  /* 0x000000e5f6e57220 */ /* 0x000fe20000410000 */
[----:B------:R-:W-:Y:S01]  /*33c0*/  IMAD.WIDE.U32 R132, R147, 0x4, R124 ;  /* 0x0000000493847825 */ /* 0x000fe200078e007c */
[----:B------:R0:W-:Y:S03]  /*33d0*/  STG.E desc[UR4][R126.64], R129 ;  /* 0x000000817e007986 */ /* 0x0001e6000c101904 */
[----:B------:R-:W-:Y:S01]  /*33e0*/  FFMA.FTZ R147, R108, R154, R48 ;  /* 0x0000009a6c937223 */ /* 0x000fe20000010030 */
[----:B------:R-:W-:Y:S01]  /*33f0*/  FADD.FTZ R237, R237, -R245 ;  /* 0x800000f5eded7221 */ /* 0x000fe20000010000 */
[----:B------:R-:W-:-:S04]  /*3400*/  IMAD.WIDE.U32 R148, R193, 0x4, R124 ;  /* 0x00000004c1947825 */ /* 0x000fc800078e007c */
[----:B------:R-:W-:Y:S01]  /*3410*/  FFMA.FTZ R193, R89, R192, R29 ;  /* 0x000000c059c17223 */ /* 0x000fe2000001001d */
[----:B------:R-:W-:Y:S01]  /*3420*/  FMUL.FTZ R230, R246, R230 ;  /* 0x000000e6f6e67220 */ /* 0x000fe20000410000 */
[----:B------:R-:W-:Y:S01]  /*3430*/  FADD.FTZ R238, R238, -R245 ;  /* 0x800000f5eeee7221 */ /* 0x000fe20000010000 */
[C---:B------:R-:W-:Y:S01]  /*3440*/  FMUL.FTZ R232, R246.reuse, R232 ;  /* 0x000000e8f6e87220 */ /* 0x040fe20000410000 */
[----:B------:R-:W-:Y:S01]  /*3450*/  FFMA.FTZ R225, R73, R225, R13 ;  /* 0x000000e149e17223 */ /* 0x000fe2000001000d */
[--C-:B------:R-:W-:Y:S01]  /*3460*/  FADD.FTZ R241, R241, -R245.reuse ;  /* 0x800000f5f1f17221 */ /* 0x100fe20000010000 */
[----:B------:R-:W-:Y:S01]  /*3470*/  FMUL.FTZ R233, R246, R233 ;  /* 0x000000e9f6e97220 */ /* 0x000fe20000410000 */
[----:B------:R-:W-:Y:S01]  /*3480*/  FADD.FTZ R242, R242, -R245 ;  /* 0x800000f5f2f27221 */ /* 0x000fe20000010000 */
[----:B0-----:R-:W-:-:S04]  /*3490*/  IMAD.WIDE.U32 R126, R139, 0x4, R124 ;  /* 0x000000048b7e7825 */ /* 0x001fc800078e007c */
[----:B------:R-:W-:Y:S01]  /*34a0*/  FFMA.FTZ R129, R113, R144, R53 ;  /* 0x0000009071817223 */ /* 0x000fe20000010035 */
[----:B------:R-:W-:Y:S01]  /*34b0*/  FFMA.FTZ R139, R110, R151, R50 ;  /* 0x000000976e8b7223 */ /* 0x000fe20000010032 */
[----:B------:R-:W-:Y:S01]  /*34c0*/  FMUL.FTZ R234, R246, R234 ;  /* 0x000000eaf6ea7220 */ /* 0x000fe20000410000 */
[----:B------:R-:W-:-:S04]  /*34d0*/  IMAD.WIDE.U32 R150, R150, 0x4, R124 ;  /* 0x0000000496967825 */ /* 0x000fc800078e007c */
[----:B------:R-:W-:Y:S01]  /*34e0*/  FFMA.FTZ R229, R71, R229, R11 ;  /* 0x000000e547e57223 */ /* 0x000fe2000001000b */
[----:B------:R0:W-:Y:S01]  /*34f0*/  STG.E desc[UR4][R126.64], R129 ;  /* 0x000000817e007986 */ /* 0x0001e2000c101904 */
[C---:B------:R-:W-:Y:S01]  /*3500*/  FMUL.FTZ R237, R246.reuse, R237 ;  /* 0x000000edf6ed7220 */ /* 0x040fe20000410000 */
[C---:B------:R-:W-:Y:S01]  /*3510*/  FMUL.FTZ R238, R246.reuse, R238 ;  /* 0x000000eef6ee7220 */ /* 0x040fe20000410000 */
[----:B------:R-:W-:Y:S01]  /*3520*/  FMUL.FTZ R241, R246, R241 ;  /* 0x000000f1f6f17220 */ /* 0x000fe20000410000 */
[----:B------:R1:W-:Y:S01]  /*3530*/  STG.E desc[UR4][R140.64], R145 ;  /* 0x000000918c007986 */ /* 0x0003e2000c101904 */
[----:B------:R-:W-:Y:S01]  /*3540*/  FFMA.FTZ R233, R68, R233, R8 ;  /* 0x000000e944e97223 */ /* 0x000fe20000010008 */
[----:B------:R-:W-:Y:S01]  /*3550*/  FMUL.FTZ R242, R246, R242 ;  /* 0x000000f2f6f27220 */ /* 0x000fe20000410000 */
[----:B------:R-:W-:-:S04]  /*3560*/  IMAD.WIDE.U32 R246, R235, 0x4, R124 ;  /* 0x00000004ebf67825 */ /* 0x000fc800078e007c */
[----:B------:R-:W-:Y:S01]  /*3570*/  FFMA.FTZ R237, R66, R237, R6 ;  /* 0x000000ed42ed7223 */ /* 0x000fe20000010006 */
[----:B------:R-:W-:Y:S01]  /*3580*/  FFMA.FTZ R241, R64, R241, R4 ;  /* 0x000000f140f17223 */ /* 0x000fe20000010004 */
[----:B------:R-:W-:Y:S01]  /*3590*/  IADD3 R0, PT, PT, R0, R244, RZ ;  /* 0x000000f400007210 */ /* 0x000fe20007ffe0ff */
[----:B------:R-:W-:-:S04]  /*35a0*/  IMAD.WIDE.U32 R248, R236, 0x4, R124 ;  /* 0x00000004ecf87825 */ /* 0x000fc800078e007c */
[----:B0-----:R-:W-:Y:S01]  /*35b0*/  FFMA.FTZ R129, R106, R158, R46 ;  /* 0x0000009e6a817223 */ /* 0x001fe2000001002e */
[----:B--2---:R-:W-:Y:S01]  /*35c0*/  ISETP.GE.AND P2, PT, R0, UR6, PT ;  /* 0x0000000600007c0c */ /* 0x004fe2000bf46270 */
[----:B------:R-:W-:-:S04]  /*35d0*/  IMAD.WIDE.U32 R126, R143, 0x4, R124 ;  /* 0x000000048f7e7825 */ /* 0x000fc800078e007c */
[----:B------:R-:W-:Y:S01]  /*35e0*/  FFMA.FTZ R143, R109, R152, R49 ;  /* 0x000000986d8f7223 */ /* 0x000fe20000010031 */
[----:B-1----:R-:W-:Y:S01]  /*35f0*/  FFMA.FTZ R141, R103, R164, R43 ;  /* 0x000000a4678d7223 */ /* 0x002fe2000001002b */
[----:B------:R-:W-:Y:S01]  /*3600*/  FFMA.FTZ R145, R99, R172, R39 ;  /* 0x000000ac63917223 */ /* 0x000fe20000010027 */
[--C-:B------:R-:W-:Y:S01]  /*3610*/  IMAD.WIDE.U32 R250, R239, 0x4, R124.reuse ;  /* 0x00000004effa7825 */ /* 0x100fe200078e007c */
[----:B------:R0:W-:Y:S04]  /*3620*/  STG.E desc[UR4][R126.64], R137 ;  /* 0x000000897e007986 */ /* 0x0001e8000c101904 */
[----:B------:R1:W-:Y:S04]  /*3630*/  STG.E desc[UR4][R130.64], R139 ;  /* 0x0000008b82007986 */ /* 0x0003e8000c101904 */
[----:B------:R2:W-:Y:S01]  /*3640*/  STG.E desc[UR4][R132.64], R143 ;  /* 0x0000008f84007986 */ /* 0x0005e2000c101904 */
[----:B0-----:R-:W-:-:S04]  /*3650*/  IMAD.WIDE.U32 R126, R153, 0x4, R124 ;  /* 0x00000004997e7825 */ /* 0x001fc800078e007c */
[----:B------:R-:W-:Y:S01]  /*3660*/  FFMA.FTZ R137, R105, R161, R45 ;  /* 0x000000a169897223 */ /* 0x000fe2000001002d */
[----:B------:R0:W-:Y:S01]  /*3670*/  STG.E desc[UR4][R134.64], R147 ;  /* 0x0000009386007986 */ /* 0x0001e2000c101904 */
[----:B-1----:R-:W-:-:S04]  /*3680*/  IMAD.WIDE.U32 R130, R156, 0x4, R124 ;  /* 0x000000049c827825 */ /* 0x002fc800078e007c */
[----:B------:R-:W-:Y:S01]  /*3690*/  FFMA.FTZ R139, R104, R162, R44 ;  /* 0x000000a2688b7223 */ /* 0x000fe2000001002c */
[----:B------:R1:W-:Y:S01]  /*36a0*/  STG.E desc[UR4][R150.64], R155 ;  /* 0x0000009b96007986 */ /* 0x0003e2000c101904 */
[----:B--2---:R-:W-:-:S04]  /*36b0*/  IMAD.WIDE.U32 R132, R157, 0x4, R124 ;  /* 0x000000049d847825 */ /* 0x004fc800078e007c */
[----:B------:R-:W-:Y:S01]  /*36c0*/  FFMA.FTZ R143, R101, R168, R41 ;  /* 0x000000a8658f7223 */ /* 0x000fe20000010029 */
[----:B------:R2:W-:Y:S01]  /*36d0*/  STG.E desc[UR4][R126.64], R129 ;  /* 0x000000817e007986 */ /* 0x0005e2000c101904 */
[----:B------:R-:W-:-:S03]  /*36e0*/  IMAD.WIDE.U32 R160, R160, 0x4, R124 ;  /* 0x00000004a0a07825 */ /* 0x000fc600078e007c */
[----:B------:R3:W-:Y:S01]  /*36f0*/  STG.E desc[UR4][R130.64], R137 ;  /* 0x0000008982007986 */ /* 0x0007e2000c101904 */
[----:B0-----:R-:W-:Y:S01]  /*3700*/  FFMA.FTZ R147, R98, R174, R38 ;  /* 0x000000ae62937223 */ /* 0x001fe20000010026 */
[--C-:B------:R-:W-:Y:S02]  /*3710*/  IMAD.WIDE.U32 R134, R159, 0x4, R124.reuse ;  /* 0x000000049f867825 */ /* 0x100fe400078e007c */
[----:B------:R0:W-:Y:S02]  /*3720*/  STG.E desc[UR4][R132.64], R139 ;  /* 0x0000008b84007986 */ /* 0x0001e4000c101904 */
[----:B-1----:R-:W-:-:S04]  /*3730*/  IMAD.WIDE.U32 R150, R194, 0x4, R124 ;  /* 0x00000004c2967825 */ /* 0x002fc800078e007c */
[----:B--2---:R-:W-:Y:S01]  /*3740*/  FFMA.FTZ R129, R100, R171, R40 ;  /* 0x000000ab64817223 */ /* 0x004fe20000010028 */
[----:B------:R1:W-:Y:S01]  /*3750*/  STG.E desc[UR4][R134.64], R141 ;  /* 0x0000008d86007986 */ /* 0x0003e2000c101904 */
[----:B------:R-:W-:-:S03]  /*3760*/  IMAD.WIDE.U32 R126, R163, 0x4, R124 ;  /* 0x00000004a37e7825 */ /* 0x000fc600078e007c */
[----:B------:R-:W-:Y:S01]  /*3770*/  STG.E desc[UR4][R160.64], R165 ;  /* 0x000000a5a0007986 */ /* 0x000fe2000c101904 */
[----:B---3--:R-:W-:-:S03]  /*3780*/  IMAD.WIDE.U32 R130, R166, 0x4, R124 ;  /* 0x00000004a6827825 */ /* 0x008fc600078e007c */
[----:B------:R2:W-:Y:S01]  /*3790*/  STG.E desc[UR4][R126.64], R143 ;  /* 0x0000008f7e007986 */ /* 0x0005e2000c101904 */
[----:B0-----:R-:W-:-:S03]  /*37a0*/  IMAD.WIDE.U32 R132, R167, 0x4, R124 ;  /* 0x00000004a7847825 */ /* 0x001fc600078e007c */
[----:B------:R0:W-:Y:S01]  /*37b0*/  STG.E desc[UR4][R130.64], R129 ;  /* 0x0000008182007986 */ /* 0x0001e2000c101904 */
[----:B-1----:R-:W-:-:S03]  /*37c0*/  IMAD.WIDE.U32 R134, R169, 0x4, R124 ;  /* 0x00000004a9867825 */ /* 0x002fc600078e007c */
[----:B------:R1:W-:Y:S01]  /*37d0*/  STG.E desc[UR4][R132.64], R145 ;  /* 0x0000009184007986 */ /* 0x0003e2000c101904 */
[----:B------:R-:W-:-:S03]  /*37e0*/  IMAD.WIDE.U32 R170, R170, 0x4, R124 ;  /* 0x00000004aaaa7825 */ /* 0x000fc600078e007c */
[----:B------:R3:W-:Y:S01]  /*37f0*/  STG.E desc[UR4][R134.64], R147 ;  /* 0x0000009386007986 */ /* 0x0007e2000c101904 */
[----:B--2---:R-:W-:-:S04]  /*3800*/  IMAD.WIDE.U32 R126, R173, 0x4, R124 ;  /* 0x00000004ad7e7825 */ /* 0x004fc800078e007c */
[----:B0-----:R-:W-:Y:S01]  /*3810*/  FFMA.FTZ R129, R96, R178, R36 ;  /* 0x000000b260817223 */ /* 0x001fe20000010024 */
[--C-:B------:R-:W-:Y:S01]  /*3820*/  IMAD.WIDE.U32 R130, R176, 0x4, R124.reuse ;  /* 0x00000004b0827825 */ /* 0x100fe200078e007c */
[----:B------:R-:W-:Y:S03]  /*3830*/  STG.E desc[UR4][R170.64], R175 ;  /* 0x000000afaa007986 */ /* 0x000fe6000c101904 */
[--C-:B-1----:R-:W-:Y:S01]  /*3840*/  IMAD.WIDE.U32 R132, R177, 0x4, R124.reuse ;  /* 0x00000004b1847825 */ /* 0x102fe200078e007c */
[----:B------:R0:W-:Y:S03]  /*3850*/  STG.E desc[UR4][R126.64], R129 ;  /* 0x000000817e007986 */ /* 0x0001e6000c101904 */
[----:B---3--:R-:W-:-:S04]  /*3860*/  IMAD.WIDE.U32 R134, R179, 0x4, R124 ;  /* 0x00000004b3867825 */ /* 0x008fc800078e007c */
[----:B------:R-:W-:Y:S01]  /*3870*/  FFMA.FTZ R179, R94, R182, R34 ;  /* 0x000000b65eb37223 */ /* 0x000fe20000010022 */
[----:B------:R1:W-:Y:S01]  /*3880*/  STG.E desc[UR4][R130.64], R181 ;  /* 0x000000b582007986 */ /* 0x0003e2000c101904 */
[----:B------:R-:W-:-:S04]  /*3890*/  IMAD.WIDE.U32 R138, R183, 0x4, R124 ;  /* 0x00000004b78a7825 */ /* 0x000fc800078e007c */
[----:B------:R-:W-:Y:S01]  /*38a0*/  FFMA.FTZ R183, R93, R184, R33 ;  /* 0x000000b85db77223 */ /* 0x000fe20000010021 */
[----:B------:R2:W-:Y:S01]  /*38b0*/  STG.E desc[UR4][R132.64], R179 ;  /* 0x000000b384007986 */ /* 0x0005e2000c101904 */
[----:B------:R-:W-:-:S04]  /*38c0*/  IMAD.WIDE.U32 R136, R180, 0x4, R124 ;  /* 0x00000004b4887825 */ /* 0x000fc800078e007c */
[----:B0-----:R-:W-:Y:S01]  /*38d0*/  FFMA.FTZ R127, R87, R196, R27 ;  /* 0x000000c4577f7223 */ /* 0x001fe2000001001b */
[----:B------:R0:W-:Y:S01]  /*38e0*/  STG.E desc[UR4][R134.64], R183 ;  /* 0x000000b786007986 */ /* 0x0001e2000c101904 */
[----:B------:R-:W-:Y:S01]  /*38f0*/  FFMA.FTZ R129, R85, R200, R25 ;  /* 0x000000c855817223 */ /* 0x000fe20000010019 */
[----:B------:R-:W-:-:S04]  /*3900*/  IMAD.WIDE.U32 R144, R189, 0x4, R124 ;  /* 0x00000004bd907825 */ /* 0x000fc800078e007c */
[----:B------:R-:W-:Y:S01]  /*3910*/  FFMA.FTZ R189, R91, R188, R31 ;  /* 0x000000bc5bbd7223 */ /* 0x000fe2000001001f */
[----:B------:R3:W-:Y:S01]  /*3920*/  STG.E desc[UR4][R136.64], R185 ;  /* 0x000000b988007986 */ /* 0x0007e2000c101904 */
[----:B-1----:R-:W-:Y:S01]  /*3930*/  FFMA.FTZ R131, R84, R204, R24 ;  /* 0x000000cc54837223 */ /* 0x002fe20000010018 */
[----:B------:R-:W-:Y:S02]  /*3940*/  IMAD.WIDE.U32 R140, R186, 0x4, R124 ;  /* 0x00000004ba8c7825 */ /* 0x000fe400078e007c */
[----:B------:R-:W-:Y:S02]  /*3950*/  STG.E desc[UR4][R138.64], R189 ;  /* 0x000000bd8a007986 */ /* 0x000fe4000c101904 */
[----:B--2---:R-:W-:Y:S01]  /*3960*/  FFMA.FTZ R133, R82, R208, R22 ;  /* 0x000000d052857223 */ /* 0x004fe20000010016 */
[----:B------:R-:W-:Y:S01]  /*3970*/  IMAD.WIDE.U32 R142, R187, 0x4, R124 ;  /* 0x00000004bb8e7825 */ /* 0x000fe200078e007c */
[----:B------:R-:W-:Y:S03]  /*3980*/  STG.E desc[UR4][R140.64], R191 ;  /* 0x000000bf8c007986 */ /* 0x000fe6000c101904 */
[----:B0-----:R-:W-:Y:S01]  /*3990*/  FFMA.FTZ R135, R80, R210, R20 ;  /* 0x000000d250877223 */ /* 0x001fe20000010014 */
[----:B------:R-:W-:Y:S01]  /*39a0*/  IMAD.WIDE.U32 R146, R190, 0x4, R124 ;  /* 0x00000004be927825 */ /* 0x000fe200078e007c */
[----:B------:R-:W-:Y:S03]  /*39b0*/  STG.E desc[UR4][R142.64], R193 ;  /* 0x000000c18e007986 */ /* 0x000fe6000c101904 */
[----:B---3--:R-:W-:Y:S01]  /*39c0*/  FFMA.FTZ R137, R79, R214, R19 ;  /* 0x000000d64f897223 */ /* 0x008fe20000010013 */
[--C-:B------:R-:W-:Y:S01]  /*39d0*/  IMAD.WIDE.U32 R152, R197, 0x4, R124.reuse ;  /* 0x00000004c5987825 */ /* 0x100fe200078e007c */
[----:B------:R-:W-:Y:S03]  /*39e0*/  STG.E desc[UR4][R144.64], R195 ;  /* 0x000000c390007986 */ /* 0x000fe6000c101904 */
[--C-:B------:R-:W-:Y:S01]  /*39f0*/  IMAD.WIDE.U32 R154, R198, 0x4, R124.reuse ;  /* 0x00000004c69a7825 */ /* 0x100fe200078e007c */
[----:B------:R0:W-:Y:S03]  /*3a00*/  STG.E desc[UR4][R146.64], R127 ;  /* 0x0000007f92007986 */ /* 0x0001e6000c101904 */
[--C-:B------:R-:W-:Y:S01]  /*3a10*/  IMAD.WIDE.U32 R156, R201, 0x4, R124.reuse ;  /* 0x00000004c99c7825 */ /* 0x100fe200078e007c */
[----:B------:R-:W-:Y:S03]  /*3a20*/  STG.E desc[UR4][R148.64], R199 ;  /* 0x000000c794007986 */ /* 0x000fe6000c101904 */
[--C-:B------:R-:W-:Y:S01]  /*3a30*/  IMAD.WIDE.U32 R158, R202, 0x4, R124.reuse ;  /* 0x00000004ca9e7825 */ /* 0x100fe200078e007c */
[----:B------:R1:W-:Y:S03]  /*3a40*/  STG.E desc[UR4][R150.64], R129 ;  /* 0x0000008196007986 */ /* 0x0003e6000c101904 */
[----:B------:R-:W-:Y:S01]  /*3a50*/  IMAD.WIDE.U32 R160, R203, 0x4, R124 ;  /* 0x00000004cba07825 */ /* 0x000fe200078e007c */
[----:B------:R2:W-:Y:S03]  /*3a60*/  STG.E desc[UR4][R152.64], R131 ;  /* 0x0000008398007986 */ /* 0x0005e6000c101904 */
[----:B0-----:R-:W-:Y:S01]  /*3a70*/  FFMA.FTZ R127, R77, R218, R17 ;  /* 0x000000da4d7f7223 */ /* 0x001fe20000010011 */
[--C-:B------:R-:W-:Y:S01]  /*3a80*/  IMAD.WIDE.U32 R162, R206, 0x4, R124.reuse ;  /* 0x00000004cea27825 */ /* 0x100fe200078e007c */
[----:B------:R-:W-:Y:S03]  /*3a90*/  STG.E desc[UR4][R154.64], R205 ;  /* 0x000000cd9a007986 */ /* 0x000fe6000c101904 */
[----:B------:R-:W-:Y:S01]  /*3aa0*/  IMAD.WIDE.U32 R164, R207, 0x4, R124 ;  /* 0x00000004cfa47825 */ /* 0x000fe200078e007c */
[----:B------:R0:W-:Y:S03]  /*3ab0*/  STG.E desc[UR4][R156.64], R133 ;  /* 0x000000859c007986 */ /* 0x0001e6000c101904 */
[----:B-1----:R-:W-:Y:S01]  /*3ac0*/  FFMA.FTZ R129, R75, R220, R15 ;  /* 0x000000dc4b817223 */ /* 0x002fe2000001000f */
[----:B------:R-:W-:Y:S01]  /*3ad0*/  IMAD.WIDE.U32 R166, R211, 0x4, R124 ;  /* 0x00000004d3a67825 */ /* 0x000fe200078e007c */
[----:B------:R-:W-:Y:S03]  /*3ae0*/  STG.E desc[UR4][R158.64], R209 ;  /* 0x000000d19e007986 */ /* 0x000fe6000c101904 */
[----:B--2---:R-:W-:Y:S01]  /*3af0*/  FFMA.FTZ R131, R74, R224, R14 ;  /* 0x000000e04a837223 */ /* 0x004fe2000001000e */
        /* <DEDUP_REMOVED lines=19> */
[----:B------:R0:W-:Y:S03]  /*3c30*/  STG.E desc[UR4][R186.64], R225 ;  /* 0x000000e1ba007986 */ /* 0x0001e6000c101904 */
[----:B------:R-:W-:Y:S01]  /*3c40*/  IMAD.WIDE.U32 R222, R227, 0x4, R124 ;  /* 0x00000004e3de7825 */ /* 0x000fe200078e007c */
[----:B------:R0:W-:Y:S03]  /*3c50*/  STG.E desc[UR4][R202.64], R133 ;  /* 0x00000085ca007986 */ /* 0x0001e6000c101904 */
[----:B-1----:R-:W-:Y:S01]  /*3c60*/  FFMA.FTZ R129, R65, R238, R5 ;  /* 0x000000ee41817223 */ /* 0x002fe20000010005 */
[----:B------:R-:W-:Y:S01]  /*3c70*/  IMAD.WIDE.U32 R226, R231, 0x4, R124 ;  /* 0x00000004e7e27825 */ /* 0x000fe200078e007c */
[----:B------:R0:W-:Y:S03]  /*3c80*/  STG.E desc[UR4][R206.64], R229 ;  /* 0x000000e5ce007986 */ /* 0x0001e6000c101904 */
[----:B--2---:R-:W-:Y:S01]  /*3c90*/  FFMA.FTZ R131, R63, R242, R3 ;  /* 0x000000f23f837223 */ /* 0x004fe20000010003 */
[----:B------:R-:W-:Y:S01]  /*3ca0*/  IMAD.WIDE.U32 R124, R240, 0x4, R124 ;  /* 0x00000004f07c7825 */ /* 0x000fe200078e007c */
[----:B------:R0:W-:Y:S04]  /*3cb0*/  STG.E desc[UR4][R212.64], R135 ;  /* 0x00000087d4007986 */ /* 0x0001e8000c101904 */
[----:B------:R0:W-:Y:S04]  /*3cc0*/  STG.E desc[UR4][R216.64], R137 ;  /* 0x00000089d8007986 */ /* 0x0001e8000c101904 */
[----:B------:R0:W-:Y:S04]  /*3cd0*/  STG.E desc[UR4][R222.64], R233 ;  /* 0x000000e9de007986 */ /* 0x0001e8000c101904 */
[----:B------:R0:W-:Y:S04]  /*3ce0*/  STG.E desc[UR4][R226.64], R127 ;  /* 0x0000007fe2007986 */ /* 0x0001e8000c101904 */
[----:B------:R0:W-:Y:S04]  /*3cf0*/  STG.E desc[UR4][R246.64], R237 ;  /* 0x000000edf6007986 */ /* 0x0001e8000c101904 */
[----:B------:R0:W-:Y:S04]  /*3d00*/  STG.E desc[UR4][R248.64], R129 ;  /* 0x00000081f8007986 */ /* 0x0001e8000c101904 */
[----:B------:R0:W-:Y:S04]  /*3d10*/  STG.E desc[UR4][R250.64], R241 ;  /* 0x000000f1fa007986 */ /* 0x0001e8000c101904 */
[----:B------:R0:W-:Y:S01]  /*3d20*/  STG.E desc[UR4][R124.64], R131 ;  /* 0x000000837c007986 */ /* 0x0001e2000c101904 */
[----:B------:R-:W-:Y:S05]  /*3d30*/  @!P2 BRA `(.L_x_182) ;  /* 0xffffffc800e4a947 */ /* 0x000fea000383ffff */
[----:B------:R-:W-:Y:S05]  /*3d40*/  EXIT ;  /* 0x000000000000794d */ /* 0x000fea0003800000 */
.L_x_183:
        /* <DEDUP_REMOVED lines=11> */
.L_x_1021:


//--------------------- .text._ZN10layer_norm13ln_fwd_kernelINS_13Kernel_traitsI13__nv_bfloat16fS2_fjLj25600ELj4ELj1ELj4ELj4ENS_18Kernel_traits_baseILj25600ES2_fS2_fjLj128EEEEEEEvNS_9FwdParamsE --------------------------
	.section	.text._ZN10layer_norm13ln_fwd_kernelINS_13Kernel_traitsI13__nv_bfloat16fS2_fjLj25600ELj4ELj1ELj4ELj4ENS_18Kernel_traits_baseILj25600ES2_fS2_fjLj128EEEEEEEvNS_9FwdParamsE,"ax",@progbits
	.align	128
        .global         _ZN10layer_norm13ln_fwd_kernelINS_13Kernel_traitsI13__nv_bfloat16fS2_fjLj25600ELj4ELj1ELj4ELj4ENS_18Kernel_traits_baseILj25600ES2_fS2_fjLj128EEEEEEEvNS_9FwdParamsE
        .type           _ZN10layer_norm13ln_fwd_kernelINS_13Kernel_traitsI13__nv_bfloat16fS2_fjLj25600ELj4ELj1ELj4ELj4ENS_18Kernel_traits_baseILj25600ES2_fS2_fjLj128EEEEEEEvNS_9FwdParamsE,@function
        .size           _ZN10layer_norm13ln_fwd_kernelINS_13Kernel_traitsI13__nv_bfloat16fS2_fjLj25600ELj4ELj1ELj4ELj4ENS_18Kernel_traits_baseILj25600ES2_fS2_fjLj128EEEEEEEvNS_9FwdParamsE,(.L_x_1022 - _ZN10layer_norm13ln_fwd_kernelINS_13Kernel_traitsI13__nv_bfloat16fS2_fjLj25600ELj4ELj1ELj4ELj4ENS_18Kernel_traits_baseILj25600ES2_fS2_fjLj128EEEEEEEvNS_9FwdParamsE)
        .other          _ZN10layer_norm13ln_fwd_kernelINS_13Kernel_traitsI13__nv_bfloat16fS2_fjLj25600ELj4ELj1ELj4ELj4ENS_18Kernel_traits_baseILj25600ES2_fS2_fjLj128EEEEEEEvNS_9FwdParamsE,@"STO_CUDA_ENTRY STV_DEFAULT"
_ZN10layer_norm13ln_fwd_kernelINS_13Kernel_traitsI13__nv_bfloat16fS2_fjLj25600ELj4ELj1ELj4ELj4ENS_18Kernel_traits_baseILj25600ES2_fS2_fjLj128EEEEEEEvNS_9FwdParamsE:
.text._ZN10layer_norm13ln_fwd_kernelINS_13Kernel_traitsI13__nv_bfloat16fS2_fjLj25600ELj4ELj1ELj4ELj4ENS_18Kernel_traits_baseILj25600ES2_fS2_fjLj128EEEEEEEvNS_9FwdParamsE:
        /* <DEDUP_REMOVED lines=14> */
[----:B-1----:R0:W5:Y:S01]  /*00e0*/  LDG.E.U16 R252, desc[UR6][R2.64] ;  /* 0x0000000602fc7981 */ /* 0x002162000c1e1500 */
[----:B--2---:R-:W-:-:S03]  /*00f0*/  IMAD.WIDE.U32 R4, R7, 0x2, R4 ;  /* 0x0000000207047825 */ /* 0x004fc600078e0004 */
        /* <DEDUP_REMOVED lines=99> */
[----:B------:R-:W-:Y:S01]  /*0730*/  LOP3.LUT R9, R8, 0x1f, RZ, 0xc0, !PT ;  /* 0x0000001f08097812 */ /* 0x000fe200078ec0ff */
[----:B------:R-:W-:-:S03]  /*0740*/  HFMA2 R48, -RZ, RZ, 0, 0 ;  /* 0x00000000ff307431 */ /* 0x000fc600000001ff */
[----:B------:R-:W-:Y:S01]  /*0750*/  LOP3.LUT P0, RZ, R9, 0x3, R6, 0xf8, !PT ;  /* 0x0000000309ff7812 */ /* 0x000fe2000780f806 */
[----:B------:R-:W-:-:S03]  /*0760*/  UPLOP3.LUT UP0, UPT, UPT, UPT, UPT, 0x40, 0x4 ;  /* 0x000000000004789c */ /* 0x000fc60003f0e870 */
[----:B------:R-:W-:-:S13]  /*0770*/  ISETP.LT.U32.AND P0, PT, R8, 0x20, !P0 ;  /* 0x000000200800780c */ /* 0x000fda0004701070 */
.L_x_186:
[----:B---3--:R-:W1:Y:S01]  /*0780*/  S2R R0, SR_TID.X ;  /* 0x0000000000007919 */ /* 0x008e620000002100 */
[----:B0-----:R-:W0:Y:S01]  /*0790*/  LDC.64 R2, c[0x0][0x390] ;  /* 0x0000e400ff027b82 */ /* 0x001e220000000a00 */
[----:B------:R-:W2:Y:S01]  /*07a0*/  S2R R107, SR_TID.X ;  /* 0x00000000006b7919 */ /* 0x000ea20000002100 */
[----:B------:R-:W3:Y:S06]  /*07b0*/  S2R R105, SR_CTAID.X ;  /* 0x0000000000697919 */ /* 0x000eec0000002500 */
[----:B------:R-:W4:Y:S01]  /*07c0*/  S2UR UR5, SR_CgaCtaId ;  /* 0x00000000000579c3 */ /* 0x000f220000008800 */
[----:B------:R-:W-:-:S07]  /*07d0*/  UMOV UR4, 0x400 ;  /* 0x0000040000047882 */ /* 0x000fce0000000000 */
[----:B------:R-:W4:Y:S01]  /*07e0*/  LDC R103, c[0x0][0x380] ;  /* 0x0000e000ff677b82 */ /* 0x000f220000000800 */
[----:B-1----:R-:W-:-:S04]  /*07f0*/  LOP3.LUT R87, R0, 0x1f, RZ, 0xc0, !PT ;  /* 0x0000001f00577812 */ /* 0x002fc800078ec0ff */
[----:B--2---:R-:W-:Y:S02]  /*0800*/  LOP3.LUT R0, R87, 0x60, R107, 0xf8, !PT ;  /* 0x0000006057007812 */ /* 0x004fe400078ef86b */
[----:B---3--:R-:W-:-:S04]  /*0810*/  LOP3.LUT R105, R105, 0x3, RZ, 0xc0, !PT ;  /* 0x0000000369697812 */ /* 0x008fc800078ec0ff */
[----:B------:R-:W-:-:S05]  /*0820*/  LEA R0, R105, R0, 0x7 ;  /* 0x0000000069007211 */ /* 0x000fca00078e38ff */
[----:B------:R-:W-:-:S04]  /*0830*/  IMAD R172, R49, 0x6400, R0 ;  /* 0x0000640031ac7824 */ /* 0x000fc800078e0200 */
[C-C-:B0-----:R-:W-:Y:S01]  /*0840*/  IMAD.WIDE.U32 R4, R172.reuse, 0x4, R2.reuse ;  /* 0x00000004ac047825 */ /* 0x141fe200078e0002 */
[C---:B------:R-:W-:Y:S02]  /*0850*/  IADD3 R170, PT, PT, R172.reuse, 0x400, RZ ;  /* 0x00000400acaa7810 */ /* 0x040fe40007ffe0ff */
[----:B------:R-:W-:Y:S02]  /*0860*/  IADD3 R168, PT, PT, R172, 0x600, RZ ;  /* 0x00000600aca87810 */ /* 0x000fe40007ffe0ff */
[----:B------:R-:W2:Y:S01]  /*0870*/  LDG.E R0, desc[UR6][R4.64] ;  /* 0x0000000604007981 */ /* 0x000ea2000c1e1900 */
[--C-:B------:R-:W-:Y:S01]  /*0880*/  IMAD.WIDE.U32 R6, R170, 0x4, R2.reuse ;  /* 0x00000004aa067825 */ /* 0x100fe200078e0002 */
[----:B------:R-:W-:Y:S02]  /*0890*/  IADD3 R166, PT, PT, R172, 0x800, RZ ;  /* 0x00000800aca67810 */ /* 0x000fe40007ffe0ff */
[----:B------:R-:W3:Y:S01]  /*08a0*/  LDG.E R8, desc[UR6][R4.64+0x800] ;  /* 0x0008000604087981 */ /* 0x000ee2000c1e1900 */
[----:B------:R-:W-:Y:S01]  /*08b0*/  IMAD.WIDE.U32 R14, R168, 0x4, R2 ;  /* 0x00000004a80e7825 */ /* 0x000fe200078e0002 */
[----:B------:R-:W-:-:S02]  /*08c0*/  IADD3 R156, PT, PT, R172, 0xa00, RZ ;  /* 0x00000a00ac9c7810 */ /* 0x000fc40007ffe0ff */
[----:B------:R0:W4:Y:S01]  /*08d0*/  LDG.E R9, desc[UR6][R6.64] ;  /* 0x0000000606097981 */ /* 0x000122000c1e1900 */
[--C-:B------:R-:W-:Y:S01]  /*08e0*/  IMAD.WIDE.U32 R16, R166, 0x4, R2.reuse ;  /* 0x00000004a6107825 */ /* 0x100fe200078e0002 */
[----:B------:R-:W-:Y:S02]  /*08f0*/  IADD3 R164, PT, PT, R172, 0xc00, RZ ;  /* 0x00000c00aca47810 */ /* 0x000fe40007ffe0ff */
[----:B------:R-:W4:Y:S01]  /*0900*/  LDG.E R10, desc[UR6][R14.64] ;  /* 0x000000060e0a7981 */ /* 0x000f22000c1e1900 */
[--C-:B------:R-:W-:Y:S01]  /*0910*/  IMAD.WIDE.U32 R18, R156, 0x4, R2.reuse ;  /* 0x000000049c127825 */ /* 0x100fe200078e0002 */
[----:B------:R-:W-:Y:S02]  /*0920*/  IADD3 R162, PT, PT, R172, 0xe00, RZ ;  /* 0x00000e00aca27810 */ /* 0x000fe40007ffe0ff */
[----:B------:R1:W4:Y:S01]  /*0930*/  LDG.E R11, desc[UR6][R16.64] ;  /* 0x00000006100b7981 */ /* 0x000322000c1e1900 */
[----:B------:R-:W-:Y:S01]  /*0940*/  IMAD.WIDE.U32 R20, R164, 0x4, R2 ;  /* 0x00000004a4147825 */ /* 0x000fe200078e0002 */
[----:B------:R-:W-:-:S02]  /*0950*/  IADD3 R160, PT, PT, R172, 0x1000, RZ ;  /* 0x00001000aca07810 */ /* 0x000fc40007ffe0ff */
[----:B------:R1:W4:Y:S01]  /*0960*/  LDG.E R12, desc[UR6][R18.64] ;  /* 0x00000006120c7981 */ /* 0x000322000c1e1900 */
[--C-:B0-----:R-:W-:Y:S01]  /*0970*/  IMAD.WIDE.U32 R6, R162, 0x4, R2.reuse ;  /* 0x00000004a2067825 */ /* 0x101fe200078e0002 */
[----:B------:R-:W-:Y:S02]  /*0980*/  IADD3 R158, PT, PT, R172, 0x1200, RZ ;  /* 0x00001200ac9e7810 */ /* 0x000fe40007ffe0ff */
[----:B------:R-:W4:Y:S01]  /*0990*/  LDG.E R13, desc[UR6][R20.64] ;  /* 0x00000006140d7981 */ /* 0x000f22000c1e1900 */
[--C-:B------:R-:W-:Y:S01]  /*09a0*/  IMAD.WIDE.U32 R4, R160, 0x4, R2.reuse ;  /* 0x00000004a0047825 */ /* 0x100fe200078e0002 */
[----:B------:R-:W-:Y:S02]  /*09b0*/  IADD3 R146, PT, PT, R172, 0x1400, RZ ;  /* 0x00001400ac927810 */ /* 0x000fe40007ffe0ff */
[----:B------:R-:W4:Y:S01]  /*09c0*/  LDG.E R14, desc[UR6][R6.64] ;  /* 0x00000006060e7981 */ /* 0x000f22000c1e1900 */
[----:B-1----:R-:W-:Y:S01]  /*09d0*/  IMAD.WIDE.U32 R16, R158, 0x4, R2 ;  /* 0x000000049e107825 */ /* 0x002fe200078e0002 */
[----:B------:R-:W-:-:S02]  /*09e0*/  IADD3 R154, PT, PT, R172, 0x1600, RZ ;  /* 0x00001600ac9a7810 */ /* 0x000fc40007ffe0ff */
[----:B------:R0:W4:Y:S01]  /*09f0*/  LDG.E R15, desc[UR6][R4.64] ;  /* 0x00000006040f7981 */ /* 0x000122000c1e1900 */
[----:B------:R-:W-:-:S03]  /*0a00*/  IADD3 R152, PT, PT, R172, 0x1800, RZ ;  /* 0x00001800ac987810 */ /* 0x000fc60007ffe0ff */
[----:B------:R-:W4:Y:S01]  /*0a10*/  LDG.E R16, desc[UR6][R16.64] ;  /* 0x0000000610107981 */ /* 0x000f22000c1e1900 */
[----:B------:R-:W-:-:S04]  /*0a20*/  IMAD.WIDE.U32 R18, R154, 0x4, R2 ;  /* 0x000000049a127825 */ /* 0x000fc800078e0002 */
[--C-:B0-----:R-:W-:Y:S01]  /*0a30*/  IMAD.WIDE.U32 R4, R146, 0x4, R2.reuse ;  /* 0x0000000492047825 */ /* 0x101fe200078e0002 */
[----:B------:R-:W-:Y:S01]  /*0a40*/  IADD3 R150, PT, PT, R172, 0x1a00, RZ ;  /* 0x00001a00ac967810 */ /* 0x000fe20007ffe0ff */
[----:B------:R-:W4:Y:S04]  /*0a50*/  LDG.E R18, desc[UR6][R18.64] ;  /* 0x0000000612127981 */ /* 0x000f28000c1e1900 */
[----:B------:R0:W4:Y:S01]  /*0a60*/  LDG.E R17, desc[UR6][R4.64] ;  /* 0x0000000604117981 */ /* 0x000122000c1e1900 */
[----:B------:R-:W-:Y:S01]  /*0a70*/  IMAD.WIDE.U32 R6, R152, 0x4, R2 ;  /* 0x0000000498067825 */ /* 0x000fe200078e0002 */
[C---:B------:R-:W-:Y:S02]  /*0a80*/  IADD3 R148, PT, PT, R172.reuse, 0x1c00, RZ ;  /* 0x00001c00ac947810 */ /* 0x040fe40007ffe0ff */
[----:B------:R-:W-:-:S02]  /*0a90*/  IADD3 R136, PT, PT, R172, 0x1e00, RZ ;  /* 0x00001e00ac887810 */ /* 0x000fc40007ffe0ff */
        /* <DEDUP_REMOVED lines=103> */
[----:B0-----:R-:W-:-:S05]  /*1110*/  IMAD.WIDE.U32 R4, R82, 0x4, R2 ;  /* 0x0000000452047825 */ /* 0x001fca00078e0002 */
[----:B------:R0:W4:Y:S01]  /*1120*/  LDG.E R93, desc[UR6][R4.64] ;  /* 0x00000006045d7981 */ /* 0x000122000c1e1900 */
[----:B-1----:R-:W-:-:S04]  /*1130*/  IMAD.WIDE.U32 R6, R237, 0x4, R2 ;  /* 0x00000004ed067825 */ /* 0x002fc800078e0002 */
[----:B------:R-:W-:Y:S01]  /*1140*/  IMAD.WIDE.U32 R2, R233, 0x4, R2 ;  /* 0x00000004e9027825 */ /* 0x000fe200078e0002 */
[----:B------:R-:W4:Y:S04]  /*1150*/  LDG.E R95, desc[UR6][R6.64] ;  /* 0x00000006065f7981 */ /* 0x000f28000c1e1900 */
        /* <DEDUP_REMOVED lines=8> */
[----:B0-----:R-:W-:-:S04]  /*11e0*/  FADD.FTZ R4, R14, R85 ;  /* 0x000000550e047221 */ /* 0x001fc80000010000 */
[----:B------:R-:W-:-:S04]  /*11f0*/  FADD.FTZ R5, R15, R4 ;  /* 0x000000040f057221 */ /* 0x000fc80000010000 */
        /* <DEDUP_REMOVED lines=51> */
[----:B------:R-:W-:-:S04]  /*1530*/  FMUL.FTZ R2, R2, 0.00062499998603016138077 ;  /* 0x3a23d70a02027820 */ /* 0x000fc80000410000 */
        /* <DEDUP_REMOVED lines=107> */
[----:B------:R-:W-:Y:S01]  /*1bf0*/  ISETP.NE.AND P2, PT, R87, RZ, PT ;  /* 0x000000ff5700720c */ /* 0x000fe20003f45270 */
[----:B------:R-:W-:Y:S01]  /*1c00*/  ULEA UR4, UR5, UR4, 0x18 ;  /* 0x0000000405047291 */ /* 0x000fe2000f8ec0ff */
[----:B0-----:R-:W-:-:S05]  /*1c10*/  FADD.FTZ R7, R6, R7 ;  /* 0x0000000706077221 */ /* 0x001fca0000010000 */
[----:B------:R-:W0:Y:S06]  /*1c20*/  SHFL.BFLY PT, R174, R7, 0x10, 0x1f ;  /* 0x0e001f0007ae7f89 */ /* 0x000e2c00000e0000 */
[----:B------:R-:W-:Y:S01]  /*1c30*/  @!P2 SHF.R.U32.HI R4, RZ, 0x2, R107 ;  /* 0x00000002ff04a819 */ /* 0x000fe2000001166b */
[----:B------:R-:W-:-:S03]  /*1c40*/  @UP0 UIADD3 UR4, UPT, UPT, UR4, 0x20, URZ ;  /* 0x0000002004040890 */ /* 0x000fc6000fffe0ff */
[----:B------:R-:W-:Y:S02]  /*1c50*/  @!P2 LOP3.LUT R6, R4, 0xf8, RZ, 0xc0, !PT ;  /* 0x000000f80406a812 */ /* 0x000fe400078ec0ff */
[----:B------:R-:W-:Y:S01]  /*1c60*/  ISETP.GT.U32.AND P1, PT, R87, 0x3, PT ;  /* 0x000000035700780c */ /* 0x000fe20003f24070 */
[----:B0-----:R-:W-:-:S05]  /*1c70*/  FADD.FTZ R3, R7, R174 ;  /* 0x000000ae07037221 */ /* 0x001fca0000010000 */
[----:B------:R-:W-:Y:S01]  /*1c80*/  @!P2 STS.64 [R6+UR4], R2 ;  /* 0x000000020600a988 */ /* 0x000fe20008000a04 */
[----:B------:R-:W-:-:S06]  /*1c90*/  CS2R R4, SRZ ;  /* 0x0000000000047805 */ /* 0x000fcc000001ff00 */
[----:B------:R-:W-:Y:S01]  /*1ca0*/  @!P1 LEA R85, R87, UR4, 0x3 ;  /* 0x0000000457559c11 */ /* 0x000fe2000f8e18ff */
[----:B------:R-:W-:Y:S01]  /*1cb0*/  BAR.SYNC.DEFER_BLOCKING 0x0 ;  /* 0x0000000000007b1d */ /* 0x000fe20000010000 */
[----:B------:R-:W-:Y:S02]  /*1cc0*/  MOV R7, RZ ;  /* 0x000000ff00077202 */ /* 0x000fe40000000f00 */
[----:B------:R-:W-:-:S03]  /*1cd0*/  @!P1 MOV R7, 0x44c80000 ;  /* 0x44c8000000079802 */ /* 0x000fc60000000f00 */
[----:B------:R-:W-:Y:S04]  /*1ce0*/  @!P1 LDS.64 R4, [R85] ;  /* 0x0000000055049984 */ /* 0x000fe80000000a00 */
[----:B------:R-:W0:Y:S02]  /*1cf0*/  SHFL.DOWN PT, R174, R7, 0x2, 0x1f ;  /* 0x08401f0007ae7f89 */ /* 0x000e2400000e0000 */
[C---:B0-----:R-:W-:Y:S02]  /*1d00*/  FADD.FTZ R99, R174.reuse, R7 ;  /* 0x00000007ae637221 */ /* 0x041fe40000010000 */
[----:B------:R-:W0:Y:S02]  /*1d10*/  SHFL.DOWN PT, R87, R4, 0x2, 0x1f ;  /* 0x08401f0004577f89 */ /* 0x000e2400000e0000 */
[----:B------:R-:W1:Y:S02]  /*1d20*/  MUFU.RCP R101, R99 ;  /* 0x0000006300657308 */ /* 0x000e640000001000 */
[----:B------:R-:W2:Y:S04]  /*1d30*/  SHFL.DOWN PT, R234, R5, 0x2, 0x1f ;  /* 0x08401f0005ea7f89 */ /* 0x000ea800000e0000 */
[----:B------:R-:W3:Y:S01]  /*1d40*/  SHFL.DOWN PT, R6, R99, 0x1, 0x1f ;  /* 0x08201f0063067f89 */ /* 0x000ee200000e0000 */
[----:B0-----:R-:W-:Y:S01]  /*1d50*/  FMUL.FTZ R236, R174, R87 ;  /* 0x00000057aeec7220 */ /* 0x001fe20000410000 */
[----:B------:R-:W-:-:S03]  /*1d60*/  FADD.FTZ R87, -R87, R4 ;  /* 0x0000000457577221 */ /* 0x000fc60000010100 */
[----:B------:R-:W-:Y:S01]  /*1d70*/  FFMA.FTZ R236, R7, R4, R236 ;  /* 0x0000000407ec7223 */ /* 0x000fe200000100ec */
[----:B------:R-:W-:-:S03]  /*1d80*/  FMUL.FTZ R2, R87, R87 ;  /* 0x0000005757027220 */ /* 0x000fc60000410000 */
[----:B-1----:R-:W-:Y:S01]  /*1d90*/  FMUL.FTZ R236, R101, R236 ;  /* 0x000000ec65ec7220 */ /* 0x002fe20000410000 */
[----:B------:R-:W-:Y:S01]  /*1da0*/  FMUL.FTZ R7, R2, R7 ;  /* 0x0000000702077220 */ /* 0x000fe20000410000 */
[----:B--2---:R-:W-:-:S03]  /*1db0*/  FADD.FTZ R234, R234, R5 ;  /* 0x00000005eaea7221 */ /* 0x004fc60000010000 */
[----:B------:R-:W0:Y:S01]  /*1dc0*/  SHFL.DOWN PT, R85, R236, 0x1, 0x1f ;  /* 0x08201f00ec557f89 */ /* 0x000e2200000e0000 */
[----:B------:R-:W-:-:S04]  /*1dd0*/  FMUL.FTZ R7, R174, R7 ;  /* 0x00000007ae077220 */ /* 0x000fc80000410000 */
[----:B------:R-:W-:Y:S01]  /*1de0*/  FFMA.FTZ R7, R101, R7, R234 ;  /* 0x0000000765077223 */ /* 0x000fe200000100ea */
[----:B---3--:R-:W-:Y:S01]  /*1df0*/  FADD.FTZ R5, R99, R6 ;  /* 0x0000000663057221 */ /* 0x008fe20000010000 */
[----:B------:R-:W1:Y:S03]  /*1e00*/  S2R R101, SR_CTAID.X ;  /* 0x0000000000657919 */ /* 0x000e660000002500 */
[----:B------:R-:W2:Y:S02]  /*1e10*/  SHFL.DOWN PT, R4, R7, 0x1, 0x1f ;  /* 0x08201f0007047f89 */ /* 0x000ea400000e0000 */
[----:B------:R-:W3:Y:S01]  /*1e20*/  MUFU.RCP R5, R5 ;  /* 0x0000000500057308 */ /* 0x000ee20000001000 */
[----:B0-----:R-:W-:Y:S01]  /*1e30*/  FADD.FTZ R2, R236, -R85 ;  /* 0x80000055ec027221 */ /* 0x001fe20000010000 */
[----:B------:R-:W-:-:S03]  /*1e40*/  FMUL.FTZ R234, R6, R85 ;  /* 0x0000005506ea7220 */ /* 0x000fc60000410000 */
[----:B------:R-:W-:Y:S02]  /*1e50*/  FMUL.FTZ R174, R2, R2 ;  /* 0x0000000202ae7220 */ /* 0x000fe40000410000 */
[----:B------:R-:W0:Y:S02]  /*1e60*/  LDC.64 R2, c[0x0][0x3c0] ;  /* 0x0000f000ff027b82 */ /* 0x000e240000000a00 */
[C---:B------:R-:W-:Y:S01]  /*1e70*/  FMUL.FTZ R85, R99.reuse, R174 ;  /* 0x000000ae63557220 */ /* 0x040fe20000410000 */
[----:B------:R-:W-:Y:S01]  /*1e80*/  FFMA.FTZ R234, R99, R236, R234 ;  /* 0x000000ec63ea7223 */ /* 0x000fe200000100ea */
[----:B--2---:R-:W-:Y:S02]  /*1e90*/  FADD.FTZ R4, R7, R4 ;  /* 0x0000000407047221 */ /* 0x004fe40000010000 */
[----:B------:R-:W-:Y:S01]  /*1ea0*/  FMUL.FTZ R85, R6, R85 ;  /* 0x0000005506557220 */ /* 0x000fe20000410000 */
[----:B------:R-:W-:Y:S01]  /*1eb0*/  LOP3.LUT R87, R48, 0x1, RZ, 0xc0, !PT ;  /* 0x0000000130577812 */ /* 0x000fe200078ec0ff */
[----:B---3--:R-:W-:-:S02]  /*1ec0*/  FMUL.FTZ R234, R5, R234 ;  /* 0x000000ea05ea7220 */ /* 0x008fc40000410000 */
[----:B------:R-:W-:Y:S01]  /*1ed0*/  FFMA.FTZ R5, R5, R85, R4 ;  /* 0x0000005505057223 */ /* 0x000fe20000010004 */
[----:B------:R-:W-:Y:S02]  /*1ee0*/  IADD3 R7, PT, PT, -R87, RZ, RZ ;  /* 0x000000ff57077210 */ /* 0x000fe40007ffe1ff */
[----:B------:R-:W-:Y:S01]  /*1ef0*/  SHF.L.U32 R6, R103, 0x2, RZ ;  /* 0x0000000267067819 */ /* 0x000fe200000006ff */
[----:B------:R-:W-:Y:S03]  /*1f00*/  SHFL.IDX PT, R4, R234, RZ, 0x1f ;  /* 0x00001fffea047589 */ /* 0x000fe600000e0000 */
[----:B------:R-:W-:Y:S01]  /*1f10*/  LOP3.LUT R6, R7, R6, RZ, 0xc0, !PT ;  /* 0x0000000607067212 */ /* 0x000fe200078ec0ff */
[----:B------:R-:W2:Y:S01]  /*1f20*/  SHFL.IDX PT, R5, R5, RZ, 0x1f ;  /* 0x00001fff05057589 */ /* 0x000ea200000e0000 */
[----:B-1----:R-:W-:Y:S02]  /*1f30*/  LOP3.LUT R7, R101, 0x7ffffffc, RZ, 0xc0, !PT ;  /* 0x7ffffffc65077812 */ /* 0x002fe400078ec0ff */
[----:B------:R-:W-:-:S02]  /*1f40*/  ISETP.NE.AND P2, PT, R107, RZ, PT ;  /* 0x000000ff6b00720c */ /* 0x000fc40003f45270 */
[----:B------:R-:W-:-:S04]  /*1f50*/  IADD3 R6, P3, PT, R6, R7, RZ ;  /* 0x0000000706067210 */ /* 0x000fc80007f7e0ff */
[----:B------:R-:W-:Y:S02]  /*1f60*/  IADD3.X R7, PT, PT, RZ, RZ, RZ, P3, !PT ;  /* 0x000000ffff077210 */ /* 0x000fe40001ffe4ff */
[----:B0-----:R-:W-:-:S04]  /*1f70*/  LEA R2, P3, R6, R2, 0x3 ;  /* 0x0000000206027211 */ /* 0x001fc800078618ff */
[----:B------:R-:W-:-:S03]  /*1f80*/  LEA.HI.X R3, R6, R3, R7, 0x3, P3 ;  /* 0x0000000306037211 */ /* 0x000fc600018f1c07 */
[----:B------:R-:W-:-:S05]  /*1f90*/  @!P2 IMAD.WIDE.U32 R6, R105, 0x8, R2 ;  /* 0x000000086906a825 */ /* 0x000fca00078e0002 */
[----:B--2---:R0:W-:Y:S01]  /*1fa0*/  @!P2 STG.E.64 desc[UR6][R6.64], R4 ;  /* 0x000000040600a986 */ /* 0x0041e2000c101b06 */
[----:B------:R-:W-:Y:S05]  /*1fb0*/  @P2 BRA `(.L_x_184) ;  /* 0x0000000000542947 */ /* 0x000fea0003800000 */
[----:B0-----:R-:W0:Y:S01]  /*1fc0*/  LDC.64 R4, c[0x0][0x3c8] ;  /* 0x0000f200ff047b82 */ /* 0x001e220000000a00 */
[----:B------:R-:W-:Y:S02]  /*1fd0*/  ISETP.NE.AND P2, PT, R87, RZ, PT ;  /* 0x000000ff5700720c */ /* 0x000fe40003f45270 */
[----:B------:R-:W-:Y:S02]  /*1fe0*/  MOV R7, 0xffffffff ;  /* 0xffffffff00077802 */ /* 0x000fe40000000f00 */
[----:B------:R-:W-:Y:S02]  /*1ff0*/  SEL R6, R103, RZ, P2 ;  /* 0x000000ff67067207 */ /* 0x000fe40001000000 */
[----:B------:R-:W-:Y:S02]  /*2000*/  ISETP.GT.U32.AND P2, PT, R48, 0x1, PT ;  /* 0x000000013000780c */ /* 0x000fe40003f44070 */
[----:B------:R-:W-:Y:S02]  /*2010*/  LEA.HI R85, P3, R101, R6, RZ, 0x1e ;  /* 0x0000000665557211 */ /* 0x000fe4000787f0ff */
[----:B------:R-:W-:-:S02]  /*2020*/  SEL R7, R7, 0x1, P2 ;  /* 0x0000000107077807 */ /* 0x000fc40001000000 */
[----:B------:R-:W-:Y:S02]  /*2030*/  LEA.HI.X.SX32 R6, R6, RZ, 0x1, P3 ;  /* 0x000000ff06067211 */ /* 0x000fe400018f0eff */
        /* <DEDUP_REMOVED lines=8> */
.L_x_185:
[----:B------:R-:W2:Y:S04]  /*20c0*/  LDG.E.STRONG.GPU R6, desc[UR6][R4.64] ;  /* 0x0000000604067981 */ /* 0x000ea8000c1ef900 */
[----:B--2---:R-:W-:Y:S01]  /*20d0*/  CCTL.IVALL ;  /* 0x00000000ff00798f */ /* 0x004fe20002000000 */
[----:B------:R-:W-:Y:S05]  /*20e0*/  YIELD ;  /* 0x0000000000007946 */ /* 0x000fea0003800000 */
[----:B------:R-:W-:-:S13]  /*20f0*/  ISETP.NE.AND P2, PT, R6, R85, PT ;  /* 0x000000550600720c */ /* 0x000fda0003f45270 */
[----:B------:R-:W-:Y:S05]  /*2100*/  @P2 BRA `(.L_x_185) ;  /* 0xfffffffc00ec2947 */ /* 0x000fea000383ffff */
.L_x_184:
[----:B------:R-:W-:Y:S05]  /*2110*/  WARPSYNC.ALL ;  /* 0x0000000000007948 */ /* 0x000fea0003800000 */
[----:B0-----:R-:W0:Y:S01]  /*2120*/  S2R R6, SR_TID.X ;  /* 0x0000000000067919 */ /* 0x001e220000002100 */
[----:B------:R-:W-:Y:S01]  /*2130*/  CS2R R4, SRZ ;  /* 0x0000000000047805 */ /* 0x000fe2000001ff00 */
[----:B------:R-:W-:Y:S01]  /*2140*/  BAR.SYNC.DEFER_BLOCKING 0x0 ;  /* 0x0000000000007b1d */ /* 0x000fe20000010000 */
[----:B------:R-:W-:-:S05]  /*2150*/  HFMA2 R7, -RZ, RZ, 0, 0 ;  /* 0x00000000ff077431 */ /* 0x000fca00000001ff */
[----:B------:R-:W1:Y:S01]  /*2160*/  LDCU UR4, c[0x0][0x384] ;  /* 0x00007080ff0477ac */ /* 0x000e620008000800 */
[----:B0-----:R-:W-:-:S05]  /*2170*/  LOP3.LUT R6, R6, 0x1f, RZ, 0xc0, !PT ;  /* 0x0000001f06067812 */ /* 0x001fca00078ec0ff */
[----:B------:R-:W-:-:S05]  /*2180*/  @!P1 IMAD.WIDE.U32 R2, R6, 0x8, R2 ;  /* 0x0000000806029825 */ /* 0x000fca00078e0002 */
[----:B------:R-:W2:Y:S01]  /*2190*/  @!P1 LDG.E.64 R4, desc[UR6][R2.64] ;  /* 0x0000000602049981 */ /* 0x000ea2000c1e1b00 */
[----:B------:R-:W-:Y:S01]  /*21a0*/  @!P1 MOV R7, 0x45c80000 ;  /* 0x45c8000000079802 */ /* 0x000fe20000000f00 */
[----:B------:R-:W-:Y:S01]  /*21b0*/  UPLOP3.LUT UP0, UPT, UPT, UPT, UP0, 0x40, 0x4 ;  /* 0x000000000004789c */ /* 0x000fe20003f0e800 */
[----:B------:R-:W-:-:S03]  /*21c0*/  IADD3 R48, PT, PT, R48, 0x1, RZ ;  /* 0x0000000130307810 */ /* 0x000fc60007ffe0ff */
[----:B------:R-:W0:Y:S01]  /*21d0*/  SHFL.DOWN PT, R6, R7, 0x2, 0x1f ;  /* 0x08401f0007067f89 */ /* 0x000e2200000e0000 */
[----:B------:R-:W-:Y:S01]  /*21e0*/  LOP3.LUT R48, R48, 0x3, RZ, 0xc0, !PT ;  /* 0x0000000330307812 */ /* 0x000fe200078ec0ff */
[----:B0-----:R-:W-:-:S04]  /*21f0*/  FADD.FTZ R87, R6, R7 ;  /* 0x0000000706577221 */ /* 0x001fc80000010000 */
[----:B------:R-:W0:Y:S01]  /*2200*/  MUFU.RCP R99, R87 ;  /* 0x0000005700637308 */ /* 0x000e220000001000 */
        /* <DEDUP_REMOVED lines=13> */
[----:B------:R-:W2:Y:S03]  /*22e0*/  MUFU.RCP R4, R4 ;  /* 0x0000000400047308 */ /* 0x000ea60000001000 */
[----:B------:R-:W-:-:S05]  /*22f0*/  FFMA.FTZ R7, R99, R7, R174 ;  /* 0x0000000763077223 */ /* 0x000fca00000100ae */
[----:B------:R-:W3:Y:S01]  /*2300*/  SHFL.DOWN PT, R2, R7, 0x1, 0x1f ;  /* 0x08201f0007027f89 */ /* 0x000ee200000e0000 */
[----:B0-----:R-:W-:-:S04]  /*2310*/  FADD.FTZ R5, R234, -R3 ;  /* 0x80000003ea057221 */ /* 0x001fc80000010000 */
[----:B------:R-:W-:-:S04]  /*2320*/  FMUL.FTZ R6, R5, R5 ;  /* 0x0000000505067220 */ /* 0x000fc80000410000 */
[----:B------:R-:W-:Y:S01]  /*2330*/  FMUL.FTZ R85, R87, R6 ;  /* 0x0000000657557220 */ /* 0x000fe20000410000 */
[----:B---3--:R-:W-:-:S03]  /*2340*/  FADD.FTZ R5, R7, R2 ;  /* 0x0000000207057221 */ /* 0x008fc60000010000 */
[C---:B------:R-:W-:Y:S01]  /*2350*/  FMUL.FTZ R85, R236.reuse, R85 ;  /* 0x00000055ec557220 */ /* 0x040fe20000410000 */
[----:B------:R-:W0:Y:S01]  /*2360*/  LDC R2, c[0x0][0x3d0] ;  /* 0x0000f400ff027b82 */ /* 0x000e220000000800 */
[----:B------:R-:W-:Y:S02]  /*2370*/  FMUL.FTZ R236, R236, R3 ;  /* 0x00000003ecec7220 */ /* 0x000fe40000410000 */
[----:B--2---:R-:W-:Y:S02]  /*2380*/  FFMA.FTZ R5, R4, R85, R5 ;  /* 0x0000005504057223 */ /* 0x004fe40000010005 */
[----:B------:R-:W-:-:S04]  /*2390*/  FFMA.FTZ R87, R87, R234, R236 ;  /* 0x000000ea57577223 */ /* 0x000fc800000100ec */
[----:B------:R-:W0:Y:S01]  /*23a0*/  SHFL.IDX PT, R5, R5, RZ, 0x1f ;  /* 0x00001fff05057589 */ /* 0x000e2200000e0000 */
[----:B------:R-:W-:-:S06]  /*23b0*/  FMUL.FTZ R85, R4, R87 ;  /* 0x0000005704557220 */ /* 0x000fcc0000410000 */
[----:B------:R-:W2:Y:S01]  /*23c0*/  SHFL.IDX PT, R85, R85, RZ, 0x1f ;  /* 0x00001fff55557589 */ /* 0x000ea200000e0000 */
[----:B0-----:R-:W-:-:S06]  /*23d0*/  FFMA.FTZ R87, R5, 3.9062499126885086298e-05, R2 ;  /* 0x3823d70a05577823 */ /* 0x001fcc0000010002 */
[----:B------:R-:W0:Y:S01]  /*23e0*/  MUFU.RSQ R87, R87 ;  /* 0x0000005700577308 */ /* 0x000e220000001400 */
[--C-:B--2---:R-:W-:Y:S01]  /*23f0*/  FADD.FTZ R8, R8, -R85.reuse ;  /* 0x8000005508087221 */ /* 0x104fe20000010000 */
        /* <DEDUP_REMOVED lines=16> */
[----:B0-----:R-:W-:Y:S01]  /*2500*/  FMUL.FTZ R2, R87, R8 ;  /* 0x0000000857027220 */ /* 0x001fe20000410000 */
        /* <DEDUP_REMOVED lines=72> */
[----:B------:R-:W-:Y:S01]  /*2990*/  FMUL.FTZ R45, R87, R46 ;  /* 0x0000002e572d7220 */ /* 0x000fe20000410000 */
[--C-:B------:R-:W-:Y:S01]  /*29a0*/  FADD.FTZ R46, R81, -R85.reuse ;  /* 0x80000055512e7221 */ /* 0x100fe20000010000 */
[C---:B------:R-:W-:Y:S01]  /*29b0*/  FMUL.FTZ R234, R87.reuse, R80 ;  /* 0x0000005057ea7220 */ /* 0x040fe20000410000 */
[C---:B------:R-:W-:Y:S01]  /*29c0*/  FMUL.FTZ R47, R87.reuse, R78 ;  /* 0x0000004e572f7220 */ /* 0x040fe20000410000 */
[----:B------:R-:W0:Y:S01]  /*29d0*/  @P0 LDC.64 R80, c[0x0][0x3a0] ;  /* 0x0000e800ff500b82 */ /* 0x000e220000000a00 */
[----:B------:R-:W-:Y:S01]  /*29e0*/  FMUL.FTZ R235, R87, R174 ;  /* 0x000000ae57eb7220 */ /* 0x000fe20000410000 */
[--C-:B------:R-:W-:Y:S01]  /*29f0*/  FADD.FTZ R0, R0, -R85.reuse ;  /* 0x8000005500007221 */ /* 0x100fe20000010000 */
[----:B------:R-:W-:Y:S01]  /*2a00*/  F2FP.BF16.F32.PACK_AB R2, RZ, R2 ;  /* 0x00000002ff02723e */ /* 0x000fe200000010ff */
[----:B------:R-:W-:Y:S01]  /*2a10*/  FADD.FTZ R236, R97, -R85 ;  /* 0x8000005561ec7221 */ /* 0x000fe20000010000 */
[----:B------:R-:W-:Y:S01]  /*2a20*/  F2FP.BF16.F32.PACK_AB R3, RZ, R3 ;  /* 0x00000003ff03723e */ /* 0x000fe200000010ff */
[----:B------:R-:W-:Y:S01]  /*2a30*/  FMUL.FTZ R0, R87, R0 ;  /* 0x0000000057007220 */ /* 0x000fe20000410000 */
[----:B------:R-:W-:Y:S01]  /*2a40*/  F2FP.BF16.F32.PACK_AB R4, RZ, R4 ;  /* 0x00000004ff04723e */ /* 0x000fe200000010ff */
[----:B------:R-:W2:Y:S01]  /*2a50*/  @P0 LDC.64 R78, c[0x0][0x3a8] ;  /* 0x0000ea00ff4e0b82 */ /* 0x000ea20000000a00 */
[----:B------:R-:W-:Y:S01]  /*2a60*/  F2FP.BF16.F32.PACK_AB R5, RZ, R5 ;  /* 0x00000005ff05723e */ /* 0x000fe200000010ff */
[----:B-----5:R-:W-:Y:S01]  /*2a70*/  HFMA2.BF16_V2 R2, R250.H0_H0, R2.H0_H0, R249.H0_H0 ;  /* 0x20000002fa027231 */ /* 0x020fe200002408f9 */
[----:B------:R-:W-:Y:S01]  /*2a80*/  F2FP.BF16.F32.PACK_AB R0, RZ, R0 ;  /* 0x00000000ff00723e */ /* 0x000fe200000010ff */
[----:B------:R-:W-:Y:S01]  /*2a90*/  HFMA2.BF16_V2 R3, R248.H0_H0, R3.H0_H0, R247.H0_H0 ;  /* 0x20000003f8037231 */ /* 0x000fe200002408f7 */
[----:B------:R-:W-:Y:S01]  /*2aa0*/  F2FP.BF16.F32.PACK_AB R6, RZ, R6 ;  /* 0x00000006ff06723e */ /* 0x000fe200000010ff */
[----:B------:R-:W-:Y:S01]  /*2ab0*/  HFMA2.BF16_V2 R4, R246.H0_H0, R4.H0_H0, R245.H0_H0 ;  /* 0x20000004f6047231 */ /* 0x000fe200002408f5 */
[----:B------:R-:W-:Y:S01]  /*2ac0*/  F2FP.BF16.F32.PACK_AB R7, RZ, R7 ;  /* 0x00000007ff07723e */ /* 0x000fe200000010ff */
[----:B------:R-:W3:Y:S01]  /*2ad0*/  LDC.64 R174, c[0x0][0x398] ;  /* 0x0000e600ffae7b82 */ /* 0x000ee20000000a00 */
[----:B------:R-:W-:Y:S01]  /*2ae0*/  HFMA2.BF16_V2 R0, R252.H0_H0, R0.H0_H0, R251.H0_H0 ;  /* 0x20000000fc007231 */ /* 0x000fe200002408fb */
[----:B------:R-:W-:Y:S01]  /*2af0*/  F2FP.BF16.F32.PACK_AB R8, RZ, R8 ;  /* 0x00000008ff08723e */ /* 0x000fe200000010ff */
[----:B------:R-:W-:Y:S01]  /*2b00*/  HFMA2.BF16_V2 R5, R244.H0_H0, R5.H0_H0, R243.H0_H0 ;  /* 0x20000005f4057231 */ /* 0x000fe200002408f3 */
[----:B------:R-:W-:Y:S01]  /*2b10*/  F2FP.BF16.F32.PACK_AB R9, RZ, R9 ;  /* 0x00000009ff09723e */ /* 0x000fe200000010ff */
[----:B------:R-:W-:Y:S01]  /*2b20*/  HFMA2.BF16_V2 R6, R242.H0_H0, R6.H0_H0, R241.H0_H0 ;  /* 0x20000006f2067231 */ /* 0x000fe200002408f1 */
[----:B------:R-:W-:Y:S01]  /*2b30*/  F2FP.BF16.F32.PACK_AB R10, RZ, R10 ;  /* 0x0000000aff0a723e */ /* 0x000fe200000010ff */
[----:B------:R-:W-:-:S02]  /*2b40*/  HFMA2.BF16_V2 R7, R240.H0_H0, R7.H0_H0, R239.H0_H0 ;  /* 0x20000007f0077231 */ /* 0x000fc400002408ef */
[----:B0-----:R-:W-:Y:S01]  /*2b50*/  @P0 IMAD.WIDE R80, R49, 0x4, R80 ;  /* 0x0000000431500825 */ /* 0x001fe200078e0250 */
[----:B------:R-:W-:-:S03]  /*2b60*/  F2FP.BF16.F32.PACK_AB R11, RZ, R11 ;  /* 0x0000000bff0b723e */ /* 0x000fc600000010ff */
[----:B------:R-:W-:Y:S01]  /*2b70*/  HFMA2.BF16_V2 R8, R238.H0_H0, R8.H0_H0, R190.H0_H0 ;  /* 0x20000008ee087231 */ /* 0x000fe200002408be */
[----:B------:R-:W-:Y:S01]  /*2b80*/  F2FP.BF16.F32.PACK_AB R12, RZ, R12 ;  /* 0x0000000cff0c723e */ /* 0x000fe200000010ff */
[----:B------:R-:W-:Y:S01]  /*2b90*/  HFMA2.BF16_V2 R9, R232.H0_H0, R9.H0_H0, R189.H0_H0 ;  /* 0x20000009e8097231 */ /* 0x000fe200002408bd */
[----:B------:R0:W-:Y:S01]  /*2ba0*/  @P0 STG.E desc[UR6][R80.64], R85 ;  /* 0x0000005550000986 */ /* 0x0001e2000c101906 */
[----:B------:R-:W-:Y:S01]  /*2bb0*/  F2FP.BF16.F32.PACK_AB R13, RZ, R13 ;  /* 0x0000000dff0d723e */ /* 0x000fe200000010ff */
[----:B------:R-:W-:Y:S02]  /*2bc0*/  HFMA2.BF16_V2 R10, R231.H0_H0, R10.H0_H0, R188.H0_H0 ;  /* 0x2000000ae70a7231 */ /* 0x000fe400002408bc */
[----:B--2---:R-:W-:Y:S01]  /*2bd0*/  @P0 IMAD.WIDE R78, R49, 0x4, R78 ;  /* 0x00000004314e0825 */ /* 0x004fe200078e024e */
[----:B------:R-:W-:-:S03]  /*2be0*/  F2FP.BF16.F32.PACK_AB R14, RZ, R14 ;  /* 0x0000000eff0e723e */ /* 0x000fc600000010ff */
[----:B------:R-:W-:Y:S01]  /*2bf0*/  HFMA2.BF16_V2 R11, R230.H0_H0, R11.H0_H0, R187.H0_H0 ;  /* 0x2000000be60b7231 */ /* 0x000fe200002408bb */
[----:B------:R-:W-:Y:S01]  /*2c00*/  F2FP.BF16.F32.PACK_AB R15, RZ, R15 ;  /* 0x0000000fff0f723e */ /* 0x000fe200000010ff */
[----:B------:R-:W-:Y:S01]  /*2c10*/  HFMA2.BF16_V2 R12, R229.H0_H0, R12.H0_H0, R186.H0_H0 ;  /* 0x2000000ce50c7231 */ /* 0x000fe200002408ba */
[----:B------:R2:W-:Y:S01]  /*2c20*/  @P0 STG.E desc[UR6][R78.64], R87 ;  /* 0x000000574e000986 */ /* 0x0005e2000c101906 */
[----:B------:R-:W-:Y:S01]  /*2c30*/  F2FP.BF16.F32.PACK_AB R16, RZ, R16 ;  /* 0x00000010ff10723e */ /* 0x000fe200000010ff */
[----:B------:R-:W-:Y:S02]  /*2c40*/  HFMA2.BF16_V2 R13, R228.H0_H0, R13.H0_H0, R185.H0_H0 ;  /* 0x2000000de40d7231 */ /* 0x000fe400002408b9 */
[----:B---3--:R-:W-:Y:S01]  /*2c50*/  IMAD.WIDE.U32 R172, R172, 0x2, R174 ;  /* 0x00000002acac7825 */ /* 0x008fe200078e00ae */
[----:B------:R-:W-:-:S03]  /*2c60*/  F2FP.BF16.F32.PACK_AB R17, RZ, R17 ;  /* 0x00000011ff11723e */ /* 0x000fc600000010ff */
[----:B------:R-:W-:Y:S01]  /*2c70*/  HFMA2.BF16_V2 R14, R227.H0_H0, R14.H0_H0, R184.H0_H0 ;  /* 0x2000000ee30e7231 */ /* 0x000fe200002408b8 */
[----:B------:R-:W-:Y:S01]  /*2c80*/  F2FP.BF16.F32.PACK_AB R18, RZ, R18 ;  /* 0x00000012ff12723e */ /* 0x000fe200000010ff */
        /* <DEDUP_REMOVED lines=87> */
[----:B------:R-:W-:Y:S01]  /*3200*/  FMUL.FTZ R46, R87, R46 ;  /* 0x0000002e572e7220 */ /* 0x000fe20000410000 */
[--C-:B------:R-:W-:Y:S01]  /*3210*/  IMAD.WIDE.U32 R128, R128, 0x2, R174.reuse ;  /* 0x0000000280807825 */ /* 0x100fe200078e00ae */
[----:B------:R3:W-:Y:S01]  /*3220*/  STG.E.U16 desc[UR6][R132.64], R23 ;  /* 0x0000001784007986 */ /* 0x0007e2000c101506 */
[----:B------:R-:W-:Y:S02]  /*3230*/  F2FP.BF16.F32.PACK_AB R41, RZ, R41 ;  /* 0x00000029ff29723e */ /* 0x000fe400000010ff */
[----:B------:R-:W-:Y:S02]  /*3240*/  HFMA2.BF16_V2 R36, R205.H0_H0, R36.H0_H0, R64.H0_H0 ;  /* 0x20000024cd247231 */ /* 0x000fe40000240840 */
[----:B------:R-:W-:Y:S01]  /*3250*/  IMAD.WIDE.U32 R116, R116, 0x2, R174 ;  /* 0x0000000274747825 */ /* 0x000fe200078e00ae */
[----:B------:R3:W-:Y:S01]  /*3260*/  STG.E.U16 desc[UR6][R130.64], R24 ;  /* 0x0000001882007986 */ /* 0x0007e2000c101506 */
[----:B------:R-:W-:Y:S02]  /*3270*/  F2FP.BF16.F32.PACK_AB R42, RZ, R42 ;  /* 0x0000002aff2a723e */ /* 0x000fe400000010ff */
[----:B------:R-:W-:-:S02]  /*3280*/  HFMA2.BF16_V2 R37, R204.H0_H0, R37.H0_H0, R63.H0_H0 ;  /* 0x20000025cc257231 */ /* 0x000fc4000024083f */
        /* <DEDUP_REMOVED lines=11> */
[----:B------:R-:W-:Y:S01]  /*3340*/  FMUL.FTZ R236, R87, R236 ;  /* 0x000000ec57ec7220 */ /* 0x000fe20000410000 */
[--C-:B------:R-:W-:Y:S01]  /*3350*/  IMAD.WIDE.U32 R118, R118, 0x2, R174.reuse ;  /* 0x0000000276767825 */ /* 0x100fe200078e00ae */
[----:B------:R3:W-:Y:S03]  /*3360*/  STG.E.U16 desc[UR6][R122.64], R28 ;  /* 0x0000001c7a007986 */ /* 0x0007e6000c101506 */
[----:B------:R-:W-:Y:S01]  /*3370*/  HFMA2.BF16_V2 R40, R201.H0_H0, R40.H0_H0, R60.H0_H0 ;  /* 0x20000028c9287231 */ /* 0x000fe2000024083c */
[----:B------:R-:W-:Y:S01]  /*3380*/  F2FP.BF16.F32.PACK_AB R46, RZ, R46 ;  /* 0x0000002eff2e723e */ /* 0x000fe200000010ff */
[--C-:B------:R-:W-:Y:S01]  /*3390*/  IMAD.WIDE.U32 R106, R106, 0x2, R174.reuse ;  /* 0x000000026a6a7825 */ /* 0x100fe200078e00ae */
[----:B------:R3:W-:Y:S03]  /*33a0*/  STG.E.U16 desc[UR6][R120.64], R29 ;  /* 0x0000001d78007986 */ /* 0x0007e6000c101506 */
[----:B------:R-:W-:Y:S01]  /*33b0*/  HFMA2.BF16_V2 R41, R200.H0_H0, R41.H0_H0, R59.H0_H0 ;  /* 0x20000029c8297231 */ /* 0x000fe2000024083b */
[----:B------:R-:W-:Y:S01]  /*33c0*/  F2FP.BF16.F32.PACK_AB R47, RZ, R47 ;  /* 0x0000002fff2f723e */ /* 0x000fe200000010ff */
[----:B0-----:R-:W-:Y:S01]  /*33d0*/  IMAD.WIDE.U32 R80, R237, 0x2, R174 ;  /* 0x00000002ed507825 */ /* 0x001fe200078e00ae */
[----:B------:R3:W-:Y:S01]  /*33e0*/  STG.E.U16 desc[UR6][R118.64], R30 ;  /* 0x0000001e76007986 */ /* 0x0007e2000c101506 */
[----:B------:R-:W0:Y:S02]  /*33f0*/  LDC R237, c[0x0][0x380] ;  /* 0x0000e000ffed7b82 */ /* 0x000e240000000800 */
        /* <DEDUP_REMOVED lines=14> */
[----:B------:R3:W-:Y:S03]  /*34e0*/  STG.E.U16 desc[UR6][R110.64], R34 ;  /* 0x000000226e007986 */ /* 0x0007e6000c101506 */
[----:B------:R-:W-:-:S02]  /*34f0*/  HFMA2.BF16_V2 R46, R195.H0_H0, R46.H0_H0, R54.H0_H0 ;  /* 0x2000002ec32e7231 */ /* 0x000fc40000240836 */
[--C-:B------:R-:W-:Y:S01]  /*3500*/  IMAD.WIDE.U32 R96, R96, 0x2, R174.reuse ;  /* 0x0000000260607825 */ /* 0x100fe200078e00ae */
[----:B------:R3:W-:Y:S03]  /*3510*/  STG.E.U16 desc[UR6][R108.64], R35 ;  /* 0x000000236c007986 */ /* 0x0007e6000c101506 */
[----:B------:R-:W-:Y:S02]  /*3520*/  HFMA2.BF16_V2 R47, R194.H0_H0, R47.H0_H0, R53.H0_H0 ;  /* 0x2000002fc22f7231 */ /* 0x000fe40000240835 */
[--C-:B------:R-:W-:Y:S01]  /*3530*/  IMAD.WIDE.U32 R104, R104, 0x2, R174.reuse ;  /* 0x0000000268687825 */ /* 0x100fe200078e00ae */
[----:B------:R3:W-:Y:S03]  /*3540*/  STG.E.U16 desc[UR6][R96.64], R36 ;  /* 0x0000002460007986 */ /* 0x0007e6000c101506 */
[----:B------:R-:W-:Y:S01]  /*3550*/  HFMA2.BF16_V2 R234, R193.H0_H0, R234.H0_H0, R52.H0_H0 ;  /* 0x200000eac1ea7231 */ /* 0x000fe20000240834 */
[----:B0-----:R-:W-:Y:S01]  /*3560*/  IADD3 R49, PT, PT, R49, R237, RZ ;  /* 0x000000ed31317210 */ /* 0x001fe20007ffe0ff */
[--C-:B------:R-:W-:Y:S01]  /*3570*/  IMAD.WIDE.U32 R102, R102, 0x2, R174.reuse ;  /* 0x0000000266667825 */ /* 0x100fe200078e00ae */
[----:B------:R3:W-:Y:S03]  /*3580*/  STG.E.U16 desc[UR6][R104.64], R37 ;  /* 0x0000002568007986 */ /* 0x0007e6000c101506 */
[----:B------:R-:W-:Y:S01]  /*3590*/  HFMA2.BF16_V2 R235, R192.H0_H0, R235.H0_H0, R51.H0_H0 ;  /* 0x200000ebc0eb7231 */ /* 0x000fe20000240833 */
[----:B-1----:R-:W-:Y:S01]  /*35a0*/  ISETP.GE.AND P1, PT, R49, UR4, PT ;  /* 0x0000000431007c0c */ /* 0x002fe2000bf26270 */
[----:B------:R-:W-:Y:S01]  /*35b0*/  IMAD.WIDE.U32 R100, R100, 0x2, R174 ;  /* 0x0000000264647825 */ /* 0x000fe200078e00ae */
[----:B------:R3:W-:Y:S03]  /*35c0*/  STG.E.U16 desc[UR6][R102.64], R38 ;  /* 0x0000002666007986 */ /* 0x0007e6000c101506 */
[----:B------:R-:W-:-:S02]  /*35d0*/  HFMA2.BF16_V2 R236, R191.H0_H0, R236.H0_H0, R50.H0_H0 ;  /* 0x200000ecbfec7231 */ /* 0x000fc40000240832 */
[--C-:B------:R-:W-:Y:S01]  /*35e0*/  IMAD.WIDE.U32 R98, R98, 0x2, R174.reuse ;  /* 0x0000000262627825 */ /* 0x100fe200078e00ae */
[----:B------:R3:W-:Y:S03]  /*35f0*/  STG.E.U16 desc[UR6][R100.64], R39 ;  /* 0x0000002764007986 */ /* 0x0007e6000c101506 */
[--C-:B--2---:R-:W-:Y:S01]  /*3600*/  IMAD.WIDE.U32 R86, R86, 0x2, R174.reuse ;  /* 0x0000000256567825 */ /* 0x104fe200078e00ae */
[----:B------:R3:W-:Y:S03]  /*3610*/  STG.E.U16 desc[UR6][R98.64], R40 ;  /* 0x0000002862007986 */ /* 0x0007e6000c101506 */
[--C-:B------:R-:W-:Y:S01]  /*3620*/  IMAD.WIDE.U32 R94, R94, 0x2, R174.reuse ;  /* 0x000000025e5e7825 */ /* 0x100fe200078e00ae */
        /* <DEDUP_REMOVED lines=13> */
[----:B------:R-:W-:Y:S01]  /*3700*/  IMAD.WIDE.U32 R174, R233, 0x2, R174 ;  /* 0x00000002e9ae7825 */ /* 0x000fe200078e00ae */
[----:B------:R3:W-:Y:S04]  /*3710*/  STG.E.U16 desc[UR6][R82.64], R234 ;  /* 0x000000ea52007986 */ /* 0x0007e8000c101506 */
[----:B------:R3:W-:Y:S04]  /*3720*/  STG.E.U16 desc[UR6][R80.64], R235 ;  /* 0x000000eb50007986 */ /* 0x0007e8000c101506 */
[----:B------:R3:W-:Y:S01]  /*3730*/  STG.E.U16 desc[UR6][R174.64], R236 ;  /* 0x000000ecae007986 */ /* 0x0007e2000c101506 */
[----:B------:R-:W-:Y:S05]  /*3740*/  @!P1 BRA `(.L_x_186) ;  /* 0xffffffd0000c9947 */ /* 0x000fea000383ffff */
[----:B------:R-:W-:Y:S05]  /*3750*/  EXIT ;  /* 0x000000000000794d */ /* 0x000fea0003800000 */
.L_x_187:
        /* <DEDUP_REMOVED lines=10> */
.L_x_1022:


//--------------------- .text._ZN10layer_norm13ln_fwd_kernelINS_13Kernel_traitsI13__nv_bfloat16S2_S2_fjLj25600ELj2ELj1ELj4ELj8ENS_18Kernel_traits_baseILj25600ES2_S2_S2_fjLj128EEEEEEEvNS_9FwdParamsE --------------------------
	.section	.text._ZN10layer_norm13ln_fwd_kernelINS_13Kernel_traitsI13__nv_bfloat16S2_S2_fjLj25600ELj2ELj1ELj4ELj8ENS_18Kernel_traits_baseILj25600ES2_S2_S2_fjLj128EEEEEEEvNS_9FwdParamsE,"ax",@progbits
	.align	128
        .global         _ZN10layer_norm13ln_fwd_kernelINS_13Kernel_traitsI13__nv_bfloat16S2_S2_fjLj25600ELj2ELj1ELj4ELj8ENS_18Kernel_traits_baseILj25600ES2_S2_S2_fjLj128EEEEEEEvNS_9FwdParamsE
        .type           _ZN10layer_norm13ln_fwd_kernelINS_13Kernel_traitsI13__nv_bfloat16S2_S2_fjLj25600ELj2ELj1ELj4ELj8ENS_18Kernel_traits_baseILj25600ES2_S2_S2_fjLj128EEEEEEEvNS_9FwdParamsE,@function
        .size           _ZN10layer_norm13ln_fwd_kernelINS_13Kernel_traitsI13__nv_bfloat16S2_S2_fjLj25600ELj2ELj1ELj4ELj8ENS_18Kernel_traits_baseILj25600ES2_S2_S2_fjLj128EEEEEEEvNS_9FwdParamsE,(.L_x_1023 - _ZN10layer_norm13ln_fwd_kernelINS_13Kernel_traitsI13__nv_bfloat16S2_S2_fjLj25600ELj2ELj1ELj4ELj8ENS_18Kernel_traits_baseILj25600ES2_S2_S2_fjLj128EEEEEEEvNS_9FwdParamsE)
        .other          _ZN10layer_norm13ln_fwd_kernelINS_13Kernel_traitsI13__nv_bfloat16S2_S2_fjLj25600ELj2ELj1ELj4ELj8ENS_18Kernel_traits_baseILj25600ES2_S2_S2_fjLj128EEEEEEEvNS_9FwdParamsE,@"STO_CUDA_ENTRY STV_DEFAULT"
_ZN10layer_norm13ln_fwd_kernelINS_13Kernel_traitsI13__nv_bfloat16S2_S2_fjLj25600ELj2ELj1ELj4ELj8ENS_18Kernel_traits_baseILj25600ES2_S2_S2_fjLj128EEEEEEEvNS_9FwdParamsE:
.text._ZN10layer_norm13ln_fwd_kernelINS_13Kernel_traitsI13__nv_bfloat16S2_S2_fjLj25600ELj2ELj1ELj4ELj8ENS_18Kernel_traits_baseILj25600ES2_S2_S2_fjLj128EEEEEEEvNS_9FwdParamsE:
        /* <DEDUP_REMOVED lines=52> */
[----:B------:R-:W4:Y:S01]  /*0340*/  LDG.E.64 R230, desc[UR4][R4.64+0xc000] ;  /* 0x00c0000404e67981 */ /* 0x000f22000c1e1b00 */
        /* <DEDUP_REMOVED lines=8> */
[----:B------:R-:W-:-:S03]  /*03d0*/  HFMA2 R71, -RZ, RZ, 0, 0 ;  /* 0x00000000ff477431 */ /* 0x000fc600000001ff */
[----:B------:R-:W5:Y:S04]  /*03e0*/  LDG.E.64 R84, desc[UR4][R4.64+0xb000] ;  /* 0x00b0000404547981 */ /* 0x000f68000c1e1b00 */
[----:B------:R-:W5:Y:S04]  /*03f0*/  LDG.E.64 R82, desc[UR4][R4.64+0xa800] ;  /* 0x00a8000404527981 */ /* 0x000f68000c1e1b00 */
[----:B------:R-:W5:Y:S04]  /*0400*/  LDG.E.64 R80, desc[UR4][R4.64+0xa000] ;  /* 0x00a0000404507981 */ /* 0x000f68000c1e1b00 */
[----:B------:R-:W5:Y:S04]  /*0410*/  LDG.E.64 R78, desc[UR4][R4.64+0x9800] ;  /* 0x00980004044e7981 */ /* 0x000f68000c1e1b00 */
[----:B------:R-:W5:Y:S04]  /*0420*/  LDG.E.64 R76, desc[UR4][R4.64+0x9000] ;  /* 0x00900004044c7981 */ /* 0x000f68000c1e1b00 */
[----:B------:R1:W5:Y:S01]  /*0430*/  LDG.E.64 R74, desc[UR4][R4.64+0x8800] ;  /* 0x00880004044a7981 */ /* 0x000362000c1e1b00 */
[----:B------:R-:W-:-:S02]  /*0440*/  PLOP3.LUT P1, PT, PT, PT, PT, 0x8, 0x80 ;  /* 0x000000000080781c */ /* 0x000fc40003f2e170 */
[----:B------:R-:W-:Y:S02]  /*0450*/  ISETP.LT.U32.AND P0, PT, R8, 0x20, !P0 ;  /* 0x000000200800780c */ /* 0x000fe40004701070 */
[----:B---3--:R-:W-:Y:S02]  /*0460*/  SHF.R.U64 R0, R150, 0x10, R151 ;  /* 0x0000001096007819 */ /* 0x008fe40000001297 */
[----:B--2---:R-:W-:Y:S02]  /*0470*/  SHF.R.U64 R0, R146, 0x10, R147 ;  /* 0x0000001092007819 */ /* 0x004fe40000001293 */
[----:B----4-:R-:W-:Y:S02]  /*0480*/  SHF.R.U64 R0, R142, 0x10, R143 ;  /* 0x000000108e007819 */ /* 0x010fe4000000128f */
[----:B------:R-:W-:Y:S02]  /*0490*/  SHF.R.U64 R0, R138, 0x10, R139 ;  /* 0x000000108a007819 */ /* 0x000fe4000000128b */
[----:B------:R-:W-:-:S02]  /*04a0*/  SHF.R.U64 R0, R134, 0x10, R135 ;  /* 0x0000001086007819 */ /* 0x000fc40000001287 */
[----:B------:R-:W-:Y:S02]  /*04b0*/  SHF.R.U64 R0, R130, 0x10, R131 ;  /* 0x0000001082007819 */ /* 0x000fe40000001283 */
[----:B------:R-:W-:Y:S02]  /*04c0*/  SHF.R.U64 R252, R126, 0x10, R127 ;  /* 0x000000107efc7819 */ /* 0x000fe4000000127f */
[----:B------:R-:W-:-:S04]  /*04d0*/  SHF.R.U64 R0, R124, 0x10, R125 ;  /* 0x000000107c007819 */ /* 0x000fc8000000127d */
[----:B------:R-:W-:Y:S02]  /*04e0*/  PRMT R252, R0, 0x5410, R252 ;  /* 0x0000541000fc7816 */ /* 0x000fe400000000fc */
        /* <DEDUP_REMOVED lines=25> */
[----:B------:R-:W-:Y:S02]  /*0680*/  SHF.R.U64 R0, R218, 0x10, R219 ;  /* 0x00000010da007819 */ /* 0x000fe400000012db */
[--C-:B0-----:R-:W-:Y:S02]  /*0690*/  SHF.R.U64 R2, R148, 0x10, R149.reuse ;  /* 0x0000001094027819 */ /* 0x101fe40000001295 */
[----:B------:R-:W-:Y:S02]  /*06a0*/  SHF.R.U32.HI R3, RZ, 0x10, R149 ;  /* 0x00000010ff037819 */ /* 0x000fe40000011695 */
[----:B------:R-:W-:-:S02]  /*06b0*/  SHF.R.U32.HI R3, RZ, 0x10, R147 ;  /* 0x00000010ff037819 */ /* 0x000fc40000011693 */
[----:B------:R-:W-:Y:S02]  /*06c0*/  SHF.R.U64 R2, R144, 0x10, R145 ;  /* 0x0000001090027819 */ /* 0x000fe40000001291 */
[----:B------:R-:W-:Y:S02]  /*06d0*/  SHF.R.U32.HI R3, RZ, 0x10, R143 ;  /* 0x00000010ff037819 */ /* 0x000fe4000001168f */
[----:B------:R-:W-:Y:S02]  /*06e0*/  SHF.R.U64 R2, R140, 0x10, R141 ;  /* 0x000000108c027819 */ /* 0x000fe4000000128d */
[----:B------:R-:W-:Y:S02]  /*06f0*/  SHF.R.U32.HI R3, RZ, 0x10, R139 ;  /* 0x00000010ff037819 */ /* 0x000fe4000001168b */
[----:B------:R-:W-:Y:S02]  /*0700*/  SHF.R.U64 R2, R136, 0x10, R137 ;  /* 0x0000001088027819 */ /* 0x000fe40000001289 */
[----:B------:R-:W-:-:S02]  /*0710*/  PRMT R236, R0, 0x5410, R236 ;  /* 0x0000541000ec7816 */ /* 0x000fc400000000ec */
[----:B------:R-:W-:Y:S02]  /*0720*/  SHF.R.U32.HI R3, RZ, 0x10, R135 ;  /* 0x00000010ff037819 */ /* 0x000fe40000011687 */
[----:B------:R-:W-:Y:S02]  /*0730*/  SHF.R.U64 R2, R132, 0x10, R133 ;  /* 0x0000001084027819 */ /* 0x000fe40000001285 */
[----:B------:R-:W-:Y:S02]  /*0740*/  SHF.R.U64 R235, R220, 0x10, R221 ;  /* 0x00000010dceb7819 */ /* 0x000fe400000012dd */
[----:B------:R-:W-:Y:S02]  /*0750*/  SHF.R.U64 R0, R222, 0x10, R223 ;  /* 0x00000010de007819 */ /* 0x000fe400000012df */
[----:B------:R-:W-:Y:S02]  /*0760*/  SHF.R.U32.HI R3, RZ, 0x10, R131 ;  /* 0x00000010ff037819 */ /* 0x000fe40000011683 */
[----:B------:R-:W-:-:S02]  /*0770*/  SHF.R.U64 R2, R128, 0x10, R129 ;  /* 0x0000001080027819 */ /* 0x000fc40000001281 */
[----:B------:R-:W-:Y:S02]  /*0780*/  SHF.R.U32.HI R2, RZ, 0x10, R127 ;  /* 0x00000010ff027819 */ /* 0x000fe4000001167f */
[----:B------:R-:W-:Y:S02]  /*0790*/  SHF.R.U32.HI R3, RZ, 0x10, R125 ;  /* 0x00000010ff037819 */ /* 0x000fe4000001167d */
[----:B------:R-:W-:Y:S02]  /*07a0*/  SHF.R.U32.HI R2, RZ, 0x10, R123 ;  /* 0x00000010ff027819 */ /* 0x000fe4000001167b */
[----:B------:R-:W-:Y:S02]  /*07b0*/  SHF.R.U32.HI R3, RZ, 0x10, R121 ;  /* 0x00000010ff037819 */ /* 0x000fe40000011679 */
[----:B------:R-:W-:Y:S02]  /*07c0*/  SHF.R.U32.HI R2, RZ, 0x10, R119 ;  /* 0x00000010ff027819 */ /* 0x000fe40000011677 */
[----:B------:R-:W-:-:S02]  /*07d0*/  SHF.R.U32.HI R3, RZ, 0x10, R117 ;  /* 0x00000010ff037819 */ /* 0x000fc40000011675 */
[----:B------:R-:W-:Y:S02]  /*07e0*/  PRMT R235, R0, 0x5410, R235 ;  /* 0x0000541000eb7816 */ /* 0x000fe400000000eb */
[----:B------:R-:W-:Y:S02]  /*07f0*/  SHF.R.U32.HI R2, RZ, 0x10, R115 ;  /* 0x00000010ff027819 */ /* 0x000fe40000011673 */
[----:B------:R-:W-:Y:S02]  /*0800*/  SHF.R.U32.HI R3, RZ, 0x10, R113 ;  /* 0x00000010ff037819 */ /* 0x000fe40000011671 */
[----:B------:R-:W-:Y:S02]  /*0810*/  SHF.R.U64 R234, R224, 0x10, R225 ;  /* 0x00000010e0ea7819 */ /* 0x000fe400000012e1 */
[----:B------:R-:W-:Y:S02]  /*0820*/  SHF.R.U64 R0, R226, 0x10, R227 ;  /* 0x00000010e2007819 */ /* 0x000fe400000012e3 */
[----:B------:R-:W-:-:S02]  /*0830*/  SHF.R.U32.HI R2, RZ, 0x10, R111 ;  /* 0x00000010ff027819 */ /* 0x000fc4000001166f */
[----:B------:R-:W-:Y:S02]  /*0840*/  SHF.R.U32.HI R3, RZ, 0x10, R109 ;  /* 0x00000010ff037819 */ /* 0x000fe4000001166d */
[----:B------:R-:W-:Y:S02]  /*0850*/  SHF.R.U32.HI R2, RZ, 0x10, R107 ;  /* 0x00000010ff027819 */ /* 0x000fe4000001166b */
[----:B------:R-:W-:Y:S02]  /*0860*/  SHF.R.U32.HI R3, RZ, 0x10, R105 ;  /* 0x00000010ff037819 */ /* 0x000fe40000011669 */
[----:B------:R-:W-:Y:S02]  /*0870*/  SHF.R.U32.HI R2, RZ, 0x10, R103 ;  /* 0x00000010ff027819 */ /* 0x000fe40000011667 */
[----:B------:R-:W-:Y:S02]  /*0880*/  SHF.R.U32.HI R3, RZ, 0x10, R101 ;  /* 0x00000010ff037819 */ /* 0x000fe40000011665 */
[----:B------:R-:W-:-:S02]  /*0890*/  SHF.R.U32.HI R2, RZ, 0x10, R99 ;  /* 0x00000010ff027819 */ /* 0x000fc40000011663 */
[----:B------:R-:W-:Y:S02]  /*08a0*/  SHF.R.U32.HI R3, RZ, 0x10, R211 ;  /* 0x00000010ff037819 */ /* 0x000fe400000116d3 */
[----:B------:R-:W-:Y:S02]  /*08b0*/  PRMT R234, R0, 0x5410, R234 ;  /* 0x0000541000ea7816 */ /* 0x000fe400000000ea */
[----:B-1----:R-:W-:Y:S02]  /*08c0*/  SHF.R.U32.HI R4, RZ, 0x10, R145 ;  /* 0x00000010ff047819 */ /* 0x002fe40000011691 */
[----:B------:R-:W-:Y:S02]  /*08d0*/  SHF.R.U32.HI R2, RZ, 0x10, R213 ;  /* 0x00000010ff027819 */ /* 0x000fe400000116d5 */
[----:B------:R-:W-:Y:S02]  /*08e0*/  SHF.R.U32.HI R3, RZ, 0x10, R215 ;  /* 0x00000010ff037819 */ /* 0x000fe400000116d7 */
[----:B------:R-:W-:-:S02]  /*08f0*/  SHF.R.U64 R233, R228, 0x10, R229 ;  /* 0x00000010e4e97819 */ /* 0x000fc400000012e5 */
[----:B------:R-:W-:Y:S02]  /*0900*/  SHF.R.U64 R0, R230, 0x10, R231 ;  /* 0x00000010e6007819 */ /* 0x000fe400000012e7 */
[----:B------:R-:W-:Y:S02]  /*0910*/  SHF.R.U32.HI R4, RZ, 0x10, R141 ;  /* 0x00000010ff047819 */ /* 0x000fe4000001168d */
[----:B------:R-:W-:Y:S02]  /*0920*/  SHF.R.U32.HI R2, RZ, 0x10, R217 ;  /* 0x00000010ff027819 */ /* 0x000fe400000116d9 */
[----:B------:R-:W-:Y:S02]  /*0930*/  SHF.R.U32.HI R3, RZ, 0x10, R219 ;  /* 0x00000010ff037819 */ /* 0x000fe400000116db */
[----:B------:R-:W-:Y:S02]  /*0940*/  SHF.R.U32.HI R4, RZ, 0x10, R137 ;  /* 0x00000010ff047819 */ /* 0x000fe40000011689 */
        /* <DEDUP_REMOVED lines=8> */
[----:B------:R-:W-:Y:S02]  /*09d0*/  SHF.R.U32.HI R3, RZ, 0x10, R231 ;  /* 0x00000010ff037819 */ /* 0x000fe400000116e7 */
[----:B------:R-:W-:-:S07]  /*09e0*/  PRMT R233, R0, 0x5410, R233 ;  /* 0x0000541000e97816 */ /* 0x000fce00000000e9 */
.L_x_194:
[----:B------:R-:W0:Y:S01]  /*09f0*/  S2R R232, SR_TID.X ;  /* 0x0000000000e87919 */ /* 0x000e220000002100 */
[----:B--2---:R-:W1:Y:S01]  /*0a00*/  LDC.64 R178, c[0x0][0x390] ;  /* 0x0000e400ffb27b82 */ /* 0x004e620000000a00 */
[----:B------:R-:W2:Y:S01]  /*0a10*/  S2R R243, SR_CTAID.X ;  /* 0x0000000000f37919 */ /* 0x000ea20000002500 */
[----:B0-----:R-:W-:Y:S02]  /*0a20*/  LOP3.LUT R0, R232, 0x7f, RZ, 0xc0, !PT ;  /* 0x0000007fe8007812 */ /* 0x001fe400078ec0ff */
[----:B--2---:R-:W-:-:S04]  /*0a30*/  SHF.L.U32 R3, R243, 0x7, RZ ;  /* 0x00000007f3037819 */ /* 0x004fc800000006ff */
[----:B------:R-:W-:-:S05]  /*0a40*/  LOP3.LUT R3, R0, 0x80, R3, 0xf8, !PT ;  /* 0x0000008000037812 */ /* 0x000fca00078ef803 */
[----:B------:R-:W-:-:S04]  /*0a50*/  IMAD R70, R72, 0x1900, R3 ;  /* 0x0000190048467824 */ /* 0x000fc800078e0203 */
[C---:B-1----:R-:W-:Y:S01]  /*0a60*/  IMAD.WIDE.U32 R20, R70.reuse, 0x8, R178 ;  /* 0x0000000846147825 */ /* 0x042fe200078e00b2 */
[----:B------:R-:W-:-:S05]  /*0a70*/  IADD3 R69, PT, PT, R70, 0x100, RZ ;  /* 0x0000010046457810 */ /* 0x000fca0007ffe0ff */
[----:B------:R-:W2:Y:S01]  /*0a80*/  LDG.E.64 R20, desc[UR4][R20.64] ;  /* 0x0000000414147981 */ /* 0x000ea2000c1e1b00 */
[----:B------:R-:W-:-:S06]  /*0a90*/  IMAD.WIDE.U32 R18, R69, 0x8, R178 ;  /* 0x0000000845127825 */ /* 0x000fcc00078e00b2 */
[----:B------:R-:W3:Y:S01]  /*0aa0*/  LDG.E.64 R18, desc[UR4][R18.64] ;  /* 0x0000000412127981 */ /* 0x000ee2000c1e1b00 */
[----:B------:R-:W-:-:S04]  /*0ab0*/  VIADD R68, R70, 0x200 ;  /* 0x0000020046447836 */ /* 0x000fc80000000000 */
[----:B------:R-:W-:Y:S01]  /*0ac0*/  IMAD.WIDE.U32 R16, R68, 0x8, R178 ;  /* 0x0000000844107825 */ /* 0x000fe200078e00b2 */
[----:B------:R-:W-:-:S05]  /*0ad0*/  IADD3 R67, PT, PT, R70, 0x300, RZ ;  /* 0x0000030046437810 */ /* 0x000fca0007ffe0ff */
[----:B------:R-:W4:Y:S01]  /*0ae0*/  LDG.E.64 R16, desc[UR4][R16.64] ;  /* 0x0000000410107981 */ /* 0x000f22000c1e1b00 */
        /* <DEDUP_REMOVED lines=9> */
[----:B------:R-:W-:-:S06]  /*0b80*/  IMAD.WIDE.U32 R8, R64, 0x8, R178 ;  /* 0x0000000840087825 */ /* 0x000fcc00078e00b2 */
[----:B------:R-:W4:Y:S01]  /*0b90*/  LDG.E.64 R8, desc[UR4][R8.64] ;  /* 0x0000000408087981 */ /* 0x000f22000c1e1b00 */
        /* <DEDUP_REMOVED lines=19> */
[----:B------:R-:W-:-:S06]  /*0cd0*/  IMAD.WIDE.U32 R156, R57, 0x8, R178 ;  /* 0x00000008399c7825 */ /* 0x000fcc00078e00b2 */
[----:B------:R-:W4:Y:S01]  /*0ce0*/  LDG.E.64 R156, desc[UR4][R156.64] ;  /* 0x000000049c9c7981 */ /* 0x000f22000c1e1b00 */
[----:B------:R-:W-:-:S05]  /*0cf0*/  IADD3 R56, PT, PT, R70, 0xe00, RZ ;  /* 0x00000e0046387810 */ /* 0x000fca0007ffe0ff */
        /* <DEDUP_REMOVED lines=30> */
[----:B------:R-:W-:-:S06]  /*0ee0*/  IMAD.WIDE.U32 R178, R27, 0x8, R178 ;  /* 0x000000081bb27825 */ /* 0x000fcc00078e00b2 */
[----:B------:R-:W4:Y:S01]  /*0ef0*/  LDG.E.64 R178, desc[UR4][R178.64] ;  /* 0x00000004b2b27981 */ /* 0x000f22000c1e1b00 */
[C---:B--2---:R-:W-:Y:S02]  /*0f00*/  SHF.L.U32 R50, R20.reuse, 0x10, RZ ;  /* 0x0000001014327819 */ /* 0x044fe400000006ff */
[----:B------:R-:W-:-:S03]  /*0f10*/  SHF.R.U64 R49, R20, 0x10, R21 ;  /* 0x0000001014317819 */ /* 0x000fc60000001215 */
[----:B------:R-:W-:Y:S01]  /*0f20*/  FADD.FTZ R0, RZ, R50 ;  /* 0x00000032ff007221 */ /* 0x000fe20000010000 */
[----:B------:R-:W-:Y:S01]  /*0f30*/  SHF.L.U32 R49, R49, 0x10, RZ ;  /* 0x0000001031317819 */ /* 0x000fe200000006ff */
[----:B------:R-:W-:Y:S01]  /*0f40*/  IMAD.U32 R48, R21, 0x10000, RZ ;  /* 0x0001000015307824 */ /* 0x000fe200078e00ff */
[----:B------:R-:W-:-:S03]  /*0f50*/  SHF.R.U32.HI R46, RZ, 0x10, R21 ;  /* 0x00000010ff2e7819 */ /* 0x000fc60000011615 */
[----:B------:R-:W-:Y:S01]  /*0f60*/  FADD.FTZ R21, R49, R0 ;  /* 0x0000000031157221 */ /* 0x000fe20000010000 */
[----:B------:R-:W-:-:S03]  /*0f70*/  SHF.L.U32 R46, R46, 0x10, RZ ;  /* 0x000000102e2e7819 */ /* 0x000fc600000006ff */
[----:B------:R-:W-:Y:S01]  /*0f80*/  FADD.FTZ R21, R48, R21 ;  /* 0x0000001530157221 */ /* 0x000fe20000010000 */
[C---:B---3--:R-:W-:Y:S02]  /*0f90*/  SHF.L.U32 R45, R18.reuse, 0x10, RZ ;  /* 0x00000010122d7819 */ /* 0x048fe400000006ff */
[----:B------:R-:W-:Y:S01]  /*0fa0*/  SHF.R.U64 R44, R18, 0x10, R19 ;  /* 0x00000010122c7819 */ /* 0x000fe20000001213 */
[----:B------:R-:W-:-:S03]  /*0fb0*/  FADD.FTZ R0, R46, R21 ;  /* 0x000000152e007221 */ /* 0x000fc60000010000 */
[----:B------:R-:W-:Y:S01]  /*0fc0*/  SHF.L.U32 R44, R44, 0x10, RZ ;  /* 0x000000102c2c7819 */ /* 0x000fe200000006ff */
[----:B------:R-:W-:Y:S01]  /*0fd0*/  FADD.FTZ R21, R45, R0 ;  /* 0x000000002d157221 */ /* 0x000fe20000010000 */
[----:B------:R-:W-:Y:S01]  /*0fe0*/  SHF.R.U32.HI R41, RZ, 0x10, R19 ;  /* 0x00000010ff297819 */ /* 0x000fe20000011613 */
[----:B------:R-:W-:Y:S02]  /*0ff0*/  IMAD.U32 R43, R19, 0x10000, RZ ;  /* 0x00010000132b7824 */ /* 0x000fe400078e00ff */
[----:B------:R-:W-:Y:S01]  /*1000*/  FADD.FTZ R0, R44, R21 ;  /* 0x000000152c007221 */ /* 0x000fe20000010000 */
[----:B------:R-:W-:-:S03]  /*1010*/  SHF.L.U32 R41, R41, 0x10, RZ ;  /* 0x0000001029297819 */ /* 0x000fc600000006ff */
[----:B------:R-:W-:Y:S01]  /*1020*/  FADD.FTZ R0, R43, R0 ;  /* 0x000000002b007221 */ /* 0x000fe20000010000 */
[C---:B----4-:R-:W-:Y:S02]  /*1030*/  SHF.L.U32 R40, R16.reuse, 0x10, RZ ;  /* 0x0000001010287819 */ /* 0x050fe400000006ff */
        /* <DEDUP_REMOVED lines=9> */
[C---:B------:R-:W-:Y:S02]  /*10d0*/  SHF.L.U32 R35, R14.reuse, 0x10, RZ ;  /* 0x000000100e237819 */ /* 0x040fe400000006ff */
        /* <DEDUP_REMOVED lines=34> */
[----:B------:R-:W-:Y:S02]  /*1300*/  SHF.L.U32 R19, R9, 0x10, RZ ;  /* 0x0000001009137819 */ /* 0x000fe400000006ff */
[----:B------:R-:W-:Y:S01]  /*1310*/  SHF.R.U32.HI R18, RZ, 0x10, R9 ;  /* 0x00000010ff127819 */ /* 0x000fe20000011609 */
[----:B------:R-:W-:Y:S01]  /*1320*/  FADD.FTZ R0, R20, R0 ;  /* 0x0000000014007221 */ /* 0x000fe20000010000 */
[----:B------:R-:W-:-:S03]  /*1330*/  SHF.L.U32 R17, R6, 0x10, RZ ;  /* 0x0000001006117819 */ /* 0x000fc600000006ff */
[----:B------:R-:W-:Y:S02]  /*1340*/  IMAD.U32 R18, R18, 0x10000, RZ ;  /* 0x0001000012127824 */ /* 0x000fe400078e00ff */
[----:B------:R-:W-:Y:S01]  /*1350*/  FADD.FTZ R0, R19, R0 ;  /* 0x0000000013007221 */ /* 0x000fe20000010000 */
[----:B------:R-:W-:-:S03]  /*1360*/  SHF.R.U64 R16, R6, 0x10, R7 ;  /* 0x0000001006107819 */ /* 0x000fc60000001207 */
[----:B------:R-:W-:Y:S01]  /*1370*/  FADD.FTZ R0, R18, R0 ;  /* 0x0000000012007221 */ /* 0x000fe20000010000 */
[----:B------:R-:W-:-:S03]  /*1380*/  SHF.L.U32 R16, R16, 0x10, RZ ;  /* 0x0000001010107819 */ /* 0x000fc600000006ff */
[----:B------:R-:W-:Y:S01]  /*1390*/  FADD.FTZ R0, R17, R0 ;  /* 0x0000000011007221 */ /* 0x000fe20000010000 */
[----:B------:R-:W-:Y:S02]  /*13a0*/  SHF.L.U32 R15, R7, 0x10, RZ ;  /* 0x00000010070f7819 */ /* 0x000fe400000006ff */
[----:B------:R-:W-:Y:S01]  /*13b0*/  SHF.R.U32.HI R14, RZ, 0x10, R7 ;  /* 0x00000010ff0e7819 */ /* 0x000fe20000011607 */
[----:B------:R-:W-:-:S03]  /*13c0*/  FADD.FTZ R0, R16, R0 ;  /* 0x0000000010007221 */ /* 0x000fc60000010000 */
[----:B------:R-:W-:Y:S01]  /*13d0*/  SHF.L.U32 R14, R14, 0x10, RZ ;  /* 0x000000100e0e7819 */ /* 0x000fe200000006ff */
[----:B------:R-:W-:Y:S01]  /*13e0*/  FADD.FTZ R0, R15, R0 ;  /* 0x000000000f007221 */ /* 0x000fe20000010000 */
[C---:B------:R-:W-:Y:S01]  /*13f0*/  SHF.R.U64 R12, R4.reuse, 0x10, R5 ;  /* 0x00000010040c7819 */ /* 0x040fe20000001205 */
[----:B------:R-:W-:Y:S02]  /*1400*/  IMAD.U32 R13, R4, 0x10000, RZ ;  /* 0x00010000040d7824 */ /* 0x000fe400078e00ff */
        /* <DEDUP_REMOVED lines=8> */
[C---:B------:R-:W-:Y:S02]  /*1490*/  SHF.L.U32 R9, R2.reuse, 0x10, RZ ;  /* 0x0000001002097819 */ /* 0x040fe400000006ff */
[----:B------:R-:W-:Y:S01]  /*14a0*/  SHF.R.U64 R8, R2, 0x10, R3 ;  /* 0x0000001002087819 */ /* 0x000fe20000001203 */
[----:B------:R-:W-:Y:S01]  /*14b0*/  FADD.FTZ R0, R10, R0 ;  /* 0x000000000a007221 */ /* 0x000fe20000010000 */
[----:B------:R-:W-:-:S03]  /*14c0*/  SHF.L.U32 R7, R3, 0x10, RZ ;  /* 0x0000001003077819 */ /* 0x000fc600000006ff */
[----:B------:R-:W-:Y:S02]  /*14d0*/  IMAD.U32 R8, R8, 0x10000, RZ ;  /* 0x0001000008087824 */ /* 0x000fe400078e00ff */
[----:B------:R-:W-:Y:S01]  /*14e0*/  FADD.FTZ R0, R9, R0 ;  /* 0x0000000009007221 */ /* 0x000fe20000010000 */
[----:B------:R-:W-:-:S03]  /*14f0*/  SHF.R.U32.HI R6, RZ, 0x10, R3 ;  /* 0x00000010ff067819 */ /* 0x000fc60000011603 */
        /* <DEDUP_REMOVED lines=20> */
[----:B------:R-:W-:-:S04]  /*1640*/  FADD.FTZ R180, R152, R180 ;  /* 0x000000b498b47221 */ /* 0x000fc80000010000 */
[----:B------:R-:W-:Y:S02]  /*1650*/  IMAD.U32 R153, R153, 0x10000, RZ ;  /* 0x0001000099997824 */ /* 0x000fe400078e00ff */
        /* <DEDUP_REMOVED lines=8> */
[----:B------:R-:W-:-:S03]  /*16e0*/  FADD.FTZ R183, R181, R182 ;  /* 0x000000b6b5b77221 */ /* 0x000fc60000010000 */
[----:B------:R-:W-:Y:S01]  /*16f0*/  SHF.L.U32 R182, R155, 0x10, RZ ;  /* 0x000000109bb67819 */ /* 0x000fe200000006ff */
[----:B------:R-:W-:Y:S01]  /*1700*/  FADD.FTZ R183, R154, R183 ;  /* 0x000000b79ab77221 */ /* 0x000fe20000010000 */
[C---:B------:R-:W-:Y:S01]  /*1710*/  IMAD.U32 R155, R156.reuse, 0x10000, RZ ;  /* 0x000100009c9b7824 */ /* 0x040fe200078e00ff */
[----:B------:R-:W-:Y:S02]  /*1720*/  SHF.R.U64 R156, R156, 0x10, R157 ;  /* 0x000000109c9c7819 */ /* 0x000fe4000000129d */
[----:B------:R-:W-:Y:S02]  /*1730*/  FADD.FTZ R184, R182, R183 ;  /* 0x000000b7b6b87221 */ /* 0x000fe40000010000 */
[----:B------:R-:W-:Y:S02]  /*1740*/  SHF.L.U32 R183, R156, 0x10, RZ ;  /* 0x000000109cb77819 */ /* 0x000fe400000006ff */
[----:B------:R-:W-:Y:S01]  /*1750*/  FADD.FTZ R184, R155, R184 ;  /* 0x000000b89bb87221 */ /* 0x000fe20000010000 */
[----:B------:R-:W-:-:S02]  /*1760*/  SHF.L.U32 R156, R157, 0x10, RZ ;  /* 0x000000109d9c7819 */ /* 0x000fc400000006ff */
        /* <DEDUP_REMOVED lines=69> */
[----:B------:R-:W-:Y:S01]  /*1bc0*/  IMAD.U32 R170, R171, 0x10000, RZ ;  /* 0x00010000abaa7824 */ /* 0x000fe200078e00ff */
[----:B------:R-:W-:Y:S02]  /*1bd0*/  SHF.R.U32.HI R171, RZ, 0x10, R171 ;  /* 0x00000010ffab7819 */ /* 0x000fe400000116ab */
[----:B------:R-:W-:Y:S02]  /*1be0*/  FADD.FTZ R158, R201, R158 ;  /* 0x0000009ec99e7221 */ /* 0x000fe40000010000 */
[----:B------:R-:W-:Y:S02]  /*1bf0*/  SHF.L.U32 R171, R171, 0x10, RZ ;  /* 0x00000010abab7819 */ /* 0x000fe400000006ff */
[----:B------:R-:W-:Y:S01]  /*1c00*/  FADD.FTZ R158, R170, R158 ;  /* 0x0000009eaa9e7221 */ /* 0x000fe20000010000 */
[----:B------:R-:W-:-:S02]  /*1c10*/  SHF.L.U32 R202, R172, 0x10, RZ ;  /* 0x00000010acca7819 */ /* 0x000fc400000006ff */
        /* <DEDUP_REMOVED lines=50> */
[----:B------:R-:W-:-:S04]  /*1f40*/  FMUL.FTZ R158, R158, 0.00031249999301508069038 ;  /* 0x39a3d70a9e9e7820 */ /* 0x000fc80000410000 */
        /* <DEDUP_REMOVED lines=212> */
[----:B0-----:R-:W-:-:S05]  /*2c90*/  FADD.FTZ R159, R159, R160 ;  /* 0x000000a09f9f7221 */ /* 0x001fca0000010000 */
[----:B-1----:R-:W-:Y:S05]  /*2ca0*/  @P2 BRA `(.L_x_189) ;  /* 0x0000000000242947 */ /* 0x002fea0003800000 */
        /* <DEDUP_REMOVED lines=9> */
.L_x_189:
[----:B------:R-:W-:Y:S05]  /*2d40*/  BSYNC.RECONVERGENT B0 ;  /* 0x0000000000007941 */ /* 0x000fea0003800200 */
.L_x_188:
[----:B------:R-:W-:Y:S01]  /*2d50*/  LOP3.LUT R244, R246, 0x1f, RZ, 0xc0, !PT ;  /* 0x0000001ff6f47812 */ /* 0x000fe200078ec0ff */
[----:B------:R-:W-:Y:S01]  /*2d60*/  BAR.SYNC.DEFER_BLOCKING 0x0 ;  /* 0x0000000000007b1d */ /* 0x000fe20000010000 */
[----:B------:R-:W-:Y:S01]  /*2d70*/  IMAD.MOV.U32 R241, RZ, RZ, RZ ;  /* 0x000000fffff17224 */ /* 0x000fe200078e00ff */
[----:B0-----:R-:W-:Y:S02]  /*2d80*/  CS2R R158, SRZ ;  /* 0x00000000009e7805 */ /* 0x001fe4000001ff00 */
[----:B------:R-:W-:Y:S02]  /*2d90*/  ISETP.GT.U32.AND P2, PT, R244, 0x3, PT ;  /* 0x00000003f400780c */ /* 0x000fe40003f44070 */
[----:B------:R-:W-:Y:S11]  /*2da0*/  BSSY.RECONVERGENT B0, `(.L_x_190) ;  /* 0x000000b000007945 */ /* 0x000ff60003800200 */
[----:B------:R-:W-:Y:S05]  /*2db0*/  @P2 BRA `(.L_x_191) ;  /* 0x0000000000242947 */ /* 0x000fea0003800000 */
[----:B------:R-:W0:Y:S01]  /*2dc0*/  S2R R158, SR_CgaCtaId ;  /* 0x00000000009e7919 */ /* 0x000e220000008800 */
[----:B------:R-:W-:Y:S02]  /*2dd0*/  MOV R159, 0x400 ;  /* 0x00000400009f7802 */ /* 0x000fe40000000f00 */
[----:B------:R-:W-:Y:S02]  /*2de0*/  MOV R241, 0x45480000 ;  /* 0x4548000000f17802 */ /* 0x000fe40000000f00 */
[----:B0-----:R-:W-:Y:S02]  /*2df0*/  LEA R158, R158, R159, 0x18 ;  /* 0x0000009f9e9e7211 */ /* 0x001fe400078ec0ff */
[----:B------:R-:W-:Y:S02]  /*2e00*/  SHF.L.U32 R159, R246, 0x3, RZ ;  /* 0x00000003f69f7819 */ /* 0x000fe400000006ff */
[----:B------:R-:W-:Y:S02]  /*2e10*/  @P1 IADD3 R158, PT, PT, R158, 0x20, RZ ;  /* 0x000000209e9e1810 */ /* 0x000fe40007ffe0ff */
[----:B------:R-:W-:-:S04]  /*2e20*/  LOP3.LUT R159, R159, 0xf8, RZ, 0xc0, !PT ;  /* 0x000000f89f9f7812 */ /* 0x000fc800078ec0ff */
[----:B------:R-:W-:-:S06]  /*2e30*/  IADD3 R158, PT, PT, R158, R159, RZ ;  /* 0x0000009f9e9e7210 */ /* 0x000fcc0007ffe0ff */
[----:B------:R-:W0:Y:S02]  /*2e40*/  LDS.64 R158, [R158] ;  /* 0x000000009e9e7984 */ /* 0x000e240000000a00 */
.L_x_191:
[----:B------:R-:W-:Y:S05]  /*2e50*/  BSYNC.RECONVERGENT B0 ;  /* 0x0000000000007941 */ /* 0x000fea0003800200 */
.L_x_190:
[----:B------:R-:W1:Y:S01]  /*2e60*/  SHFL.DOWN PT, R237, R241, 0x2, 0x1f ;  /* 0x08401f00f1ed7f89 */ /* 0x000e6200000e0000 */
[----:B------:R-:W2:Y:S01]  /*2e70*/  LDC R245, c[0x0][0x380] ;  /* 0x0000e000fff57b82 */ /* 0x000ea20000000800 */
[----:B------:R-:W-:Y:S02]  /*2e80*/  ISETP.NE.AND P3, PT, R246, RZ, PT ;  /* 0x000000fff600720c */ /* 0x000fe40003f65270 */
[----:B0-----:R-:W0:Y:S01]  /*2e90*/  SHFL.DOWN PT, R160, R158, 0x2, 0x1f ;  /* 0x08401f009ea07f89 */ /* 0x001e2200000e0000 */
[----:B------:R-:W-:Y:S01]  /*2ea0*/  ISETP.GT.U32.AND P2, PT, R244, 0x1, PT ;  /* 0x00000001f400780c */ /* 0x000fe20003f44070 */
[C---:B-1----:R-:W-:Y:S01]  /*2eb0*/  FADD.FTZ R161, R237.reuse, R241 ;  /* 0x000000f1eda17221 */ /* 0x042fe20000010000 */
[----:B0-----:R-:W-:-:S03]  /*2ec0*/  FMUL.FTZ R242, R237, R160 ;  /* 0x000000a0edf27220 */ /* 0x001fc60000410000 */
[----:B------:R-:W0:Y:S01]  /*2ed0*/  MUFU.RCP R232, R161 ;  /* 0x000000a100e87308 */ /* 0x000e220000001000 */
[----:B------:R-:W-:Y:S01]  /*2ee0*/  FADD.FTZ R160, -R160, R158 ;  /* 0x0000009ea0a07221 */ /* 0x000fe20000010100 */
[----:B------:R-:W-:Y:S02]  /*2ef0*/  FFMA.FTZ R242, R241, R158, R242 ;  /* 0x0000009ef1f27223 */ /* 0x000fe400000100f2 */
[----:B------:R-:W1:Y:S01]  /*2f00*/  SHFL.DOWN PT, R158, R159, 0x2, 0x1f ;  /* 0x08401f009f9e7f89 */ /* 0x000e6200000e0000 */
[----:B------:R-:W-:-:S04]  /*2f10*/  FMUL.FTZ R160, R160, R160 ;  /* 0x000000a0a0a07220 */ /* 0x000fc80000410000 */
[----:B------:R-:W-:-:S04]  /*2f20*/  FMUL.FTZ R160, R160, R241 ;  /* 0x000000f1a0a07220 */ /* 0x000fc80000410000 */
[----:B------:R-:W-:Y:S02]  /*2f30*/  FMUL.FTZ R237, R237, R160 ;  /* 0x000000a0eded7220 */ /* 0x000fe40000410000 */
[----:B------:R-:W3:Y:S01]  /*2f40*/  SHFL.DOWN PT, R160, R161, 0x1, 0x1f ;  /* 0x08201f00a1a07f89 */ /* 0x000ee200000e0000 */
[----:B0-----:R-:W-:-:S05]  /*2f50*/  FMUL.FTZ R242, R232, R242 ;  /* 0x000000f2e8f27220 */ /* 0x001fca0000410000 */
[----:B------:R-:W0:Y:S01]  /*2f60*/  SHFL.DOWN PT, R241, R242, 0x1, 0x1f ;  /* 0x08201f00f2f17f89 */ /* 0x000e2200000e0000 */
[----:B-1----:R-:W-:-:S04]  /*2f70*/  FADD.FTZ R158, R158, R159 ;  /* 0x0000009f9e9e7221 */ /* 0x002fc80000010000 */
[----:B------:R-:W-:-:S05]  /*2f80*/  FFMA.FTZ R237, R232, R237, R158 ;  /* 0x000000ede8ed7223 */ /* 0x000fca000001009e */
[----:B------:R-:W1:Y:S01]  /*2f90*/  SHFL.DOWN PT, R159, R237, 0x1, 0x1f ;  /* 0x08201f00ed9f7f89 */ /* 0x000e6200000e0000 */
[----:B---3--:R-:W-:-:S06]  /*2fa0*/  FADD.FTZ R158, R161, R160 ;  /* 0x000000a0a19e7221 */ /* 0x008fcc0000010000 */
[----:B------:R-:W3:Y:S01]  /*2fb0*/  MUFU.RCP R158, R158 ;  /* 0x0000009e009e7308 */ /* 0x000ee20000001000 */
[----:B0-----:R-:W-:Y:S01]  /*2fc0*/  FADD.FTZ R232, R242, -R241 ;  /* 0x800000f1f2e87221 */ /* 0x001fe20000010000 */
[----:B------:R-:W-:-:S03]  /*2fd0*/  FMUL.FTZ R241, R160, R241 ;  /* 0x000000f1a0f17220 */ /* 0x000fc60000410000 */
[----:B------:R-:W-:Y:S01]  /*2fe0*/  FMUL.FTZ R232, R232, R232 ;  /* 0x000000e8e8e87220 */ /* 0x000fe20000410000 */
[----:B------:R-:W-:-:S03]  /*2ff0*/  FFMA.FTZ R241, R161, R242, R241 ;  /* 0x000000f2a1f17223 */ /* 0x000fc600000100f1 */
[----:B------:R-:W-:-:S04]  /*3000*/  FMUL.FTZ R232, R161, R232 ;  /* 0x000000e8a1e87220 */ /* 0x000fc80000410000 */
[----:B------:R-:W-:Y:S01]  /*3010*/  FMUL.FTZ R232, R160, R232 ;  /* 0x000000e8a0e87220 */ /* 0x000fe20000410000 */
[----:B-1----:R-:W-:-:S04]  /*3020*/  FADD.FTZ R159, R237, R159 ;  /* 0x0000009fed9f7221 */ /* 0x002fc80000010000 */
[C---:B---3--:R-:W-:Y:S01]  /*3030*/  FFMA.FTZ R159, R158.reuse, R232, R159 ;  /* 0x000000e89e9f7223 */ /* 0x048fe2000001009f */
[----:B------:R-:W-:Y:S01]  /*3040*/  FMUL.FTZ R158, R158, R241 ;  /* 0x000000f19e9e7220 */ /* 0x000fe20000410000 */
[----:B--2---:R-:W-:-:S04]  /*3050*/  IMAD.SHL.U32 R241, R245, 0x2, RZ ;  /* 0x00000002f5f17824 */ /* 0x004fc800078e00ff */
[----:B------:R-:W0:Y:S04]  /*3060*/  SHFL.IDX PT, R159, R159, RZ, 0x1f ;  /* 0x00001fff9f9f7589 */ /* 0x000e2800000e0000 */
[----:B------:R-:W1:Y:S01]  /*3070*/  SHFL.IDX PT, R158, R158, RZ, 0x1f ;  /* 0x00001fff9e9e7589 */ /* 0x000e6200000e0000 */
[----:B------:R-:W-:Y:S05]  /*3080*/  @P3 BRA `(.L_x_192) ;  /* 0x0000000000943947 */ /* 0x000fea0003800000 */
[----:B------:R-:W-:Y:S01]  /*3090*/  LOP3.LUT R160, R71, 0x1, RZ, 0xc0, !PT ;  /* 0x0000000147a07812 */ /* 0x000fe200078ec0ff */
[----:B------:R-:W2:Y:S01]  /*30a0*/  LDCU.64 UR6, c[0x0][0x3c8] ;  /* 0x00007900ff0677ac */ /* 0x000ea20008000a00 */
        /* <DEDUP_REMOVED lines=12> */
[----:B01----:R0:W-:Y:S02]  /*3170*/  STG.E.64 desc[UR4][R160.64], R158 ;  /* 0x0000009ea0007986 */ /* 0x0031e4000c101b04 */
[----:B0-----:R-:W-:Y:S02]  /*3180*/  LOP3.LUT R158, R71, 0x1, RZ, 0xc0, !PT ;  /* 0x00000001479e7812 */ /* 0x001fe400078ec0ff */
[----:B------:R-:W-:-:S03]  /*3190*/  SHF.R.U32.HI R159, RZ, 0x1, R243 ;  /* 0x00000001ff9f7819 */ /* 0x000fc600000116f3 */
[----:B------:R-:W-:-:S05]  /*31a0*/  IMAD.MOV R158, RZ, RZ, -R158 ;  /* 0x000000ffff9e7224 */ /* 0x000fca00078e0a9e */
[----:B------:R-:W-:-:S04]  /*31b0*/  LOP3.LUT R160, R158, R245, RZ, 0xc0, !PT ;  /* 0x000000f59ea07212 */ /* 0x000fc800078ec0ff */
[----:B------:R-:W-:-:S04]  /*31c0*/  IADD3 R159, P3, PT, R159, R160, RZ ;  /* 0x000000a09f9f7210 */ /* 0x000fc80007f7e0ff */
[----:B------:R-:W-:Y:S02]  /*31d0*/  LEA.HI.X.SX32 R160, R160, RZ, 0x1, P3 ;  /* 0x000000ffa0a07211 */ /* 0x000fe400018f0eff */
[----:B--2---:R-:W-:-:S04]  /*31e0*/  LEA R158, P3, R159, UR6, 0x2 ;  /* 0x000000069f9e7c11 */ /* 0x004fc8000f8610ff */
[----:B------:R-:W-:Y:S01]  /*31f0*/  LEA.HI.X R159, R159, UR7, R160, 0x2, P3 ;  /* 0x000000079f9f7c11 */ /* 0x000fe200098f14a0 */
[----:B------:R-:W-:Y:S01]  /*3200*/  HFMA2 R160, -RZ, RZ, 0, 5.9604644775390625e-08 ;  /* 0x00000001ffa07431 */ /* 0x000fe200000001ff */
[----:B------:R-:W-:-:S04]  /*3210*/  ISETP.GT.U32.AND P3, PT, R71, 0x1, PT ;  /* 0x000000014700780c */ /* 0x000fc80003f64070 */
[----:B------:R-:W-:Y:S02]  /*3220*/  SEL R160, R160, 0xffffffff, !P3 ;  /* 0xffffffffa0a07807 */ /* 0x000fe40005800000 */
[----:B------:R-:W-:Y:S01]  /*3230*/  ISETP.GE.U32.AND P3, PT, R71, 0x2, PT ;  /* 0x000000024700780c */ /* 0x000fe20003f66070 */
[----:B------:R-:W-:Y:S06]  /*3240*/  MEMBAR.ALL.GPU ;  /* 0x0000000000007992 */ /* 0x000fec000000a000 */
[----:B------:R-:W-:-:S00]  /*3250*/  ERRBAR ;  /* 0x00000000000079ab */ /* 0x000fc00000000000 */
[----:B------:R-:W-:Y:S06]  /*3260*/  CGAERRBAR ;  /* 0x00000000000075ab */ /* 0x000fec0000000000 */
[----:B------:R0:W-:Y:S02]  /*3270*/  REDG.E.ADD.S32.STRONG.GPU desc[UR4][R158.64], R160 ;  /* 0x000000a09e00798e */ /* 0x0001e4000c12e304 */
[----:B0-----:R-:W-:-:S07]  /*3280*/  SEL R160, RZ, 0x2, P3 ;  /* 0x00000002ffa07807 */ /* 0x001fce0001800000 */
.L_x_193:
[----:B------:R-:W2:Y:S04]  /*3290*/  LDG.E.STRONG.GPU R161, desc[UR4][R158.64] ;  /* 0x000000049ea17981 */ /* 0x000ea8000c1ef900 */
[----:B--2---:R-:W-:Y:S01]  /*32a0*/  CCTL.IVALL ;  /* 0x00000000ff00798f */ /* 0x004fe20002000000 */
[----:B------:R-:W-:Y:S05]  /*32b0*/  YIELD ;  /* 0x0000000000007946 */ /* 0x000fea0003800000 */
[----:B------:R-:W-:-:S13]  /*32c0*/  ISETP.NE.AND P3, PT, R161, R160, PT ;  /* 0x000000a0a100720c */ /* 0x000fda0003f65270 */
[----:B------:R-:W-:Y:S05]  /*32d0*/  @P3 BRA `(.L_x_193) ;  /* 0xfffffffc00ec3947 */ /* 0x000fea000383ffff */
.L_x_192:
[----:B------:R-:W-:Y:S05]  /*32e0*/  WARPSYNC.ALL ;  /* 0x0000000000007948 */ /* 0x000fea0003800000 */
[----:B------:R-:W2:Y:S01]  /*32f0*/  S2R R232, SR_TID.X ;  /* 0x0000000000e87919 */ /* 0x000ea20000002100 */
[----:B01----:R-:W0:Y:S01]  /*3300*/  @!P2 LDC.64 R158, c[0x0][0x3c0] ;  /* 0x0000f000ff9eab82 */ /* 0x003e220000000a00 */
[----:B------:R-:W-:Y:S01]  /*3310*/  @!P2 LOP3.LUT R160, R71, 0x1, RZ, 0xc0, !PT ;  /* 0x0000000147a0a812 */ /* 0x000fe200078ec0ff */
[----:B------:R-:W1:Y:S01]  /*3320*/  LDCU UR6, c[0x0][0x384] ;  /* 0x00007080ff0677ac */ /* 0x000e620008000800 */
[----:B------:R-:W-:Y:S02]  /*3330*/  @!P2 LOP3.LUT R161, R243, 0x7ffffffe, RZ, 0xc0, !PT ;  /* 0x7ffffffef3a1a812 */ /* 0x000fe400078ec0ff */
[----:B------:R-:W-:-:S04]  /*3340*/  @!P2 IADD3 R160, PT, PT, -R160, RZ, RZ ;  /* 0x000000ffa0a0a210 */ /* 0x000fc80007ffe1ff */
[----:B------:R-:W-:-:S04]  /*3350*/  @!P2 LOP3.LUT R160, R160, R241, RZ, 0xc0, !PT ;  /* 0x000000f1a0a0a212 */ /* 0x000fc800078ec0ff */
[----:B------:R-:W-:-:S04]  /*3360*/  @!P2 IADD3 R160, P3, PT, R160, R161, RZ ;  /* 0x000000a1a0a0a210 */ /* 0x000fc80007f7e0ff */
[----:B------:R-:W-:Y:S02]  /*3370*/  @!P2 IADD3.X R161, PT, PT, RZ, RZ, RZ, P3, !PT ;  /* 0x000000ffffa1a210 */ /* 0x000fe40001ffe4ff */
[----:B0-----:R-:W-:-:S04]  /*3380*/  @!P2 LEA R158, P4, R160, R158, 0x3 ;  /* 0x0000009ea09ea211 */ /* 0x001fc800078818ff */
[----:B------:R-:W-:Y:S02]  /*3390*/  @!P2 LEA.HI.X R159, R160, R159, R161, 0x3, P4 ;  /* 0x0000009fa09fa211 */ /* 0x000fe400020f1ca1 */
[----:B--2---:R-:W-:-:S04]  /*33a0*/  @!P2 SHF.L.U32 R160, R232, 0x3, RZ ;  /* 0x00000003e8a0a819 */ /* 0x004fc800000006ff */
[----:B------:R-:W-:-:S04]  /*33b0*/  @!P2 LOP3.LUT R160, R160, 0xf8, RZ, 0xc0, !PT ;  /* 0x000000f8a0a0a812 */ /* 0x000fc800078ec0ff */
[----:B------:R-:W-:Y:S02]  /*33c0*/  @!P2 IADD3 R158, P3, PT, R160, R158, RZ ;  /* 0x0000009ea09ea210 */ /* 0x000fe40007f7e0ff */
[----:B------:R-:W-:-:S03]  /*33d0*/  CS2R R160, SRZ ;  /* 0x0000000000a07805 */ /* 0x000fc6000001ff00 */
[----:B------:R-:W-:Y:S01]  /*33e0*/  @!P2 IMAD.X R159, RZ, RZ, R159, P3 ;  /* 0x000000ffff9fa224 */ /* 0x000fe200018e069f */
[----:B------:R-:W-:Y:S06]  /*33f0*/  BAR.SYNC.DEFER_BLOCKING 0x0 ;  /* 0x0000000000007b1d */ /* 0x000fec0000010000 */
[----:B------:R0:W2:Y:S01]  /*3400*/  @!P2 LDG.E.64 R160, desc[UR4][R158.64] ;  /* 0x000000049ea0a981 */ /* 0x0000a2000c1e1b00 */
[----:B-----5:R-:W-:Y:S02]  /*3410*/  SHF.R.U32.HI R245, RZ, 0x10, R89 ;  /* 0x00000010fff57819 */ /* 0x020fe40000011659 */
[----:B------:R-:W-:-:S02]  /*3420*/  SHF.R.U32.HI R246, RZ, 0x10, R77 ;  /* 0x00000010fff67819 */ /* 0x000fc4000001164d */
[----:B------:R-:W-:Y:S02]  /*3430*/  SHF.R.U32.HI R244, RZ, 0x10, R79 ;  /* 0x00000010fff47819 */ /* 0x000fe4000001164f */
[----:B------:R-:W-:Y:S02]  /*3440*/  SHF.R.U32.HI R243, RZ, 0x10, R81 ;  /* 0x00000010fff37819 */ /* 0x000fe40000011651 */
[----:B------:R-:W-:Y:S02]  /*3450*/  SHF.R.U32.HI R242, RZ, 0x10, R83 ;  /* 0x00000010fff27819 */ /* 0x000fe40000011653 */
[----:B0-----:R-:W-:Y:S02]  /*3460*/  MOV R158, RZ ;  /* 0x000000ff009e7202 */ /* 0x001fe40000000f00 */
[----:B------:R-:W-:Y:S02]  /*3470*/  @!P2 MOV R158, 0x46480000 ;  /* 0x46480000009ea802 */ /* 0x000fe40000000f00 */
[----:B------:R-:W-:-:S02]  /*3480*/  IADD3 R71, PT, PT, R71, 0x1, RZ ;  /* 0x0000000147477810 */ /* 0x000fc40007ffe0ff */
[----:B------:R-:W-:Y:S01]  /*3490*/  PLOP3.LUT P1, PT, P1, PT, PT, 0x8, 0x80 ;  /* 0x000000000080781c */ /* 0x000fe20000f2e170 */
[----:B------:R-:W0:Y:S01]  /*34a0*/  SHFL.DOWN PT, R159, R158, 0x1, 0x1f ;  /* 0x08201f009e9f7f89 */ /* 0x000e2200000e0000 */
[----:B------:R-:W-:Y:S01]  /*34b0*/  LOP3.LUT R71, R71, 0x3, RZ, 0xc0, !PT ;  /* 0x0000000347477812 */ /* 0x000fe200078ec0ff */
[----:B0-----:R-:W-:-:S06]  /*34c0*/  FADD.FTZ R232, R159, R158 ;  /* 0x0000009e9fe87221 */ /* 0x001fcc0000010000 */
[----:B------:R-:W0:Y:S01]  /*34d0*/  MUFU.RCP R232, R232 ;  /* 0x000000e800e87308 */ /* 0x000e220000001000 */
[----:B--2---:R-:W2:Y:S02]  /*34e0*/  SHFL.DOWN PT, R237, R161, 0x1, 0x1f ;  /* 0x08201f00a1ed7f89 */ /* 0x004ea400000e0000 */
[----:B--2---:R-:W-:Y:S02]  /*34f0*/  FADD.FTZ R237, R237, R161 ;  /* 0x000000a1eded7221 */ /* 0x004fe40000010000 */
[----:B------:R-:W2:Y:S02]  /*3500*/  SHFL.DOWN PT, R161, R160, 0x1, 0x1f ;  /* 0x08201f00a0a17f89 */ /* 0x000ea400000e0000 */
[----:B--2---:R-:W-:-:S04]  /*3510*/  FADD.FTZ R241, -R161, R160 ;  /* 0x000000a0a1f17221 */ /* 0x004fc80000010100 */
[----:B------:R-:W-:-:S04]  /*3520*/  FMUL.FTZ R241, R241, R241 ;  /* 0x000000f1f1f17220 */ /* 0x000fc80000410000 */
[----:B------:R-:W-:-:S04]  /*3530*/  FMUL.FTZ R241, R241, R158 ;  /* 0x0000009ef1f17220 */ /* 0x000fc80000410000 */
[C---:B------:R-:W-:Y:S01]  /*3540*/  FMUL.FTZ R241, R159.reuse, R241 ;  /* 0x000000f19ff17220 */ /* 0x040fe20000410000 */
[----:B------:R-:W-:-:S03]  /*3550*/  FMUL.FTZ R159, R159, R161 ;  /* 0x000000a19f9f7220 */ /* 0x000fc60000410000 */
[----:B0-----:R-:W-:Y:S01]  /*3560*/  FFMA.FTZ R237, R232, R241, R237 ;  /* 0x000000f1e8ed7223 */ /* 0x001fe200000100ed */
[----:B------:R-:W-:Y:S02]  /*3570*/  FFMA.FTZ R159, R158, R160, R159 ;  /* 0x000000a09e9f7223 */ /* 0x000fe4000001009f */
[----:B------:R-:W0:Y:S02]  /*3580*/  LDC R158, c[0x0][0x3d0] ;  /* 0x0000f400ff9e7b82 */ /* 0x000e240000000800 */
[----:B------:R-:W-:Y:S01]  /*3590*/  FMUL.FTZ R159, R232, R159 ;  /* 0x0000009fe89f7220 */ /* 0x000fe20000410000 */
[----:B------:R-:W0:Y:S05]  /*35a0*/  SHFL.IDX PT, R237, R237, RZ, 0x1f ;  /* 0x00001fffeded7589 */ /* 0x000e2a00000e0000 */
[----:B------:R-:W2:Y:S01]  /*35b0*/  SHFL.IDX PT, R159, R159, RZ, 0x1f ;  /* 0x00001fff9f9f7589 */ /* 0x000ea200000e0000 */
[----:B0-----:R-:W-:Y:S01]  /*35c0*/  FFMA.FTZ R158, R237, 3.9062499126885086298e-05, R158 ;  /* 0x3823d70aed9e7823 */ /* 0x001fe2000001009e */
[----:B--2---:R-:W-:-:S05]  /*35d0*/  FADD.FTZ R48, R48, -R159 ;  /* 0x8000009f30307221 */ /* 0x004fca0000010000 */
        /* <DEDUP_REMOVED lines=46> */
[--C-:B------:R-:W-:Y:S01]  /*38c0*/  FADD.FTZ R16, R16, -R159.reuse ;  /* 0x8000009f10107221 */ /* 0x100fe20000010000 */
[----:B------:R-:W-:Y:S01]  /*38d0*/  F2FP.BF16.F32.PACK_AB R24, RZ, R23 ;  /* 0x00000017ff18723e */ /* 0x000fe200000010ff */
[--C-:B------:R-:W-:Y:S01]  /*38e0*/  FADD.FTZ R15, R15, -R159.reuse ;  /* 0x8000009f0f0f7221 */ /* 0x100fe20000010000 */
        /* <DEDUP_REMOVED lines=9> */
[----:B------:R-:W-:Y:S01]  /*3980*/  FMUL.FTZ R160, R158, R15 ;  /* 0x0000000f9ea07220 */ /* 0x000fe20000410000 */
[--C-:B------:R-:W-:Y:S01]  /*3990*/  FADD.FTZ R11, R11, -R159.reuse ;  /* 0x8000009f0b0b7221 */ /* 0x100fe20000010000 */
[--C-:B------:R-:W-:Y:S01]  /*39a0*/  FADD.FTZ R10, R10, -R159.reuse ;  /* 0x8000009f0a0a7221 */ /* 0x100fe20000010000 */
[----:B------:R-:W-:Y:S01]  /*39b0*/  FMUL.FTZ R14, R158, R14 ;  /* 0x0000000e9e0e7220 */ /* 0x000fe20000410000 */
[--C-:B------:R-:W-:Y:S01]  /*39c0*/  FADD.FTZ R50, R50, -R159.reuse ;  /* 0x8000009f32327221 */ /* 0x100fe20000010000 */
[----:B------:R-:W-:Y:S01]  /*39d0*/  F2FP.BF16.F32.PACK_AB R15, RZ, R16 ;  /* 0x00000010ff0f723e */ /* 0x000fe200000010ff */
[C---:B------:R-:W-:Y:S01]  /*39e0*/  FMUL.FTZ R12, R158.reuse, R12 ;  /* 0x0000000c9e0c7220 */ /* 0x040fe20000410000 */
[----:B------:R-:W-:Y:S01]  /*39f0*/  F2FP.BF16.F32.PACK_AB R16, RZ, R160 ;  /* 0x000000a0ff10723e */ /* 0x000fe200000010ff */
[C---:B------:R-:W-:Y:S01]  /*3a00*/  FMUL.FTZ R11, R158.reuse, R11 ;  /* 0x0000000b9e0b7220 */ /* 0x040fe20000410000 */
[----:B------:R-:W-:Y:S01]  /*3a10*/  FMUL.FTZ R160, R158, R10 ;  /* 0x0000000a9ea07220 */ /* 0x000fe20000410000 */
[--C-:B------:R-:W-:Y:S01]  /*3a20*/  FADD.FTZ R8, R8, -R159.reuse ;  /* 0x8000009f08087221 */ /* 0x100fe20000010000 */
[----:B------:R-:W-:Y:S01]  /*3a30*/  FMUL.FTZ R50, R158, R50 ;  /* 0x000000329e327220 */ /* 0x000fe20000410000 */
[----:B------:R-:W-:Y:S01]  /*3a40*/  F2FP.BF16.F32.PACK_AB R10, RZ, R14 ;  /* 0x0000000eff0a723e */ /* 0x000fe200000010ff */
[--C-:B------:R-:W-:Y:S01]  /*3a50*/  FADD.FTZ R7, R7, -R159.reuse ;  /* 0x8000009f07077221 */ /* 0x100fe20000010000 */
[----:B------:R-:W-:Y:S01]  /*3a60*/  F2FP.BF16.F32.PACK_AB R14, RZ, R12 ;  /* 0x0000000cff0e723e */ /* 0x000fe200000010ff */
[--C-:B------:R-:W-:Y:S01]  /*3a70*/  FADD.FTZ R2, R2, -R159.reuse ;  /* 0x8000009f02027221 */ /* 0x100fe20000010000 */
[----:B------:R-:W-:Y:S01]  /*3a80*/  F2FP.BF16.F32.PACK_AB R12, RZ, R11 ;  /* 0x0000000bff0c723e */ /* 0x000fe200000010ff */
[----:B------:R-:W-:Y:S01]  /*3a90*/  FMUL.FTZ R8, R158, R8 ;  /* 0x000000089e087220 */ /* 0x000fe20000410000 */
[----:B------:R-:W-:Y:S01]  /*3aa0*/  F2FP.BF16.F32.PACK_AB R11, RZ, R160 ;  /* 0x000000a0ff0b723e */ /* 0x000fe200000010ff */
[--C-:B------:R-:W-:Y:S01]  /*3ab0*/  FADD.FTZ R152, R152, -R159.reuse ;  /* 0x8000009f98987221 */ /* 0x100fe20000010000 */
[----:B------:R-:W-:Y:S01]  /*3ac0*/  FMUL.FTZ R160, R158, R7 ;  /* 0x000000079ea07220 */ /* 0x000fe20000410000 */
[----:B------:R-:W-:Y:S01]  /*3ad0*/  F2FP.BF16.F32.PACK_AB R48, RZ, R50 ;  /* 0x00000032ff30723e */ /* 0x000fe200000010ff */
[--C-:B------:R-:W-:Y:S01]  /*3ae0*/  FADD.FTZ R4, R4, -R159.reuse ;  /* 0x8000009f04047221 */ /* 0x100fe20000010000 */
[----:B------:R-:W-:Y:S01]  /*3af0*/  F2FP.BF16.F32.PACK_AB R50, RZ, R161 ;  /* 0x000000a1ff32723e */ /* 0x000fe200000010ff */
[--C-:B------:R-:W-:Y:S01]  /*3b00*/  FADD.FTZ R0, R0, -R159.reuse ;  /* 0x8000009f00007221 */ /* 0x100fe20000010000 */
[C---:B------:R-:W-:Y:S01]  /*3b10*/  FMUL.FTZ R2, R158.reuse, R2 ;  /* 0x000000029e027220 */ /* 0x040fe20000410000 */
[--C-:B------:R-:W-:Y:S01]  /*3b20*/  FADD.FTZ R183, R183, -R159.reuse ;  /* 0x8000009fb7b77221 */ /* 0x100fe20000010000 */
[C---:B------:R-:W-:Y:S01]  /*3b30*/  FMUL.FTZ R161, R158.reuse, R152 ;  /* 0x000000989ea17220 */ /* 0x040fe20000410000 */
[----:B------:R-:W-:Y:S01]  /*3b40*/  F2FP.BF16.F32.PACK_AB R7, RZ, R8 ;  /* 0x00000008ff07723e */ /* 0x000fe200000010ff */
[C---:B------:R-:W-:Y:S01]  /*3b50*/  FMUL.FTZ R4, R158.reuse, R4 ;  /* 0x000000049e047220 */ /* 0x040fe20000410000 */
[----:B------:R-:W-:Y:S01]  /*3b60*/  F2FP.BF16.F32.PACK_AB R8, RZ, R160 ;  /* 0x000000a0ff08723e */ /* 0x000fe200000010ff */
[--C-:B------:R-:W-:Y:S01]  /*3b70*/  FADD.FTZ R181, R181, -R159.reuse ;  /* 0x8000009fb5b57221 */ /* 0x100fe20000010000 */
[----:B------:R-:W-:Y:S01]  /*3b80*/  FMUL.FTZ R160, R158, R0 ;  /* 0x000000009ea07220 */ /* 0x000fe20000410000 */
[--C-:B------:R-:W-:Y:S01]  /*3b90*/  FADD.FTZ R156, R156, -R159.reuse ;  /* 0x8000009f9c9c7221 */ /* 0x100fe20000010000 */
[----:B------:R-:W-:Y:S01]  /*3ba0*/  FMUL.FTZ R183, R158, R183 ;  /* 0x000000b79eb77220 */ /* 0x000fe20000410000 */
[----:B------:R-:W-:Y:S01]  /*3bb0*/  F2FP.BF16.F32.PACK_AB R0, RZ, R2 ;  /* 0x00000002ff00723e */ /* 0x000fe200000010ff */
[--C-:B------:R-:W-:Y:S01]  /*3bc0*/  FADD.FTZ R192, R192, -R159.reuse ;  /* 0x8000009fc0c07221 */ /* 0x100fe20000010000 */
[----:B------:R-:W-:Y:S01]  /*3bd0*/  F2FP.BF16.F32.PACK_AB R2, RZ, R161 ;  /* 0x000000a1ff02723e */ /* 0x000fe200000010ff */
[--C-:B------:R-:W-:Y:S01]  /*3be0*/  FADD.FTZ R73, R73, -R159.reuse ;  /* 0x8000009f49497221 */ /* 0x100fe20000010000 */
[--C-:B------:R-:W-:Y:S01]  /*3bf0*/  FADD.FTZ R185, R185, -R159.reuse ;  /* 0x8000009fb9b97221 */ /* 0x100fe20000010000 */
[--C-:B------:R-:W-:Y:S01]  /*3c00*/  FADD.FTZ R153, R153, -R159.reuse ;  /* 0x8000009f99997221 */ /* 0x100fe20000010000 */
[--C-:B------:R-:W-:Y:S01]  /*3c10*/  FADD.FTZ R180, R180, -R159.reuse ;  /* 0x8000009fb4b47221 */ /* 0x100fe20000010000 */
[----:B------:R-:W-:Y:S01]  /*3c20*/  FMUL.FTZ R161, R158, R181 ;  /* 0x000000b59ea17220 */ /* 0x000fe20000410000 */
[--C-:B------:R-:W-:Y:S01]  /*3c30*/  FADD.FTZ R188, R188, -R159.reuse ;  /* 0x8000009fbcbc7221 */ /* 0x100fe20000010000 */
[----:B------:R-:W-:Y:S01]  /*3c40*/  F2FP.BF16.F32.PACK_AB R152, RZ, R4 ;  /* 0x00000004ff98723e */ /* 0x000fe200000010ff */
[--C-:B------:R-:W-:Y:S01]  /*3c50*/  FADD.FTZ R154, R154, -R159.reuse ;  /* 0x8000009f9a9a7221 */ /* 0x100fe20000010000 */
[----:B------:R-:W-:Y:S01]  /*3c60*/  FMUL.FTZ R181, R158, R156 ;  /* 0x0000009c9eb57220 */ /* 0x000fe20000410000 */
[--C-:B------:R-:W-:Y:S01]  /*3c70*/  FADD.FTZ R191, R191, -R159.reuse ;  /* 0x8000009fbfbf7221 */ /* 0x100fe20000010000 */
[--C-:B------:R-:W-:Y:S01]  /*3c80*/  FADD.FTZ R195, R195, -R159.reuse ;  /* 0x8000009fc3c37221 */ /* 0x100fe20000010000 */
[----:B------:R-:W-:Y:S01]  /*3c90*/  F2FP.BF16.F32.PACK_AB R4, RZ, R160 ;  /* 0x000000a0ff04723e */ /* 0x000fe200000010ff */
[--C-:B------:R-:W-:Y:S01]  /*3ca0*/  FADD.FTZ R162, R162, -R159.reuse ;  /* 0x8000009fa2a27221 */ /* 0x100fe20000010000 */
[----:B------:R-:W-:Y:S01]  /*3cb0*/  F2FP.BF16.F32.PACK_AB R156, RZ, R183 ;  /* 0x000000b7ff9c723e */ /* 0x000fe200000010ff */
        /* <DEDUP_REMOVED lines=13> */
[--C-:B------:R-:W-:Y:S01]  /*3d90*/  FADD.FTZ R182, R182, -R159.reuse ;  /* 0x8000009fb6b67221 */ /* 0x100fe20000010000 */
[----:B------:R-:W-:Y:S01]  /*3da0*/  F2FP.BF16.F32.PACK_AB R162, RZ, R192 ;  /* 0x000000c0ffa2723e */ /* 0x000fe200000010ff */
[--C-:B------:R-:W-:Y:S01]  /*3db0*/  FADD.FTZ R197, R197, -R159.reuse ;  /* 0x8000009fc5c57221 */ /* 0x100fe20000010000 */
[--C-:B------:R-:W-:Y:S01]  /*3dc0*/  FADD.FTZ R198, R198, -R159.reuse ;  /* 0x8000009fc6c67221 */ /* 0x100fe20000010000 */
[--C-:B------:R-:W-:Y:S01]  /*3dd0*/  FADD.FTZ R155, R155, -R159.reuse ;  /* 0x8000009f9b9b7221 */ /* 0x100fe20000010000 */
[--C-:B------:R-:W-:Y:S01]  /*3de0*/  FADD.FTZ R190, R190, -R159.reuse ;  /* 0x8000009fbebe7221 */ /* 0x100fe20000010000 */
[----:B------:R-:W-:Y:S01]  /*3df0*/  FMUL.FTZ R192, R158, R193 ;  /* 0x000000c19ec07220 */ /* 0x000fe20000410000 */
[----:B------:R-:W-:Y:S01]  /*3e00*/  F2FP.BF16.F32.PACK_AB R154, RZ, R153 ;  /* 0x00000099ff9a723e */ /* 0x000fe200000010ff */
[--C-:B------:R-:W-:Y:S01]  /*3e10*/  FADD.FTZ R184, R184, -R159.reuse ;  /* 0x8000009fb8b87221 */ /* 0x100fe20000010000 */
[C---:B------:R-:W-:Y:S01]  /*3e20*/  FMUL.FTZ R193, R158.reuse, R164 ;  /* 0x000000a49ec17220 */ /* 0x040fe20000410000 */
[--C-:B------:R-:W-:Y:S01]  /*3e30*/  FADD.FTZ R167, R167, -R159.reuse ;  /* 0x8000009fa7a77221 */ /* 0x100fe20000010000 */
[----:B------:R-:W-:Y:S01]  /*3e40*/  F2FP.BF16.F32.PACK_AB R153, RZ, R180 ;  /* 0x000000b4ff99723e */ /* 0x000fe200000010ff */
[--C-:B------:R-:W-:Y:S01]  /*3e50*/  FADD.FTZ R157, R157, -R159.reuse ;  /* 0x8000009f9d9d7221 */ /* 0x100fe20000010000 */
[----:B------:R-:W-:Y:S01]  /*3e60*/  F2FP.BF16.F32.PACK_AB R164, RZ, R195 ;  /* 0x000000c3ffa4723e */ /* 0x000fe200000010ff */
[C---:B------:R-:W-:Y:S01]  /*3e70*/  FMUL.FTZ R165, R158.reuse, R165 ;  /* 0x000000a59ea57220 */ /* 0x040fe20000410000 */
[--C-:B------:R-:W-:Y:S01]  /*3e80*/  FADD.FTZ R199, R199, -R159.reuse ;  /* 0x8000009fc7c77221 */ /* 0x100fe20000010000 */
[----:B------:R-:W-:Y:S01]  /*3e90*/  FMUL.FTZ R180, R158, R182 ;  /* 0x000000b69eb47220 */ /* 0x000fe20000410000 */
[--C-:B------:R-:W-:Y:S01]  /*3ea0*/  FADD.FTZ R187, R187, -R159.reuse ;  /* 0x8000009fbbbb7221 */ /* 0x100fe20000010000 */
[--C-:B------:R-:W-:Y:S01]  /*3eb0*/  FADD.FTZ R194, R194, -R159.reuse ;  /* 0x8000009fc2c27221 */ /* 0x100fe20000010000 */
[C---:B------:R-:W-:Y:S01]  /*3ec0*/  FMUL.FTZ R195, R158.reuse, R197 ;  /* 0x000000c59ec37220 */ /* 0x040fe20000410000 */
        /* <DEDUP_REMOVED lines=11> */
[--C-:B------:R-:W-:Y:S01]  /*3f80*/  FADD.FTZ R163, R163, -R159.reuse ;  /* 0x8000009fa3a37221 */ /* 0x100fe20000010000 */
[C---:B------:R-:W-:Y:S01]  /*3f90*/  FMUL.FTZ R194, R158.reuse, R194 ;  /* 0x000000c29ec27220 */ /* 0x040fe20000410000 */
[----:B------:R-:W-:Y:S01]  /*3fa0*/  F2FP.BF16.F32.PACK_AB R197, RZ, R165 ;  /* 0x000000a5ffc5723e */ /* 0x000fe200000010ff */
[--C-:B------:R-:W-:Y:S01]  /*3fb0*/  FADD.FTZ R173, R173, -R159.reuse ;  /* 0x8000009fadad7221 */ /* 0x100fe20000010000 */
[----:B------:R-:W-:Y:S01]  /*3fc0*/  FMUL.FTZ R187, R158, R189 ;  /* 0x000000bd9ebb7220 */ /* 0x000fe20000410000 */
[----:B------:R-:W-:Y:S01]  /*3fd0*/  F2FP.BF16.F32.PACK_AB R165, RZ, R195 ;  /* 0x000000c3ffa5723e */ /* 0x000fe200000010ff */
[--C-:B------:R-:W-:Y:S01]  /*3fe0*/  FADD.FTZ R204, R204, -R159.reuse ;  /* 0x8000009fcccc7221 */ /* 0x100fe20000010000 */
[----:B------:R-:W-:Y:S01]  /*3ff0*/  F2FP.BF16.F32.PACK_AB R198, RZ, R198 ;  /* 0x000000c6ffc6723e */ /* 0x000fe200000010ff */
[--C-:B------:R-:W-:Y:S01]  /*4000*/  FADD.FTZ R166, R166, -R159.reuse ;  /* 0x8000009fa6a67221 */ /* 0x100fe20000010000 */
[----:B------:R-:W-:Y:S01]  /*4010*/  F2FP.BF16.F32.PACK_AB R189, RZ, R190 ;  /* 0x000000beffbd723e */ /* 0x000fe200000010ff */
[C---:B------:R-:W-:Y:S01]  /*4020*/  FMUL.FTZ R196, R158.reuse, R196 ;  /* 0x000000c49ec47220 */ /* 0x040fe20000410000 */
[----:B------:R-:W-:Y:S01]  /*4030*/  FMUL.FTZ R195, R158, R169 ;  /* 0x000000a99ec37220 */ /* 0x000fe20000410000 */
[----:B------:R-:W-:Y:S01]  /*4040*/  F2FP.BF16.F32.PACK_AB R190, RZ, R191 ;  /* 0x000000bfffbe723e */ /* 0x000fe200000010ff */
[--C-:B------:R-:W-:Y:S01]  /*4050*/  FADD.FTZ R200, R200, -R159.reuse ;  /* 0x8000009fc8c87221 */ /* 0x100fe20000010000 */
[----:B------:R-:W-:Y:S01]  /*4060*/  F2FP.BF16.F32.PACK_AB R169, RZ, R167 ;  /* 0x000000a7ffa9723e */ /* 0x000fe200000010ff */
[----:B------:R-:W-:Y:S01]  /*4070*/  FMUL.FTZ R191, R158, R163 ;  /* 0x000000a39ebf7220 */ /* 0x000fe20000410000 */
[----:B------:R-:W-:Y:S01]  /*4080*/  F2FP.BF16.F32.PACK_AB R167, RZ, R199 ;  /* 0x000000c7ffa7723e */ /* 0x000fe200000010ff */
[--C-:B------:R-:W-:Y:S01]  /*4090*/  FADD.FTZ R170, R170, -R159.reuse ;  /* 0x8000009faaaa7221 */ /* 0x100fe20000010000 */
[--C-:B------:R-:W-:Y:S01]  /*40a0*/  FADD.FTZ R205, R205, -R159.reuse ;  /* 0x8000009fcdcd7221 */ /* 0x100fe20000010000 */
[----:B------:R-:W-:Y:S01]  /*40b0*/  FMUL.FTZ R173, R158, R173 ;  /* 0x000000ad9ead7220 */ /* 0x000fe20000410000 */
[----:B------:R-:W-:Y:S01]  /*40c0*/  F2FP.BF16.F32.PACK_AB R163, RZ, R194 ;  /* 0x000000c2ffa3723e */ /* 0x000fe200000010ff */
[--C-:B------:R-:W-:Y:S01]  /*40d0*/  FADD.FTZ R202, R202, -R159.reuse ;  /* 0x8000009fcaca7221 */ /* 0x100fe20000010000 */
[C---:B------:R-:W-:Y:S01]  /*40e0*/  FMUL.FTZ R199, R158.reuse, R204 ;  /* 0x000000cc9ec77220 */ /* 0x040fe20000410000 */
[C---:B------:R-:W-:Y:S01]  /*40f0*/  FMUL.FTZ R194, R158.reuse, R166 ;  /* 0x000000a69ec27220 */ /* 0x040fe20000410000 */
[----:B------:R-:W-:Y:S01]  /*4100*/  FADD.FTZ R177, R177, -R159 ;  /* 0x8000009fb1b17221 */ /* 0x000fe20000010000 */
[----:B------:R-:W-:Y:S01]  /*4110*/  HFMA2.BF16_V2 R198, R245.H0_H0, R198.H0_H0, R246.H0_H0 ;  /* 0x200000c6f5c67231 */ /* 0x000fe200002408f6 */
[----:B------:R-:W-:Y:S01]  /*4120*/  F2FP.BF16.F32.PACK_AB R166, RZ, R196 ;  /* 0x000000c4ffa6723e */ /* 0x000fe200000010ff */
[C---:B------:R-:W-:Y:S01]  /*4130*/  FMUL.FTZ R232, R158.reuse, R200 ;  /* 0x000000c89ee87220 */ /* 0x040fe20000410000 */
[----:B------:R-:W-:Y:S01]  /*4140*/  SHF.R.U32.HI R246, RZ, 0x10, R151 ;  /* 0x00000010fff67819 */ /* 0x000fe20000011697 */
[----:B------:R-:W-:Y:S01]  /*4150*/  FADD.FTZ R171, R171, -R159 ;  /* 0x8000009fabab7221 */ /* 0x000fe20000010000 */
[----:B------:R-:W-:Y:S01]  /*4160*/  SHF.R.U32.HI R245, RZ, 0x10, R149 ;  /* 0x00000010fff57819 */ /* 0x000fe20000011695 */
[C---:B------:R-:W-:Y:S01]  /*4170*/  FMUL.FTZ R196, R158.reuse, R170 ;  /* 0x000000aa9ec47220 */ /* 0x040fe20000410000 */
[C---:B------:R-:W-:Y:S01]  /*4180*/  FMUL.FTZ R200, R158.reuse, R205 ;  /* 0x000000cd9ec87220 */ /* 0x040fe20000410000 */
[----:B------:R-:W-:Y:S01]  /*4190*/  FMUL.FTZ R170, R158, R202 ;  /* 0x000000ca9eaa7220 */ /* 0x000fe20000410000 */
[----:B------:R-:W-:Y:S01]  /*41a0*/  F2FP.BF16.F32.PACK_AB R205, RZ, R173 ;  /* 0x000000adffcd723e */ /* 0x000fe200000010ff */
[----:B------:R-:W-:Y:S01]  /*41b0*/  FADD.FTZ R26, R26, -R159 ;  /* 0x8000009f1a1a7221 */ /* 0x000fe20000010000 */
[----:B------:R-:W-:Y:S01]  /*41c0*/  F2FP.BF16.F32.PACK_AB R173, RZ, R199 ;  /* 0x000000c7ffad723e */ /* 0x000fe200000010ff */
[C---:B------:R-:W-:Y:S01]  /*41d0*/  FMUL.FTZ R202, R158.reuse, R177 ;  /* 0x000000b19eca7220 */ /* 0x040fe20000410000 */
[----:B------:R-:W-:Y:S01]  /*41e0*/  SHF.R.U32.HI R199, RZ, 0x10, R87 ;  /* 0x00000010ffc77819 */ /* 0x000fe20000011657 */
[----:B------:R-:W-:Y:S01]  /*41f0*/  FMUL.FTZ R237, R158, R171 ;  /* 0x000000ab9eed7220 */ /* 0x000fe20000410000 */
[----:B------:R-:W-:Y:S01]  /*4200*/  SHF.R.U32.HI R177, RZ, 0x10, R75 ;  /* 0x00000010ffb17819 */ /* 0x000fe2000001164b */
[----:B------:R-:W-:-:S02]  /*4210*/  HFMA2.BF16_V2 R50, R246.H0_H0, R50.H0_H0, R245.H0_H0 ;  /* 0x20000032f6327231 */ /* 0x000fc400002408f5 */
[--C-:B------:R-:W-:Y:S01]  /*4220*/  FADD.FTZ R201, R201, -R159.reuse ;  /* 0x8000009fc9c97221 */ /* 0x100fe20000010000 */
[----:B------:R-:W-:Y:S01]  /*4230*/  FADD.FTZ R203, R203, -R159 ;  /* 0x8000009fcbcb7221 */ /* 0x000fe20000010000 */
[----:B------:R-:W-:Y:S01]  /*4240*/  SHF.R.U32.HI R246, RZ, 0x10, R143 ;  /* 0x00000010fff67819 */ /* 0x000fe2000001168f */
[----:B------:R-:W-:Y:S01]  /*4250*/  FMUL.FTZ R26, R158, R26 ;  /* 0x0000001a9e1a7220 */ /* 0x000fe20000410000 */
[----:B------:R-:W-:Y:S01]  /*4260*/  SHF.R.U32.HI R245, RZ, 0x10, R141 ;  /* 0x00000010fff57819 */ /* 0x000fe2000001168d */
[--C-:B------:R-:W-:Y:S01]  /*4270*/  FADD.FTZ R207, R207, -R159.reuse ;  /* 0x8000009fcfcf7221 */ /* 0x100fe20000010000 */
[--C-:B------:R-:W-:Y:S01]  /*4280*/  FADD.FTZ R175, R175, -R159.reuse ;  /* 0x8000009fafaf7221 */ /* 0x100fe20000010000 */
[----:B------:R-:W-:Y:S01]  /*4290*/  HFMA2.BF16_V2 R199, R199.H0_H0, R197.H0_H0, R177.H0_H0 ;  /* 0x200000c5c7c77231 */ /* 0x000fe200002408b1 */
[----:B------:R-:W-:Y:S01]  /*42a0*/  F2FP.BF16.F32.PACK_AB R232, RZ, R232 ;  /* 0x000000e8ffe8723e */ /* 0x000fe200000010ff */
[--C-:B------:R-:W-:Y:S01]  /*42b0*/  FADD.FTZ R172, R172, -R159.reuse ;  /* 0x8000009facac7221 */ /* 0x100fe20000010000 */
[C---:B------:R-:W-:Y:S01]  /*42c0*/  FMUL.FTZ R201, R158.reuse, R201 ;  /* 0x000000c99ec97220 */ /* 0x040fe20000410000 */
[----:B------:R-:W-:Y:S01]  /*42d0*/  F2FP.BF16.F32.PACK_AB R237, RZ, R237 ;  /* 0x000000edffed723e */ /* 0x000fe200000010ff */
[----:B------:R-:W-:Y:S01]  /*42e0*/  FMUL.FTZ R203, R158, R203 ;  /* 0x000000cb9ecb7220 */ /* 0x000fe20000410000 */
[----:B------:R-:W-:Y:S01]  /*42f0*/  FADD.FTZ R206, R206, -R159 ;  /* 0x8000009fcece7221 */ /* 0x000fe20000010000 */
[----:B------:R-:W-:Y:S01]  /*4300*/  SHF.R.U32.HI R197, RZ, 0x10, R91 ;  /* 0x00000010ffc57819 */ /* 0x000fe2000001165b */
[----:B------:R-:W-:Y:S01]  /*4310*/  FADD.FTZ R176, R176, -R159 ;  /* 0x8000009fb0b07221 */ /* 0x000fe20000010000 */
[----:B------:R-:W-:Y:S01]  /*4320*/  SHF.R.U32.HI R177, RZ, 0x10, R93 ;  /* 0x00000010ffb17819 */ /* 0x000fe2000001165d */
[C---:B------:R-:W-:Y:S01]  /*4330*/  FMUL.FTZ R207, R158.reuse, R207 ;  /* 0x000000cf9ecf7220 */ /* 0x040fe20000410000 */
[----:B------:R-:W-:Y:S01]  /*4340*/  HFMA2.BF16_V2 R38, R246.H0_H0, R38.H0_H0, R245.H0_H0 ;  /* 0x20000026f6267231 */ /* 0x000fe200002408f5 */
[----:B------:R-:W-:Y:S01]  /*4350*/  F2FP.BF16.F32.PACK_AB R26, RZ, R26 ;  /* 0x0000001aff1a723e */ /* 0x000fe200000010ff */
[----:B------:R-:W-:Y:S01]  /*4360*/  FADD.FTZ R31, R31, -R159 ;  /* 0x8000009f1f1f7221 */ /* 0x000fe20000010000 */
[----:B------:R-:W-:Y:S01]  /*4370*/  SHF.R.U32.HI R246, RZ, 0x10, R135 ;  /* 0x00000010fff67819 */ /* 0x000fe20000011687 */
[C---:B------:R-:W-:Y:S01]  /*4380*/  FMUL.FTZ R241, R158.reuse, R175 ;  /* 0x000000af9ef17220 */ /* 0x040fe20000410000 */
[----:B------:R-:W-:Y:S01]  /*4390*/  SHF.R.U32.HI R245, RZ, 0x10, R133 ;  /* 0x00000010fff57819 */ /* 0x000fe20000011685 */
[C---:B------:R-:W-:Y:S01]  /*43a0*/  FMUL.FTZ R171, R158.reuse, R172 ;  /* 0x000000ac9eab7220 */ /* 0x040fe20000410000 */
[C---:B------:R-:W-:Y:S01]  /*43b0*/  FMUL.FTZ R175, R158.reuse, R206 ;  /* 0x000000ce9eaf7220 */ /* 0x040fe20000410000 */
[----:B------:R-:W-:Y:S01]  /*43c0*/  F2FP.BF16.F32.PACK_AB R172, RZ, R201 ;  /* 0x000000c9ffac723e */ /* 0x000fe200000010ff */
[----:B------:R-:W-:Y:S01]  /*43d0*/  FMUL.FTZ R206, R158, R176 ;  /* 0x000000b09ece7220 */ /* 0x000fe20000410000 */
[----:B------:R-:W-:Y:S01]  /*43e0*/  F2FP.BF16.F32.PACK_AB R204, RZ, R203 ;  /* 0x000000cbffcc723e */ /* 0x000fe200000010ff */
[----:B------:R-:W-:Y:S01]  /*43f0*/  HFMA2.BF16_V2 R197, R197.H0_H0, R232.H0_H0, R244.H0_H0 ;  /* 0x200000e8c5c57231 */ /* 0x000fe200002408f4 */
[----:B------:R-:W-:Y:S01]  /*4400*/  F2FP.BF16.F32.PACK_AB R203, RZ, R200 ;  /* 0x000000c8ffcb723e */ /* 0x000fe200000010ff */
[----:B------:R-:W-:Y:S01]  /*4410*/  HFMA2.BF16_V2 R177, R177.H0_H0, R237.H0_H0, R243.H0_H0 ;  /* 0x200000edb1b17231 */ /* 0x000fe200002408f3 */
[----:B------:R-:W-:Y:S01]  /*4420*/  F2FP.BF16.F32.PACK_AB R176, RZ, R207 ;  /* 0x000000cfffb0723e */ /* 0x000fe200000010ff */
[----:B------:R-:W-:Y:S01]  /*4430*/  FADD.FTZ R201, R208, -R159 ;  /* 0x8000009fd0c97221 */ /* 0x000fe20000010000 */
[----:B------:R-:W-:Y:S01]  /*4440*/  SHF.R.U32.HI R244, RZ, 0x10, R147 ;  /* 0x00000010fff47819 */ /* 0x000fe20000011693 */
[----:B------:R-:W-:Y:S01]  /*4450*/  FMUL.FTZ R31, R158, R31 ;  /* 0x0000001f9e1f7220 */ /* 0x000fe20000410000 */
[----:B------:R-:W-:Y:S01]  /*4460*/  SHF.R.U32.HI R243, RZ, 0x10, R145 ;  /* 0x00000010fff37819 */ /* 0x000fe20000011691 */
[--C-:B------:R-:W-:Y:S01]  /*4470*/  FADD.FTZ R200, R209, -R159.reuse ;  /* 0x8000009fd1c87221 */ /* 0x100fe20000010000 */
[--C-:B------:R-:W-:Y:S01]  /*4480*/  FADD.FTZ R208, R178, -R159.reuse ;  /* 0x8000009fb2d07221 */ /* 0x100fe20000010000 */
[----:B------:R-:W-:Y:S01]  /*4490*/  FADD.FTZ R207, R179, -R159 ;  /* 0x8000009fb3cf7221 */ /* 0x000fe20000010000 */
[----:B------:R-:W-:Y:S01]  /*44a0*/  HFMA2.BF16_V2 R26, R246.H0_H0, R26.H0_H0, R245.H0_H0 ;  /* 0x2000001af61a7231 */ /* 0x000fe200002408f5 */
[----:B------:R-:W-:Y:S01]  /*44b0*/  F2FP.BF16.F32.PACK_AB R241, RZ, R241 ;  /* 0x000000f1fff1723e */ /* 0x000fe200000010ff */
[----:B------:R-:W-:Y:S01]  /*44c0*/  HFMA2.BF16_V2 R43, R244.H0_H0, R43.H0_H0, R243.H0_H0 ;  /* 0x2000002bf42b7231 */ /* 0x000fe200002408f3 */
[----:B------:R-:W-:Y:S01]  /*44d0*/  SHF.R.U32.HI R179, RZ, 0x10, R95 ;  /* 0x00000010ffb37819 */ /* 0x000fe2000001165f */
[----:B------:R-:W-:Y:S01]  /*44e0*/  FADD.FTZ R6, R6, -R159 ;  /* 0x8000009f06067221 */ /* 0x000fe20000010000 */
[----:B------:R-:W-:Y:S01]  /*44f0*/  SHF.R.U32.HI R178, RZ, 0x10, R97 ;  /* 0x00000010ffb27819 */ /* 0x000fe20000011661 */
[----:B------:R-:W-:Y:S01]  /*4500*/  FADD.FTZ R49, R49, -R159 ;  /* 0x8000009f31317221 */ /* 0x000fe20000010000 */
[----:B------:R-:W-:Y:S01]  /*4510*/  SHF.R.U32.HI R209, RZ, 0x10, R85 ;  /* 0x00000010ffd17819 */ /* 0x000fe20000011655 */
[----:B------:R-:W-:Y:S01]  /*4520*/  HFMA2.BF16_V2 R179, R179.H0_H0, R205.H0_H0, R242.H0_H0 ;  /* 0x200000cdb3b37231 */ /* 0x000fe200002408f2 */
[----:B------:R-:W-:Y:S01]  /*4530*/  SHF.R.U32.HI R246, RZ, 0x10, R127 ;  /* 0x00000010fff67819 */ /* 0x000fe2000001167f */
[C---:B------:R-:W-:Y:S01]  /*4540*/  FMUL.FTZ R6, R158.reuse, R6 ;  /* 0x000000069e067220 */ /* 0x040fe20000410000 */
[----:B------:R-:W-:Y:S01]  /*4550*/  SHF.R.U32.HI R245, RZ, 0x10, R125 ;  /* 0x00000010fff57819 */ /* 0x000fe2000001167d */
[----:B------:R-:W-:Y:S01]  /*4560*/  HFMA2.BF16_V2 R178, R178.H0_H0, R241.H0_H0, R209.H0_H0 ;  /* 0x200000f1b2b27231 */ /* 0x000fe200002408d1 */
[----:B------:R-:W-:Y:S01]  /*4570*/  F2FP.BF16.F32.PACK_AB R31, RZ, R31 ;  /* 0x0000001fff1f723e */ /* 0x000fe200000010ff */
[C---:B------:R-:W-:Y:S01]  /*4580*/  FMUL.FTZ R49, R158.reuse, R49 ;  /* 0x000000319e317220 */ /* 0x040fe20000410000 */
[----:B------:R-:W-:Y:S01]  /*4590*/  SHF.R.U32.HI R244, RZ, 0x10, R139 ;  /* 0x00000010fff47819 */ /* 0x000fe2000001168b */
[----:B------:R-:W-:Y:S01]  /*45a0*/  HFMA2.BF16_V2 R19, R246.H0_H0, R19.H0_H0, R245.H0_H0 ;  /* 0x20000013f6137231 */ /* 0x000fe200002408f5 */
[----:B------:R-:W-:Y:S01]  /*45b0*/  SHF.R.U32.HI R243, RZ, 0x10, R137 ;  /* 0x00000010fff37819 */ /* 0x000fe20000011689 */
[----:B------:R-:W-:Y:S01]  /*45c0*/  FMUL.FTZ R207, R158, R207 ;  /* 0x000000cf9ecf7220 */ /* 0x000fe20000410000 */
[----:B------:R-:W-:Y:S01]  /*45d0*/  SHF.R.U32.HI R246, RZ, 0x10, R119 ;  /* 0x00000010fff67819 */ /* 0x000fe20000011677 */
[----:B------:R-:W-:Y:S01]  /*45e0*/  FADD.FTZ R45, R45, -R159 ;  /* 0x8000009f2d2d7221 */ /* 0x000fe20000010000 */
[----:B------:R-:W-:Y:S01]  /*45f0*/  SHF.R.U32.HI R241, RZ, 0x10, R123 ;  /* 0x00000010fff17819 */ /* 0x000fe2000001167b */
[----:B------:R-:W-:Y:S01]  /*4600*/  HFMA2.BF16_V2 R31, R244.H0_H0, R31.H0_H0, R243.H0_H0 ;  /* 0x2000001ff41f7231 */ /* 0x000fe200002408f3 */
[----:B------:R-:W-:Y:S01]  /*4610*/  SHF.R.U32.HI R242, RZ, 0x10, R121 ;  /* 0x00000010fff27819 */ /* 0x000fe20000011679 */
[----:B------:R-:W-:Y:S01]  /*4620*/  FADD.FTZ R44, R44, -R159 ;  /* 0x8000009f2c2c7221 */ /* 0x000fe20000010000 */
[----:B------:R-:W-:Y:S01]  /*4630*/  SHF.R.U32.HI R237, RZ, 0x10, R117 ;  /* 0x00000010ffed7819 */ /* 0x000fe20000011675 */
[C---:B------:R-:W-:Y:S01]  /*4640*/  FMUL.FTZ R45, R158.reuse, R45 ;  /* 0x0000002d9e2d7220 */ /* 0x040fe20000410000 */
[----:B------:R-:W-:Y:S01]  /*4650*/  SHF.R.U32.HI R244, RZ, 0x10, R131 ;  /* 0x00000010fff47819 */ /* 0x000fe20000011683 */
[----:B------:R-:W-:Y:S01]  /*4660*/  HFMA2.BF16_V2 R10, R241.H0_H0, R10.H0_H0, R242.H0_H0 ;  /* 0x2000000af10a7231 */ /* 0x000fe200002408f2 */
[----:B------:R-:W-:Y:S01]  /*4670*/  SHF.R.U32.HI R243, RZ, 0x10, R129 ;  /* 0x00000010fff37819 */ /* 0x000fe20000011681 */
[----:B------:R-:W-:Y:S01]  /*4680*/  HFMA2.BF16_V2 R11, R246.H0_H0, R11.H0_H0, R237.H0_H0 ;  /* 0x2000000bf60b7231 */ /* 0x000fe200002408ed */
        /* <DEDUP_REMOVED lines=25> */
[C---:B------:R-:W-:Y:S01]  /*4820*/  FMUL.FTZ R17, R158.reuse, R17 ;  /* 0x000000119e117220 */ /* 0x040fe20000410000 */
[----:B------:R-:W-:Y:S01]  /*4830*/  F2FP.BF16.F32.PACK_AB R155, RZ, R155 ;  /* 0x0000009bff9b723e */ /* 0x000fe200000010ff */
[C---:B------:R-:W-:Y:S01]  /*4840*/  FMUL.FTZ R13, R158.reuse, R13 ;  /* 0x0000000d9e0d7220 */ /* 0x040fe20000410000 */
[----:B------:R-:W-:Y:S01]  /*4850*/  SHF.R.U32.HI R242, RZ, 0x10, R99 ;  /* 0x00000010fff27819 */ /* 0x000fe20000011663 */
[----:B------:R-:W-:Y:S01]  /*4860*/  HFMA2.BF16_V2 R157, R237.H0_H0, R157.H0_H0, R241.H0_H0 ;  /* 0x2000009ded9d7231 */ /* 0x000fe200002408f1 */
[----:B------:R-:W-:Y:S01]  /*4870*/  SHF.R.U32.HI R243, RZ, 0x10, R211 ;  /* 0x00000010fff37819 */ /* 0x000fe200000116d3 */
[----:B------:R-:W-:Y:S01]  /*4880*/  FADD.FTZ R25, R25, -R159 ;  /* 0x8000009f19197221 */ /* 0x000fe20000010000 */
[----:B------:R-:W-:Y:S01]  /*4890*/  SHF.R.U32.HI R237, RZ, 0x10, R221 ;  /* 0x00000010ffed7819 */ /* 0x000fe200000116dd */
[----:B------:R-:W-:Y:S01]  /*48a0*/  FADD.FTZ R9, R9, -R159 ;  /* 0x8000009f09097221 */ /* 0x000fe20000010000 */
        /* <DEDUP_REMOVED lines=9> */
[----:B------:R-:W-:Y:S01]  /*4940*/  FADD.FTZ R5, R5, -R159 ;  /* 0x8000009f05057221 */ /* 0x000fe20000010000 */
[----:B------:R-:W-:Y:S01]  /*4950*/  SHF.R.U32.HI R237, RZ, 0x10, R225 ;  /* 0x00000010ffed7819 */ /* 0x000fe200000116e1 */
[----:B------:R-:W-:Y:S01]  /*4960*/  HFMA2.BF16_V2 R188, R242.H0_H0, R188.H0_H0, R243.H0_H0 ;  /* 0x200000bcf2bc7231 */ /* 0x000fe200002408f3 */
[----:B------:R-:W-:Y:S01]  /*4970*/  SHF.R.U32.HI R241, RZ, 0x10, R227 ;  /* 0x00000010fff17819 */ /* 0x000fe200000116e3 */
[C---:B------:R-:W-:Y:S01]  /*4980*/  FMUL.FTZ R208, R158.reuse, R208 ;  /* 0x000000d09ed07220 */ /* 0x040fe20000410000 */
[----:B------:R-:W-:Y:S01]  /*4990*/  F2FP.BF16.F32.PACK_AB R49, RZ, R49 ;  /* 0x00000031ff31723e */ /* 0x000fe200000010ff */
[----:B------:R-:W-:Y:S01]  /*49a0*/  FMUL.FTZ R5, R158, R5 ;  /* 0x000000059e057220 */ /* 0x000fe20000410000 */
[----:B------:R-:W-:Y:S01]  /*49b0*/  F2FP.BF16.F32.PACK_AB R207, RZ, R207 ;  /* 0x000000cfffcf723e */ /* 0x000fe200000010ff */
[----:B------:R-:W-:Y:S01]  /*49c0*/  HFMA2.BF16_V2 R202, R237.H0_H0, R202.H0_H0, R241.H0_H0 ;  /* 0x200000caedca7231 */ /* 0x000fe200002408f1 */
[----:B------:R-:W-:Y:S01]  /*49d0*/  SHF.R.U32.HI R242, RZ, 0x10, R229 ;  /* 0x00000010fff27819 */ /* 0x000fe200000116e5 */
[----:B------:R-:W-:Y:S01]  /*49e0*/  FADD.FTZ R186, R186, -R159 ;  /* 0x8000009fbaba7221 */ /* 0x000fe20000010000 */
[----:B------:R-:W-:Y:S01]  /*49f0*/  SHF.R.U32.HI R243, RZ, 0x10, R231 ;  /* 0x00000010fff37819 */ /* 0x000fe200000116e7 */
[----:B------:R-:W-:Y:S01]  /*4a00*/  FADD.FTZ R174, R174, -R159 ;  /* 0x8000009faeae7221 */ /* 0x000fe20000010000 */
[----:B------:R-:W-:Y:S01]  /*4a10*/  SHF.R.U64 R237, R148, 0x10, R149 ;  /* 0x0000001094ed7819 */ /* 0x000fe20000001295 */
[----:B------:R-:W-:Y:S01]  /*4a20*/  FMUL.FTZ R186, R158, R186 ;  /* 0x000000ba9eba7220 */ /* 0x000fe20000410000 */
[----:B------:R-:W-:Y:S01]  /*4a30*/  PRMT R232, R48, 0x5410, R49 ;  /* 0x0000541030e87816 */ /* 0x000fe20000000031 */
[----:B------:R-:W-:Y:S01]  /*4a40*/  HFMA2.BF16_V2 R49, R242.H0_H0, R207.H0_H0, R243.H0_H0 ;  /* 0x200000cff2317231 */ /* 0x000fe200002408f3 */
[----:B------:R-:W-:Y:S01]  /*4a50*/  F2FP.BF16.F32.PACK_AB R45, RZ, R45 ;  /* 0x0000002dff2d723e */ /* 0x000fe200000010ff */
[C---:B------:R-:W-:Y:S01]  /*4a60*/  FMUL.FTZ R174, R158.reuse, R174 ;  /* 0x000000ae9eae7220 */ /* 0x040fe20000410000 */
[----:B------:R-:W-:Y:S01]  /*4a70*/  F2FP.BF16.F32.PACK_AB R44, RZ, R44 ;  /* 0x0000002cff2c723e */ /* 0x000fe200000010ff */
[----:B------:R-:W-:Y:S01]  /*4a80*/  FMUL.FTZ R201, R158, R201 ;  /* 0x000000c99ec97220 */ /* 0x000fe20000410000 */
[----:B------:R-:W-:Y:S01]  /*4a90*/  PRMT R207, R148, 0x5410, R237 ;  /* 0x0000541094cf7816 */ /* 0x000fe200000000ed */
[----:B------:R-:W-:Y:S01]  /*4aa0*/  FMUL.FTZ R200, R158, R200 ;  /* 0x000000c89ec87220 */ /* 0x000fe20000410000 */
[----:B------:R-:W-:Y:S01]  /*4ab0*/  SHF.R.U64 R237, R146, 0x10, R147 ;  /* 0x0000001092ed7819 */ /* 0x000fe20000001293 */
[----:B------:R-:W-:Y:S01]  /*4ac0*/  HFMA2.BF16_V2 R46, R151.H0_H0, R46.H0_H0, R149.H0_H0 ;  /* 0x2000002e972e7231 */ /* 0x000fe20000240895 */
[----:B------:R-:W-:Y:S01]  /*4ad0*/  SHF.R.U64 R242, R144, 0x10, R145 ;  /* 0x0000001090f27819 */ /* 0x000fe20000001291 */
[----:B------:R-:W-:Y:S01]  /*4ae0*/  HFMA2.BF16_V2 R41, R147.H0_H0, R41.H0_H0, R145.H0_H0 ;  /* 0x2000002993297231 */ /* 0x000fe20000240891 */
[----:B------:R-:W-:Y:S01]  /*4af0*/  F2FP.BF16.F32.PACK_AB R196, RZ, R196 ;  /* 0x000000c4ffc4723e */ /* 0x000fe200000010ff */
[----:B------:R-:W-:Y:S01]  /*4b00*/  FADD.FTZ R33, R33, -R159 ;  /* 0x8000009f21217221 */ /* 0x000fe20000010000 */
[----:B------:R-:W-:Y:S01]  /*4b10*/  F2FP.BF16.F32.PACK_AB R206, RZ, R206 ;  /* 0x000000ceffce723e */ /* 0x000fe200000010ff */
[----:B------:R-:W-:Y:S01]  /*4b20*/  HFMA2.BF16_V2 R39, R143.H0_H0, R39.H0_H0, R141.H0_H0 ;  /* 0x200000278f277231 */ /* 0x000fe2000024088d */
[----:B------:R-:W-:Y:S01]  /*4b30*/  PRMT R45, R45, 0x5410, R44 ;  /* 0x000054102d2d7816 */ /* 0x000fe2000000002c */
[----:B------:R-:W-:Y:S01]  /*4b40*/  HFMA2.BF16_V2 R205, R93.H0_H0, R196.H0_H0, R81.H0_H0 ;  /* 0x200000c45dcd7231 */ /* 0x000fe20000240851 */
[----:B------:R-:W-:Y:S01]  /*4b50*/  PRMT R36, R36, 0x5410, R40 ;  /* 0x0000541024247816 */ /* 0x000fe20000000028 */
[----:B------:R-:W-:Y:S01]  /*4b60*/  HFMA2.BF16_V2 R196, R225.H0_H0, R206.H0_H0, R227.H0_H0 ;  /* 0x200000cee1c47231 */ /* 0x000fe200002408e3 */
[----:B------:R-:W-:Y:S01]  /*4b70*/  PRMT R44, R146, 0x5410, R237 ;  /* 0x00005410922c7816 */ /* 0x000fe200000000ed */
[----:B------:R-:W-:Y:S01]  /*4b80*/  FMUL.FTZ R33, R158, R33 ;  /* 0x000000219e217220 */ /* 0x000fe20000410000 */
[----:B------:R-:W-:Y:S01]  /*4b90*/  PRMT R40, R144, 0x5410, R242 ;  /* 0x0000541090287816 */ /* 0x000fe200000000f2 */
[----:B------:R-:W-:Y:S01]  /*4ba0*/  HFMA2.BF16_V2 R29, R135.H0_H0, R29.H0_H0, R133.H0_H0 ;  /* 0x2000001d871d7231 */ /* 0x000fe20000240885 */
[----:B------:R-:W-:Y:S01]  /*4bb0*/  SHF.R.U64 R241, R150, 0x10, R151 ;  /* 0x0000001096f17819 */ /* 0x000fe20000001297 */
[----:B------:R-:W-:Y:S01]  /*4bc0*/  HFMA2.BF16_V2 R24, R131.H0_H0, R24.H0_H0, R129.H0_H0 ;  /* 0x2000001883187231 */ /* 0x000fe20000240881 */
[----:B------:R-:W-:Y:S01]  /*4bd0*/  SHF.R.U64 R237, R140, 0x10, R141 ;  /* 0x000000108ced7819 */ /* 0x000fe2000000128d */
[----:B------:R-:W-:Y:S01]  /*4be0*/  HFMA2.BF16_V2 R209, R44, R45, R40 ;  /* 0x0000002d2cd17231 */ /* 0x000fe20000200028 */
[----:B------:R-:W-:Y:S01]  /*4bf0*/  PRMT R206, R150, 0x5410, R241 ;  /* 0x0000541096ce7816 */ /* 0x000fe200000000f1 */
[----:B------:R-:W-:Y:S01]  /*4c00*/  HFMA2.BF16_V2 R20, R127.H0_H0, R20.H0_H0, R125.H0_H0 ;  /* 0x200000147f147231 */ /* 0x000fe2000024087d */
[----:B------:R-:W-:Y:S01]  /*4c10*/  F2FP.BF16.F32.PACK_AB R35, RZ, R35 ;  /* 0x00000023ff23723e */ /* 0x000fe200000010ff */
[----:B------:R-:W-:Y:S01]  /*4c20*/  FADD.FTZ R3, R3, -R159 ;  /* 0x8000009f03037221 */ /* 0x000fe20000010000 */
[----:B------:R-:W-:Y:S01]  /*4c30*/  F2FP.BF16.F32.PACK_AB R34, RZ, R34 ;  /* 0x00000022ff22723e */ /* 0x000fe200000010ff */
[----:B------:R-:W-:Y:S01]  /*4c40*/  HFMA2.BF16_V2 R232, R206, R232, R207 ;  /* 0x000000e8cee87231 */ /* 0x000fe200002000cf */
[----:B------:R-:W-:Y:S01]  /*4c50*/  F2FP.BF16.F32.PACK_AB R17, RZ, R17 ;  /* 0x00000011ff11723e */ /* 0x000fe200000010ff */
[----:B------:R-:W-:Y:S01]  /*4c60*/  HFMA2.BF16_V2 R16, R123.H0_H0, R16.H0_H0, R121.H0_H0 ;  /* 0x200000107b107231 */ /* 0x000fe20000240879 */
[----:B------:R-:W-:Y:S01]  /*4c70*/  F2FP.BF16.F32.PACK_AB R13, RZ, R13 ;  /* 0x0000000dff0d723e */ /* 0x000fe200000010ff */
[----:B------:R-:W-:Y:S01]  /*4c80*/  FMUL.FTZ R3, R158, R3 ;  /* 0x000000039e037220 */ /* 0x000fe20000410000 */
[----:B------:R-:W-:Y:S01]  /*4c90*/  SHF.R.U64 R241, R142, 0x10, R143 ;  /* 0x000000108ef17819 */ /* 0x000fe2000000128f */
[----:B------:R-:W-:Y:S01]  /*4ca0*/  HFMA2.BF16_V2 R8, R115.H0_H0, R8.H0_H0, R113.H0_H0 ;  /* 0x2000000873087231 */ /* 0x000fe20000240871 */
[----:B------:R-:W-:Y:S01]  /*4cb0*/  PRMT R44, R140, 0x5410, R237 ;  /* 0x000054108c2c7816 */ /* 0x000fe200000000ed */
[----:B------:R-:W-:Y:S01]  /*4cc0*/  HFMA2.BF16_V2 R12, R119.H0_H0, R12.H0_H0, R117.H0_H0 ;  /* 0x2000000c770c7231 */ /* 0x000fe20000240875 */
[----:B------:R-:W-:Y:S01]  /*4cd0*/  SHF.R.U64 R237, R138, 0x10, R139 ;  /* 0x000000108aed7819 */ /* 0x000fe2000000128b */
[----:B------:R-:W-:Y:S01]  /*4ce0*/  HFMA2.BF16_V2 R153, R103.H0_H0, R153.H0_H0, R101.H0_H0 ;  /* 0x2000009967997231 */ /* 0x000fe20000240865 */
[----:B------:R-:W-:Y:S01]  /*4cf0*/  SHF.R.U64 R242, R136, 0x10, R137 ;  /* 0x0000001088f27819 */ /* 0x000fe20000001289 */
[----:B------:R-:W-:Y:S01]  /*4d00*/  FADD.FTZ R168, R168, -R159 ;  /* 0x8000009fa8a87221 */ /* 0x000fe20000010000 */
[----:B------:R-:W-:Y:S01]  /*4d10*/  PRMT R40, R142, 0x5410, R241 ;  /* 0x000054108e287816 */ /* 0x000fe200000000f1 */
[----:B------:R-:W-:Y:S01]  /*4d20*/  HFMA2.BF16_V2 R165, R89.H0_H0, R165.H0_H0, R77.H0_H0 ;  /* 0x200000a559a57231 */ /* 0x000fe2000024084d */
[----:B------:R-:W-:Y:S01]  /*4d30*/  PRMT R35, R35, 0x5410, R34 ;  /* 0x0000541023237816 */ /* 0x000fe20000000022 */
[----:B------:R-:W-:Y:S01]  /*4d40*/  FMUL.FTZ R168, R158, R168 ;  /* 0x000000a89ea87220 */ /* 0x000fe20000410000 */
[----:B------:R-:W-:Y:S01]  /*4d50*/  PRMT R28, R28, 0x5410, R30 ;  /* 0x000054101c1c7816 */ /* 0x000fe2000000001e */
[----:B------:R-:W-:Y:S01]  /*4d60*/  HFMA2.BF16_V2 R40, R40, R36, R44 ;  /* 0x0000002428287231 */ /* 0x000fe2000020002c */
[----:B------:R-:W-:Y:S01]  /*4d70*/  PRMT R17, R17, 0x5410, R15 ;  /* 0x0000541011117816 */ /* 0x000fe2000000000f */
[----:B------:R-:W-:Y:S01]  /*4d80*/  IMAD.U32 R38, R38, 0x10000, RZ ;  /* 0x0001000026267824 */ /* 0x000fe200078e00ff */
[----:B------:R-:W-:Y:S01]  /*4d90*/  PRMT R13, R13, 0x5410, R14 ;  /* 0x000054100d0d7816 */ /* 0x000fe2000000000e */
[----:B------:R-:W-:Y:S01]  /*4da0*/  HFMA2.BF16_V2 R204, R95.H0_H0, R204.H0_H0, R83.H0_H0 ;  /* 0x200000cc5fcc7231 */ /* 0x000fe20000240853 */
[----:B------:R-:W-:Y:S01]  /*4db0*/  PRMT R34, R138, 0x5410, R237 ;  /* 0x000054108a227816 */ /* 0x000fe200000000ed */
[----:B------:R-:W-:Y:S01]  /*4dc0*/  HFMA2.BF16_V2 R203, R97.H0_H0, R203.H0_H0, R85.H0_H0 ;  /* 0x200000cb61cb7231 */ /* 0x000fe20000240855 */
[----:B------:R-:W-:Y:S01]  /*4dd0*/  PRMT R30, R136, 0x5410, R242 ;  /* 0x00005410881e7816 */ /* 0x000fe200000000f2 */
[----:B------:R-:W-:Y:S01]  /*4de0*/  IMAD.U32 R178, R178, 0x10000, RZ ;  /* 0x00010000b2b27824 */ /* 0x000fe200078e00ff */
[--C-:B------:R-:W-:Y:S01]  /*4df0*/  PRMT R15, R122, 0x7610, R251.reuse ;  /* 0x000076107a0f7816 */ /* 0x100fe200000000fb */
[----:B------:R-:W-:Y:S01]  /*4e00*/  IMAD.U32 R180, R180, 0x10000, RZ ;  /* 0x00010000b4b47824 */ /* 0x000fe200078e00ff */
[----:B------:R-:W-:Y:S01]  /*4e10*/  PRMT R14, R120, 0x5410, R251 ;  /* 0x00005410780e7816 */ /* 0x000fe200000000fb */
[----:B------:R-:W-:Y:S01]  /*4e20*/  HFMA2.BF16_V2 R30, R34, R35, R30 ;  /* 0x00000023221e7231 */ /* 0x000fe2000020001e */
[----:B------:R-:W-:Y:S01]  /*4e30*/  SHF.R.U64 R237, R132, 0x10, R133 ;  /* 0x0000001084ed7819 */ /* 0x000fe20000001285 */
[----:B------:R-:W-:Y:S01]  /*4e40*/  IMAD.U32 R199, R199, 0x10000, RZ ;  /* 0x00010000c7c77824 */ /* 0x000fe200078e00ff */
[----:B------:R-:W-:Y:S01]  /*4e50*/  SHF.R.U64 R241, R134, 0x10, R135 ;  /* 0x0000001086f17819 */ /* 0x000fe20000001287 */
[----:B------:R-:W-:Y:S01]  /*4e60*/  HFMA2.BF16_V2 R44, R15, R17, R14 ;  /* 0x000000110f2c7231 */ /* 0x000fe2000020000e */
[----:B------:R-:W-:-:S02]  /*4e70*/  F2FP.BF16.F32.PACK_AB R25, RZ, R25 ;  /* 0x00000019ff19723e */ /* 0x000fc400000010ff */
[----:B------:R-:W-:Y:S02]  /*4e80*/  PRMT R34, R134, 0x5410, R241 ;  /* 0x0000541086227816 */ /* 0x000fe400000000f1 */
[----:B------:R-:W-:Y:S02]  /*4e90*/  PRMT R35, R132, 0x5410, R237 ;  /* 0x0000541084237816 */ /* 0x000fe400000000ed */
[--C-:B------:R-:W-:Y:S02]  /*4ea0*/  PRMT R14, R118, 0x7610, R250.reuse ;  /* 0x00007610760e7816 */ /* 0x100fe400000000fa */
[----:B------:R-:W-:Y:S01]  /*4eb0*/  PRMT R15, R116, 0x5410, R250 ;  /* 0x00005410740f7816 */ /* 0x000fe200000000fa */
[----:B------:R-:W-:Y:S01]  /*4ec0*/  HFMA2.BF16_V2 R45, R34, R28, R35 ;  /* 0x0000001c222d7231 */ /* 0x000fe20000200023 */
[----:B------:R-:W-:Y:S02]  /*4ed0*/  F2FP.BF16.F32.PACK_AB R9, RZ, R9 ;  /* 0x00000009ff09723e */ /* 0x000fe400000010ff */
[----:B------:R-:W-:Y:S01]  /*4ee0*/  SHF.R.U64 R241, R130, 0x10, R131 ;  /* 0x0000001082f17819 */ /* 0x000fe20000001283 */
[----:B------:R-:W-:Y:S01]  /*4ef0*/  HFMA2.BF16_V2 R207, R14, R13, R15 ;  /* 0x0000000d0ecf7231 */ /* 0x000fe2000020000f */
[----:B------:R-:W-:-:S02]  /*4f00*/  SHF.R.U64 R237, R128, 0x10, R129 ;  /* 0x0000001080ed7819 */ /* 0x000fc40000001281 */
[----:B------:R-:W-:Y:S02]  /*4f10*/  PRMT R25, R25, 0x5410, R22 ;  /* 0x0000541019197816 */ /* 0x000fe40000000016 */
[----:B------:R-:W-:Y:S02]  /*4f20*/  PRMT R18, R18, 0x5410, R21 ;  /* 0x0000541012127816 */ /* 0x000fe40000000015 */
[----:B------:R-:W-:Y:S02]  /*4f30*/  F2FP.BF16.F32.PACK_AB R208, RZ, R208 ;  /* 0x000000d0ffd0723e */ /* 0x000fe400000010ff */
[----:B------:R-:W-:Y:S02]  /*4f40*/  PRMT R22, R130, 0x5410, R241 ;  /* 0x0000541082167816 */ /* 0x000fe400000000f1 */
[----:B------:R-:W-:Y:S01]  /*4f50*/  PRMT R21, R128, 0x5410, R237 ;  /* 0x0000541080157816 */ /* 0x000fe200000000ed */
[----:B------:R-:W-:Y:S01]  /*4f60*/  HFMA2.BF16_V2 R48, R229.H0_H0, R208.H0_H0, R231.H0_H0 ;  /* 0x200000d0e5307231 */ /* 0x000fe200002408e7 */
[----:B------:R-:W-:Y:S01]  /*4f70*/  PRMT R9, R9, 0x5410, R7 ;  /* 0x0000541009097816 */ /* 0x000fe20000000007 */
[----:B------:R-:W0:Y:S01]  /*4f80*/  LDC R237, c[0x0][0x380] ;  /* 0x0000e000ffed7b82 */ /* 0x000e220000000800 */
[--C-:B------:R-:W-:Y:S01]  /*4f90*/  PRMT R7, R114, 0x7610, R249.reuse ;  /* 0x0000761072077816 */ /* 0x100fe200000000f9 */
[----:B------:R-:W-:Y:S01]  /*4fa0*/  HFMA2.BF16_V2 R25, R22, R25, R21 ;  /* 0x0000001916197231 */ /* 0x000fe20000200015 */
[----:B------:R-:W-:-:S02]  /*4fb0*/  PRMT R13, R112, 0x5410, R249 ;  /* 0x00005410700d7816 */ /* 0x000fc400000000f9 */
[----:B------:R-:W-:Y:S02]  /*4fc0*/  F2FP.BF16.F32.PACK_AB R5, RZ, R5 ;  /* 0x00000005ff05723e */ /* 0x000fe400000010ff */
[--C-:B------:R-:W-:Y:S01]  /*4fd0*/  PRMT R21, R126, 0x7610, R252.reuse ;  /* 0x000076107e157816 */ /* 0x100fe200000000fc */
[----:B------:R-:W-:Y:S01]  /*4fe0*/  HFMA2.BF16_V2 R208, R7, R9, R13 ;  /* 0x0000000907d07231 */ /* 0x000fe2000020000d */
[----:B------:R-:W-:Y:S02]  /*4ff0*/  PRMT R22, R124, 0x5410, R252 ;  /* 0x000054107c167816 */ /* 0x000fe400000000fc */
[----:B------:R-:W-:Y:S02]  /*5000*/  PRMT R5, R5, 0x5410, R152 ;  /* 0x0000541005057816 */ /* 0x000fe40000000098 */
[--C-:B------:R-:W-:Y:S01]  /*5010*/  PRMT R7, R110, 0x7610, R248.reuse ;  /* 0x000076106e077816 */ /* 0x100fe200000000f8 */
[----:B------:R-:W-:Y:S01]  /*5020*/  HFMA2.BF16_V2 R18, R21, R18, R22 ;  /* 0x0000001215127231 */ /* 0x000fe20000200016 */
[----:B------:R-:W-:-:S02]  /*5030*/  PRMT R9, R108, 0x5410, R248 ;  /* 0x000054106c097816 */ /* 0x000fc400000000f8 */
[----:B------:R-:W-:Y:S02]  /*5040*/  PRMT R4, R4, 0x5410, R2 ;  /* 0x0000541004047816 */ /* 0x000fe40000000002 */
[--C-:B------:R-:W-:Y:S01]  /*5050*/  PRMT R2, R106, 0x7610, R247.reuse ;  /* 0x000076106a027816 */ /* 0x100fe200000000f7 */
[----:B------:R-:W-:Y:S01]  /*5060*/  HFMA2.BF16_V2 R22, R7, R5, R9 ;  /* 0x0000000507167231 */ /* 0x000fe20000200009 */
        /* <DEDUP_REMOVED lines=8> */
[--C-:B------:R-:W-:Y:S01]  /*50f0*/  PRMT R5, R210, 0x5410, R239.reuse ;  /* 0x00005410d2057816 */ /* 0x100fe200000000ef */
[----:B------:R-:W-:Y:S01]  /*5100*/  HFMA2.BF16_V2 R152, R2, R73, R4 ;  /* 0x0000004902987231 */ /* 0x000fe20000200004 */
[----:B------:R-:W-:Y:S02]  /*5110*/  PRMT R161, R182, 0x5410, R156 ;  /* 0x00005410b6a17816 */ /* 0x000fe4000000009c */
[----:B------:R-:W-:-:S02]  /*5120*/  PRMT R4, R98, 0x7610, R239 ;  /* 0x0000761062047816 */ /* 0x000fc400000000ef */
[----:B------:R-:W-:Y:S02]  /*5130*/  F2FP.BF16.F32.PACK_AB R184, RZ, R184 ;  /* 0x000000b8ffb8723e */ /* 0x000fe400000010ff */
[----:B------:R-:W-:Y:S01]  /*5140*/  F2FP.BF16.F32.PACK_AB R186, RZ, R186 ;  /* 0x000000baffba723e */ /* 0x000fe200000010ff */
[----:B------:R-:W-:Y:S01]  /*5150*/  HFMA2.BF16_V2 R161, R4, R161, R5 ;  /* 0x000000a104a17231 */ /* 0x000fe20000200005 */
[----:B------:R-:W-:Y:S02]  /*5160*/  PRMT R4, R212, 0x7610, R238 ;  /* 0x00007610d4047816 */ /* 0x000fe400000000ee */
[----:B------:R-:W-:Y:S02]  /*5170*/  PRMT R2, R184, 0x5410, R186 ;  /* 0x00005410b8027816 */ /* 0x000fe400000000ba */
[----:B------:R-:W-:Y:S02]  /*5180*/  PRMT R5, R214, 0x5410, R238 ;  /* 0x00005410d6057816 */ /* 0x000fe400000000ee */
[----:B------:R-:W-:-:S02]  /*5190*/  F2FP.BF16.F32.PACK_AB R185, RZ, R185 ;  /* 0x000000b9ffb9723e */ /* 0x000fc400000010ff */
[--C-:B------:R-:W-:Y:S01]  /*51a0*/  PRMT R7, R218, 0x5410, R236.reuse ;  /* 0x00005410da077816 */ /* 0x100fe200000000ec */
[----:B------:R-:W-:Y:S01]  /*51b0*/  HFMA2.BF16_V2 R2, R4, R2, R5 ;  /* 0x0000000204027231 */ /* 0x000fe20000200005 */
[----:B------:R-:W-:Y:S02]  /*51c0*/  PRMT R156, R185, 0x5410, R189 ;  /* 0x00005410b99c7816 */ /* 0x000fe400000000bd */
[----:B------:R-:W-:Y:S02]  /*51d0*/  PRMT R5, R216, 0x7610, R236 ;  /* 0x00007610d8057816 */ /* 0x000fe400000000ec */
[----:B------:R-:W-:Y:S02]  /*51e0*/  PRMT R4, R162, 0x5410, R190 ;  /* 0x00005410a2047816 */ /* 0x000fe400000000be */
[----:B------:R-:W-:Y:S01]  /*51f0*/  F2FP.BF16.F32.PACK_AB R191, RZ, R191 ;  /* 0x000000bfffbf723e */ /* 0x000fe200000010ff */
[----:B------:R-:W-:Y:S01]  /*5200*/  HFMA2.BF16_V2 R156, R5, R156, R7 ;  /* 0x0000009c059c7231 */ /* 0x000fe20000200007 */
[----:B------:R-:W-:-:S02]  /*5210*/  PRMT R5, R220, 0x7610, R235 ;  /* 0x00007610dc057816 */ /* 0x000fc400000000eb */
[----:B------:R-:W-:Y:S02]  /*5220*/  PRMT R7, R222, 0x5410, R235 ;  /* 0x00005410de077816 */ /* 0x000fe400000000eb */
[----:B------:R-:W-:Y:S02]  /*5230*/  F2FP.BF16.F32.PACK_AB R194, RZ, R194 ;  /* 0x000000c2ffc2723e */ /* 0x000fe400000010ff */
[----:B------:R-:W-:Y:S01]  /*5240*/  SHF.R.U64 R13, R74, 0x10, R75 ;  /* 0x000000104a0d7819 */ /* 0x000fe2000000124b */
[----:B------:R-:W-:Y:S01]  /*5250*/  HFMA2.BF16_V2 R4, R5, R4, R7 ;  /* 0x0000000405047231 */ /* 0x000fe20000200007 */
[----:B------:R-:W-:Y:S02]  /*5260*/  SHF.R.U64 R7, R86, 0x10, R87 ;  /* 0x0000001056077819 */ /* 0x000fe40000001257 */
[----:B------:R-:W-:Y:S02]  /*5270*/  SHF.R.U64 R5, R88, 0x10, R89 ;  /* 0x0000001058057819 */ /* 0x000fe40000001259 */
[----:B------:R-:W-:-:S02]  /*5280*/  SHF.R.U64 R9, R76, 0x10, R77 ;  /* 0x000000104c097819 */ /* 0x000fc4000000124d */
[----:B------:R-:W-:Y:S02]  /*5290*/  PRMT R191, R191, 0x5410, R164 ;  /* 0x00005410bfbf7816 */ /* 0x000fe400000000a4 */
[----:B------:R-:W-:Y:S02]  /*52a0*/  PRMT R7, R86, 0x5410, R7 ;  /* 0x0000541056077816 */ /* 0x000fe40000000007 */
[----:B------:R-:W-:Y:S02]  /*52b0*/  PRMT R166, R166, 0x5410, R194 ;  /* 0x00005410a6a67816 */ /* 0x000fe400000000c2 */
[----:B------:R-:W-:Y:S02]  /*52c0*/  PRMT R13, R74, 0x5410, R13 ;  /* 0x000054104a0d7816 */ /* 0x000fe4000000000d */
[----:B------:R-:W-:Y:S02]  /*52d0*/  PRMT R5, R88, 0x5410, R5 ;  /* 0x0000541058057816 */ /* 0x000fe40000000005 */
[----:B------:R-:W-:Y:S01]  /*52e0*/  PRMT R9, R76, 0x5410, R9 ;  /* 0x000054104c097816 */ /* 0x000fe20000000009 */
[----:B------:R-:W-:Y:S01]  /*52f0*/  HFMA2.BF16_V2 R7, R7, R191, R13 ;  /* 0x000000bf07077231 */ /* 0x000fe2000020000d */
[----:B------:R-:W-:-:S02]  /*5300*/  F2FP.BF16.F32.PACK_AB R195, RZ, R195 ;  /* 0x000000c3ffc3723e */ /* 0x000fc400000010ff */
[----:B------:R-:W-:Y:S01]  /*5310*/  SHF.R.U64 R13, R90, 0x10, R91 ;  /* 0x000000105a0d7819 */ /* 0x000fe2000000125b */
[----:B------:R-:W-:Y:S01]  /*5320*/  HFMA2.BF16_V2 R5, R5, R166, R9 ;  /* 0x000000a605057231 */ /* 0x000fe20000200009 */
[----:B------:R-:W-:Y:S02]  /*5330*/  SHF.R.U64 R15, R78, 0x10, R79 ;  /* 0x000000104e0f7819 */ /* 0x000fe4000000124f */
[----:B------:R-:W-:Y:S02]  /*5340*/  SHF.R.U64 R9, R92, 0x10, R93 ;  /* 0x000000105c097819 */ /* 0x000fe4000000125d */
[----:B------:R-:W-:Y:S02]  /*5350*/  SHF.R.U64 R14, R80, 0x10, R81 ;  /* 0x00000010500e7819 */ /* 0x000fe40000001251 */
[----:B------:R-:W-:Y:S02]  /*5360*/  PRMT R169, R169, 0x5410, R167 ;  /* 0x00005410a9a97816 */ /* 0x000fe400000000a7 */
[----:B------:R-:W-:-:S02]  /*5370*/  PRMT R13, R90, 0x5410, R13 ;  /* 0x000054105a0d7816 */ /* 0x000fc4000000000d */
[----:B------:R-:W-:Y:S02]  /*5380*/  PRMT R195, R195, 0x5410, R172 ;  /* 0x00005410c3c37816 */ /* 0x000fe400000000ac */
[----:B------:R-:W-:Y:S02]  /*5390*/  PRMT R15, R78, 0x5410, R15 ;  /* 0x000054104e0f7816 */ /* 0x000fe4000000000f */
[----:B------:R-:W-:Y:S02]  /*53a0*/  PRMT R9, R92, 0x5410, R9 ;  /* 0x000054105c097816 */ /* 0x000fe40000000009 */
[----:B------:R-:W-:Y:S01]  /*53b0*/  PRMT R14, R80, 0x5410, R14 ;  /* 0x00005410500e7816 */ /* 0x000fe2000000000e */
[----:B------:R-:W-:Y:S01]  /*53c0*/  HFMA2.BF16_V2 R13, R13, R169, R15 ;  /* 0x000000a90d0d7231 */ /* 0x000fe2000020000f */
[----:B------:R-:W-:Y:S02]  /*53d0*/  F2FP.BF16.F32.PACK_AB R170, RZ, R170 ;  /* 0x000000aaffaa723e */ /* 0x000fe400000010ff */
[----:B------:R-:W-:Y:S01]  /*53e0*/  F2FP.BF16.F32.PACK_AB R171, RZ, R171 ;  /* 0x000000abffab723e */ /* 0x000fe200000010ff */
[----:B------:R-:W-:Y:S01]  /*53f0*/  HFMA2.BF16_V2 R9, R9, R195, R14 ;  /* 0x000000c309097231 */ /* 0x000fe2000020000e */
[----:B------:R-:W-:-:S02]  /*5400*/  F2FP.BF16.F32.PACK_AB R174, RZ, R174 ;  /* 0x000000aeffae723e */ /* 0x000fc400000010ff */
[----:B------:R-:W-:Y:S02]  /*5410*/  SHF.R.U64 R15, R94, 0x10, R95 ;  /* 0x000000105e0f7819 */ /* 0x000fe4000000125f */
[----:B------:R-:W-:Y:S02]  /*5420*/  SHF.R.U64 R14, R82, 0x10, R83 ;  /* 0x00000010520e7819 */ /* 0x000fe40000001253 */
[----:B------:R-:W-:Y:S02]  /*5430*/  SHF.R.U64 R17, R96, 0x10, R97 ;  /* 0x0000001060117819 */ /* 0x000fe40000001261 */
[----:B------:R-:W-:Y:S02]  /*5440*/  SHF.R.U64 R21, R84, 0x10, R85 ;  /* 0x0000001054157819 */ /* 0x000fe40000001255 */
[----:B------:R-:W-:Y:S02]  /*5450*/  PRMT R170, R170, 0x5410, R171 ;  /* 0x00005410aaaa7816 */ /* 0x000fe400000000ab */
[----:B------:R-:W-:-:S02]  /*5460*/  PRMT R15, R94, 0x5410, R15 ;  /* 0x000054105e0f7816 */ /* 0x000fc4000000000f */
[----:B------:R-:W-:Y:S02]  /*5470*/  PRMT R14, R82, 0x5410, R14 ;  /* 0x00005410520e7816 */ /* 0x000fe4000000000e */
[----:B------:R-:W-:Y:S02]  /*5480*/  PRMT R36, R173, 0x5410, R174 ;  /* 0x00005410ad247816 */ /* 0x000fe400000000ae */
[----:B------:R-:W-:Y:S01]  /*5490*/  PRMT R17, R96, 0x5410, R17 ;  /* 0x0000541060117816 */ /* 0x000fe20000000011 */
[----:B------:R-:W-:Y:S01]  /*54a0*/  HFMA2.BF16_V2 R15, R15, R170, R14 ;  /* 0x000000aa0f0f7231 */ /* 0x000fe2000020000e */
[----:B------:R-:W-:Y:S02]  /*54b0*/  PRMT R21, R84, 0x5410, R21 ;  /* 0x0000541054157816 */ /* 0x000fe40000000015 */
[----:B------:R-:W-:Y:S02]  /*54c0*/  F2FP.BF16.F32.PACK_AB R175, RZ, R175 ;  /* 0x000000afffaf723e */ /* 0x000fe400000010ff */
[----:B------:R-:W-:Y:S01]  /*54d0*/  PRMT R34, R232, 0x7632, R34 ;  /* 0x00007632e8227816 */ /* 0x000fe20000000022 */
[----:B------:R-:W-:Y:S01]  /*54e0*/  HFMA2.BF16_V2 R36, R17, R36, R21 ;  /* 0x0000002411247231 */ /* 0x000fe20000200015 */
[----:B------:R-:W-:-:S02]  /*54f0*/  PRMT R175, R175, 0x5410, R176 ;  /* 0x00005410afaf7816 */ /* 0x000fc400000000b0 */
[--C-:B------:R-:W-:Y:S02]  /*5500*/  PRMT R14, R224, 0x7610, R234.reuse ;  /* 0x00007610e00e7816 */ /* 0x100fe400000000ea */
[----:B------:R-:W-:Y:S02]  /*5510*/  PRMT R17, R226, 0x5410, R234 ;  /* 0x00005410e2117816 */ /* 0x000fe400000000ea */
[----:B------:R-:W-:Y:S02]  /*5520*/  F2FP.BF16.F32.PACK_AB R201, RZ, R201 ;  /* 0x000000c9ffc9723e */ /* 0x000fe400000010ff */
[----:B------:R-:W-:Y:S01]  /*5530*/  F2FP.BF16.F32.PACK_AB R200, RZ, R200 ;  /* 0x000000c8ffc8723e */ /* 0x000fe200000010ff */
[----:B------:R-:W-:Y:S01]  /*5540*/  HFMA2.BF16_V2 R17, R14, R175, R17 ;  /* 0x000000af0e117231 */ /* 0x000fe20000200011 */
[----:B------:R-:W-:Y:S02]  /*5550*/  LOP3.LUT R34, R34, 0xffff, RZ, 0xc0, !PT ;  /* 0x0000ffff22227812 */ /* 0x000fe400078ec0ff */
[----:B------:R-:W-:-:S02]  /*5560*/  PRMT R21, R209, 0x7632, R21 ;  /* 0x00007632d1157816 */ /* 0x000fc40000000015 */
[----:B------:R-:W-:Y:S01]  /*5570*/  PRMT R73, R46, 0x7610, R73 ;  /* 0x000076102e497816 */ /* 0x000fe20000000049 */
[----:B------:R-:W-:Y:S01]  /*5580*/  IMAD.WIDE.U32 R34, R34, 0x10000, RZ ;  /* 0x0001000022227825 */ /* 0x000fe200078e00ff */
[----:B------:R-:W-:Y:S02]  /*5590*/  PRMT R46, R201, 0x5410, R200 ;  /* 0x00005410c92e7816 */ /* 0x000fe400000000c8 */
[--C-:B------:R-:W-:Y:S02]  /*55a0*/  PRMT R14, R228, 0x7610, R233.reuse ;  /* 0x00007610e40e7816 */ /* 0x100fe400000000e9 */
[----:B------:R-:W-:Y:S02]  /*55b0*/  PRMT R28, R230, 0x5410, R233 ;  /* 0x00005410e61c7816 */ /* 0x000fe400000000e9 */
[----:B------:R-:W-:Y:S02]  /*55c0*/  LOP3.LUT R21, R21, 0xffff, RZ, 0xc0, !PT ;  /* 0x0000ffff15157812 */ /* 0x000fe400078ec0ff */
[----:B------:R-:W-:Y:S01]  /*55d0*/  LOP3.LUT R73, R35, 0xffff, R73, 0xf8, !PT ;  /* 0x0000ffff23497812 */ /* 0x000fe200078ef849 */
[----:B------:R-:W-:Y:S01]  /*55e0*/  HFMA2.BF16_V2 R46, R14, R46, R28 ;  /* 0x0000002e0e2e7231 */ /* 0x000fe2000020001c */
[----:B------:R-:W-:Y:S01]  /*55f0*/  LOP3.LUT R14, R34, 0xffff, R232, 0xf8, !PT ;  /* 0x0000ffff220e7812 */ /* 0x000fe200078ef8e8 */
[----:B------:R-:W-:Y:S01]  /*5600*/  IMAD.WIDE.U32 R34, R21, 0x10000, RZ ;  /* 0x0001000015227825 */ /* 0x000fe200078e00ff */
[----:B------:R-:W-:-:S02]  /*5610*/  PRMT R166, R41, 0x7610, R166 ;  /* 0x0000761029a67816 */ /* 0x000fc400000000a6 */
[----:B------:R-:W-:Y:S02]  /*5620*/  PRMT R41, R30, 0x7632, R41 ;  /* 0x000076321e297816 */ /* 0x000fe40000000029 */
[----:B------:R-:W-:Y:S02]  /*5630*/  PRMT R21, R40, 0x7632, R21 ;  /* 0x0000763228157816 */ /* 0x000fe40000000015 */
[----:B------:R-:W-:Y:S02]  /*5640*/  F2FP.BF16.F32.PACK_AB R33, RZ, R33 ;  /* 0x00000021ff21723e */ /* 0x000fe400000010ff */
[----:B------:R-:W-:Y:S02]  /*5650*/  LOP3.LUT R28, R34, 0xffff, R209, 0xf8, !PT ;  /* 0x0000ffff221c7812 */ /* 0x000fe400078ef8d1 */
[----:B------:R-:W-:Y:S01]  /*5660*/  LOP3.LUT R41, R41, 0xffff, RZ, 0xc0, !PT ;  /* 0x0000ffff29297812 */ /* 0x000fe200078ec0ff */
[----:B------:R-:W-:Y:S01]  /*5670*/  HFMA2.BF16_V2 R33, R139.H0_H0, R33.H0_H0, R137.H0_H0 ;  /* 0x200000218b217231 */ /* 0x000fe20000240889 */
[----:B------:R-:W-:-:S02]  /*5680*/  LOP3.LUT R34, R21, 0xffff, RZ, 0xc0, !PT ;  /* 0x0000ffff15227812 */ /* 0x000fc400078ec0ff */
[----:B------:R-:W-:Y:S02]  /*5690*/  PRMT R21, R45, 0x7632, R21 ;  /* 0x000076322d157816 */ /* 0x000fe40000000015 */
[----:B------:R-:W-:Y:S01]  /*56a0*/  PRMT R162, R40, 0x7610, R162 ;  /* 0x0000761028a27816 */ /* 0x000fe200000000a2 */
[----:B------:R-:W-:Y:S01]  /*56b0*/  IMAD.WIDE.U32 R40, R41, 0x10000, RZ ;  /* 0x0001000029287825 */ /* 0x000fe200078e00ff */
[----:B------:R-:W-:Y:S02]  /*56c0*/  LOP3.LUT R166, R35, 0xffff, R166, 0xf8, !PT ;  /* 0x0000ffff23a67812 */ /* 0x000fe400078ef8a6 */
[----:B------:R-:W-:Y:S01]  /*56d0*/  LOP3.LUT R21, R21, 0xffff, RZ, 0xc0, !PT ;  /* 0x0000ffff15157812 */ /* 0x000fe200078ec0ff */
[----:B------:R-:W-:Y:S01]  /*56e0*/  IMAD.WIDE.U32 R34, R34, 0x10000, RZ ;  /* 0x0001000022227825 */ /* 0x000fe200078e00ff */
[----:B------:R-:W-:Y:S02]  /*56f0*/  LOP3.LUT R30, R40, 0xffff, R30, 0xf8, !PT ;  /* 0x0000ffff281e7812 */ /* 0x000fe400078ef81e */
[----:B------:R-:W-:Y:S01]  /*5700*/  LOP3.LUT R33, R41, 0xffff, R33, 0xf8, !PT ;  /* 0x0000ffff29217812 */ /* 0x000fe200078ef821 */
[----:B------:R-:W-:Y:S01]  /*5710*/  IMAD.WIDE.U32 R40, R21, 0x10000, RZ ;  /* 0x0001000015287825 */ /* 0x000fe200078e00ff */
[----:B------:R-:W-:-:S02]  /*5720*/  LOP3.LUT R35, R35, 0xffff, R39, 0xf8, !PT ;  /* 0x0000ffff23237812 */ /* 0x000fc400078ef827 */
[----:B------:R-:W-:Y:S02]  /*5730*/  PRMT R39, R29, 0x7610, R39 ;  /* 0x000076101d277816 */ /* 0x000fe40000000027 */
[----:B------:R-:W-:Y:S02]  /*5740*/  PRMT R29, R18, 0x7632, R29 ;  /* 0x00007632121d7816 */ /* 0x000fe4000000001d */
[----:B------:R-:W-:Y:S02]  /*5750*/  PRMT R21, R25, 0x7632, R21 ;  /* 0x0000763219157816 */ /* 0x000fe40000000015 */
[--C-:B------:R-:W-:Y:S02]  /*5760*/  LOP3.LUT R40, R40, 0xffff, R45.reuse, 0xf8, !PT ;  /* 0x0000ffff28287812 */ /* 0x100fe400078ef82d */
[----:B------:R-:W-:Y:S02]  /*5770*/  PRMT R45, R24, 0x7610, R45 ;  /* 0x00007610182d7816 */ /* 0x000fe4000000002d */
[----:B------:R-:W-:-:S02]  /*5780*/  LOP3.LUT R24, R29, 0xffff, RZ, 0xc0, !PT ;  /* 0x0000ffff1d187812 */ /* 0x000fc400078ec0ff */
[----:B------:R-:W-:Y:S02]  /*5790*/  LOP3.LUT R21, R21, 0xffff, RZ, 0xc0, !PT ;  /* 0x0000ffff15157812 */ /* 0x000fe400078ec0ff */
[----:B------:R-:W-:Y:S02]  /*57a0*/  PRMT R29, R44, 0x7632, R29 ;  /* 0x000076322c1d7816 */ /* 0x000fe4000000001d */
[--C-:B------:R-:W-:Y:S02]  /*57b0*/  LOP3.LUT R34, R34, 0xffff, R162.reuse, 0xf8, !PT ;  /* 0x0000ffff22227812 */ /* 0x100fe400078ef8a2 */
[--C-:B------:R-:W-:Y:S02]  /*57c0*/  LOP3.LUT R41, R41, 0xffff, R39.reuse, 0xf8, !PT ;  /* 0x0000ffff29297812 */ /* 0x100fe400078ef827 */
[----:B------:R-:W-:Y:S01]  /*57d0*/  PRMT R162, R25, 0x7610, R162 ;  /* 0x0000761019a27816 */ /* 0x000fe200000000a2 */
[----:B------:R-:W-:Y:S01]  /*57e0*/  IMAD.WIDE.U32 R24, R24, 0x10000, RZ ;  /* 0x0001000018187825 */ /* 0x000fe200078e00ff */
[----:B------:R-:W-:-:S02]  /*57f0*/  PRMT R39, R20, 0x7610, R39 ;  /* 0x0000761014277816 */ /* 0x000fc40000000027 */
[----:B------:R-:W-:Y:S01]  /*5800*/  LOP3.LUT R29, R29, 0xffff, RZ, 0xc0, !PT ;  /* 0x0000ffff1d1d7812 */ /* 0x000fe200078ec0ff */
[----:B------:R-:W-:Y:S01]  /*5810*/  IMAD.WIDE.U32 R20, R21, 0x10000, RZ ;  /* 0x0001000015147825 */ /* 0x000fe200078e00ff */
[----:B------:R-:W-:Y:S02]  /*5820*/  LOP3.LUT R18, R24, 0xffff, R18, 0xf8, !PT ;  /* 0x0000ffff18127812 */ /* 0x000fe400078ef812 */
[----:B------:R-:W-:Y:S01]  /*5830*/  LOP3.LUT R39, R25, 0xffff, R39, 0xf8, !PT ;  /* 0x0000ffff19277812 */ /* 0x000fe200078ef827 */
[----:B------:R-:W-:Y:S01]  /*5840*/  IMAD.WIDE.U32 R24, R29, 0x10000, RZ ;  /* 0x000100001d187825 */ /* 0x000fe200078e00ff */
[--C-:B------:R-:W-:Y:S02]  /*5850*/  LOP3.LUT R21, R21, 0xffff, R45.reuse, 0xf8, !PT ;  /* 0x0000ffff15157812 */ /* 0x100fe400078ef82d */
[----:B------:R-:W-:Y:S02]  /*5860*/  PRMT R45, R44, 0x7610, R45 ;  /* 0x000076102c2d7816 */ /* 0x000fe4000000002d */
[----:B------:R-:W-:-:S02]  /*5870*/  PRMT R29, R208, 0x7632, R29 ;  /* 0x00007632d01d7816 */ /* 0x000fc4000000001d */
[----:B------:R-:W-:Y:S02]  /*5880*/  PRMT R167, R16, 0x7610, R167 ;  /* 0x0000761010a77816 */ /* 0x000fe400000000a7 */
[----:B------:R-:W-:Y:S02]  /*5890*/  LOP3.LUT R16, R24, 0xffff, R45, 0xf8, !PT ;  /* 0x0000ffff18107812 */ /* 0x000fe400078ef82d */
[----:B------:R-:W-:Y:S02]  /*58a0*/  LOP3.LUT R24, R29, 0xffff, RZ, 0xc0, !PT ;  /* 0x0000ffff1d187812 */ /* 0x000fe400078ec0ff */
[----:B------:R-:W-:Y:S02]  /*58b0*/  PRMT R44, R207, 0x7632, R44 ;  /* 0x00007632cf2c7816 */ /* 0x000fe4000000002c */
[----:B------:R-:W-:Y:S02]  /*58c0*/  F2FP.BF16.F32.PACK_AB R3, RZ, R3 ;  /* 0x00000003ff03723e */ /* 0x000fe400000010ff */
[----:B------:R-:W-:-:S02]  /*58d0*/  PRMT R29, R22, 0x7632, R29 ;  /* 0x00007632161d7816 */ /* 0x000fc4000000001d */
[----:B------:R-:W-:Y:S01]  /*58e0*/  LOP3.LUT R167, R25, 0xffff, R167, 0xf8, !PT ;  /* 0x0000ffff19a77812 */ /* 0x000fe200078ef8a7 */
[----:B------:R-:W-:Y:S01]  /*58f0*/  IMAD.WIDE.U32 R24, R24, 0x10000, RZ ;  /* 0x0001000018187825 */ /* 0x000fe200078e00ff */
[----:B------:R-:W-:-:S03]  /*5900*/  LOP3.LUT R44, R44, 0xffff, RZ, 0xc0, !PT ;  /* 0x0000ffff2c2c7812 */ /* 0x000fc600078ec0ff */
[----:B------:R-:W-:Y:S01]  /*5910*/  HFMA2.BF16_V2 R3, R111.H0_H0, R3.H0_H0, R109.H0_H0 ;  /* 0x200000036f037231 */ /* 0x000fe2000024086d */
[----:B------:R-:W-:Y:S02]  /*5920*/  PRMT R184, R8, 0x7610, R184 ;  /* 0x0000761008b87816 */ /* 0x000fe400000000b8 */
[----:B------:R-:W-:Y:S01]  /*5930*/  LOP3.LUT R29, R29, 0xffff, RZ, 0xc0, !PT ;  /* 0x0000ffff1d1d7812 */ /* 0x000fe200078ec0ff */
[----:B------:R-:W-:Y:S01]  /*5940*/  IMAD.WIDE.U32 R44, R44, 0x10000, RZ ;  /* 0x000100002c2c7825 */ /* 0x000fe200078e00ff */
[----:B------:R-:W-:Y:S02]  /*5950*/  LOP3.LUT R8, R24, 0xffff, R208, 0xf8, !PT ;  /* 0x0000ffff18087812 */ /* 0x000fe400078ef8d0 */
[----:B------:R-:W-:Y:S01]  /*5960*/  LOP3.LUT R184, R25, 0xffff, R184, 0xf8, !PT ;  /* 0x0000ffff19b87812 */ /* 0x000fe200078ef8b8 */
[----:B------:R-:W-:Y:S01]  /*5970*/  IMAD.WIDE.U32 R24, R29, 0x10000, RZ ;  /* 0x000100001d187825 */ /* 0x000fe200078e00ff */
[----:B------:R-:W-:Y:S02]  /*5980*/  PRMT R185, R3, 0x7610, R185 ;  /* 0x0000761003b97816 */ /* 0x000fe400000000b9 */
[----:B------:R-:W-:-:S02]  /*5990*/  PRMT R3, R206, 0x7632, R3 ;  /* 0x00007632ce037816 */ /* 0x000fc40000000003 */
[----:B------:R-:W-:Y:S02]  /*59a0*/  PRMT R176, R12, 0x7610, R176 ;  /* 0x000076100cb07816 */ /* 0x000fe400000000b0 */
[----:B------:R-:W-:Y:S02]  /*59b0*/  LOP3.LUT R12, R44, 0xffff, R207, 0xf8, !PT ;  /* 0x0000ffff2c0c7812 */ /* 0x000fe400078ef8cf */
[----:B------:R-:W-:Y:S02]  /*59c0*/  PRMT R44, R152, 0x7632, R44 ;  /* 0x00007632982c7816 */ /* 0x000fe4000000002c */
[----:B------:R-:W-:Y:S02]  /*59d0*/  LOP3.LUT R22, R24, 0xffff, R22, 0xf8, !PT ;  /* 0x0000ffff18167812 */ /* 0x000fe400078ef816 */
[----:B------:R-:W-:Y:S02]  /*59e0*/  F2FP.BF16.F32.PACK_AB R160, RZ, R160 ;  /* 0x000000a0ffa0723e */ /* 0x000fe400000010ff */
[----:B------:R-:W-:-:S02]  /*59f0*/  LOP3.LUT R24, R3, 0xffff, RZ, 0xc0, !PT ;  /* 0x0000ffff03187812 */ /* 0x000fc400078ec0ff */
[----:B------:R-:W-:Y:S01]  /*5a00*/  LOP3.LUT R44, R44, 0xffff, RZ, 0xc0, !PT ;  /* 0x0000ffff2c2c7812 */ /* 0x000fe200078ec0ff */
[----:B------:R-:W-:Y:S01]  /*5a10*/  HFMA2.BF16_V2 R160, R107.H0_H0, R160.H0_H0, R105.H0_H0 ;  /* 0x200000a06ba07231 */ /* 0x000fe20000240869 */
[----:B------:R-:W-:Y:S01]  /*5a20*/  LOP3.LUT R185, R25, 0xffff, R185, 0xf8, !PT ;  /* 0x0000ffff19b97812 */ /* 0x000fe200078ef8b9 */
[----:B------:R-:W-:Y:S01]  /*5a30*/  IMAD.WIDE.U32 R24, R24, 0x10000, RZ ;  /* 0x0001000018187825 */ /* 0x000fe200078e00ff */
[----:B------:R-:W-:Y:S02]  /*5a40*/  PRMT R29, R161, 0x7632, R29 ;  /* 0x00007632a11d7816 */ /* 0x000fe4000000001d */
[----:B------:R-:W-:Y:S01]  /*5a50*/  LOP3.LUT R176, R45, 0xffff, R176, 0xf8, !PT ;  /* 0x0000ffff2db07812 */ /* 0x000fe200078ef8b0 */
[----:B------:R-:W-:Y:S01]  /*5a60*/  IMAD.WIDE.U32 R44, R44, 0x10000, RZ ;  /* 0x000100002c2c7825 */ /* 0x000fe200078e00ff */
[----:B------:R-:W-:Y:S02]  /*5a70*/  PRMT R3, R152, 0x7610, R3 ;  /* 0x0000761098037816 */ /* 0x000fe40000000003 */
[----:B------:R-:W-:-:S02]  /*5a80*/  LOP3.LUT R152, R29, 0xffff, RZ, 0xc0, !PT ;  /* 0x0000ffff1d987812 */ /* 0x000fc400078ec0ff */
[----:B------:R-:W-:Y:S02]  /*5a90*/  F2FP.BF16.F32.PACK_AB R181, RZ, R181 ;  /* 0x000000b5ffb5723e */ /* 0x000fe400000010ff */
[--C-:B------:R-:W-:Y:S02]  /*5aa0*/  LOP3.LUT R25, R25, 0xffff, R160.reuse, 0xf8, !PT ;  /* 0x0000ffff19197812 */ /* 0x100fe400078ef8a0 */
[----:B------:R-:W-:Y:S01]  /*5ab0*/  F2FP.BF16.F32.PACK_AB R183, RZ, R183 ;  /* 0x000000b7ffb7723e */ /* 0x000fe200000010ff */
[----:B------:R-:W-:Y:S01]  /*5ac0*/  HFMA2.BF16_V2 R181, R99.H0_H0, R181.H0_H0, R211.H0_H0 ;  /* 0x200000b563b57231 */ /* 0x000fe200002408d3 */
[----:B------:R-:W-:Y:S02]  /*5ad0*/  PRMT R160, R2, 0x7632, R160 ;  /* 0x0000763202a07816 */ /* 0x000fe400000000a0 */
[----:B------:R-:W-:Y:S01]  /*5ae0*/  LOP3.LUT R45, R45, 0xffff, R153, 0xf8, !PT ;  /* 0x0000ffff2d2d7812 */ /* 0x000fe200078ef899 */
[----:B------:R-:W-:Y:S01]  /*5af0*/  IMAD.WIDE.U32 R152, R152, 0x10000, RZ ;  /* 0x0001000098987825 */ /* 0x000fe200078e00ff */
[----:B------:R-:W-:-:S03]  /*5b00*/  LOP3.LUT R160, R160, 0xffff, RZ, 0xc0, !PT ;  /* 0x0000ffffa0a07812 */ /* 0x000fc600078ec0ff */
[----:B------:R-:W-:Y:S01]  /*5b10*/  HFMA2.BF16_V2 R183, R213.H0_H0, R183.H0_H0, R215.H0_H0 ;  /* 0x200000b7d5b77231 */ /* 0x000fe200002408d7 */
[----:B------:R-:W-:Y:S02]  /*5b20*/  PRMT R29, R4, 0x7632, R29 ;  /* 0x00007632041d7816 */ /* 0x000fe4000000001d */
[----:B------:R-:W-:Y:S01]  /*5b30*/  LOP3.LUT R152, R152, 0xffff, R161, 0xf8, !PT ;  /* 0x0000ffff98987812 */ /* 0x000fe200078ef8a1 */
[----:B------:R-:W-:Y:S01]  /*5b40*/  IMAD.WIDE.U32 R160, R160, 0x10000, RZ ;  /* 0x00010000a0a07825 */ /* 0x000fe200078e00ff */
[--C-:B------:R-:W-:Y:S02]  /*5b50*/  LOP3.LUT R153, R153, 0xffff, R181.reuse, 0xf8, !PT ;  /* 0x0000ffff99997812 */ /* 0x100fe400078ef8b5 */
[----:B------:R-:W-:Y:S02]  /*5b60*/  PRMT R181, R183, 0x7610, R181 ;  /* 0x00007610b7b57816 */ /* 0x000fe400000000b5 */
[----:B------:R-:W-:Y:S02]  /*5b70*/  PRMT R164, R2, 0x7610, R164 ;  /* 0x0000761002a47816 */ /* 0x000fe400000000a4 */
[----:B------:R-:W-:-:S02]  /*5b80*/  LOP3.LUT R29, R29, 0xffff, RZ, 0xc0, !PT ;  /* 0x0000ffff1d1d7812 */ /* 0x000fc400078ec0ff */
[----:B------:R-:W-:Y:S02]  /*5b90*/  F2FP.BF16.F32.PACK_AB R192, RZ, R192 ;  /* 0x000000c0ffc0723e */ /* 0x000fe400000010ff */
[--C-:B------:R-:W-:Y:S02]  /*5ba0*/  LOP3.LUT R44, R44, 0xffff, R3.reuse, 0xf8, !PT ;  /* 0x0000ffff2c2c7812 */ /* 0x100fe400078ef803 */
[--C-:B------:R-:W-:Y:S01]  /*5bb0*/  LOP3.LUT R20, R20, 0xffff, R162.reuse, 0xf8, !PT ;  /* 0x0000ffff14147812 */ /* 0x100fe200078ef8a2 */
[----:B------:R-:W-:Y:S01]  /*5bc0*/  HFMA2.BF16_V2 R192, R221.H0_H0, R192.H0_H0, R223.H0_H0 ;  /* 0x200000c0ddc07231 */ /* 0x000fe200002408df */
[C---:B------:R-:W-:Y:S02]  /*5bd0*/  PRMT R3, R156.reuse, 0x7632, R3 ;  /* 0x000076329c037816 */ /* 0x040fe40000000003 */
[----:B------:R-:W-:Y:S02]  /*5be0*/  PRMT R162, R156, 0x7610, R162 ;  /* 0x000076109ca27816 */ /* 0x000fe400000000a2 */
[----:B------:R-:W-:-:S02]  /*5bf0*/  LOP3.LUT R156, R160, 0xffff, R164, 0xf8, !PT ;  /* 0x0000ffffa09c7812 */ /* 0x000fc400078ef8a4 */
[----:B------:R-:W-:Y:S01]  /*5c00*/  LOP3.LUT R181, R161, 0xffff, R181, 0xf8, !PT ;  /* 0x0000ffffa1b57812 */ /* 0x000fe200078ef8b5 */
[----:B------:R-:W-:Y:S01]  /*5c10*/  IMAD.WIDE.U32 R160, R29, 0x10000, RZ ;  /* 0x000100001da07825 */ /* 0x000fe200078e00ff */
[----:B------:R-:W-:Y:S02]  /*5c20*/  LOP3.LUT R3, R3, 0xffff, RZ, 0xc0, !PT ;  /* 0x0000ffff03037812 */ /* 0x000fe400078ec0ff */
[----:B------:R-:W-:Y:S02]  /*5c30*/  PRMT R29, R7, 0x7632, R29 ;  /* 0x00007632071d7816 */ /* 0x000fe4000000001d */
[----:B------:R-:W-:Y:S01]  /*5c40*/  PRMT R164, R5, 0x7632, R164 ;  /* 0x0000763205a47816 */ /* 0x000fe200000000a4 */
[----:B------:R-:W-:Y:S01]  /*5c50*/  IMAD.WIDE.U32 R2, R3, 0x10000, RZ ;  /* 0x0001000003027825 */ /* 0x000fe200078e00ff */
[----:B------:R-:W-:Y:S02]  /*5c60*/  LOP3.LUT R4, R160, 0xffff, R4, 0xf8, !PT ;  /* 0x0000ffffa0047812 */ /* 0x000fe400078ef804 */
[----:B------:R-:W-:-:S02]  /*5c70*/  PRMT R186, R192, 0x7610, R186 ;  /* 0x00007610c0ba7816 */ /* 0x000fc400000000ba */
[----:B------:R-:W-:Y:S02]  /*5c80*/  LOP3.LUT R160, R29, 0xffff, RZ, 0xc0, !PT ;  /* 0x0000ffff1da07812 */ /* 0x000fe400078ec0ff */
[----:B------:R-:W-:Y:S02]  /*5c90*/  LOP3.LUT R164, R164, 0xffff, RZ, 0xc0, !PT ;  /* 0x0000ffffa4a47812 */ /* 0x000fe400078ec0ff */
[----:B------:R-:W-:Y:S02]  /*5ca0*/  F2FP.BF16.F32.PACK_AB R168, RZ, R168 ;  /* 0x000000a8ffa8723e */ /* 0x000fe400000010ff */
[----:B------:R-:W-:Y:S02]  /*5cb0*/  PRMT R169, R13, 0x7632, R169 ;  /* 0x000076320da97816 */ /* 0x000fe400000000a9 */
[----:B------:R-:W-:Y:S01]  /*5cc0*/  LOP3.LUT R186, R161, 0xffff, R186, 0xf8, !PT ;  /* 0x0000ffffa1ba7812 */ /* 0x000fe200078ef8ba */
[----:B------:R-:W-:Y:S01]  /*5cd0*/  IMAD.WIDE.U32 R160, R160, 0x10000, RZ ;  /* 0x00010000a0a07825 */ /* 0x000fe200078e00ff */
[----:B------:R-:W-:-:S03]  /*5ce0*/  LOP3.LUT R2, R2, 0xffff, R162, 0xf8, !PT ;  /* 0x0000ffff02027812 */ /* 0x000fc600078ef8a2 */
[----:B------:R-:W-:Y:S01]  /*5cf0*/  HFMA2.BF16_V2 R168, R91.H0_H0, R168.H0_H0, R79.H0_H0 ;  /* 0x200000a85ba87231 */ /* 0x000fe2000024084f */
[----:B------:R-:W-:Y:S01]  /*5d00*/  PRMT R29, R165, 0x7610, R29 ;  /* 0x00007610a51d7816 */ /* 0x000fe2000000001d */
[----:B------:R-:W-:Y:S01]  /*5d10*/  IMAD.WIDE.U32 R164, R164, 0x10000, RZ ;  /* 0x00010000a4a47825 */ /* 0x000fe200078e00ff */
[----:B------:R-:W-:Y:S02]  /*5d20*/  PRMT R162, R5, 0x7610, R162 ;  /* 0x0000761005a27816 */ /* 0x000fe400000000a2 */
[----:B------:R-:W-:Y:S02]  /*5d30*/  LOP3.LUT R5, R169, 0xffff, RZ, 0xc0, !PT ;  /* 0x0000ffffa9057812 */ /* 0x000fe400078ec0ff */
[----:B------:R-:W-:Y:S02]  /*5d40*/  LOP3.LUT R160, R160, 0xffff, R7, 0xf8, !PT ;  /* 0x0000ffffa0a07812 */ /* 0x000fe400078ef807 */
[----:B------:R-:W-:Y:S02]  /*5d50*/  LOP3.LUT R162, R164, 0xffff, R162, 0xf8, !PT ;  /* 0x0000ffffa4a27812 */ /* 0x000fe400078ef8a2 */
[----:B------:R-:W-:Y:S01]  /*5d60*/  LOP3.LUT R7, R165, 0xffff, R29, 0xf8, !PT ;  /* 0x0000ffffa5077812 */ /* 0x000fe200078ef81d */
[----:B------:R-:W-:Y:S01]  /*5d70*/  IMAD.WIDE.U32 R164, R5, 0x10000, RZ ;  /* 0x0001000005a47825 */ /* 0x000fe200078e00ff */
[----:B------:R-:W-:-:S02]  /*5d80*/  PRMT R5, R168, 0x7610, R5 ;  /* 0x00007610a8057816 */ /* 0x000fc40000000005 */
[----:B------:R-:W-:Y:S02]  /*5d90*/  PRMT R168, R9, 0x7632, R168 ;  /* 0x0000763209a87816 */ /* 0x000fe400000000a8 */
[----:B------:R-:W-:Y:S02]  /*5da0*/  PRMT R174, R17, 0x7632, R174 ;  /* 0x0000763211ae7816 */ /* 0x000fe400000000ae */
[----:B------:R-:W-:Y:S02]  /*5db0*/  LOP3.LUT R168, R168, 0xffff, RZ, 0xc0, !PT ;  /* 0x0000ffffa8a87812 */ /* 0x000fe400078ec0ff */
[----:B------:R-:W-:Y:S02]  /*5dc0*/  PRMT R170, R15, 0x7632, R170 ;  /* 0x000076320faa7816 */ /* 0x000fe400000000aa */
[----:B------:R-:W-:Y:S01]  /*5dd0*/  PRMT R182, R46, 0x7632, R182 ;  /* 0x000076322eb67816 */ /* 0x000fe200000000b6 */
[----:B------:R-:W-:Y:S01]  /*5de0*/  IMAD.WIDE.U32 R168, R168, 0x10000, RZ ;  /* 0x00010000a8a87825 */ /* 0x000fe200078e00ff */
[----:B------:R-:W-:-:S02]  /*5df0*/  LOP3.LUT R174, R174, 0xffff, RZ, 0xc0, !PT ;  /* 0x0000ffffaeae7812 */ /* 0x000fc400078ec0ff */
[----:B------:R-:W-:Y:S02]  /*5e00*/  LOP3.LUT R170, R170, 0xffff, RZ, 0xc0, !PT ;  /* 0x0000ffffaaaa7812 */ /* 0x000fe400078ec0ff */
[----:B------:R-:W-:Y:S01]  /*5e10*/  LOP3.LUT R182, R182, 0xffff, RZ, 0xc0, !PT ;  /* 0x0000ffffb6b67812 */ /* 0x000fe200078ec0ff */
[----:B------:R-:W-:Y:S01]  /*5e20*/  IMAD.WIDE.U32 R174, R174, 0x10000, RZ ;  /* 0x00010000aeae7825 */ /* 0x000fe200078e00ff */
[--C-:B------:R-:W-:Y:S02]  /*5e30*/  LOP3.LUT R168, R168, 0xffff, R9.reuse, 0xf8, !PT ;  /* 0x0000ffffa8a87812 */ /* 0x100fe400078ef809 */
[----:B------:R-:W-:Y:S01]  /*5e40*/  PRMT R9, R50, 0x7610, R9 ;  /* 0x0000761032097816 */ /* 0x000fe20000000009 */
[----:B------:R-:W-:Y:S01]  /*5e50*/  IMAD.WIDE.U32 R170, R170, 0x10000, RZ ;  /* 0x00010000aaaa7825 */ /* 0x000fe200078e00ff */
[--C-:B------:R-:W-:Y:S02]  /*5e60*/  LOP3.LUT R165, R165, 0xffff, R5.reuse, 0xf8, !PT ;  /* 0x0000ffffa5a57812 */ /* 0x100fe400078ef805 */
[----:B------:R-:W-:Y:S01]  /*5e70*/  PRMT R5, R48, 0x7610, R5 ;  /* 0x0000761030057816 */ /* 0x000fe20000000005 */
[----:B------:R-:W-:Y:S01]  /*5e80*/  IMAD.WIDE.U32 R182, R182, 0x10000, RZ ;  /* 0x00010000b6b67825 */ /* 0x000fe200078e00ff */
[----:B------:R-:W-:-:S02]  /*5e90*/  SHF.L.U32 R9, R9, 0x10, RZ ;  /* 0x0000001009097819 */ /* 0x000fc400000006ff */
[----:B------:R-:W-:Y:S02]  /*5ea0*/  LOP3.LUT R48, R174, 0xffff, R17, 0xf8, !PT ;  /* 0x0000ffffae307812 */ /* 0x000fe400078ef811 */
[----:B------:R-:W-:Y:S02]  /*5eb0*/  LOP3.LUT R170, R170, 0xffff, R15, 0xf8, !PT ;  /* 0x0000ffffaaaa7812 */ /* 0x000fe400078ef80f */
[----:B------:R-:W-:Y:S02]  /*5ec0*/  LOP3.LUT R174, R182, 0xffff, R46, 0xf8, !PT ;  /* 0x0000ffffb6ae7812 */ /* 0x000fe400078ef82e */
[--C-:B------:R-:W-:Y:S02]  /*5ed0*/  LOP3.LUT R182, R183, 0xffff, R5.reuse, 0xf8, !PT ;  /* 0x0000ffffb7b67812 */ /* 0x100fe400078ef805 */
[----:B------:R-:W-:Y:S02]  /*5ee0*/  LOP3.LUT R15, R73, R9, RZ, 0xfc, !PT ;  /* 0x00000009490f7212 */ /* 0x000fe400078efcff */
[----:B------:R-:W-:-:S02]  /*5ef0*/  PRMT R5, R10, 0x7610, R5 ;  /* 0x000076100a057816 */ /* 0x000fc40000000005 */
[----:B------:R-:W-:Y:S02]  /*5f00*/  PRMT R9, R11, 0x7610, R9 ;  /* 0x000076100b097816 */ /* 0x000fe40000000009 */
[----:B------:R-:W2:Y:S01]  /*5f10*/  @P0 LDC.64 R10, c[0x0][0x3a0] ;  /* 0x0000e800ff0a0b82 */ /* 0x000ea20000000a00 */
[----:B------:R-:W-:Y:S01]  /*5f20*/  SHF.L.U32 R19, R19, 0x10, RZ ;  /* 0x0000001013137819 */ /* 0x000fe200000006ff */
[----:B------:R-:W-:Y:S01]  /*5f30*/  IMAD.U32 R5, R5, 0x10000, RZ ;  /* 0x0001000005057824 */ /* 0x000fe200078e00ff */
[----:B------:R-:W-:Y:S02]  /*5f40*/  LOP3.LUT R35, R35, R38, RZ, 0xfc, !PT ;  /* 0x0000002623237212 */ /* 0x000fe400078efcff */
[----:B------:R-:W-:Y:S02]  /*5f50*/  LOP3.LUT R19, R39, R19, RZ, 0xfc, !PT ;  /* 0x0000001327137212 */ /* 0x000fe400078efcff */
[----:B------:R-:W-:Y:S01]  /*5f60*/  PRMT R172, R36, 0x7632, R172 ;  /* 0x0000763224ac7816 */ /* 0x000fe200000000ac */
[----:B------:R-:W3:Y:S01]  /*5f70*/  @P0 LDC.64 R38, c[0x0][0x3a8] ;  /* 0x0000ea00ff260b82 */ /* 0x000ee20000000a00 */
[----:B------:R-:W-:-:S02]  /*5f80*/  SHF.L.U32 R9, R9, 0x10, RZ ;  /* 0x0000001009097819 */ /* 0x000fc400000006ff */
[----:B------:R-:W-:Y:S02]  /*5f90*/  SHF.L.U32 R163, R163, 0x10, RZ ;  /* 0x00000010a3a37819 */ /* 0x000fe400000006ff */
[----:B------:R-:W-:Y:S02]  /*5fa0*/  SHF.L.U32 R6, R6, 0x10, RZ ;  /* 0x0000001006067819 */ /* 0x000fe400000006ff */
[----:B------:R-:W-:Y:S02]  /*5fb0*/  SHF.L.U32 R198, R198, 0x10, RZ ;  /* 0x00000010c6c67819 */ /* 0x000fe400000006ff */
[----:B------:R-:W-:Y:S02]  /*5fc0*/  LOP3.LUT R172, R172, 0xffff, RZ, 0xc0, !PT ;  /* 0x0000ffffacac7812 */ /* 0x000fe400078ec0ff */
[----:B------:R-:W-:Y:S02]  /*5fd0*/  LOP3.LUT R164, R164, 0xffff, R13, 0xf8, !PT ;  /* 0x0000ffffa4a47812 */ /* 0x000fe400078ef80d */
[----:B------:R-:W-:Y:S01]  /*5fe0*/  SHF.L.U32 R43, R43, 0x10, RZ ;  /* 0x000000102b2b7819 */ /* 0x000fe200000006ff */
[----:B------:R-:W-:Y:S01]  /*5ff0*/  IMAD.WIDE.U32 R172, R172, 0x10000, RZ ;  /* 0x00010000acac7825 */ /* 0x000fe200078e00ff */
[----:B------:R-:W-:-:S02]  /*6000*/  LOP3.LUT R17, R167, R5, RZ, 0xfc, !PT ;  /* 0x00000005a7117212 */ /* 0x000fc400078efcff */
[----:B------:R-:W-:Y:S01]  /*6010*/  LOP3.LUT R13, R176, R9, RZ, 0xfc, !PT ;  /* 0x00000009b00d7212 */ /* 0x000fe200078efcff */
[----:B--2---:R-:W-:Y:S01]  /*6020*/  @P0 IMAD.WIDE R10, R72, 0x4, R10 ;  /* 0x00000004480a0825 */ /* 0x004fe200078e020a */
[----:B------:R-:W-:Y:S02]  /*6030*/  SHF.L.U32 R154, R154, 0x10, RZ ;  /* 0x000000109a9a7819 */ /* 0x000fe400000006ff */
[----:B------:R-:W-:Y:S02]  /*6040*/  SHF.L.U32 R155, R155, 0x10, RZ ;  /* 0x000000109b9b7819 */ /* 0x000fe400000006ff */
[----:B------:R2:W-:Y:S01]  /*6050*/  @P0 STG.E desc[UR4][R10.64], R159 ;  /* 0x0000009f0a000986 */ /* 0x0005e2000c101904 */
[----:B---3--:R-:W-:Y:S01]  /*6060*/  @P0 IMAD.WIDE R38, R72, 0x4, R38 ;  /* 0x0000000448260825 */ /* 0x008fe200078e0226 */
[----:B------:R-:W-:Y:S02]  /*6070*/  LOP3.LUT R5, R186, R163, RZ, 0xfc, !PT ;  /* 0x000000a3ba057212 */ /* 0x000fe400078efcff */
[----:B------:R-:W-:-:S02]  /*6080*/  SHF.L.U32 R31, R31, 0x10, RZ ;  /* 0x000000101f1f7819 */ /* 0x000fc400000006ff */
[----:B------:R-:W-:Y:S01]  /*6090*/  LOP3.LUT R9, R184, R6, RZ, 0xfc, !PT ;  /* 0x00000006b8097212 */ /* 0x000fe200078efcff */
[----:B------:R3:W-:Y:S01]  /*60a0*/  @P0 STG.E desc[UR4][R38.64], R158 ;  /* 0x0000009e26000986 */ /* 0x0007e2000c101904 */
[----:B------:R-:W-:Y:S02]  /*60b0*/  LOP3.LUT R163, R7, R198, RZ, 0xfc, !PT ;  /* 0x000000c607a37212 */ /* 0x000fe400078efcff */
[----:B------:R-:W-:Y:S01]  /*60c0*/  SHF.L.U32 R26, R26, 0x10, RZ ;  /* 0x000000101a1a7819 */ /* 0x000fe200000006ff */
[----:B--2---:R-:W2:Y:S01]  /*60d0*/  LDC.64 R10, c[0x0][0x398] ;  /* 0x0000e600ff0a7b82 */ /* 0x004ea20000000a00 */
[----:B------:R-:W-:Y:S02]  /*60e0*/  F2FP.BF16.F32.PACK_AB R187, RZ, R187 ;  /* 0x000000bbffbb723e */ /* 0x000fe400000010ff */
[----:B------:R-:W-:Y:S02]  /*60f0*/  LOP3.LUT R29, R166, R43, RZ, 0xfc, !PT ;  /* 0x0000002ba61d7212 */ /* 0x000fe400078efcff */
[----:B------:R-:W-:Y:S01]  /*6100*/  SHF.L.U32 R23, R23, 0x10, RZ ;  /* 0x0000001017177819 */ /* 0x000fe200000006ff */
[----:B------:R-:W-:Y:S01]  /*6110*/  HFMA2.BF16_V2 R187, R217.H0_H0, R187.H0_H0, R219.H0_H0 ;  /* 0x200000bbd9bb7231 */ /* 0x000fe200002408db */
[----:B------:R-:W-:-:S02]  /*6120*/  LOP3.LUT R25, R25, R154, RZ, 0xfc, !PT ;  /* 0x0000009a19197212 */ /* 0x000fc400078efcff */
[----:B------:R-:W-:Y:S02]  /*6130*/  LOP3.LUT R153, R153, R155, RZ, 0xfc, !PT ;  /* 0x0000009b99997212 */ /* 0x000fe400078efcff */
[----:B------:R-:W-:Y:S02]  /*6140*/  F2FP.BF16.F32.PACK_AB R193, RZ, R193 ;  /* 0x000000c1ffc1723e */ /* 0x000fe400000010ff */
[----:B------:R-:W-:Y:S02]  /*6150*/  LOP3.LUT R31, R33, R31, RZ, 0xfc, !PT ;  /* 0x0000001f211f7212 */ /* 0x000fe400078efcff */
[----:B------:R-:W-:Y:S01]  /*6160*/  LOP3.LUT R169, R169, 0xffff, R205, 0xf8, !PT ;  /* 0x0000ffffa9a97812 */ /* 0x000fe200078ef8cd */
[----:B------:R-:W-:Y:S01]  /*6170*/  HFMA2.BF16_V2 R193, R87.H0_H0, R193.H0_H0, R75.H0_H0 ;  /* 0x200000c157c17231 */ /* 0x000fe2000024084b */
[----:B------:R-:W-:Y:S02]  /*6180*/  LOP3.LUT R41, R41, R26, RZ, 0xfc, !PT ;  /* 0x0000001a29297212 */ /* 0x000fe400078efcff */
[----:B------:R-:W-:-:S02]  /*6190*/  SHF.L.U32 R177, R177, 0x10, RZ ;  /* 0x00000010b1b17819 */ /* 0x000fc400000006ff */
[----:B------:R-:W-:Y:S02]  /*61a0*/  LOP3.LUT R21, R21, R23, RZ, 0xfc, !PT ;  /* 0x0000001715157212 */ /* 0x000fe400078efcff */
[----:B------:R-:W-:Y:S01]  /*61b0*/  SHF.L.U32 R0, R0, 0x10, RZ ;  /* 0x0000001000007819 */ /* 0x000fe200000006ff */
[----:B--2---:R-:W-:Y:S01]  /*61c0*/  IMAD.WIDE.U32 R6, R70, 0x8, R10 ;  /* 0x0000000846067825 */ /* 0x004fe200078e000a */
[----:B------:R-:W-:Y:S02]  /*61d0*/  LOP3.LUT R171, R171, 0xffff, R204, 0xf8, !PT ;  /* 0x0000ffffabab7812 */ /* 0x000fe400078ef8cc */
[----:B------:R-:W-:Y:S01]  /*61e0*/  LOP3.LUT R173, R173, 0xffff, R203, 0xf8, !PT ;  /* 0x0000ffffadad7812 */ /* 0x000fe200078ef8cb */
[--C-:B---3--:R-:W-:Y:S01]  /*61f0*/  IMAD.WIDE.U32 R38, R69, 0x8, R10.reuse ;  /* 0x0000000845267825 */ /* 0x108fe200078e000a */
[----:B------:R2:W-:Y:S01]  /*6200*/  STG.E.64 desc[UR4][R6.64], R14 ;  /* 0x0000000e06007986 */ /* 0x0005e2000c101b04 */
[----:B------:R-:W-:Y:S02]  /*6210*/  SHF.L.U32 R179, R179, 0x10, RZ ;  /* 0x00000010b3b37819 */ /* 0x000fe400000006ff */
[----:B------:R-:W-:Y:S01]  /*6220*/  IMAD.WIDE.U32 R68, R68, 0x8, R10 ;  /* 0x0000000844447825 */ /* 0x000fe200078e000a */
[----:B------:R2:W-:Y:S01]  /*6230*/  STG.E.64 desc[UR4][R38.64], R28 ;  /* 0x0000001c26007986 */ /* 0x0005e2000c101b04 */
[----:B------:R-:W-:-:S02]  /*6240*/  SHF.L.U32 R157, R157, 0x10, RZ ;  /* 0x000000109d9d7819 */ /* 0x000fc400000006ff */
[--C-:B------:R-:W-:Y:S01]  /*6250*/  IMAD.WIDE.U32 R154, R67, 0x8, R10.reuse ;  /* 0x00000008439a7825 */ /* 0x100fe200078e000a */
[----:B------:R2:W-:Y:S01]  /*6260*/  STG.E.64 desc[UR4][R68.64], R34 ;  /* 0x0000002244007986 */ /* 0x0005e2000c101b04 */
[----:B------:R-:W-:Y:S02]  /*6270*/  LOP3.LUT R169, R169, R177, RZ, 0xfc, !PT ;  /* 0x000000b1a9a97212 */ /* 0x000fe400078efcff */
[----:B------:R-:W-:Y:S01]  /*6280*/  IMAD.WIDE.U32 R66, R66, 0x8, R10 ;  /* 0x0000000842427825 */ /* 0x000fe200078e000a */
[----:B------:R2:W-:Y:S01]  /*6290*/  STG.E.64 desc[UR4][R154.64], R30 ;  /* 0x0000001e9a007986 */ /* 0x0005e2000c101b04 */
[----:B------:R-:W-:Y:S02]  /*62a0*/  LOP3.LUT R175, R175, 0xffff, R196, 0xf8, !PT ;  /* 0x0000ffffafaf7812 */ /* 0x000fe400078ef8c4 */
[--C-:B------:R-:W-:Y:S01]  /*62b0*/  IMAD.WIDE.U32 R158, R65, 0x8, R10.reuse ;  /* 0x00000008419e7825 */ /* 0x100fe200078e000a */
[----:B------:R-:W-:Y:S01]  /*62c0*/  LOP3.LUT R23, R185, R0, RZ, 0xfc, !PT ;  /* 0x00000000b9177212 */ /* 0x000fe200078efcff */
[----:B------:R2:W-:Y:S01]  /*62d0*/  STG.E.64 desc[UR4][R66.64], R40 ;  /* 0x0000002842007986 */ /* 0x0005e2000c101b04 */
[----:B------:R-:W-:Y:S01]  /*62e0*/  SHF.L.U32 R202, R202, 0x10, RZ ;  /* 0x00000010caca7819 */ /* 0x000fe200000006ff */
[--C-:B------:R-:W-:Y:S01]  /*62f0*/  IMAD.WIDE.U32 R64, R64, 0x8, R10.reuse ;  /* 0x0000000840407825 */ /* 0x100fe200078e000a */
[----:B------:R-:W-:Y:S01]  /*6300*/  SHF.L.U32 R0, R49, 0x10, RZ ;  /* 0x0000001031007819 */ /* 0x000fe200000006ff */
[----:B------:R2:W-:Y:S01]  /*6310*/  STG.E.64 desc[UR4][R158.64], R20 ;  /* 0x000000149e007986 */ /* 0x0005e2000c101b04 */
[----:B------:R-:W-:Y:S01]  /*6320*/  LOP3.LUT R171, R171, R179, RZ, 0xfc, !PT ;  /* 0x000000b3abab7212 */ /* 0x000fe200078efcff */
[----:B------:R-:W-:Y:S01]  /*6330*/  IMAD.WIDE.U32 R166, R63, 0x8, R10 ;  /* 0x000000083fa67825 */ /* 0x000fe200078e000a */
[----:B------:R-:W-:Y:S01]  /*6340*/  LOP3.LUT R173, R173, R178, RZ, 0xfc, !PT ;  /* 0x000000b2adad7212 */ /* 0x000fe200078efcff */
[----:B------:R2:W-:Y:S01]  /*6350*/  STG.E.64 desc[UR4][R64.64], R18 ;  /* 0x0000001240007986 */ /* 0x0005e2000c101b04 */
[----:B------:R-:W-:Y:S01]  /*6360*/  LOP3.LUT R24, R24, 0xffff, R206, 0xf8, !PT ;  /* 0x0000ffff18187812 */ /* 0x000fe200078ef8ce */
        /* <DEDUP_REMOVED lines=24> */
[--C-:B------:R-:W-:Y:S01]  /*64f0*/  IMAD.WIDE.U32 R56, R56, 0x8, R10.reuse ;  /* 0x0000000838387825 */ /* 0x100fe200078e000a */
[----:B0-----:R-:W-:Y:S01]  /*6500*/  IADD3 R72, PT, PT, R72, R237, RZ ;  /* 0x000000ed48487210 */ /* 0x001fe20007ffe0ff */
[----:B------:R2:W-:Y:S02]  /*6510*/  STG.E.64 desc[UR4][R180.64], R152 ;  /* 0x00000098b4007986 */ /* 0x0005e4000c101b04 */
[--C-:B------:R-:W-:Y:S01]  /*6520*/  IMAD.WIDE.U32 R182, R55, 0x8, R10.reuse ;  /* 0x0000000837b67825 */ /* 0x100fe200078e000a */
[----:B-1----:R-:W-:Y:S01]  /*6530*/  ISETP.GE.AND P2, PT, R72, UR6, PT ;  /* 0x0000000648007c0c */ /* 0x002fe2000bf46270 */
[----:B------:R2:W-:Y:S02]  /*6540*/  STG.E.64 desc[UR4][R56.64], R156 ;  /* 0x0000009c38007986 */ /* 0x0005e4000c101b04 */
[----:B------:R-:W-:-:S02]  /*6550*/  IMAD.WIDE.U32 R54, R54, 0x8, R10 ;  /* 0x0000000836367825 */ /* 0x000fc400078e000a */
[----:B------:R2:W-:Y:S02]  /*6560*/  STG.E.64 desc[UR4][R182.64], R2 ;  /* 0x00000002b6007986 */ /* 0x0005e4000c101b04 */
[--C-:B------:R-:W-:Y:S02]  /*6570*/  IMAD.WIDE.U32 R184, R53, 0x8, R10.reuse ;  /* 0x0000000835b87825 */ /* 0x100fe400078e000a */
[----:B------:R2:W-:Y:S02]  /*6580*/  STG.E.64 desc[UR4][R54.64], R4 ;  /* 0x0000000436007986 */ /* 0x0005e4000c101b04 */
[--C-:B------:R-:W-:Y:S02]  /*6590*/  IMAD.WIDE.U32 R52, R52, 0x8, R10.reuse ;  /* 0x0000000834347825 */ /* 0x100fe400078e000a */
        /* <DEDUP_REMOVED lines=11> */
[----:B------:R-:W-:Y:S02]  /*6650*/  IMAD.WIDE.U32 R10, R27, 0x8, R10 ;  /* 0x000000081b0a7825 */ /* 0x000fe400078e000a */
[----:B------:R2:W-:Y:S04]  /*6660*/  STG.E.64 desc[UR4][R32.64], R48 ;  /* 0x0000003020007986 */ /* 0x0005e8000c101b04 */
[----:B------:R2:W-:Y:S01]  /*6670*/  STG.E.64 desc[UR4][R10.64], R174 ;  /* 0x000000ae0a007986 */ /* 0x0005e2000c101b04 */
[----:B------:R-:W-:Y:S05]  /*6680*/  @!P2 BRA `(.L_x_194) ;  /* 0xffffffa000d8a947 */ /* 0x000fea000383ffff */
[----:B------:R-:W-:Y:S05]  /*6690*/  EXIT ;  /* 0x000000000000794d */ /* 0x000fea0003800000 */
.L_x_195:
        /* <DEDUP_REMOVED lines=14> */
.L_x_1023:


//--------------------- .text._ZN10layer_norm13ln_fwd_kernelINS_13Kernel_traitsI6__halffS2_fjLj25600ELj4ELj1ELj4ELj4ENS_18Kernel_traits_baseILj25600ES2_fS2_fjLj128EEEEEEEvNS_9FwdParamsE --------------------------
	.section	.text._ZN10layer_norm13ln_fwd_kernelINS_13Kernel_traitsI6__halffS2_fjLj25600ELj4ELj1ELj4ELj4ENS_18Kernel_traits_baseILj25600ES2_fS2_fjLj128EEEEEEEvNS_9FwdParamsE,"ax",@progbits
	.align	128
        .global         _ZN10layer_norm13ln_fwd_kernelINS_13Kernel_traitsI6__halffS2_fjLj25600ELj4ELj1ELj4ELj4ENS_18Kernel_traits_baseILj25600ES2_fS2_fjLj128EEEEEEEvNS_9FwdParamsE
        .type           _ZN10layer_norm13ln_fwd_kernelINS_13Kernel_traitsI6__halffS2_fjLj25600ELj4ELj1ELj4ELj4ENS_18Kernel_traits_baseILj25600ES2_fS2_fjLj128EEEEEEEvNS_9FwdParamsE,@function
        .size           _ZN10layer_norm13ln_fwd_kernelINS_13Kernel_traitsI6__halffS2_fjLj25600ELj4ELj1ELj4ELj4ENS_18Kernel_traits_baseILj25600ES2_fS2_fjLj128EEEEEEEvNS_9FwdParamsE,(.L_x_1024 - _ZN10layer_norm13ln_fwd_kernelINS_13Kernel_traitsI6__halffS2_fjLj25600ELj4ELj1ELj4ELj4ENS_18Kernel_traits_baseILj25600ES2_fS2_fjLj128EEEEEEEvNS_9FwdParamsE)
        .other          _ZN10layer_norm13ln_fwd_kernelINS_13Kernel_traitsI6__halffS2_fjLj25600ELj4ELj1ELj4ELj4ENS_18Kernel_traits_baseILj25600ES2_fS2_fjLj128EEEEEEEvNS_9FwdParamsE,@"STO_CUDA_ENTRY STV_DEFAULT"
_ZN10layer_norm13ln_fwd_kernelINS_13Kernel_traitsI6__halffS2_fjLj25600ELj4ELj1ELj4ELj4ENS_18Kernel_traits_baseILj25600ES2_fS2_fjLj128EEEEEEEvNS_9FwdParamsE:
.text._ZN10layer_norm13ln_fwd_kernelINS_13Kernel_traitsI6__halffS2_fjLj25600ELj4ELj1ELj4ELj4ENS_18Kernel_traits_baseILj25600ES2_fS2_fjLj128EEEEEEEvNS_9FwdParamsE:
        /* <DEDUP_REMOVED lines=120> */
.L_x_198:
        /* <DEDUP_REMOVED lines=404> */
.L_x_197:
[----:B------:R-:W2:Y:S04]  /*20c0*/  LDG.E.STRONG.GPU R6, desc[UR6][R4.64] ;  /* 0x0000000604067981 */ /* 0x000ea8000c1ef900 */
[----:B--2---:R-:W-:Y:S01]  /*20d0*/  CCTL.IVALL ;  /* 0x00000000ff00798f */ /* 0x004fe20002000000 */
[----:B------:R-:W-:Y:S05]  /*20e0*/  YIELD ;  /* 0x0000000000007946 */ /* 0x000fea0003800000 */
[----:B------:R-:W-:-:S13]  /*20f0*/  ISETP.NE.AND P2, PT, R6, R85, PT ;  /* 0x000000550600720c */ /* 0x000fda0003f45270 */
[----:B------:R-:W-:Y:S05]  /*2100*/  @P2 BRA `(.L_x_197) ;  /* 0xfffffffc00ec2947 */ /* 0x000fea000383ffff */
.L_x_196:
        /* <DEDUP_REMOVED lines=143> */
[----:B------:R-:W-:Y:S01]  /*2a00*/  F2FP.F16.F32.PACK_AB R2, RZ, R2 ;  /* 0x00000002ff02723e */ /* 0x000fe200000000ff */
[----:B------:R-:W-:Y:S01]  /*2a10*/  FADD.FTZ R236, R97, -R85 ;  /* 0x8000005561ec7221 */ /* 0x000fe20000010000 */
[----:B------:R-:W-:Y:S01]  /*2a20*/  F2FP.F16.F32.PACK_AB R3, RZ, R3 ;  /* 0x00000003ff03723e */ /* 0x000fe200000000ff */
[----:B------:R-:W-:Y:S01]  /*2a30*/  FMUL.FTZ R0, R87, R0 ;  /* 0x0000000057007220 */ /* 0x000fe20000410000 */
[----:B------:R-:W-:Y:S01]  /*2a40*/  F2FP.F16.F32.PACK_AB R4, RZ, R4 ;  /* 0x00000004ff04723e */ /* 0x000fe200000000ff */
[----:B------:R-:W2:Y:S01]  /*2a50*/  @P0 LDC.64 R78, c[0x0][0x3a8] ;  /* 0x0000ea00ff4e0b82 */ /* 0x000ea20000000a00 */
[----:B------:R-:W-:Y:S01]  /*2a60*/  F2FP.F16.F32.PACK_AB R5, RZ, R5 ;  /* 0x00000005ff05723e */ /* 0x000fe200000000ff */
[----:B-----5:R-:W-:Y:S01]  /*2a70*/  HFMA2 R2, R250.H0_H0, R2.H0_H0, R249.H0_H0 ;  /* 0x20000002fa027231 */ /* 0x020fe200000408f9 */
[----:B------:R-:W-:Y:S01]  /*2a80*/  F2FP.F16.F32.PACK_AB R0, RZ, R0 ;  /* 0x00000000ff00723e */ /* 0x000fe200000000ff */
[----:B------:R-:W-:Y:S01]  /*2a90*/  HFMA2 R3, R248.H0_H0, R3.H0_H0, R247.H0_H0 ;  /* 0x20000003f8037231 */ /* 0x000fe200000408f7 */
[----:B------:R-:W-:Y:S01]  /*2aa0*/  F2FP.F16.F32.PACK_AB R6, RZ, R6 ;  /* 0x00000006ff06723e */ /* 0x000fe200000000ff */
[----:B------:R-:W-:Y:S01]  /*2ab0*/  HFMA2 R4, R246.H0_H0, R4.H0_H0, R245.H0_H0 ;  /* 0x20000004f6047231 */ /* 0x000fe200000408f5 */
[----:B------:R-:W-:Y:S01]  /*2ac0*/  F2FP.F16.F32.PACK_AB R7, RZ, R7 ;  /* 0x00000007ff07723e */ /* 0x000fe200000000ff */
[----:B------:R-:W3:Y:S01]  /*2ad0*/  LDC.64 R174, c[0x0][0x398] ;  /* 0x0000e600ffae7b82 */ /* 0x000ee20000000a00 */
[----:B------:R-:W-:Y:S01]  /*2ae0*/  HFMA2 R0, R252.H0_H0, R0.H0_H0, R251.H0_H0 ;  /* 0x20000000fc007231 */ /* 0x000fe200000408fb */
[----:B------:R-:W-:Y:S01]  /*2af0*/  F2FP.F16.F32.PACK_AB R8, RZ, R8 ;  /* 0x00000008ff08723e */ /* 0x000fe200000000ff */
[----:B------:R-:W-:Y:S01]  /*2b00*/  HFMA2 R5, R244.H0_H0, R5.H0_H0, R243.H0_H0 ;  /* 0x20000005f4057231 */ /* 0x000fe200000408f3 */
[----:B------:R-:W-:Y:S01]  /*2b10*/  F2FP.F16.F32.PACK_AB R9, RZ, R9 ;  /* 0x00000009ff09723e */ /* 0x000fe200000000ff */
[----:B------:R-:W-:Y:S01]  /*2b20*/  HFMA2 R6, R242.H0_H0, R6.H0_H0, R241.H0_H0 ;  /* 0x20000006f2067231 */ /* 0x000fe200000408f1 */
[----:B------:R-:W-:Y:S01]  /*2b30*/  F2FP.F16.F32.PACK_AB R10, RZ, R10 ;  /* 0x0000000aff0a723e */ /* 0x000fe200000000ff */
[----:B------:R-:W-:-:S02]  /*2b40*/  HFMA2 R7, R240.H0_H0, R7.H0_H0, R239.H0_H0 ;  /* 0x20000007f0077231 */ /* 0x000fc400000408ef */
[----:B0-----:R-:W-:Y:S01]  /*2b50*/  @P0 IMAD.WIDE R80, R49, 0x4, R80 ;  /* 0x0000000431500825 */ /* 0x001fe200078e0250 */
[----:B------:R-:W-:-:S03]  /*2b60*/  F2FP.F16.F32.PACK_AB R11, RZ, R11 ;  /* 0x0000000bff0b723e */ /* 0x000fc600000000ff */
[----:B------:R-:W-:Y:S01]  /*2b70*/  HFMA2 R8, R238.H0_H0, R8.H0_H0, R190.H0_H0 ;  /* 0x20000008ee087231 */ /* 0x000fe200000408be */
[----:B------:R-:W-:Y:S01]  /*2b80*/  F2FP.F16.F32.PACK_AB R12, RZ, R12 ;  /* 0x0000000cff0c723e */ /* 0x000fe200000000ff */
[----:B------:R-:W-:Y:S01]  /*2b90*/  HFMA2 R9, R232.H0_H0, R9.H0_H0, R189.H0_H0 ;  /* 0x20000009e8097231 */ /* 0x000fe200000408bd */
[----:B------:R0:W-:Y:S01]  /*2ba0*/  @P0 STG.E desc[UR6][R80.64], R85 ;  /* 0x0000005550000986 */ /* 0x0001e2000c101906 */
[----:B------:R-:W-:Y:S01]  /*2bb0*/  F2FP.F16.F32.PACK_AB R13, RZ, R13 ;  /* 0x0000000dff0d723e */ /* 0x000fe200000000ff */
[----:B------:R-:W-:Y:S02]  /*2bc0*/  HFMA2 R10, R231.H0_H0, R10.H0_H0, R188.H0_H0 ;  /* 0x2000000ae70a7231 */ /* 0x000fe400000408bc */
[----:B--2---:R-:W-:Y:S01]  /*2bd0*/  @P0 IMAD.WIDE R78, R49, 0x4, R78 ;  /* 0x00000004314e0825 */ /* 0x004fe200078e024e */
[----:B------:R-:W-:-:S03]  /*2be0*/  F2FP.F16.F32.PACK_AB R14, RZ, R14 ;  /* 0x0000000eff0e723e */ /* 0x000fc600000000ff */
[----:B------:R-:W-:Y:S01]  /*2bf0*/  HFMA2 R11, R230.H0_H0, R11.H0_H0, R187.H0_H0 ;  /* 0x2000000be60b7231 */ /* 0x000fe200000408bb */
[----:B------:R-:W-:Y:S01]  /*2c00*/  F2FP.F16.F32.PACK_AB R15, RZ, R15 ;  /* 0x0000000fff0f723e */ /* 0x000fe200000000ff */
[----:B------:R-:W-:Y:S01]  /*2c10*/  HFMA2 R12, R229.H0_H0, R12.H0_H0, R186.H0_H0 ;  /* 0x2000000ce50c7231 */ /* 0x000fe200000408ba */
[----:B------:R2:W-:Y:S01]  /*2c20*/  @P0 STG.E desc[UR6][R78.64], R87 ;  /* 0x000000574e000986 */ /* 0x0005e2000c101906 */
[----:B------:R-:W-:Y:S01]  /*2c30*/  F2FP.F16.F32.PACK_AB R16, RZ, R16 ;  /* 0x00000010ff10723e */ /* 0x000fe200000000ff */
[----:B------:R-:W-:Y:S02]  /*2c40*/  HFMA2 R13, R228.H0_H0, R13.H0_H0, R185.H0_H0 ;  /* 0x2000000de40d7231 */ /* 0x000fe400000408b9 */
[----:B---3--:R-:W-:Y:S01]  /*2c50*/  IMAD.WIDE.U32 R172, R172, 0x2, R174 ;  /* 0x00000002acac7825 */ /* 0x008fe200078e00ae */
[----:B------:R-:W-:-:S03]  /*2c60*/  F2FP.F16.F32.PACK_AB R17, RZ, R17 ;  /* 0x00000011ff11723e */ /* 0x000fc600000000ff */
[----:B------:R-:W-:Y:S01]  /*2c70*/  HFMA2 R14, R227.H0_H0, R14.H0_H0, R184.H0_H0 ;  /* 0x2000000ee30e7231 */ /* 0x000fe200000408b8 */
[----:B------:R-:W-:Y:S01]  /*2c80*/  F2FP.F16.F32.PACK_AB R18, RZ, R18 ;  /* 0x00000012ff12723e */ /* 0x000fe200000000ff */
        /* <DEDUP_REMOVED lines=87> */
[----:B------:R-:W-:Y:S01]  /*3200*/  FMUL.FTZ R46, R87, R46 ;  /* 0x0000002e572e7220 */ /* 0x000fe20000410000 */
[--C-:B------:R-:W-:Y:S01]  /*3210*/  IMAD.WIDE.U32 R128, R128, 0x2, R174.reuse ;  /* 0x0000000280807825 */ /* 0x100fe200078e00ae */
[----:B------:R3:W-:Y:S01]  /*3220*/  STG.E.U16 desc[UR6][R132.64], R23 ;  /* 0x0000001784007986 */ /* 0x0007e2000c101506 */
[----:B------:R-:W-:Y:S02]  /*3230*/  F2FP.F16.F32.PACK_AB R41, RZ, R41 ;  /* 0x00000029ff29723e */ /* 0x000fe400000000ff */
[----:B------:R-:W-:Y:S02]  /*3240*/  HFMA2 R36, R205.H0_H0, R36.H0_H0, R64.H0_H0 ;  /* 0x20000024cd247231 */ /* 0x000fe40000040840 */
[----:B------:R-:W-:Y:S01]  /*3250*/  IMAD.WIDE.U32 R116, R116, 0x2, R174 ;  /* 0x0000000274747825 */ /* 0x000fe200078e00ae */
[----:B------:R3:W-:Y:S01]  /*3260*/  STG.E.U16 desc[UR6][R130.64], R24 ;  /* 0x0000001882007986 */ /* 0x0007e2000c101506 */
[----:B------:R-:W-:Y:S02]  /*3270*/  F2FP.F16.F32.PACK_AB R42, RZ, R42 ;  /* 0x0000002aff2a723e */ /* 0x000fe400000000ff */
[----:B------:R-:W-:-:S02]  /*3280*/  HFMA2 R37, R204.H0_H0, R37.H0_H0, R63.H0_H0 ;  /* 0x20000025cc257231 */ /* 0x000fc4000004083f */
        /* <DEDUP_REMOVED lines=11> */
[----:B------:R-:W-:Y:S01]  /*3340*/  FMUL.FTZ R236, R87, R236 ;  /* 0x000000ec57ec7220 */ /* 0x000fe20000410000 */
[--C-:B------:R-:W-:Y:S01]  /*3350*/  IMAD.WIDE.U32 R118, R118, 0x2, R174.reuse ;  /* 0x0000000276767825 */ /* 0x100fe200078e00ae */
[----:B------:R3:W-:Y:S03]  /*3360*/  STG.E.U16 desc[UR6][R122.64], R28 ;  /* 0x0000001c7a007986 */ /* 0x0007e6000c101506 */
[----:B------:R-:W-:Y:S01]  /*3370*/  HFMA2 R40, R201.H0_H0, R40.H0_H0, R60.H0_H0 ;  /* 0x20000028c9287231 */ /* 0x000fe2000004083c */
[----:B------:R-:W-:Y:S01]  /*3380*/  F2FP.F16.F32.PACK_AB R46, RZ, R46 ;  /* 0x0000002eff2e723e */ /* 0x000fe200000000ff */
[--C-:B------:R-:W-:Y:S01]  /*3390*/  IMAD.WIDE.U32 R106, R106, 0x2, R174.reuse ;  /* 0x000000026a6a7825 */ /* 0x100fe200078e00ae */
[----:B------:R3:W-:Y:S03]  /*33a0*/  STG.E.U16 desc[UR6][R120.64], R29 ;  /* 0x0000001d78007986 */ /* 0x0007e6000c101506 */
[----:B------:R-:W-:Y:S01]  /*33b0*/  HFMA2 R41, R200.H0_H0, R41.H0_H0, R59.H0_H0 ;  /* 0x20000029c8297231 */ /* 0x000fe2000004083b */
[----:B------:R-:W-:Y:S01]  /*33c0*/  F2FP.F16.F32.PACK_AB R47, RZ, R47 ;  /* 0x0000002fff2f723e */ /* 0x000fe200000000ff */
[----:B0-----:R-:W-:Y:S01]  /*33d0*/  IMAD.WIDE.U32 R80, R237, 0x2, R174 ;  /* 0x00000002ed507825 */ /* 0x001fe200078e00ae */
[----:B------:R3:W-:Y:S01]  /*33e0*/  STG.E.U16 desc[UR6][R118.64], R30 ;  /* 0x0000001e76007986 */ /* 0x0007e2000c101506 */
[----:B------:R-:W0:Y:S02]  /*33f0*/  LDC R237, c[0x0][0x380] ;  /* 0x0000e000ffed7b82 */ /* 0x000e240000000800 */
        /* <DEDUP_REMOVED lines=14> */
[----:B------:R3:W-:Y:S03]  /*34e0*/  STG.E.U16 desc[UR6][R110.64], R34 ;  /* 0x000000226e007986 */ /* 0x0007e6000c101506 */
[----:B------:R-:W-:-:S02]  /*34f0*/  HFMA2 R46, R195.H0_H0, R46.H0_H0, R54.H0_H0 ;  /* 0x2000002ec32e7231 */ /* 0x000fc40000040836 */
[--C-:B------:R-:W-:Y:S01]  /*3500*/  IMAD.WIDE.U32 R96, R96, 0x2, R174.reuse ;  /* 0x0000000260607825 */ /* 0x100fe200078e00ae */
[----:B------:R3:W-:Y:S03]  /*3510*/  STG.E.U16 desc[UR6][R108.64], R35 ;  /* 0x000000236c007986 */ /* 0x0007e6000c101506 */
[----:B------:R-:W-:Y:S02]  /*3520*/  HFMA2 R47, R194.H0_H0, R47.H0_H0, R53.H0_H0 ;  /* 0x2000002fc22f7231 */ /* 0x000fe40000040835 */
[--C-:B------:R-:W-:Y:S01]  /*3530*/  IMAD.WIDE.U32 R104, R104, 0x2, R174.reuse ;  /* 0x0000000268687825 */ /* 0x100fe200078e00ae */
[----:B------:R3:W-:Y:S03]  /*3540*/  STG.E.U16 desc[UR6][R96.64], R36 ;  /* 0x0000002460007986 */ /* 0x0007e6000c101506 */
[----:B------:R-:W-:Y:S01]  /*3550*/  HFMA2 R234, R193.H0_H0, R234.H0_H0, R52.H0_H0 ;  /* 0x200000eac1ea7231 */ /* 0x000fe20000040834 */
[----:B0-----:R-:W-:Y:S01]  /*3560*/  IADD3 R49, PT, PT, R49, R237, RZ ;  /* 0x000000ed31317210 */ /* 0x001fe20007ffe0ff */
[--C-:B------:R-:W-:Y:S01]  /*3570*/  IMAD.WIDE.U32 R102, R102, 0x2, R174.reuse ;  /* 0x0000000266667825 */ /* 0x100fe200078e00ae */
[----:B------:R3:W-:Y:S03]  /*3580*/  STG.E.U16 desc[UR6][R104.64], R37 ;  /* 0x0000002568007986 */ /* 0x0007e6000c101506 */
[----:B------:R-:W-:Y:S01]  /*3590*/  HFMA2 R235, R192.H0_H0, R235.H0_H0, R51.H0_H0 ;  /* 0x200000ebc0eb7231 */ /* 0x000fe20000040833 */
[----:B-1----:R-:W-:Y:S01]  /*35a0*/  ISETP.GE.AND P1, PT, R49, UR4, PT ;  /* 0x0000000431007c0c */ /* 0x002fe2000bf26270 */
[----:B------:R-:W-:Y:S01]  /*35b0*/  IMAD.WIDE.U32 R100, R100, 0x2, R174 ;  /* 0x0000000264647825 */ /* 0x000fe200078e00ae */
[----:B------:R3:W-:Y:S03]  /*35c0*/  STG.E.U16 desc[UR6][R102.64], R38 ;  /* 0x0000002666007986 */ /* 0x0007e6000c101506 */
[----:B------:R-:W-:-:S02]  /*35d0*/  HFMA2 R236, R191.H0_H0, R236.H0_H0, R50.H0_H0 ;  /* 0x200000ecbfec7231 */ /* 0x000fc40000040832 */
        /* <DEDUP_REMOVED lines=24> */
.L_x_199:
        /* <DEDUP_REMOVED lines=10> */
.L_x_1024:


//--------------------- .text._ZN10layer_norm13ln_fwd_kernelINS_13Kernel_traitsI6__halfS2_S2_fjLj25600ELj2ELj1ELj4ELj8ENS_18Kernel_traits_baseILj25600ES2_S2_S2_fjLj128EEEEEEEvNS_9FwdParamsE --------------------------
	.section	.text._ZN10layer_norm13ln_fwd_kernelINS_13Kernel_traitsI6__halfS2_S2_fjLj25600ELj2ELj1ELj4ELj8ENS_18Kernel_traits_baseILj25600ES2_S2_S2_fjLj128EEEEEEEvNS_9FwdParamsE,"ax",@progbits
	.align	128
        .global         _ZN10layer_norm13ln_fwd_kernelINS_13Kernel_traitsI6__halfS2_S2_fjLj25600ELj2ELj1ELj4ELj8ENS_18Kernel_traits_baseILj25600ES2_S2_S2_fjLj128EEEEEEEvNS_9FwdParamsE
        .type           _ZN10layer_norm13ln_fwd_kernelINS_13Kernel_traitsI6__halfS2_S2_fjLj25600ELj2ELj1ELj4ELj8ENS_18Kernel_traits_baseILj25600ES2_S2_S2_fjLj128EEEEEEEvNS_9FwdParamsE,@function
        .size           _ZN10layer_norm13ln_fwd_kernelINS_13Kernel_traitsI6__halfS2_S2_fjLj25600ELj2ELj1ELj4ELj8ENS_18Kernel_traits_baseILj25600ES2_S2_S2_fjLj128EEEEEEEvNS_9FwdParamsE,(.L_x_1025 - _ZN10layer_norm13ln_fwd_kernelINS_13Kernel_traitsI6__halfS2_S2_fjLj25600ELj2ELj1ELj4ELj8ENS_18Kernel_traits_baseILj25600ES2_S2_S2_fjLj128EEEEEEEvNS_9FwdParamsE)
        .other          _ZN10layer_norm13ln_fwd_kernelINS_13Kernel_traitsI6__halfS2_S2_fjLj25600ELj2ELj1ELj4ELj8ENS_18Kernel_traits_baseILj25600ES2_S2_S2_fjLj128EEEEEEEvNS_9FwdParamsE,@"STO_CUDA_ENTRY STV_DEFAULT"
_ZN10layer_norm13ln_fwd_kernelINS_13Kernel_traitsI6__halfS2_S2_fjLj25600ELj2ELj1ELj4ELj8ENS_18Kernel_traits_baseILj25600ES2_S2_S2_fjLj128EEEEEEEvNS_9FwdParamsE:
.text._ZN10layer_norm13ln_fwd_kernelINS_13Kernel_traitsI6__halfS2_S2_fjLj25600ELj2ELj1ELj4ELj8ENS_18Kernel_traits_baseILj25600ES2_S2_S2_fjLj128EEEEEEEvNS_9FwdParamsE:
        /* <DEDUP_REMOVED lines=15> */
[----:B--2---:R-:W2:Y:S01]  /*00f0*/  LDG.E.64 R150, desc[UR4][R2.64] ;  /* 0x0000000402967981 */ /* 0x004ea2000c1e1b00 */
[----:B0-----:R-:W-:-:S03]  /*0100*/  IMAD.WIDE.U32 R4, R7, 0x8, R4 ;  /* 0x0000000807047825 */ /* 0x001fc600078e0004 */
[----:B------:R-:W3:Y:S04]  /*0110*/  LDG.E.64 R146, desc[UR4][R2.64+0x800] ;  /* 0x0008000402927981 */ /* 0x000ee8000c1e1b00 */
        /* <DEDUP_REMOVED lines=53> */
[----:B--2---:R-:W-:Y:S02]  /*0470*/  SHF.R.U64 R0, R150, 0x10, R151 ;  /* 0x0000001096007819 */ /* 0x004fe40000001297 */
[----:B---3--:R-:W-:Y:S02]  /*0480*/  SHF.R.U64 R0, R146, 0x10, R147 ;  /* 0x0000001092007819 */ /* 0x008fe40000001293 */
        /* <DEDUP_REMOVED lines=87> */
.L_x_206:
[----:B------:R-:W0:Y:S01]  /*0a00*/  S2R R220, SR_TID.X ;  /* 0x0000000000dc7919 */ /* 0x000e220000002100 */
[----:B------:R-:W1:Y:S01]  /*0a10*/  LDC.64 R176, c[0x0][0x390] ;  /* 0x0000e400ffb07b82 */ /* 0x000e620000000a00 */
        /* <DEDUP_REMOVED lines=8> */
[----:B------:R-:W-:Y:S01]  /*0aa0*/  IMAD.WIDE.U32 R18, R68, 0x8, R176 ;  /* 0x0000000844127825 */ /* 0x000fe200078e00b0 */
[----:B------:R-:W-:-:S05]  /*0ab0*/  IADD3 R67, PT, PT, R69, 0x200, RZ ;  /* 0x0000020045437810 */ /* 0x000fca0007ffe0ff */
[----:B------:R-:W3:Y:S01]  /*0ac0*/  LDG.E.64 R18, desc[UR4][R18.64] ;  /* 0x0000000412127981 */ /* 0x000ee2000c1e1b00 */
        /* <DEDUP_REMOVED lines=68> */
[--C-:B--2---:R-:W-:Y:S01]  /*0f10*/  SHF.R.U64 R48, R20, 0x10, R21.reuse ;  /* 0x0000001014307819 */ /* 0x104fe20000001215 */
[----:B------:R-:W-:Y:S01]  /*0f20*/  HADD2.F32 R49, -RZ, R20.H0_H0 ;  /* 0x20000014ff317230 */ /* 0x000fe20000004100 */
[----:B------:R-:W-:-:S03]  /*0f30*/  SHF.R.U32.HI R45, RZ, 0x10, R21 ;  /* 0x00000010ff2d7819 */ /* 0x000fc60000011615 */
[----:B------:R-:W-:Y:S02]  /*0f40*/  HADD2.F32 R48, -RZ, R48.H0_H0 ;  /* 0x20000030ff307230 */ /* 0x000fe40000004100 */
[----:B------:R-:W-:Y:S01]  /*0f50*/  FADD.FTZ R23, RZ, R49 ;  /* 0x00000031ff177221 */ /* 0x000fe20000010000 */
[----:B------:R-:W-:-:S03]  /*0f60*/  HADD2.F32 R47, -RZ, R21.H0_H0 ;  /* 0x20000015ff2f7230 */ /* 0x000fc60000004100 */
[----:B------:R-:W-:Y:S01]  /*0f70*/  FADD.FTZ R0, R48, R23 ;  /* 0x0000001730007221 */ /* 0x000fe20000010000 */
[----:B------:R-:W-:Y:S01]  /*0f80*/  HADD2.F32 R45, -RZ, R45.H0_H0 ;  /* 0x2000002dff2d7230 */ /* 0x000fe20000004100 */
[----:B---3--:R-:W-:Y:S02]  /*0f90*/  SHF.R.U64 R43, R18, 0x10, R19 ;  /* 0x00000010122b7819 */ /* 0x008fe40000001213 */
[----:B------:R-:W-:Y:S01]  /*0fa0*/  FADD.FTZ R0, R47, R0 ;  /* 0x000000002f007221 */ /* 0x000fe20000010000 */
[----:B------:R-:W-:-:S03]  /*0fb0*/  HADD2.F32 R44, -RZ, R18.H0_H0 ;  /* 0x20000012ff2c7230 */ /* 0x000fc60000004100 */
[----:B------:R-:W-:Y:S01]  /*0fc0*/  FADD.FTZ R21, R45, R0 ;  /* 0x000000002d157221 */ /* 0x000fe20000010000 */
[----:B------:R-:W-:Y:S01]  /*0fd0*/  HADD2.F32 R43, -RZ, R43.H0_H0 ;  /* 0x2000002bff2b7230 */ /* 0x000fe20000004100 */
[----:B------:R-:W-:Y:S02]  /*0fe0*/  SHF.R.U32.HI R40, RZ, 0x10, R19 ;  /* 0x00000010ff287819 */ /* 0x000fe40000011613 */
[----:B------:R-:W-:Y:S01]  /*0ff0*/  FADD.FTZ R0, R44, R21 ;  /* 0x000000152c007221 */ /* 0x000fe20000010000 */
[----:B------:R-:W-:-:S03]  /*1000*/  HADD2.F32 R42, -RZ, R19.H0_H0 ;  /* 0x20000013ff2a7230 */ /* 0x000fc60000004100 */
[----:B------:R-:W-:Y:S01]  /*1010*/  FADD.FTZ R19, R43, R0 ;  /* 0x000000002b137221 */ /* 0x000fe20000010000 */
[----:B------:R-:W-:Y:S01]  /*1020*/  HADD2.F32 R40, -RZ, R40.H0_H0 ;  /* 0x20000028ff287230 */ /* 0x000fe20000004100 */
[----:B----4-:R-:W-:Y:S02]  /*1030*/  SHF.R.U64 R38, R16, 0x10, R17 ;  /* 0x0000001010267819 */ /* 0x010fe40000001211 */
        /* <DEDUP_REMOVED lines=9> */
[----:B------:R-:W-:Y:S02]  /*10d0*/  SHF.R.U64 R33, R14, 0x10, R15 ;  /* 0x000000100e217819 */ /* 0x000fe4000000120f */
        /* <DEDUP_REMOVED lines=73> */
[----:B------:R-:W-:-:S03]  /*1570*/  HADD2.F32 R3, -RZ, R3.H0_H0 ;  /* 0x20000003ff037230 */ /* 0x000fc60000004100 */
[----:B------:R-:W-:Y:S01]  /*1580*/  FADD.FTZ R178, R4, R0 ;  /* 0x0000000004b27221 */ /* 0x000fe20000010000 */
[----:B------:R-:W-:Y:S01]  /*1590*/  SHF.R.U32.HI R0, RZ, 0x10, R179 ;  /* 0x00000010ff007819 */ /* 0x000fe200000116b3 */
[----:B------:R-:W-:Y:S02]  /*15a0*/  HADD2.F32 R2, -RZ, R179.H0_H0 ;  /* 0x200000b3ff027230 */ /* 0x000fe40000004100 */
[----:B------:R-:W-:Y:S02]  /*15b0*/  FADD.FTZ R178, R3, R178 ;  /* 0x000000b203b27221 */ /* 0x000fe40000010000 */
[----:B------:R-:W-:Y:S02]  /*15c0*/  HADD2.F32 R0, -RZ, R0.H0_H0 ;  /* 0x20000000ff007230 */ /* 0x000fe40000004100 */
[----:B------:R-:W-:Y:S01]  /*15d0*/  FADD.FTZ R180, R2, R178 ;  /* 0x000000b202b47221 */ /* 0x000fe20000010000 */
[----:B------:R-:W-:Y:S01]  /*15e0*/  SHF.R.U64 R179, R72, 0x10, R73 ;  /* 0x0000001048b37819 */ /* 0x000fe20000001249 */
[----:B------:R-:W-:-:S02]  /*15f0*/  HADD2.F32 R178, -RZ, R72.H0_H0 ;  /* 0x20000048ffb27230 */ /* 0x000fc40000004100 */
[----:B------:R-:W-:Y:S02]  /*1600*/  FADD.FTZ R180, R0, R180 ;  /* 0x000000b400b47221 */ /* 0x000fe40000010000 */
[----:B------:R-:W-:Y:S02]  /*1610*/  HADD2.F32 R72, -RZ, R179.H0_H0 ;  /* 0x200000b3ff487230 */ /* 0x000fe40000004100 */
[----:B------:R-:W-:Y:S01]  /*1620*/  FADD.FTZ R180, R178, R180 ;  /* 0x000000b4b2b47221 */ /* 0x000fe20000010000 */
[----:B------:R-:W-:Y:S01]  /*1630*/  SHF.R.U32.HI R179, RZ, 0x10, R73 ;  /* 0x00000010ffb37819 */ /* 0x000fe20000011649 */
[----:B------:R-:W-:Y:S02]  /*1640*/  HADD2.F32 R73, -RZ, R73.H0_H0 ;  /* 0x20000049ff497230 */ /* 0x000fe40000004100 */
[----:B------:R-:W-:Y:S02]  /*1650*/  FADD.FTZ R180, R72, R180 ;  /* 0x000000b448b47221 */ /* 0x000fe40000010000 */
[----:B------:R-:W-:-:S02]  /*1660*/  HADD2.F32 R179, -RZ, R179.H0_H0 ;  /* 0x200000b3ffb37230 */ /* 0x000fc40000004100 */
[----:B------:R-:W-:Y:S01]  /*1670*/  FADD.FTZ R182, R73, R180 ;  /* 0x000000b449b67221 */ /* 0x000fe20000010000 */
[--C-:B------:R-:W-:Y:S01]  /*1680*/  SHF.R.U64 R181, R152, 0x10, R153.reuse ;  /* 0x0000001098b57819 */ /* 0x100fe20000001299 */
[----:B------:R-:W-:Y:S02]  /*1690*/  HADD2.F32 R180, -RZ, R152.H0_H0 ;  /* 0x20000098ffb47230 */ /* 0x000fe40000004100 */
[----:B------:R-:W-:Y:S02]  /*16a0*/  FADD.FTZ R182, R179, R182 ;  /* 0x000000b6b3b67221 */ /* 0x000fe40000010000 */
[----:B------:R-:W-:Y:S02]  /*16b0*/  HADD2.F32 R152, -RZ, R181.H0_H0 ;  /* 0x200000b5ff987230 */ /* 0x000fe40000004100 */
[----:B------:R-:W-:Y:S01]  /*16c0*/  FADD.FTZ R183, R180, R182 ;  /* 0x000000b6b4b77221 */ /* 0x000fe20000010000 */
[----:B------:R-:W-:Y:S01]  /*16d0*/  SHF.R.U32.HI R182, RZ, 0x10, R153 ;  /* 0x00000010ffb67819 */ /* 0x000fe20000011699 */
[----:B------:R-:W-:-:S02]  /*16e0*/  HADD2.F32 R181, -RZ, R153.H0_H0 ;  /* 0x20000099ffb57230 */ /* 0x000fc40000004100 */
[----:B------:R-:W-:Y:S02]  /*16f0*/  FADD.FTZ R183, R152, R183 ;  /* 0x000000b798b77221 */ /* 0x000fe40000010000 */
[----:B------:R-:W-:Y:S02]  /*1700*/  HADD2.F32 R153, -RZ, R182.H0_H0 ;  /* 0x200000b6ff997230 */ /* 0x000fe40000004100 */
[----:B------:R-:W-:Y:S01]  /*1710*/  FADD.FTZ R183, R181, R183 ;  /* 0x000000b7b5b77221 */ /* 0x000fe20000010000 */
[----:B------:R-:W-:Y:S01]  /*1720*/  SHF.R.U64 R182, R154, 0x10, R155 ;  /* 0x000000109ab67819 */ /* 0x000fe2000000129b */
[----:B------:R-:W-:Y:S02]  /*1730*/  HADD2.F32 R154, -RZ, R154.H0_H0 ;  /* 0x2000009aff9a7230 */ /* 0x000fe40000004100 */
[----:B------:R-:W-:Y:S02]  /*1740*/  FADD.FTZ R183, R153, R183 ;  /* 0x000000b799b77221 */ /* 0x000fe40000010000 */
[----:B------:R-:W-:-:S02]  /*1750*/  HADD2.F32 R182, -RZ, R182.H0_H0 ;  /* 0x200000b6ffb67230 */ /* 0x000fc40000004100 */
        /* <DEDUP_REMOVED lines=46> */
[----:B------:R-:W-:Y:S01]  /*1a40*/  SHF.R.U64 R158, R164, 0x10, R165 ;  /* 0x00000010a49e7819 */ /* 0x000fe200000012a5 */
        /* <DEDUP_REMOVED lines=304> */
.L_x_201:
[----:B------:R-:W-:Y:S05]  /*2d50*/  BSYNC.RECONVERGENT B0 ;  /* 0x0000000000007941 */ /* 0x000fea0003800200 */
.L_x_200:
[----:B------:R-:W-:Y:S01]  /*2d60*/  LOP3.LUT R244, R246, 0x1f, RZ, 0xc0, !PT ;  /* 0x0000001ff6f47812 */ /* 0x000fe200078ec0ff */
[----:B------:R-:W-:Y:S01]  /*2d70*/  BAR.SYNC.DEFER_BLOCKING 0x0 ;  /* 0x0000000000007b1d */ /* 0x000fe20000010000 */
[----:B------:R-:W-:Y:S02]  /*2d80*/  MOV R228, RZ ;  /* 0x000000ff00e47202 */ /* 0x000fe40000000f00 */
[----:B0-----:R-:W-:Y:S02]  /*2d90*/  CS2R R158, SRZ ;  /* 0x00000000009e7805 */ /* 0x001fe4000001ff00 */
[----:B------:R-:W-:Y:S01]  /*2da0*/  ISETP.GT.U32.AND P2, PT, R244, 0x3, PT ;  /* 0x00000003f400780c */ /* 0x000fe20003f44070 */
[----:B------:R-:W-:-:S12]  /*2db0*/  BSSY.RECONVERGENT B0, `(.L_x_202) ;  /* 0x000000b000007945 */ /* 0x000fd80003800200 */
[----:B------:R-:W-:Y:S05]  /*2dc0*/  @P2 BRA `(.L_x_203) ;  /* 0x0000000000242947 */ /* 0x000fea0003800000 */
[----:B------:R-:W0:Y:S01]  /*2dd0*/  S2R R158, SR_CgaCtaId ;  /* 0x00000000009e7919 */ /* 0x000e220000008800 */
[----:B------:R-:W-:Y:S01]  /*2de0*/  MOV R159, 0x400 ;  /* 0x00000400009f7802 */ /* 0x000fe20000000f00 */
[----:B------:R-:W-:-:S03]  /*2df0*/  HFMA2 R228, -RZ, RZ, 5.28125, 0 ;  /* 0x45480000ffe47431 */ /* 0x000fc600000001ff */
[----:B0-----:R-:W-:Y:S02]  /*2e00*/  LEA R158, R158, R159, 0x18 ;  /* 0x0000009f9e9e7211 */ /* 0x001fe400078ec0ff */
[----:B------:R-:W-:Y:S02]  /*2e10*/  SHF.L.U32 R159, R246, 0x3, RZ ;  /* 0x00000003f69f7819 */ /* 0x000fe400000006ff */
[----:B------:R-:W-:Y:S02]  /*2e20*/  @P1 IADD3 R158, PT, PT, R158, 0x20, RZ ;  /* 0x000000209e9e1810 */ /* 0x000fe40007ffe0ff */
[----:B------:R-:W-:-:S04]  /*2e30*/  LOP3.LUT R159, R159, 0xf8, RZ, 0xc0, !PT ;  /* 0x000000f89f9f7812 */ /* 0x000fc800078ec0ff */
[----:B------:R-:W-:-:S06]  /*2e40*/  IADD3 R158, PT, PT, R158, R159, RZ ;  /* 0x0000009f9e9e7210 */ /* 0x000fcc0007ffe0ff */
[----:B------:R-:W0:Y:S02]  /*2e50*/  LDS.64 R158, [R158] ;  /* 0x000000009e9e7984 */ /* 0x000e240000000a00 */
.L_x_203:
[----:B------:R-:W-:Y:S05]  /*2e60*/  BSYNC.RECONVERGENT B0 ;  /* 0x0000000000007941 */ /* 0x000fea0003800200 */
.L_x_202:
        /* <DEDUP_REMOVED lines=31> */
[----:B--2---:R-:W-:-:S04]  /*3060*/  SHF.L.U32 R228, R245, 0x1, RZ ;  /* 0x00000001f5e47819 */ /* 0x004fc800000006ff */
        /* <DEDUP_REMOVED lines=19> */
[----:B------:R-:W-:Y:S02]  /*31a0*/  SHF.R.U32.HI R159, RZ, 0x1, R236 ;  /* 0x00000001ff9f7819 */ /* 0x000fe400000116ec */
[----:B------:R-:W-:-:S04]  /*31b0*/  IADD3 R158, PT, PT, -R158, RZ, RZ ;  /* 0x000000ff9e9e7210 */ /* 0x000fc80007ffe1ff */
[----:B------:R-:W-:-:S04]  /*31c0*/  LOP3.LUT R160, R158, R245, RZ, 0xc0, !PT ;  /* 0x000000f59ea07212 */ /* 0x000fc800078ec0ff */
[----:B------:R-:W-:-:S04]  /*31d0*/  IADD3 R159, P3, PT, R159, R160, RZ ;  /* 0x000000a09f9f7210 */ /* 0x000fc80007f7e0ff */
[----:B------:R-:W-:Y:S02]  /*31e0*/  LEA.HI.X.SX32 R160, R160, RZ, 0x1, P3 ;  /* 0x000000ffa0a07211 */ /* 0x000fe400018f0eff */
[----:B--2---:R-:W-:-:S04]  /*31f0*/  LEA R158, P3, R159, UR6, 0x2 ;  /* 0x000000069f9e7c11 */ /* 0x004fc8000f8610ff */
        /* <DEDUP_REMOVED lines=10> */
.L_x_205:
[----:B------:R-:W2:Y:S04]  /*32a0*/  LDG.E.STRONG.GPU R161, desc[UR4][R158.64] ;  /* 0x000000049ea17981 */ /* 0x000ea8000c1ef900 */
[----:B--2---:R-:W-:Y:S01]  /*32b0*/  CCTL.IVALL ;  /* 0x00000000ff00798f */ /* 0x004fe20002000000 */
[----:B------:R-:W-:Y:S05]  /*32c0*/  YIELD ;  /* 0x0000000000007946 */ /* 0x000fea0003800000 */
[----:B------:R-:W-:-:S13]  /*32d0*/  ISETP.NE.AND P3, PT, R161, R160, PT ;  /* 0x000000a0a100720c */ /* 0x000fda0003f65270 */
[----:B------:R-:W-:Y:S05]  /*32e0*/  @P3 BRA `(.L_x_205) ;  /* 0xfffffffc00ec3947 */ /* 0x000fea000383ffff */
.L_x_204:
[----:B------:R-:W-:Y:S05]  /*32f0*/  WARPSYNC.ALL ;  /* 0x0000000000007948 */ /* 0x000fea0003800000 */
[----:B------:R-:W2:Y:S01]  /*3300*/  S2R R220, SR_TID.X ;  /* 0x0000000000dc7919 */ /* 0x000ea20000002100 */
[----:B01----:R-:W0:Y:S01]  /*3310*/  @!P2 LDC.64 R158, c[0x0][0x3c0] ;  /* 0x0000f000ff9eab82 */ /* 0x003e220000000a00 */
[----:B------:R-:W-:Y:S01]  /*3320*/  @!P2 LOP3.LUT R160, R70, 0x1, RZ, 0xc0, !PT ;  /* 0x0000000146a0a812 */ /* 0x000fe200078ec0ff */
[----:B------:R-:W1:Y:S01]  /*3330*/  LDCU UR6, c[0x0][0x384] ;  /* 0x00007080ff0677ac */ /* 0x000e620008000800 */
[----:B------:R-:W-:Y:S01]  /*3340*/  @!P2 LOP3.LUT R161, R236, 0x7ffffffe, RZ, 0xc0, !PT ;  /* 0x7ffffffeeca1a812 */ /* 0x000fe200078ec0ff */
[----:B------:R3:W-:Y:S01]  /*3350*/  STL [R1], R26 ;  /* 0x0000001a01007387 */ /* 0x0007e20000100800 */
        /* <DEDUP_REMOVED lines=9> */
[----:B------:R-:W-:Y:S02]  /*33f0*/  CS2R R160, SRZ ;  /* 0x0000000000a07805 */ /* 0x000fe4000001ff00 */
[----:B------:R-:W-:Y:S01]  /*3400*/  @!P2 IADD3.X R159, PT, PT, RZ, R159, RZ, P3, !PT ;  /* 0x0000009fff9fa210 */ /* 0x000fe20001ffe4ff */
[----:B------:R-:W-:Y:S06]  /*3410*/  BAR.SYNC.DEFER_BLOCKING 0x0 ;  /* 0x0000000000007b1d */ /* 0x000fec0000010000 */
[----:B------:R0:W2:Y:S01]  /*3420*/  @!P2 LDG.E.64 R160, desc[UR4][R158.64] ;  /* 0x000000049ea0a981 */ /* 0x0000a2000c1e1b00 */
[----:B-----5:R-:W-:-:S02]  /*3430*/  SHF.R.U32.HI R246, RZ, 0x10, R77 ;  /* 0x00000010fff67819 */ /* 0x020fc4000001164d */
[----:B------:R-:W-:Y:S02]  /*3440*/  SHF.R.U32.HI R244, RZ, 0x10, R91 ;  /* 0x00000010fff47819 */ /* 0x000fe4000001165b */
[----:B------:R-:W-:Y:S02]  /*3450*/  SHF.R.U32.HI R245, RZ, 0x10, R79 ;  /* 0x00000010fff57819 */ /* 0x000fe4000001164f */
[----:B---3--:R-:W-:Y:S02]  /*3460*/  SHF.R.U32.HI R26, RZ, 0x10, R151 ;  /* 0x00000010ff1a7819 */ /* 0x008fe40000011697 */
[----:B------:R-:W-:Y:S01]  /*3470*/  SHF.R.U32.HI R236, RZ, 0x10, R81 ;  /* 0x00000010ffec7819 */ /* 0x000fe20000011651 */
[----:B0-----:R-:W-:Y:S01]  /*3480*/  HFMA2 R158, -RZ, RZ, 0, 0 ;  /* 0x00000000ff9e7431 */ /* 0x001fe200000001ff */
[----:B------:R-:W-:-:S05]  /*3490*/  @!P2 MOV R158, 0x46480000 ;  /* 0x46480000009ea802 */ /* 0x000fca0000000f00 */
[----:B------:R-:W0:Y:S02]  /*34a0*/  SHFL.DOWN PT, R159, R158, 0x1, 0x1f ;  /* 0x08201f009e9f7f89 */ /* 0x000e2400000e0000 */
        /* <DEDUP_REMOVED lines=64> */
[--C-:B------:R-:W-:Y:S01]  /*38b0*/  FADD.FTZ R15, R15, -R159.reuse ;  /* 0x8000009f0f0f7221 */ /* 0x100fe20000010000 */
[----:B------:R-:W-:Y:S01]  /*38c0*/  F2FP.F16.F32.PACK_AB R23, RZ, R22 ;  /* 0x00000016ff17723e */ /* 0x000fe200000000ff */
[--C-:B------:R-:W-:Y:S01]  /*38d0*/  FADD.FTZ R14, R14, -R159.reuse ;  /* 0x8000009f0e0e7221 */ /* 0x100fe20000010000 */
[----:B------:R-:W-:Y:S01]  /*38e0*/  F2FP.F16.F32.PACK_AB R22, RZ, R160 ;  /* 0x000000a0ff16723e */ /* 0x000fe200000000ff */
[C---:B------:R-:W-:Y:S01]  /*38f0*/  FMUL.FTZ R160, R158.reuse, R17 ;  /* 0x000000119ea07220 */ /* 0x040fe20000410000 */
[----:B------:R-:W-:Y:S01]  /*3900*/  F2FP.F16.F32.PACK_AB R17, RZ, R20 ;  /* 0x00000014ff11723e */ /* 0x000fe200000000ff */
[C---:B------:R-:W-:Y:S01]  /*3910*/  FMUL.FTZ R15, R158.reuse, R15 ;  /* 0x0000000f9e0f7220 */ /* 0x040fe20000410000 */
[----:B------:R-:W-:Y:S01]  /*3920*/  F2FP.F16.F32.PACK_AB R20, RZ, R19 ;  /* 0x00000013ff14723e */ /* 0x000fe200000000ff */
[--C-:B------:R-:W-:Y:S01]  /*3930*/  FADD.FTZ R13, R13, -R159.reuse ;  /* 0x8000009f0d0d7221 */ /* 0x100fe20000010000 */
[----:B------:R-:W-:Y:S01]  /*3940*/  F2FP.F16.F32.PACK_AB R19, RZ, R18 ;  /* 0x00000012ff13723e */ /* 0x000fe200000000ff */
[--C-:B------:R-:W-:Y:S01]  /*3950*/  FADD.FTZ R11, R11, -R159.reuse ;  /* 0x8000009f0b0b7221 */ /* 0x100fe20000010000 */
[----:B------:R-:W-:Y:S01]  /*3960*/  F2FP.F16.F32.PACK_AB R18, RZ, R160 ;  /* 0x000000a0ff12723e */ /* 0x000fe200000000ff */
[----:B------:R-:W-:Y:S01]  /*3970*/  FMUL.FTZ R160, R158, R14 ;  /* 0x0000000e9ea07220 */ /* 0x000fe20000410000 */
[--C-:B------:R-:W-:Y:S01]  /*3980*/  FADD.FTZ R10, R10, -R159.reuse ;  /* 0x8000009f0a0a7221 */ /* 0x100fe20000010000 */
[--C-:B------:R-:W-:Y:S01]  /*3990*/  FADD.FTZ R9, R9, -R159.reuse ;  /* 0x8000009f09097221 */ /* 0x100fe20000010000 */
[C---:B------:R-:W-:Y:S01]  /*39a0*/  FMUL.FTZ R13, R158.reuse, R13 ;  /* 0x0000000d9e0d7220 */ /* 0x040fe20000410000 */
[----:B------:R-:W-:Y:S01]  /*39b0*/  F2FP.F16.F32.PACK_AB R14, RZ, R15 ;  /* 0x0000000fff0e723e */ /* 0x000fe200000000ff */
[C---:B------:R-:W-:Y:S01]  /*39c0*/  FMUL.FTZ R11, R158.reuse, R11 ;  /* 0x0000000b9e0b7220 */ /* 0x040fe20000410000 */
[----:B------:R-:W-:Y:S01]  /*39d0*/  F2FP.F16.F32.PACK_AB R15, RZ, R160 ;  /* 0x000000a0ff0f723e */ /* 0x000fe200000000ff */
[C---:B------:R-:W-:Y:S01]  /*39e0*/  FMUL.FTZ R10, R158.reuse, R10 ;  /* 0x0000000a9e0a7220 */ /* 0x040fe20000410000 */
[----:B------:R-:W-:Y:S01]  /*39f0*/  FMUL.FTZ R160, R158, R9 ;  /* 0x000000099ea07220 */ /* 0x000fe20000410000 */
[--C-:B------:R-:W-:Y:S01]  /*3a00*/  FADD.FTZ R7, R7, -R159.reuse ;  /* 0x8000009f07077221 */ /* 0x100fe20000010000 */
[----:B------:R-:W-:Y:S01]  /*3a10*/  F2FP.F16.F32.PACK_AB R9, RZ, R13 ;  /* 0x0000000dff09723e */ /* 0x000fe200000000ff */
[--C-:B------:R-:W-:Y:S01]  /*3a20*/  FADD.FTZ R6, R6, -R159.reuse ;  /* 0x8000009f06067221 */ /* 0x100fe20000010000 */
[--C-:B------:R-:W-:Y:S01]  /*3a30*/  FADD.FTZ R49, R49, -R159.reuse ;  /* 0x8000009f31317221 */ /* 0x100fe20000010000 */
[----:B------:R-:W-:Y:S01]  /*3a40*/  F2FP.F16.F32.PACK_AB R13, RZ, R11 ;  /* 0x0000000bff0d723e */ /* 0x000fe200000000ff */
[----:B------:R-:W-:Y:S01]  /*3a50*/  FMUL.FTZ R7, R158, R7 ;  /* 0x000000079e077220 */ /* 0x000fe20000410000 */
[----:B------:R-:W-:Y:S01]  /*3a60*/  F2FP.F16.F32.PACK_AB R11, RZ, R10 ;  /* 0x0000000aff0b723e */ /* 0x000fe200000000ff */
[--C-:B------:R-:W-:Y:S01]  /*3a70*/  FADD.FTZ R178, R178, -R159.reuse ;  /* 0x8000009fb2b27221 */ /* 0x100fe20000010000 */
[----:B------:R-:W-:Y:S01]  /*3a80*/  F2FP.F16.F32.PACK_AB R10, RZ, R160 ;  /* 0x000000a0ff0a723e */ /* 0x000fe200000000ff */
[C---:B------:R-:W-:Y:S01]  /*3a90*/  FMUL.FTZ R160, R158.reuse, R6 ;  /* 0x000000069ea07220 */ /* 0x040fe20000410000 */
[----:B------:R-:W-:Y:S01]  /*3aa0*/  FMUL.FTZ R49, R158, R49 ;  /* 0x000000319e317220 */ /* 0x000fe20000410000 */
[--C-:B------:R-:W-:Y:S01]  /*3ab0*/  FADD.FTZ R3, R3, -R159.reuse ;  /* 0x8000009f03037221 */ /* 0x100fe20000010000 */
[--C-:B------:R-:W-:Y:S01]  /*3ac0*/  FADD.FTZ R2, R2, -R159.reuse ;  /* 0x8000009f02027221 */ /* 0x100fe20000010000 */
[----:B------:R-:W-:Y:S01]  /*3ad0*/  F2FP.F16.F32.PACK_AB R6, RZ, R7 ;  /* 0x00000007ff06723e */ /* 0x000fe200000000ff */
[--C-:B------:R-:W-:Y:S01]  /*3ae0*/  FADD.FTZ R72, R72, -R159.reuse ;  /* 0x8000009f48487221 */ /* 0x100fe20000010000 */
[----:B------:R-:W-:Y:S01]  /*3af0*/  FMUL.FTZ R178, R158, R178 ;  /* 0x000000b29eb27220 */ /* 0x000fe20000410000 */
[--C-:B------:R-:W-:Y:S01]  /*3b00*/  FADD.FTZ R179, R179, -R159.reuse ;  /* 0x8000009fb3b37221 */ /* 0x100fe20000010000 */
[--C-:B------:R-:W-:Y:S01]  /*3b10*/  FADD.FTZ R153, R153, -R159.reuse ;  /* 0x8000009f99997221 */ /* 0x100fe20000010000 */
[----:B------:R-:W-:Y:S01]  /*3b20*/  F2FP.F16.F32.PACK_AB R7, RZ, R160 ;  /* 0x000000a0ff07723e */ /* 0x000fe200000000ff */
[--C-:B------:R-:W-:Y:S01]  /*3b30*/  FADD.FTZ R152, R152, -R159.reuse ;  /* 0x8000009f98987221 */ /* 0x100fe20000010000 */
[--C-:B------:R-:W-:Y:S01]  /*3b40*/  FADD.FTZ R183, R183, -R159.reuse ;  /* 0x8000009fb7b77221 */ /* 0x100fe20000010000 */
[----:B------:R-:W-:Y:S01]  /*3b50*/  F2FP.F16.F32.PACK_AB R47, RZ, R49 ;  /* 0x00000031ff2f723e */ /* 0x000fe200000000ff */
[C---:B------:R-:W-:Y:S01]  /*3b60*/  FMUL.FTZ R160, R158.reuse, R3 ;  /* 0x000000039ea07220 */ /* 0x040fe20000410000 */
[--C-:B------:R-:W-:Y:S01]  /*3b70*/  FADD.FTZ R73, R73, -R159.reuse ;  /* 0x8000009f49497221 */ /* 0x100fe20000010000 */
[--C-:B------:R-:W-:Y:S01]  /*3b80*/  FADD.FTZ R181, R181, -R159.reuse ;  /* 0x8000009fb5b57221 */ /* 0x100fe20000010000 */
[----:B------:R-:W-:Y:S01]  /*3b90*/  F2FP.F16.F32.PACK_AB R49, RZ, R161 ;  /* 0x000000a1ff31723e */ /* 0x000fe200000000ff */
[----:B------:R-:W-:Y:S01]  /*3ba0*/  FMUL.FTZ R3, R158, R2 ;  /* 0x000000029e037220 */ /* 0x000fe20000410000 */
[--C-:B------:R-:W-:Y:S01]  /*3bb0*/  FADD.FTZ R180, R180, -R159.reuse ;  /* 0x8000009fb4b47221 */ /* 0x100fe20000010000 */
[--C-:B------:R-:W-:Y:S01]  /*3bc0*/  FADD.FTZ R154, R154, -R159.reuse ;  /* 0x8000009f9a9a7221 */ /* 0x100fe20000010000 */
[C---:B------:R-:W-:Y:S01]  /*3bd0*/  FMUL.FTZ R2, R158.reuse, R72 ;  /* 0x000000489e027220 */ /* 0x040fe20000410000 */
[----:B------:R-:W-:Y:S01]  /*3be0*/  FMUL.FTZ R161, R158, R179 ;  /* 0x000000b39ea17220 */ /* 0x000fe20000410000 */
[--C-:B------:R-:W-:Y:S01]  /*3bf0*/  FADD.FTZ R182, R182, -R159.reuse ;  /* 0x8000009fb6b67221 */ /* 0x100fe20000010000 */
[--C-:B------:R-:W-:Y:S01]  /*3c00*/  FADD.FTZ R155, R155, -R159.reuse ;  /* 0x8000009f9b9b7221 */ /* 0x100fe20000010000 */
[----:B------:R-:W-:Y:S01]  /*3c10*/  FMUL.FTZ R153, R158, R153 ;  /* 0x000000999e997220 */ /* 0x000fe20000410000 */
[--C-:B------:R-:W-:Y:S01]  /*3c20*/  FADD.FTZ R186, R186, -R159.reuse ;  /* 0x8000009fbaba7221 */ /* 0x100fe20000010000 */
[----:B------:R-:W-:Y:S01]  /*3c30*/  F2FP.F16.F32.PACK_AB R72, RZ, R178 ;  /* 0x000000b2ff48723e */ /* 0x000fe200000000ff */
        /* <DEDUP_REMOVED lines=15> */
[----:B------:R-:W-:Y:S01]  /*3d30*/  FMUL.FTZ R186, R158, R186 ;  /* 0x000000ba9eba7220 */ /* 0x000fe20000410000 */
[--C-:B------:R-:W-:Y:S01]  /*3d40*/  FADD.FTZ R193, R193, -R159.reuse ;  /* 0x8000009fc1c17221 */ /* 0x100fe20000010000 */
[--C-:B------:R-:W-:Y:S01]  /*3d50*/  FADD.FTZ R192, R192, -R159.reuse ;  /* 0x8000009fc0c07221 */ /* 0x100fe20000010000 */
[--C-:B------:R-:W-:Y:S01]  /*3d60*/  FADD.FTZ R194, R194, -R159.reuse ;  /* 0x8000009fc2c27221 */ /* 0x100fe20000010000 */
[----:B------:R-:W-:Y:S01]  /*3d70*/  F2FP.F16.F32.PACK_AB R155, RZ, R153 ;  /* 0x00000099ff9b723e */ /* 0x000fe200000000ff */
[C---:B------:R-:W-:Y:S01]  /*3d80*/  FMUL.FTZ R182, R158.reuse, R156 ;  /* 0x0000009c9eb67220 */ /* 0x040fe20000410000 */
[C---:B------:R-:W-:Y:S01]  /*3d90*/  FMUL.FTZ R189, R158.reuse, R189 ;  /* 0x000000bd9ebd7220 */ /* 0x040fe20000410000 */
[--C-:B------:R-:W-:Y:S01]  /*3da0*/  FADD.FTZ R163, R163, -R159.reuse ;  /* 0x8000009fa3a37221 */ /* 0x100fe20000010000 */
[----:B------:R-:W-:Y:S01]  /*3db0*/  F2FP.F16.F32.PACK_AB R153, RZ, R183 ;  /* 0x000000b7ff99723e */ /* 0x000fe200000000ff */
[C---:B------:R-:W-:Y:S01]  /*3dc0*/  FMUL.FTZ R156, R158.reuse, R185 ;  /* 0x000000b99e9c7220 */ /* 0x040fe20000410000 */
[----:B------:R-:W-:Y:S01]  /*3dd0*/  FMUL.FTZ R190, R158, R190 ;  /* 0x000000be9ebe7220 */ /* 0x000fe20000410000 */
[--C-:B------:R-:W-:Y:S01]  /*3de0*/  FADD.FTZ R198, R198, -R159.reuse ;  /* 0x8000009fc6c67221 */ /* 0x100fe20000010000 */
[C---:B------:R-:W-:Y:S01]  /*3df0*/  FMUL.FTZ R183, R158.reuse, R187 ;  /* 0x000000bb9eb77220 */ /* 0x040fe20000410000 */
[C---:B------:R-:W-:Y:S01]  /*3e00*/  FMUL.FTZ R185, R158.reuse, R191 ;  /* 0x000000bf9eb97220 */ /* 0x040fe20000410000 */
[----:B------:R-:W-:Y:S01]  /*3e10*/  FMUL.FTZ R187, R158, R188 ;  /* 0x000000bc9ebb7220 */ /* 0x000fe20000410000 */
[--C-:B------:R-:W-:Y:S01]  /*3e20*/  FADD.FTZ R162, R162, -R159.reuse ;  /* 0x8000009fa2a27221 */ /* 0x100fe20000010000 */
[C---:B------:R-:W-:Y:S01]  /*3e30*/  FMUL.FTZ R191, R158.reuse, R193 ;  /* 0x000000c19ebf7220 */ /* 0x040fe20000410000 */
[C---:B------:R-:W-:Y:S01]  /*3e40*/  FMUL.FTZ R192, R158.reuse, R192 ;  /* 0x000000c09ec07220 */ /* 0x040fe20000410000 */
[C---:B------:R-:W-:Y:S01]  /*3e50*/  FMUL.FTZ R194, R158.reuse, R194 ;  /* 0x000000c29ec27220 */ /* 0x040fe20000410000 */
[----:B------:R-:W-:Y:S01]  /*3e60*/  F2FP.F16.F32.PACK_AB R188, RZ, R186 ;  /* 0x000000baffbc723e */ /* 0x000fe200000000ff */
[----:B------:R-:W-:Y:S01]  /*3e70*/  FMUL.FTZ R193, R158, R163 ;  /* 0x000000a39ec17220 */ /* 0x000fe20000410000 */
[----:B------:R-:W-:Y:S01]  /*3e80*/  F2FP.F16.F32.PACK_AB R186, RZ, R189 ;  /* 0x000000bdffba723e */ /* 0x000fe200000000ff */
[--C-:B------:R-:W-:Y:S01]  /*3e90*/  FADD.FTZ R168, R168, -R159.reuse ;  /* 0x8000009fa8a87221 */ /* 0x100fe20000010000 */
[----:B------:R-:W-:Y:S01]  /*3ea0*/  FMUL.FTZ R198, R158, R198 ;  /* 0x000000c69ec67220 */ /* 0x000fe20000410000 */
[----:B------:R-:W-:Y:S01]  /*3eb0*/  F2FP.F16.F32.PACK_AB R189, RZ, R190 ;  /* 0x000000beffbd723e */ /* 0x000fe200000000ff */
[--C-:B------:R-:W-:Y:S01]  /*3ec0*/  FADD.FTZ R164, R164, -R159.reuse ;  /* 0x8000009fa4a47221 */ /* 0x100fe20000010000 */
[--C-:B------:R-:W-:Y:S01]  /*3ed0*/  FADD.FTZ R171, R171, -R159.reuse ;  /* 0x8000009fabab7221 */ /* 0x100fe20000010000 */
[----:B------:R-:W-:Y:S01]  /*3ee0*/  FMUL.FTZ R190, R158, R162 ;  /* 0x000000a29ebe7220 */ /* 0x000fe20000410000 */
[--C-:B------:R-:W-:Y:S01]  /*3ef0*/  FADD.FTZ R197, R197, -R159.reuse ;  /* 0x8000009fc5c57221 */ /* 0x100fe20000010000 */
        /* <DEDUP_REMOVED lines=18> */
[----:B------:R-:W-:Y:S01]  /*4020*/  FADD.FTZ R25, R25, -R159 ;  /* 0x8000009f19197221 */ /* 0x000fe20000010000 */
[----:B------:R-:W-:Y:S01]  /*4030*/  SHF.R.U32.HI R198, RZ, 0x10, R89 ;  /* 0x00000010ffc67819 */ /* 0x000fe20000011659 */
[C---:B------:R-:W-:Y:S01]  /*4040*/  FMUL.FTZ R30, R158.reuse, R30 ;  /* 0x0000001e9e1e7220 */ /* 0x040fe20000410000 */
[----:B------:R-:W-:Y:S01]  /*4050*/  F2FP.F16.F32.PACK_AB R221, RZ, R221 ;  /* 0x000000ddffdd723e */ /* 0x000fe200000000ff */
[----:B------:R-:W-:Y:S01]  /*4060*/  FMUL.FTZ R25, R158, R25 ;  /* 0x000000199e197220 */ /* 0x000fe20000410000 */
[----:B------:R-:W-:Y:S01]  /*4070*/  FADD.FTZ R5, R5, -R159 ;  /* 0x8000009f05057221 */ /* 0x000fe20000010000 */
[----:B------:R-:W-:Y:S01]  /*4080*/  HFMA2 R198, R198.H0_H0, R197.H0_H0, R246.H0_H0 ;  /* 0x200000c5c6c67231 */ /* 0x000fe200000408f6 */
[----:B------:R-:W-:Y:S01]  /*4090*/  SHF.R.U32.HI R246, RZ, 0x10, R149 ;  /* 0x00000010fff67819 */ /* 0x000fe20000011695 */
[----:B------:R-:W-:Y:S01]  /*40a0*/  HFMA2 R197, R244.H0_H0, R221.H0_H0, R245.H0_H0 ;  /* 0x200000ddf4c57231 */ /* 0x000fe200000408f5 */
[----:B------:R-:W-:Y:S01]  /*40b0*/  SHF.R.U32.HI R245, RZ, 0x10, R147 ;  /* 0x00000010fff57819 */ /* 0x000fe20000011693 */
[----:B------:R-:W-:Y:S01]  /*40c0*/  FADD.FTZ R0, R0, -R159 ;  /* 0x8000009f00007221 */ /* 0x000fe20000010000 */
[----:B------:R-:W-:Y:S01]  /*40d0*/  SHF.R.U32.HI R244, RZ, 0x10, R145 ;  /* 0x00000010fff47819 */ /* 0x000fe20000011691 */
[----:B------:R-:W-:Y:S01]  /*40e0*/  HFMA2 R49, R26.H0_H0, R49.H0_H0, R246.H0_H0 ;  /* 0x200000311a317231 */ /* 0x000fe200000408f6 */
[----:B------:R-:W-:Y:S01]  /*40f0*/  SHF.R.U32.HI R26, RZ, 0x10, R143 ;  /* 0x00000010ff1a7819 */ /* 0x000fe2000001168f */
[C---:B------:R-:W-:Y:S01]  /*4100*/  FMUL.FTZ R5, R158.reuse, R5 ;  /* 0x000000059e057220 */ /* 0x040fe20000410000 */
[----:B------:R-:W-:Y:S01]  /*4110*/  SHF.R.U32.HI R246, RZ, 0x10, R141 ;  /* 0x00000010fff67819 */ /* 0x000fe2000001168d */
[----:B------:R-:W-:Y:S01]  /*4120*/  HFMA2 R42, R245.H0_H0, R42.H0_H0, R244.H0_H0 ;  /* 0x2000002af52a7231 */ /* 0x000fe200000408f4 */
[----:B------:R-:W-:Y:S01]  /*4130*/  F2FP.F16.F32.PACK_AB R30, RZ, R30 ;  /* 0x0000001eff1e723e */ /* 0x000fe200000000ff */
[----:B------:R-:W-:Y:S01]  /*4140*/  FMUL.FTZ R0, R158, R0 ;  /* 0x000000009e007220 */ /* 0x000fe20000410000 */
[----:B------:R-:W-:Y:S01]  /*4150*/  F2FP.F16.F32.PACK_AB R25, RZ, R25 ;  /* 0x00000019ff19723e */ /* 0x000fe200000000ff */
[----:B------:R-:W-:Y:S01]  /*4160*/  HFMA2 R37, R26.H0_H0, R37.H0_H0, R246.H0_H0 ;  /* 0x200000251a257231 */ /* 0x000fe200000408f6 */
[----:B------:R-:W-:Y:S01]  /*4170*/  SHF.R.U32.HI R26, RZ, 0x10, R135 ;  /* 0x00000010ff1a7819 */ /* 0x000fe20000011687 */
[----:B------:R-:W-:Y:S01]  /*4180*/  FADD.FTZ R203, R203, -R159 ;  /* 0x8000009fcbcb7221 */ /* 0x000fe20000010000 */
[----:B------:R-:W-:Y:S01]  /*4190*/  SHF.R.U32.HI R245, RZ, 0x10, R139 ;  /* 0x00000010fff57819 */ /* 0x000fe2000001168b */
[----:B------:R-:W-:Y:S01]  /*41a0*/  FADD.FTZ R205, R205, -R159 ;  /* 0x8000009fcdcd7221 */ /* 0x000fe20000010000 */
[----:B------:R-:W-:Y:S01]  /*41b0*/  SHF.R.U32.HI R244, RZ, 0x10, R137 ;  /* 0x00000010fff47819 */ /* 0x000fe20000011689 */
[----:B------:R-:W-:Y:S01]  /*41c0*/  FADD.FTZ R195, R195, -R159 ;  /* 0x8000009fc3c37221 */ /* 0x000fe20000010000 */
[----:B------:R-:W-:Y:S01]  /*41d0*/  SHF.R.U32.HI R246, RZ, 0x10, R133 ;  /* 0x00000010fff67819 */ /* 0x000fe20000011685 */
[----:B------:R-:W-:Y:S01]  /*41e0*/  FADD.FTZ R196, R196, -R159 ;  /* 0x8000009fc4c47221 */ /* 0x000fe20000010000 */
[----:B------:R-:W-:Y:S01]  /*41f0*/  F2FP.F16.F32.PACK_AB R5, RZ, R5 ;  /* 0x00000005ff05723e */ /* 0x000fe200000000ff */
[----:B------:R-:W-:Y:S01]  /*4200*/  HFMA2 R30, R245.H0_H0, R30.H0_H0, R244.H0_H0 ;  /* 0x2000001ef51e7231 */ /* 0x000fe200000408f4 */
[----:B------:R-:W-:Y:S01]  /*4210*/  SHF.R.U32.HI R245, RZ, 0x10, R131 ;  /* 0x00000010fff57819 */ /* 0x000fe20000011683 */
[----:B------:R-:W-:Y:S01]  /*4220*/  HFMA2 R25, R26.H0_H0, R25.H0_H0, R246.H0_H0 ;  /* 0x200000191a197231 */ /* 0x000fe200000408f6 */
[----:B------:R-:W-:Y:S01]  /*4230*/  SHF.R.U32.HI R26, RZ, 0x10, R127 ;  /* 0x00000010ff1a7819 */ /* 0x000fe2000001167f */
[C---:B------:R-:W-:Y:S01]  /*4240*/  FMUL.FTZ R203, R158.reuse, R203 ;  /* 0x000000cb9ecb7220 */ /* 0x040fe20000410000 */
[----:B------:R-:W-:Y:S01]  /*4250*/  SHF.R.U32.HI R244, RZ, 0x10, R129 ;  /* 0x00000010fff47819 */ /* 0x000fe20000011681 */
[----:B------:R-:W-:Y:S01]  /*4260*/  FADD.FTZ R173, R173, -R159 ;  /* 0x8000009fadad7221 */ /* 0x000fe20000010000 */
[----:B------:R-:W-:Y:S01]  /*4270*/  SHF.R.U32.HI R246, RZ, 0x10, R125 ;  /* 0x00000010fff67819 */ /* 0x000fe2000001167d */
[----:B------:R-:W-:Y:S01]  /*4280*/  FMUL.FTZ R199, R158, R205 ;  /* 0x000000cd9ec77220 */ /* 0x000fe20000410000 */
[----:B------:R-:W-:Y:S01]  /*4290*/  F2FP.F16.F32.PACK_AB R0, RZ, R0 ;  /* 0x00000000ff00723e */ /* 0x000fe200000000ff */
[----:B------:R-:W-:Y:S01]  /*42a0*/  HFMA2 R22, R245.H0_H0, R22.H0_H0, R244.H0_H0 ;  /* 0x20000016f5167231 */ /* 0x000fe200000408f4 */
[----:B------:R-:W-:Y:S01]  /*42b0*/  SHF.R.U32.HI R245, RZ, 0x10, R123 ;  /* 0x00000010fff57819 */ /* 0x000fe2000001167b */
[----:B------:R-:W-:Y:S01]  /*42c0*/  HFMA2 R18, R26.H0_H0, R18.H0_H0, R246.H0_H0 ;  /* 0x200000121a127231 */ /* 0x000fe200000408f6 */
[----:B------:R-:W-:Y:S01]  /*42d0*/  SHF.R.U32.HI R26, RZ, 0x10, R119 ;  /* 0x00000010ff1a7819 */ /* 0x000fe20000011677 */
[----:B------:R-:W-:Y:S01]  /*42e0*/  FADD.FTZ R206, R206, -R159 ;  /* 0x8000009fcece7221 */ /* 0x000fe20000010000 */
[----:B------:R-:W-:Y:S01]  /*42f0*/  SHF.R.U32.HI R246, RZ, 0x10, R121 ;  /* 0x00000010fff67819 */ /* 0x000fe20000011679 */
[C---:B------:R-:W-:Y:S01]  /*4300*/  FMUL.FTZ R220, R158.reuse, R195 ;  /* 0x000000c39edc7220 */ /* 0x040fe20000410000 */
        /* <DEDUP_REMOVED lines=17> */
[----:B------:R-:W-:Y:S01]  /*4420*/  FADD.FTZ R169, R169, -R159 ;  /* 0x8000009fa9a97221 */ /* 0x000fe20000010000 */
[----:B------:R-:W-:Y:S01]  /*4430*/  SHF.R.U32.HI R246, RZ, 0x10, R105 ;  /* 0x00000010fff67819 */ /* 0x000fe20000011669 */
[----:B------:R-:W-:Y:S01]  /*4440*/  FMUL.FTZ R173, R158, R206 ;  /* 0x000000ce9ead7220 */ /* 0x000fe20000410000 */
        /* <DEDUP_REMOVED lines=11> */
[C---:B------:R-:W-:Y:S01]  /*4500*/  FMUL.FTZ R228, R158.reuse, R169 ;  /* 0x000000a99ee47220 */ /* 0x040fe20000410000 */
[----:B------:R-:W-:Y:S01]  /*4510*/  F2FP.F16.F32.PACK_AB R205, RZ, R203 ;  /* 0x000000cbffcd723e */ /* 0x000fe200000000ff */
[----:B------:R-:W-:Y:S01]  /*4520*/  HFMA2 R153, R245.H0_H0, R153.H0_H0, R246.H0_H0 ;  /* 0x20000099f5997231 */ /* 0x000fe200000408f6 */
[----:B------:R-:W-:Y:S01]  /*4530*/  SHF.R.U32.HI R246, RZ, 0x10, R217 ;  /* 0x00000010fff67819 */ /* 0x000fe200000116d9 */
[----:B------:R-:W-:Y:S01]  /*4540*/  HFMA2 R156, R26.H0_H0, R156.H0_H0, R244.H0_H0 ;  /* 0x2000009c1a9c7231 */ /* 0x000fe200000408f4 */
[----:B------:R-:W-:Y:S01]  /*4550*/  SHF.R.U32.HI R26, RZ, 0x10, R219 ;  /* 0x00000010ff1a7819 */ /* 0x000fe200000116db */
[C---:B------:R-:W-:Y:S01]  /*4560*/  FMUL.FTZ R169, R158.reuse, R202 ;  /* 0x000000ca9ea97220 */ /* 0x040fe20000410000 */
[----:B------:R-:W-:Y:S01]  /*4570*/  F2FP.F16.F32.PACK_AB R203, RZ, R199 ;  /* 0x000000c7ffcb723e */ /* 0x000fe200000000ff */
[----:B------:R-:W-:Y:S01]  /*4580*/  FMUL.FTZ R202, R158, R207 ;  /* 0x000000cf9eca7220 */ /* 0x000fe20000410000 */
[----:B------:R-:W-:Y:S01]  /*4590*/  F2FP.F16.F32.PACK_AB R220, RZ, R220 ;  /* 0x000000dcffdc723e */ /* 0x000fe200000000ff */
[----:B------:R-:W-:Y:S01]  /*45a0*/  HFMA2 R187, R246.H0_H0, R187.H0_H0, R26.H0_H0 ;  /* 0x200000bbf6bb7231 */ /* 0x000fe2000004081a */
[----:B------:R-:W-:Y:S01]  /*45b0*/  SHF.R.U32.HI R199, RZ, 0x10, R87 ;  /* 0x00000010ffc77819 */ /* 0x000fe20000011657 */
[----:B------:R-:W2:Y:S01]  /*45c0*/  LDL.LU R26, [R1] ;  /* 0x00000000011a7983 */ /* 0x000ea20000300800 */
[----:B------:R-:W-:Y:S01]  /*45d0*/  SHF.R.U32.HI R175, RZ, 0x10, R75 ;  /* 0x00000010ffaf7819 */ /* 0x000fe2000001164b */
[--C-:B------:R-:W-:Y:S01]  /*45e0*/  FADD.FTZ R48, R48, -R159.reuse ;  /* 0x8000009f30307221 */ /* 0x100fe20000010000 */
[----:B------:R-:W-:Y:S01]  /*45f0*/  F2FP.F16.F32.PACK_AB R165, RZ, R196 ;  /* 0x000000c4ffa5723e */ /* 0x000fe200000000ff */
[----:B------:R-:W-:Y:S01]  /*4600*/  FMUL.FTZ R196, R158, R201 ;  /* 0x000000c99ec47220 */ /* 0x000fe20000410000 */
[----:B------:R-:W-:Y:S01]  /*4610*/  FADD.FTZ R201, R208, -R159 ;  /* 0x8000009fd0c97221 */ /* 0x000fe20000010000 */
[----:B------:R-:W-:Y:S01]  /*4620*/  SHF.R.U32.HI R244, RZ, 0x10, R223 ;  /* 0x00000010fff47819 */ /* 0x000fe200000116df */
[----:B------:R-:W-:Y:S01]  /*4630*/  FADD.FTZ R208, R177, -R159 ;  /* 0x8000009fb1d07221 */ /* 0x000fe20000010000 */
[----:B------:R-:W-:Y:S01]  /*4640*/  SHF.R.U32.HI R245, RZ, 0x10, R225 ;  /* 0x00000010fff57819 */ /* 0x000fe200000116e1 */
[----:B------:R-:W-:Y:S01]  /*4650*/  FADD.FTZ R207, R209, -R159 ;  /* 0x8000009fd1cf7221 */ /* 0x000fe20000010000 */
[----:B------:R-:W-:-:S02]  /*4660*/  HFMA2 R199, R199.H0_H0, R220.H0_H0, R175.H0_H0 ;  /* 0x200000dcc7c77231 */ /* 0x000fc400000408af */
[--C-:B------:R-:W-:Y:S01]  /*4670*/  FADD.FTZ R16, R16, -R159.reuse ;  /* 0x8000009f10107221 */ /* 0x100fe20000010000 */
[----:B------:R-:W-:Y:S01]  /*4680*/  FADD.FTZ R12, R12, -R159 ;  /* 0x8000009f0c0c7221 */ /* 0x000fe20000010000 */
[----:B------:R-:W-:Y:S01]  /*4690*/  SHF.R.U32.HI R177, RZ, 0x10, R95 ;  /* 0x00000010ffb17819 */ /* 0x000fe2000001165f */
[C---:B------:R-:W-:Y:S01]  /*46a0*/  FMUL.FTZ R48, R158.reuse, R48 ;  /* 0x000000309e307220 */ /* 0x040fe20000410000 */
[----:B------:R-:W-:Y:S01]  /*46b0*/  SHF.R.U32.HI R220, RZ, 0x10, R83 ;  /* 0x00000010ffdc7819 */ /* 0x000fe20000011653 */
[C---:B------:R-:W-:Y:S01]  /*46c0*/  FMUL.FTZ R207, R158.reuse, R207 ;  /* 0x000000cf9ecf7220 */ /* 0x040fe20000410000 */
[----:B------:R-:W-:Y:S01]  /*46d0*/  F2FP.F16.F32.PACK_AB R196, RZ, R196 ;  /* 0x000000c4ffc4723e */ /* 0x000fe200000000ff */
[----:B------:R-:W-:Y:S01]  /*46e0*/  HFMA2 R162, R244.H0_H0, R162.H0_H0, R245.H0_H0 ;  /* 0x200000a2f4a27231 */ /* 0x000fe200000408f5 */
[----:B------:R-:W-:Y:S01]  /*46f0*/  F2FP.F16.F32.PACK_AB R206, RZ, R206 ;  /* 0x000000ceffce723e */ /* 0x000fe200000000ff */
[C---:B------:R-:W-:Y:S01]  /*4700*/  FMUL.FTZ R16, R158.reuse, R16 ;  /* 0x000000109e107220 */ /* 0x040fe20000410000 */
[----:B------:R-:W-:Y:S01]  /*4710*/  FMUL.FTZ R12, R158, R12 ;  /* 0x0000000c9e0c7220 */ /* 0x000fe20000410000 */
[----:B------:R-:W-:Y:S01]  /*4720*/  F2FP.F16.F32.PACK_AB R202, RZ, R202 ;  /* 0x000000caffca723e */ /* 0x000fe200000000ff */
[----:B------:R-:W-:Y:S01]  /*4730*/  FADD.FTZ R44, R44, -R159 ;  /* 0x8000009f2c2c7221 */ /* 0x000fe20000010000 */
[----:B------:R-:W-:Y:S01]  /*4740*/  SHF.R.U32.HI R244, RZ, 0x10, R227 ;  /* 0x00000010fff47819 */ /* 0x000fe200000116e3 */
[----:B------:R-:W-:Y:S01]  /*4750*/  FADD.FTZ R43, R43, -R159 ;  /* 0x8000009f2b2b7221 */ /* 0x000fe20000010000 */
[----:B------:R-:W-:Y:S01]  /*4760*/  SHF.R.U32.HI R245, RZ, 0x10, R231 ;  /* 0x00000010fff57819 */ /* 0x000fe200000116e7 */
[----:B------:R-:W-:Y:S01]  /*4770*/  HFMA2 R177, R177.H0_H0, R205.H0_H0, R220.H0_H0 ;  /* 0x200000cdb1b17231 */ /* 0x000fe200000408dc */
[----:B------:R-:W-:Y:S01]  /*4780*/  F2FP.F16.F32.PACK_AB R228, RZ, R228 ;  /* 0x000000e4ffe4723e */ /* 0x000fe200000000ff */
[----:B------:R-:W-:Y:S01]  /*4790*/  HFMA2 R205, R93.H0_H0, R196.H0_H0, R81.H0_H0 ;  /* 0x200000c45dcd7231 */ /* 0x000fe20000040851 */
[----:B------:R-:W-:Y:S01]  /*47a0*/  SHF.R.U32.HI R175, RZ, 0x10, R93 ;  /* 0x00000010ffaf7819 */ /* 0x000fe2000001165d */
[----:B------:R-:W-:Y:S01]  /*47b0*/  FADD.FTZ R200, R200, -R159 ;  /* 0x8000009fc8c87221 */ /* 0x000fe20000010000 */
[----:B------:R-:W-:Y:S01]  /*47c0*/  HFMA2 R196, R227.H0_H0, R206.H0_H0, R231.H0_H0 ;  /* 0x200000cee3c47231 */ /* 0x000fe200000408e7 */
[----:B------:R-:W-:Y:S01]  /*47d0*/  F2FP.F16.F32.PACK_AB R48, RZ, R48 ;  /* 0x00000030ff30723e */ /* 0x000fe200000000ff */
[C---:B------:R-:W-:Y:S01]  /*47e0*/  FMUL.FTZ R44, R158.reuse, R44 ;  /* 0x0000002c9e2c7220 */ /* 0x040fe20000410000 */
[----:B------:R-:W-:Y:S01]  /*47f0*/  F2FP.F16.F32.PACK_AB R207, RZ, R207 ;  /* 0x000000cfffcf723e */ /* 0x000fe200000000ff */
[C---:B------:R-:W-:Y:S01]  /*4800*/  FMUL.FTZ R43, R158.reuse, R43 ;  /* 0x0000002b9e2b7220 */ /* 0x040fe20000410000 */
[----:B------:R-:W-:Y:S01]  /*4810*/  SHF.R.U32.HI R246, RZ, 0x10, R233 ;  /* 0x00000010fff67819 */ /* 0x000fe200000116e9 */
[----:B------:R-:W-:Y:S01]  /*4820*/  HFMA2 R202, R244.H0_H0, R202.H0_H0, R245.H0_H0 ;  /* 0x200000caf4ca7231 */ /* 0x000fe200000408f5 */
[----:B------:R-:W-:Y:S01]  /*4830*/  SHF.R.U32.HI R206, RZ, 0x10, R235 ;  /* 0x00000010ffce7819 */ /* 0x000fe200000116eb */
[----:B------:R-:W-:Y:S01]  /*4840*/  FMUL.FTZ R195, R158, R200 ;  /* 0x000000c89ec37220 */ /* 0x000fe20000410000 */
[----:B------:R-:W-:Y:S01]  /*4850*/  F2FP.F16.F32.PACK_AB R16, RZ, R16 ;  /* 0x00000010ff10723e */ /* 0x000fe200000000ff */
[----:B------:R-:W-:Y:S01]  /*4860*/  HFMA2 R175, R175.H0_H0, R228.H0_H0, R236.H0_H0 ;  /* 0x200000e4afaf7231 */ /* 0x000fe200000408ec */
[----:B------:R-:W-:Y:S01]  /*4870*/  F2FP.F16.F32.PACK_AB R12, RZ, R12 ;  /* 0x0000000cff0c723e */ /* 0x000fe200000000ff */
[----:B------:R-:W-:Y:S01]  /*4880*/  FADD.FTZ R8, R8, -R159 ;  /* 0x8000009f08087221 */ /* 0x000fe20000010000 */
[----:B------:R-:W-:Y:S01]  /*4890*/  SHF.R.U64 R244, R148, 0x10, R149 ;  /* 0x0000001094f47819 */ /* 0x000fe20000001295 */
[----:B------:R-:W-:Y:S01]  /*48a0*/  FADD.FTZ R200, R176, -R159 ;  /* 0x8000009fb0c87221 */ /* 0x000fe20000010000 */
[----:B------:R-:W-:Y:S01]  /*48b0*/  PRMT R236, R47, 0x5410, R48 ;  /* 0x000054102fec7816 */ /* 0x000fe20000000030 */
[----:B------:R-:W-:Y:S01]  /*48c0*/  HFMA2 R48, R246.H0_H0, R207.H0_H0, R206.H0_H0 ;  /* 0x200000cff6307231 */ /* 0x000fe200000408ce */
[----:B------:R-:W-:Y:S01]  /*48d0*/  F2FP.F16.F32.PACK_AB R229, RZ, R229 ;  /* 0x000000e5ffe5723e */ /* 0x000fe200000000ff */
[----:B------:R-:W-:Y:S01]  /*48e0*/  FMUL.FTZ R8, R158, R8 ;  /* 0x000000089e087220 */ /* 0x000fe20000410000 */
[----:B------:R-:W-:Y:S01]  /*48f0*/  SHF.R.U32.HI R176, RZ, 0x10, R97 ;  /* 0x00000010ffb07819 */ /* 0x000fe20000011661 */
[----:B------:R-:W-:Y:S01]  /*4900*/  FADD.FTZ R4, R4, -R159 ;  /* 0x8000009f04047221 */ /* 0x000fe20000010000 */
[----:B------:R-:W-:Y:S01]  /*4910*/  SHF.R.U32.HI R209, RZ, 0x10, R85 ;  /* 0x00000010ffd17819 */ /* 0x000fe20000011655 */
[----:B------:R-:W-:Y:S01]  /*4920*/  FMUL.FTZ R208, R158, R208 ;  /* 0x000000d09ed07220 */ /* 0x000fe20000410000 */
[----:B------:R-:W-:Y:S01]  /*4930*/  PRMT R16, R16, 0x5410, R14 ;  /* 0x0000541010107816 */ /* 0x000fe2000000000e */
[----:B------:R-:W-:Y:S01]  /*4940*/  FMUL.FTZ R4, R158, R4 ;  /* 0x000000049e047220 */ /* 0x000fe20000410000 */
[----:B------:R-:W-:Y:S01]  /*4950*/  PRMT R12, R12, 0x5410, R13 ;  /* 0x000054100c0c7816 */ /* 0x000fe2000000000d */
[----:B------:R-:W-:Y:S01]  /*4960*/  HFMA2 R176, R176.H0_H0, R229.H0_H0, R209.H0_H0 ;  /* 0x200000e5b0b07231 */ /* 0x000fe200000408d1 */
[----:B------:R-:W-:Y:S01]  /*4970*/  F2FP.F16.F32.PACK_AB R44, RZ, R44 ;  /* 0x0000002cff2c723e */ /* 0x000fe200000000ff */
[--C-:B------:R-:W-:Y:S01]  /*4980*/  FADD.FTZ R184, R184, -R159.reuse ;  /* 0x8000009fb8b87221 */ /* 0x100fe20000010000 */
[----:B------:R-:W-:Y:S01]  /*4990*/  F2FP.F16.F32.PACK_AB R43, RZ, R43 ;  /* 0x0000002bff2b723e */ /* 0x000fe200000000ff */
[----:B------:R-:W-:Y:S01]  /*49a0*/  FADD.FTZ R34, R34, -R159 ;  /* 0x8000009f22227221 */ /* 0x000fe20000010000 */
[----:B------:R-:W-:Y:S01]  /*49b0*/  PRMT R207, R148, 0x5410, R244 ;  /* 0x0000541094cf7816 */ /* 0x000fe200000000f4 */
[----:B------:R-:W-:Y:S01]  /*49c0*/  FMUL.FTZ R184, R158, R184 ;  /* 0x000000b89eb87220 */ /* 0x000fe20000410000 */
[----:B------:R-:W-:Y:S01]  /*49d0*/  PRMT R14, R122, 0x7610, R251 ;  /* 0x000076107a0e7816 */ /* 0x000fe200000000fb */
[----:B------:R-:W-:Y:S01]  /*49e0*/  FADD.FTZ R33, R33, -R159 ;  /* 0x8000009f21217221 */ /* 0x000fe20000010000 */
[----:B------:R-:W-:Y:S01]  /*49f0*/  PRMT R13, R120, 0x5410, R251 ;  /* 0x00005410780d7816 */ /* 0x000fe200000000fb */
[----:B------:R-:W-:Y:S01]  /*4a00*/  FMUL.FTZ R34, R158, R34 ;  /* 0x000000229e227220 */ /* 0x000fe20000410000 */
[----:B------:R-:W-:Y:S01]  /*4a10*/  SHF.R.U64 R244, R146, 0x10, R147 ;  /* 0x0000001092f47819 */ /* 0x000fe20000001293 */
[----:B------:R-:W-:Y:S01]  /*4a20*/  FMUL.FTZ R33, R158, R33 ;  /* 0x000000219e217220 */ /* 0x000fe20000410000 */
[----:B------:R-:W-:Y:S01]  /*4a30*/  SHF.R.U64 R246, R144, 0x10, R145 ;  /* 0x0000001090f67819 */ /* 0x000fe20000001291 */
[----:B------:R-:W-:Y:S01]  /*4a40*/  HFMA2 R209, R14, R16, R13 ;  /* 0x000000100ed17231 */ /* 0x000fe2000000000d */
[----:B------:R-:W-:Y:S01]  /*4a50*/  PRMT R44, R44, 0x5410, R43 ;  /* 0x000054102c2c7816 */ /* 0x000fe2000000002b */
[----:B------:R-:W-:Y:S01]  /*4a60*/  FADD.FTZ R24, R24, -R159 ;  /* 0x8000009f18187221 */ /* 0x000fe20000010000 */
[----:B------:R-:W-:Y:S01]  /*4a70*/  PRMT R228, R35, 0x5410, R39 ;  /* 0x0000541023e47816 */ /* 0x000fe20000000027 */
[--C-:B------:R-:W-:Y:S01]  /*4a80*/  FADD.FTZ R166, R166, -R159.reuse ;  /* 0x8000009fa6a67221 */ /* 0x100fe20000010000 */
[----:B------:R-:W-:Y:S01]  /*4a90*/  PRMT R43, R146, 0x5410, R244 ;  /* 0x00005410922b7816 */ /* 0x000fe200000000f4 */
[----:B------:R-:W-:Y:S01]  /*4aa0*/  FMUL.FTZ R24, R158, R24 ;  /* 0x000000189e187220 */ /* 0x000fe20000410000 */
[----:B------:R-:W-:Y:S01]  /*4ab0*/  PRMT R35, R144, 0x5410, R246 ;  /* 0x0000541090237816 */ /* 0x000fe200000000f6 */
[----:B------:R-:W-:Y:S01]  /*4ac0*/  FMUL.FTZ R166, R158, R166 ;  /* 0x000000a69ea67220 */ /* 0x000fe20000410000 */
[--C-:B------:R-:W-:Y:S01]  /*4ad0*/  PRMT R13, R118, 0x7610, R250.reuse ;  /* 0x00007610760d7816 */ /* 0x100fe200000000fa */
[--C-:B------:R-:W-:Y:S01]  /*4ae0*/  FADD.FTZ R170, R170, -R159.reuse ;  /* 0x8000009faaaa7221 */ /* 0x100fe20000010000 */
[----:B------:R-:W-:Y:S01]  /*4af0*/  PRMT R14, R116, 0x5410, R250 ;  /* 0x00005410740e7816 */ /* 0x000fe200000000fa */
[----:B------:R-:W-:Y:S01]  /*4b00*/  FADD.FTZ R172, R172, -R159 ;  /* 0x8000009facac7221 */ /* 0x000fe20000010000 */
[----:B------:R-:W-:Y:S01]  /*4b10*/  F2FP.F16.F32.PACK_AB R8, RZ, R8 ;  /* 0x00000008ff08723e */ /* 0x000fe200000000ff */
[----:B------:R-:W-:Y:S01]  /*4b20*/  HFMA2 R35, R43, R44, R35 ;  /* 0x0000002c2b237231 */ /* 0x000fe20000000023 */
[----:B------:R-:W-:Y:S01]  /*4b30*/  F2FP.F16.F32.PACK_AB R208, RZ, R208 ;  /* 0x000000d0ffd0723e */ /* 0x000fe200000000ff */
[----:B------:R-:W-:Y:S01]  /*4b40*/  HFMA2 R44, R13, R12, R14 ;  /* 0x0000000c0d2c7231 */ /* 0x000fe2000000000e */
[----:B------:R-:W-:Y:S01]  /*4b50*/  PRMT R8, R8, 0x5410, R6 ;  /* 0x0000541008087816 */ /* 0x000fe20000000006 */
[----:B------:R-:W-:Y:S01]  /*4b60*/  FMUL.FTZ R170, R158, R170 ;  /* 0x000000aa9eaa7220 */ /* 0x000fe20000410000 */
[--C-:B------:R-:W-:Y:S01]  /*4b70*/  PRMT R6, R114, 0x7610, R249.reuse ;  /* 0x0000761072067816 */ /* 0x100fe200000000f9 */
[----:B------:R-:W-:Y:S01]  /*4b80*/  FMUL.FTZ R172, R158, R172 ;  /* 0x000000ac9eac7220 */ /* 0x000fe20000410000 */
[----:B------:R-:W-:Y:S01]  /*4b90*/  PRMT R12, R112, 0x5410, R249 ;  /* 0x00005410700c7816 */ /* 0x000fe200000000f9 */
[----:B------:R-:W-:Y:S01]  /*4ba0*/  FADD.FTZ R174, R174, -R159 ;  /* 0x8000009faeae7221 */ /* 0x000fe20000010000 */
[----:B------:R-:W-:Y:S01]  /*4bb0*/  SHF.R.U64 R245, R150, 0x10, R151 ;  /* 0x0000001096f57819 */ /* 0x000fe20000001297 */
[----:B------:R-:W-:Y:S01]  /*4bc0*/  FMUL.FTZ R201, R158, R201 ;  /* 0x000000c99ec97220 */ /* 0x000fe20000410000 */
[----:B------:R-:W-:Y:S01]  /*4bd0*/  F2FP.F16.F32.PACK_AB R4, RZ, R4 ;  /* 0x00000004ff04723e */ /* 0x000fe200000000ff */
[----:B------:R-:W-:Y:S01]  /*4be0*/  FADD.FTZ R32, R32, -R159 ;  /* 0x8000009f20207221 */ /* 0x000fe20000010000 */
[----:B------:R-:W-:Y:S01]  /*4bf0*/  F2FP.F16.F32.PACK_AB R160, RZ, R160 ;  /* 0x000000a0ffa0723e */ /* 0x000fe200000000ff */
[----:B------:R-:W-:Y:S01]  /*4c00*/  HFMA2 R47, R233.H0_H0, R208.H0_H0, R235.H0_H0 ;  /* 0x200000d0e92f7231 */ /* 0x000fe200000408eb */
[----:B------:R-:W-:Y:S01]  /*4c10*/  PRMT R206, R150, 0x5410, R245 ;  /* 0x0000541096ce7816 */ /* 0x000fe200000000f5 */
[----:B------:R-:W-:Y:S01]  /*4c20*/  HFMA2 R208, R6, R8, R12 ;  /* 0x0000000806d07231 */ /* 0x000fe2000000000c */
[----:B------:R-:W-:Y:S01]  /*4c30*/  PRMT R4, R4, 0x5410, R160 ;  /* 0x0000541004047816 */ /* 0x000fe200000000a0 */
[----:B------:R-:W-:Y:S01]  /*4c40*/  FMUL.FTZ R174, R158, R174 ;  /* 0x000000ae9eae7220 */ /* 0x000fe20000410000 */
[--C-:B------:R-:W-:Y:S01]  /*4c50*/  PRMT R6, R110, 0x7610, R248.reuse ;  /* 0x000076106e067816 */ /* 0x100fe200000000f8 */
[----:B------:R-:W-:Y:S01]  /*4c60*/  FMUL.FTZ R200, R158, R200 ;  /* 0x000000c89ec87220 */ /* 0x000fe20000410000 */
[----:B------:R-:W-:Y:S01]  /*4c70*/  PRMT R8, R108, 0x5410, R248 ;  /* 0x000054106c087816 */ /* 0x000fe200000000f8 */
[----:B------:R-:W-:Y:S01]  /*4c80*/  HFMA2 R45, R151.H0_H0, R45.H0_H0, R149.H0_H0 ;  /* 0x2000002d972d7231 */ /* 0x000fe20000040895 */
[----:B------:R-:W-:Y:S01]  /*4c90*/  F2FP.F16.F32.PACK_AB R2, RZ, R2 ;  /* 0x00000002ff02723e */ /* 0x000fe200000000ff */
[----:B------:R-:W-:Y:S01]  /*4ca0*/  HFMA2 R236, R206, R236, R207 ;  /* 0x000000ecceec7231 */ /* 0x000fe200000000cf */
[----:B------:R-:W-:Y:S01]  /*4cb0*/  F2FP.F16.F32.PACK_AB R73, RZ, R73 ;  /* 0x00000049ff49723e */ /* 0x000fe200000000ff */
[----:B------:R-:W-:Y:S01]  /*4cc0*/  HFMA2 R207, R6, R4, R8 ;  /* 0x0000000406cf7231 */ /* 0x000fe20000000008 */
[----:B------:R-:W-:Y:S01]  /*4cd0*/  PRMT R72, R72, 0x5410, R2 ;  /* 0x0000541048487816 */ /* 0x000fe20000000002 */
[----:B------:R-:W-:Y:S01]  /*4ce0*/  FMUL.FTZ R32, R158, R32 ;  /* 0x000000209e207220 */ /* 0x000fe20000410000 */
[--C-:B------:R-:W-:Y:S01]  /*4cf0*/  PRMT R2, R106, 0x7610, R247.reuse ;  /* 0x000076106a027816 */ /* 0x100fe200000000f7 */
[----:B------:R-:W-:Y:S01]  /*4d00*/  HFMA2 R40, R147.H0_H0, R40.H0_H0, R145.H0_H0 ;  /* 0x2000002893287231 */ /* 0x000fe20000040891 */
[----:B------:R-:W-:Y:S01]  /*4d10*/  PRMT R4, R104, 0x5410, R247 ;  /* 0x0000541068047816 */ /* 0x000fe200000000f7 */
[----:B------:R-:W-:Y:S01]  /*4d20*/  HFMA2 R38, R143.H0_H0, R38.H0_H0, R141.H0_H0 ;  /* 0x200000268f267231 */ /* 0x000fe2000004088d */
[----:B------:R-:W-:Y:S01]  /*4d30*/  F2FP.F16.F32.PACK_AB R179, RZ, R179 ;  /* 0x000000b3ffb3723e */ /* 0x000fe200000000ff */
[----:B------:R-:W-:Y:S01]  /*4d40*/  HFMA2 R28, R135.H0_H0, R28.H0_H0, R133.H0_H0 ;  /* 0x2000001c871c7231 */ /* 0x000fe20000040885 */
[----:B------:R-:W-:Y:S01]  /*4d50*/  F2FP.F16.F32.PACK_AB R181, RZ, R181 ;  /* 0x000000b5ffb5723e */ /* 0x000fe200000000ff */
[----:B------:R-:W-:Y:S01]  /*4d60*/  HFMA2 R206, R2, R72, R4 ;  /* 0x0000004802ce7231 */ /* 0x000fe20000000004 */
[----:B------:R-:W-:Y:S01]  /*4d70*/  PRMT R73, R73, 0x5410, R179 ;  /* 0x0000541049497816 */ /* 0x000fe200000000b3 */
[----:B------:R-:W-:Y:S01]  /*4d80*/  HFMA2 R15, R123.H0_H0, R15.H0_H0, R121.H0_H0 ;  /* 0x2000000f7b0f7231 */ /* 0x000fe20000040879 */
        /* <DEDUP_REMOVED lines=8> */
[----:B------:R-:W-:Y:S01]  /*4e10*/  F2FP.F16.F32.PACK_AB R184, RZ, R184 ;  /* 0x000000b8ffb8723e */ /* 0x000fe200000000ff */
[----:B------:R-:W-:Y:S01]  /*4e20*/  HFMA2 R11, R119.H0_H0, R11.H0_H0, R117.H0_H0 ;  /* 0x2000000b770b7231 */ /* 0x000fe20000040875 */
[----:B------:R-:W-:Y:S01]  /*4e30*/  PRMT R181, R181, 0x5410, R154 ;  /* 0x00005410b5b57816 */ /* 0x000fe2000000009a */
[--C-:B------:R-:W-:Y:S01]  /*4e40*/  FADD.FTZ R157, R157, -R159.reuse ;  /* 0x8000009f9d9d7221 */ /* 0x100fe20000010000 */
[--C-:B------:R-:W-:Y:S01]  /*4e50*/  PRMT R4, R98, 0x7610, R242.reuse ;  /* 0x0000761062047816 */ /* 0x100fe200000000f2 */
[----:B------:R-:W-:Y:S01]  /*4e60*/  FADD.FTZ R167, R167, -R159 ;  /* 0x8000009fa7a77221 */ /* 0x000fe20000010000 */
[----:B------:R-:W-:Y:S01]  /*4e70*/  PRMT R6, R210, 0x5410, R242 ;  /* 0x00005410d2067816 */ /* 0x000fe200000000f2 */
[----:B------:R-:W-:Y:S01]  /*4e80*/  FMUL.FTZ R157, R158, R157 ;  /* 0x0000009d9e9d7220 */ /* 0x000fe20000410000 */
[----:B------:R-:W-:Y:S01]  /*4e90*/  PRMT R2, R182, 0x5410, R184 ;  /* 0x00005410b6027816 */ /* 0x000fe200000000b8 */
[----:B------:R-:W-:Y:S01]  /*4ea0*/  FMUL.FTZ R167, R158, R167 ;  /* 0x000000a79ea77220 */ /* 0x000fe20000410000 */
[----:B------:R-:W-:Y:S01]  /*4eb0*/  F2FP.F16.F32.PACK_AB R183, RZ, R183 ;  /* 0x000000b7ffb7723e */ /* 0x000fe200000000ff */
[----:B------:R-:W-:Y:S01]  /*4ec0*/  HFMA2 R182, R4, R181, R6 ;  /* 0x000000b504b67231 */ /* 0x000fe20000000006 */
[--C-:B------:R-:W-:Y:S01]  /*4ed0*/  PRMT R4, R212, 0x7610, R241.reuse ;  /* 0x00007610d4047816 */ /* 0x100fe200000000f1 */
[----:B------:R-:W-:Y:S01]  /*4ee0*/  HFMA2 R186, R217.H0_H0, R186.H0_H0, R219.H0_H0 ;  /* 0x200000bad9ba7231 */ /* 0x000fe200000408db */
[----:B------:R-:W-:-:S02]  /*4ef0*/  PRMT R6, R214, 0x5410, R241 ;  /* 0x00005410d6067816 */ /* 0x000fc400000000f1 */
[----:B------:R-:W-:Y:S02]  /*4f00*/  PRMT R179, R183, 0x5410, R188 ;  /* 0x00005410b7b37816 */ /* 0x000fe400000000bc */
[--C-:B------:R-:W-:Y:S01]  /*4f10*/  PRMT R8, R218, 0x5410, R240.reuse ;  /* 0x00005410da087816 */ /* 0x100fe200000000f0 */
[----:B------:R-:W-:Y:S01]  /*4f20*/  HFMA2 R2, R4, R2, R6 ;  /* 0x0000000204027231 */ /* 0x000fe20000000006 */
[----:B------:R-:W-:Y:S02]  /*4f30*/  PRMT R6, R216, 0x7610, R240 ;  /* 0x00007610d8067816 */ /* 0x000fe400000000f0 */
[----:B------:R-:W-:Y:S02]  /*4f40*/  F2FP.F16.F32.PACK_AB R185, RZ, R185 ;  /* 0x000000b9ffb9723e */ /* 0x000fe400000000ff */
[----:B------:R-:W-:Y:S01]  /*4f50*/  SHF.R.U64 R244, R140, 0x10, R141 ;  /* 0x000000108cf47819 */ /* 0x000fe2000000128d */
[----:B------:R-:W-:Y:S01]  /*4f60*/  HFMA2 R179, R6, R179, R8 ;  /* 0x000000b306b37231 */ /* 0x000fe20000000008 */
[----:B------:R-:W-:-:S02]  /*4f70*/  F2FP.F16.F32.PACK_AB R34, RZ, R34 ;  /* 0x00000022ff22723e */ /* 0x000fc400000000ff */
[----:B------:R-:W-:Y:S02]  /*4f80*/  F2FP.F16.F32.PACK_AB R33, RZ, R33 ;  /* 0x00000021ff21723e */ /* 0x000fe400000000ff */
[----:B------:R-:W-:Y:S02]  /*4f90*/  PRMT R43, R140, 0x5410, R244 ;  /* 0x000054108c2b7816 */ /* 0x000fe400000000f4 */
[----:B------:R-:W-:Y:S02]  /*4fa0*/  PRMT R4, R185, 0x5410, R189 ;  /* 0x00005410b9047816 */ /* 0x000fe400000000bd */
[--C-:B------:R-:W-:Y:S02]  /*4fb0*/  PRMT R6, R222, 0x7610, R239.reuse ;  /* 0x00007610de067816 */ /* 0x100fe400000000ef */
[----:B------:R-:W-:Y:S02]  /*4fc0*/  PRMT R8, R224, 0x5410, R239 ;  /* 0x00005410e0087816 */ /* 0x000fe400000000ef */
[----:B------:R-:W-:-:S02]  /*4fd0*/  SHF.R.U64 R244, R138, 0x10, R139 ;  /* 0x000000108af47819 */ /* 0x000fc4000000128b */
[----:B------:R-:W-:Y:S02]  /*4fe0*/  SHF.R.U64 R246, R136, 0x10, R137 ;  /* 0x0000001088f67819 */ /* 0x000fe40000001289 */
[----:B------:R-:W-:Y:S01]  /*4ff0*/  SHF.R.U64 R245, R142, 0x10, R143 ;  /* 0x000000108ef57819 */ /* 0x000fe2000000128f */
[----:B------:R-:W-:Y:S01]  /*5000*/  HFMA2 R4, R6, R4, R8 ;  /* 0x0000000406047231 */ /* 0x000fe20000000008 */
[----:B------:R-:W-:Y:S02]  /*5010*/  PRMT R34, R34, 0x5410, R33 ;  /* 0x0000541022227816 */ /* 0x000fe40000000021 */
[----:B------:R-:W-:Y:S02]  /*5020*/  PRMT R27, R27, 0x5410, R29 ;  /* 0x000054101b1b7816 */ /* 0x000fe4000000001d */
[----:B------:R-:W-:Y:S02]  /*5030*/  PRMT R33, R138, 0x5410, R244 ;  /* 0x000054108a217816 */ /* 0x000fe400000000f4 */
[----:B------:R-:W-:-:S02]  /*5040*/  PRMT R29, R136, 0x5410, R246 ;  /* 0x00005410881d7816 */ /* 0x000fc400000000f6 */
[----:B------:R-:W-:Y:S02]  /*5050*/  F2FP.F16.F32.PACK_AB R190, RZ, R190 ;  /* 0x000000beffbe723e */ /* 0x000fe400000000ff */
[----:B------:R-:W-:Y:S02]  /*5060*/  F2FP.F16.F32.PACK_AB R193, RZ, R193 ;  /* 0x000000c1ffc1723e */ /* 0x000fe400000000ff */
[----:B------:R-:W-:Y:S02]  /*5070*/  PRMT R39, R142, 0x5410, R245 ;  /* 0x000054108e277816 */ /* 0x000fe400000000f5 */
[----:B------:R-:W-:Y:S02]  /*5080*/  SHF.R.U64 R8, R86, 0x10, R87 ;  /* 0x0000001056087819 */ /* 0x000fe40000001257 */
[----:B------:R-:W-:Y:S02]  /*5090*/  SHF.R.U64 R13, R74, 0x10, R75 ;  /* 0x000000104a0d7819 */ /* 0x000fe4000000124b */
[----:B------:R-:W-:-:S02]  /*50a0*/  SHF.R.U64 R6, R88, 0x10, R89 ;  /* 0x0000001058067819 */ /* 0x000fc40000001259 */
[----:B------:R-:W-:Y:S02]  /*50b0*/  SHF.R.U64 R12, R76, 0x10, R77 ;  /* 0x000000104c0c7819 */ /* 0x000fe4000000124d */
[----:B------:R-:W-:Y:S02]  /*50c0*/  SHF.R.U64 R244, R132, 0x10, R133 ;  /* 0x0000001084f47819 */ /* 0x000fe40000001285 */
[----:B------:R-:W-:Y:S01]  /*50d0*/  SHF.R.U64 R245, R134, 0x10, R135 ;  /* 0x0000001086f57819 */ /* 0x000fe20000001287 */
[----:B------:R-:W-:Y:S01]  /*50e0*/  HFMA2 R229, R33, R34, R29 ;  /* 0x0000002221e57231 */ /* 0x000fe2000000001d */
[----:B------:R-:W-:Y:S02]  /*50f0*/  PRMT R190, R190, 0x5410, R163 ;  /* 0x00005410bebe7816 */ /* 0x000fe400000000a3 */
[----:B------:R-:W-:Y:S02]  /*5100*/  PRMT R8, R86, 0x5410, R8 ;  /* 0x0000541056087816 */ /* 0x000fe40000000008 */
[----:B------:R-:W-:-:S02]  /*5110*/  PRMT R165, R165, 0x5410, R193 ;  /* 0x00005410a5a57816 */ /* 0x000fc400000000c1 */
[----:B------:R-:W-:Y:S02]  /*5120*/  PRMT R13, R74, 0x5410, R13 ;  /* 0x000054104a0d7816 */ /* 0x000fe4000000000d */
[----:B------:R-:W-:Y:S02]  /*5130*/  PRMT R6, R88, 0x5410, R6 ;  /* 0x0000541058067816 */ /* 0x000fe40000000006 */
[----:B------:R-:W-:Y:S02]  /*5140*/  PRMT R12, R76, 0x5410, R12 ;  /* 0x000054104c0c7816 */ /* 0x000fe4000000000c */
[----:B------:R-:W-:Y:S02]  /*5150*/  F2FP.F16.F32.PACK_AB R24, RZ, R24 ;  /* 0x00000018ff18723e */ /* 0x000fe400000000ff */
[----:B------:R-:W-:Y:S02]  /*5160*/  PRMT R29, R134, 0x5410, R245 ;  /* 0x00005410861d7816 */ /* 0x000fe400000000f5 */
[----:B------:R-:W-:-:S02]  /*5170*/  PRMT R33, R132, 0x5410, R244 ;  /* 0x0000541084217816 */ /* 0x000fc400000000f4 */
[----:B------:R-:W-:Y:S02]  /*5180*/  SHF.R.U64 R245, R130, 0x10, R131 ;  /* 0x0000001082f57819 */ /* 0x000fe40000001283 */
[----:B------:R-:W-:Y:S01]  /*5190*/  SHF.R.U64 R244, R128, 0x10, R129 ;  /* 0x0000001080f47819 */ /* 0x000fe20000001281 */
[----:B------:R-:W-:Y:S01]  /*51a0*/  HFMA2 R8, R8, R190, R13 ;  /* 0x000000be08087231 */ /* 0x000fe2000000000d */
[----:B------:R-:W-:Y:S01]  /*51b0*/  PRMT R24, R24, 0x5410, R21 ;  /* 0x0000541018187816 */ /* 0x000fe20000000015 */
[----:B------:R-:W-:Y:S01]  /*51c0*/  HFMA2 R6, R6, R165, R12 ;  /* 0x000000a506067231 */ /* 0x000fe2000000000c */
[----:B------:R-:W-:Y:S02]  /*51d0*/  PRMT R17, R17, 0x5410, R20 ;  /* 0x0000541011117816 */ /* 0x000fe40000000014 */
[----:B------:R-:W-:Y:S02]  /*51e0*/  F2FP.F16.F32.PACK_AB R166, RZ, R166 ;  /* 0x000000a6ffa6723e */ /* 0x000fe400000000ff */
[----:B------:R-:W-:-:S02]  /*51f0*/  F2FP.F16.F32.PACK_AB R194, RZ, R194 ;  /* 0x000000c2ffc2723e */ /* 0x000fc400000000ff */
[----:B------:R-:W-:Y:S02]  /*5200*/  F2FP.F16.F32.PACK_AB R195, RZ, R195 ;  /* 0x000000c3ffc3723e */ /* 0x000fe400000000ff */
[----:B------:R-:W-:Y:S02]  /*5210*/  PRMT R21, R130, 0x5410, R245 ;  /* 0x0000541082157816 */ /* 0x000fe400000000f5 */
[----:B------:R-:W-:Y:S02]  /*5220*/  PRMT R20, R128, 0x5410, R244 ;  /* 0x0000541080147816 */ /* 0x000fe400000000f4 */
[----:B------:R-:W-:Y:S02]  /*5230*/  SHF.R.U64 R13, R90, 0x10, R91 ;  /* 0x000000105a0d7819 */ /* 0x000fe4000000125b */
[----:B------:R-:W-:Y:S02]  /*5240*/  SHF.R.U64 R16, R78, 0x10, R79 ;  /* 0x000000104e107819 */ /* 0x000fe4000000124f */
[----:B------:R-:W-:-:S02]  /*5250*/  SHF.R.U64 R12, R92, 0x10, R93 ;  /* 0x000000105c0c7819 */ /* 0x000fc4000000125d */
[----:B------:R-:W-:Y:S01]  /*5260*/  SHF.R.U64 R14, R80, 0x10, R81 ;  /* 0x00000010500e7819 */ /* 0x000fe20000001251 */
[----:B------:R-:W-:Y:S01]  /*5270*/  HFMA2 R220, R21, R24, R20 ;  /* 0x0000001815dc7231 */ /* 0x000fe20000000014 */
[----:B------:R-:W-:Y:S01]  /*5280*/  PRMT R168, R168, 0x5410, R166 ;  /* 0x00005410a8a87816 */ /* 0x000fe200000000a6 */
[----:B------:R-:W-:Y:S01]  /*5290*/  HFMA2 R228, R39, R228, R43 ;  /* 0x000000e427e47231 */ /* 0x000fe2000000002b */
[----:B------:R-:W-:Y:S02]  /*52a0*/  PRMT R13, R90, 0x5410, R13 ;  /* 0x000054105a0d7816 */ /* 0x000fe4000000000d */
[----:B------:R-:W-:Y:S02]  /*52b0*/  F2FP.F16.F32.PACK_AB R169, RZ, R169 ;  /* 0x000000a9ffa9723e */ /* 0x000fe400000000ff */
[----:B------:R-:W-:Y:S02]  /*52c0*/  F2FP.F16.F32.PACK_AB R170, RZ, R170 ;  /* 0x000000aaffaa723e */ /* 0x000fe400000000ff */
[----:B------:R-:W-:Y:S01]  /*52d0*/  F2FP.F16.F32.PACK_AB R172, RZ, R172 ;  /* 0x000000acffac723e */ /* 0x000fe200000000ff */
[----:B------:R-:W-:Y:S01]  /*52e0*/  HFMA2 R221, R29, R27, R33 ;  /* 0x0000001b1ddd7231 */ /* 0x000fe20000000021 */
[----:B------:R-:W-:-:S02]  /*52f0*/  PRMT R194, R194, 0x5410, R195 ;  /* 0x00005410c2c27816 */ /* 0x000fc400000000c3 */
[----:B------:R-:W-:Y:S02]  /*5300*/  F2FP.F16.F32.PACK_AB R173, RZ, R173 ;  /* 0x000000adffad723e */ /* 0x000fe400000000ff */
[----:B------:R-:W-:Y:S02]  /*5310*/  F2FP.F16.F32.PACK_AB R3, RZ, R3 ;  /* 0x00000003ff03723e */ /* 0x000fe400000000ff */
[----:B------:R-:W-:Y:S02]  /*5320*/  F2FP.F16.F32.PACK_AB R152, RZ, R152 ;  /* 0x00000098ff98723e */ /* 0x000fe400000000ff */
[----:B------:R-:W-:Y:S01]  /*5330*/  F2FP.F16.F32.PACK_AB R180, RZ, R180 ;  /* 0x000000b4ffb4723e */ /* 0x000fe200000000ff */
[----:B------:R-:W-:Y:S01]  /*5340*/  HFMA2 R3, R111.H0_H0, R3.H0_H0, R109.H0_H0 ;  /* 0x200000036f037231 */ /* 0x000fe2000004086d */
[----:B------:R-:W-:Y:S01]  /*5350*/  PRMT R16, R78, 0x5410, R16 ;  /* 0x000054104e107816 */ /* 0x000fe20000000010 */
[----:B------:R-:W-:Y:S01]  /*5360*/  HFMA2 R152, R103.H0_H0, R152.H0_H0, R101.H0_H0 ;  /* 0x2000009867987231 */ /* 0x000fe20000040865 */
[----:B------:R-:W-:Y:S01]  /*5370*/  PRMT R12, R92, 0x5410, R12 ;  /* 0x000054105c0c7816 */ /* 0x000fe2000000000c */
[----:B------:R-:W-:Y:S01]  /*5380*/  HFMA2 R180, R99.H0_H0, R180.H0_H0, R211.H0_H0 ;  /* 0x200000b463b47231 */ /* 0x000fe200000408d3 */
[----:B------:R-:W-:-:S02]  /*5390*/  PRMT R14, R80, 0x5410, R14 ;  /* 0x00005410500e7816 */ /* 0x000fc4000000000e */
[----:B------:R-:W-:Y:S02]  /*53a0*/  F2FP.F16.F32.PACK_AB R178, RZ, R178 ;  /* 0x000000b2ffb2723e */ /* 0x000fe400000000ff */
[----:B------:R-:W-:Y:S02]  /*53b0*/  F2FP.F16.F32.PACK_AB R164, RZ, R164 ;  /* 0x000000a4ffa4723e */ /* 0x000fe400000000ff */
[----:B------:R-:W-:Y:S01]  /*53c0*/  F2FP.F16.F32.PACK_AB R191, RZ, R191 ;  /* 0x000000bfffbf723e */ /* 0x000fe200000000ff */
[----:B------:R-:W-:Y:S01]  /*53d0*/  HFMA2 R192, R87.H0_H0, R192.H0_H0, R75.H0_H0 ;  /* 0x200000c057c07231 */ /* 0x000fe2000004084b */
[----:B------:R-:W-:Y:S02]  /*53e0*/  PRMT R20, R126, 0x7610, R252 ;  /* 0x000076107e147816 */ /* 0x000fe400000000fc */
[----:B------:R-:W-:Y:S02]  /*53f0*/  SHF.L.U32 R42, R42, 0x10, RZ ;  /* 0x000000102a2a7819 */ /* 0x000fe400000006ff */
[----:B------:R-:W-:-:S02]  /*5400*/  SHF.L.U32 R10, R10, 0x10, RZ ;  /* 0x000000100a0a7819 */ /* 0x000fc400000006ff */
[----:B------:R-:W-:Y:S02]  /*5410*/  SHF.L.U32 R161, R161, 0x10, RZ ;  /* 0x00000010a1a17819 */ /* 0x000fe400000006ff */
[----:B------:R-:W-:Y:S02]  /*5420*/  SHF.L.U32 R9, R9, 0x10, RZ ;  /* 0x0000001009097819 */ /* 0x000fe400000006ff */
[----:B------:R-:W-:Y:S02]  /*5430*/  SHF.L.U32 R18, R18, 0x10, RZ ;  /* 0x0000001012127819 */ /* 0x000fe400000006ff */
[----:B------:R-:W-:Y:S02]  /*5440*/  SHF.L.U32 R22, R22, 0x10, RZ ;  /* 0x0000001016167819 */ /* 0x000fe400000006ff */
[----:B------:R-:W-:Y:S02]  /*5450*/  SHF.L.U32 R153, R153, 0x10, RZ ;  /* 0x0000001099997819 */ /* 0x000fe400000006ff */
[----:B------:R-:W-:-:S02]  /*5460*/  SHF.L.U32 R37, R37, 0x10, RZ ;  /* 0x0000001025257819 */ /* 0x000fc400000006ff */
[----:B------:R-:W-:Y:S02]  /*5470*/  SHF.L.U32 R30, R30, 0x10, RZ ;  /* 0x000000101e1e7819 */ /* 0x000fe400000006ff */
[----:B------:R-:W-:Y:S02]  /*5480*/  SHF.L.U32 R5, R5, 0x10, RZ ;  /* 0x0000001005057819 */ /* 0x000fe400000006ff */
[----:B------:R-:W-:Y:S01]  /*5490*/  SHF.L.U32 R156, R156, 0x10, RZ ;  /* 0x000000109c9c7819 */ /* 0x000fe200000006ff */
[----:B------:R-:W-:Y:S01]  /*54a0*/  HFMA2 R204, R95.H0_H0, R204.H0_H0, R83.H0_H0 ;  /* 0x200000cc5fcc7231 */ /* 0x000fe20000040853 */
[----:B------:R-:W-:Y:S01]  /*54b0*/  PRMT R21, R124, 0x5410, R252 ;  /* 0x000054107c157816 */ /* 0x000fe200000000fc */
[----:B------:R-:W-:Y:S02]  /*54c0*/  HFMA2 R13, R13, R168, R16 ;  /* 0x000000a80d0d7231 */ /* 0x000fe40000000010 */
[----:B------:R-:W-:Y:S01]  /*54d0*/  HFMA2 R12, R12, R194, R14 ;  /* 0x000000c20c0c7231 */ /* 0x000fe2000000000e */
[----:B------:R-:W-:Y:S01]  /*54e0*/  SHF.R.U64 R16, R94, 0x10, R95 ;  /* 0x000000105e107819 */ /* 0x000fe2000000125f */
[----:B------:R-:W-:Y:S01]  /*54f0*/  HFMA2 R178, R107.H0_H0, R178.H0_H0, R105.H0_H0 ;  /* 0x200000b26bb27231 */ /* 0x000fe20000040869 */
[----:B------:R-:W-:Y:S01]  /*5500*/  SHF.R.U64 R14, R82, 0x10, R83 ;  /* 0x00000010520e7819 */ /* 0x000fe20000001253 */
[----:B------:R-:W-:Y:S01]  /*5510*/  HFMA2 R39, R20, R17, R21 ;  /* 0x0000001114277231 */ /* 0x000fe20000000015 */
[----:B------:R-:W-:Y:S01]  /*5520*/  SHF.R.U64 R17, R96, 0x10, R97 ;  /* 0x0000001060117819 */ /* 0x000fe20000001261 */
[----:B------:R-:W-:Y:S01]  /*5530*/  HFMA2 R203, R97.H0_H0, R203.H0_H0, R85.H0_H0 ;  /* 0x200000cb61cb7231 */ /* 0x000fe20000040855 */
[----:B------:R-:W-:Y:S01]  /*5540*/  SHF.R.U64 R20, R84, 0x10, R85 ;  /* 0x0000001054147819 */ /* 0x000fe20000001255 */
[----:B------:R-:W0:Y:S01]  /*5550*/  LDC R244, c[0x0][0x380] ;  /* 0x0000e000fff47b82 */ /* 0x000e220000000800 */
[----:B------:R-:W-:-:S02]  /*5560*/  PRMT R21, R169, 0x5410, R170 ;  /* 0x00005410a9157816 */ /* 0x000fc400000000aa */
[----:B------:R-:W-:Y:S02]  /*5570*/  PRMT R16, R94, 0x5410, R16 ;  /* 0x000054105e107816 */ /* 0x000fe40000000010 */
[----:B------:R-:W-:Y:S02]  /*5580*/  PRMT R14, R82, 0x5410, R14 ;  /* 0x00005410520e7816 */ /* 0x000fe4000000000e */
[----:B------:R-:W-:Y:S02]  /*5590*/  PRMT R29, R171, 0x5410, R172 ;  /* 0x00005410ab1d7816 */ /* 0x000fe400000000ac */
[----:B------:R-:W-:Y:S02]  /*55a0*/  PRMT R17, R96, 0x5410, R17 ;  /* 0x0000541060117816 */ /* 0x000fe40000000011 */
[----:B------:R-:W-:Y:S01]  /*55b0*/  PRMT R20, R84, 0x5410, R20 ;  /* 0x0000541054147816 */ /* 0x000fe20000000014 */
[----:B------:R-:W-:Y:S01]  /*55c0*/  HFMA2 R21, R16, R21, R14 ;  /* 0x0000001510157231 */ /* 0x000fe2000000000e */
[----:B------:R-:W-:-:S02]  /*55d0*/  F2FP.F16.F32.PACK_AB R174, RZ, R174 ;  /* 0x000000aeffae723e */ /* 0x000fc400000000ff */
[----:B------:R-:W-:Y:S01]  /*55e0*/  PRMT R16, R236, 0x7632, R16 ;  /* 0x00007632ec107816 */ /* 0x000fe20000000010 */
[----:B------:R-:W-:Y:S01]  /*55f0*/  HFMA2 R29, R17, R29, R20 ;  /* 0x0000001d111d7231 */ /* 0x000fe20000000014 */
[----:B------:R-:W-:Y:S02]  /*5600*/  PRMT R27, R173, 0x5410, R174 ;  /* 0x00005410ad1b7816 */ /* 0x000fe400000000ae */
[--C-:B------:R-:W-:Y:S02]  /*5610*/  PRMT R14, R226, 0x7610, R238.reuse ;  /* 0x00007610e20e7816 */ /* 0x100fe400000000ee */
[----:B------:R-:W-:Y:S02]  /*5620*/  PRMT R17, R230, 0x5410, R238 ;  /* 0x00005410e6117816 */ /* 0x000fe400000000ee */
[----:B------:R-:W-:Y:S02]  /*5630*/  F2FP.F16.F32.PACK_AB R201, RZ, R201 ;  /* 0x000000c9ffc9723e */ /* 0x000fe400000000ff */
[----:B------:R-:W-:-:S02]  /*5640*/  F2FP.F16.F32.PACK_AB R200, RZ, R200 ;  /* 0x000000c8ffc8723e */ /* 0x000fc400000000ff */
[----:B------:R-:W-:Y:S01]  /*5650*/  LOP3.LUT R16, R16, 0xffff, RZ, 0xc0, !PT ;  /* 0x0000ffff10107812 */ /* 0x000fe200078ec0ff */
[----:B------:R-:W-:Y:S01]  /*5660*/  HFMA2 R27, R14, R27, R17 ;  /* 0x0000001b0e1b7231 */ /* 0x000fe20000000011 */
[----:B------:R-:W-:Y:S02]  /*5670*/  PRMT R20, R35, 0x7632, R20 ;  /* 0x0000763223147816 */ /* 0x000fe40000000014 */
[----:B------:R-:W-:Y:S01]  /*5680*/  PRMT R43, R201, 0x5410, R200 ;  /* 0x00005410c92b7816 */ /* 0x000fe200000000c8 */
[----:B------:R-:W-:Y:S01]  /*5690*/  IMAD.WIDE.U32 R16, R16, 0x10000, RZ ;  /* 0x0001000010107825 */ /* 0x000fe200078e00ff */
[--C-:B------:R-:W-:Y:S02]  /*56a0*/  PRMT R14, R232, 0x7610, R237.reuse ;  /* 0x00007610e80e7816 */ /* 0x100fe400000000ed */
[----:B------:R-:W-:Y:S02]  /*56b0*/  PRMT R24, R234, 0x5410, R237 ;  /* 0x00005410ea187816 */ /* 0x000fe400000000ed */
[----:B------:R-:W-:-:S02]  /*56c0*/  LOP3.LUT R20, R20, 0xffff, RZ, 0xc0, !PT ;  /* 0x0000ffff14147812 */ /* 0x000fc400078ec0ff */
[----:B------:R-:W-:Y:S01]  /*56d0*/  F2FP.F16.F32.PACK_AB R32, RZ, R32 ;  /* 0x00000020ff20723e */ /* 0x000fe200000000ff */
[----:B------:R-:W-:Y:S01]  /*56e0*/  HFMA2 R43, R14, R43, R24 ;  /* 0x0000002b0e2b7231 */ /* 0x000fe20000000018 */
[----:B------:R-:W-:Y:S02]  /*56f0*/  LOP3.LUT R14, R16, 0xffff, R236, 0xf8, !PT ;  /* 0x0000ffff100e7812 */ /* 0x000fe400078ef8ec */
[----:B------:R-:W-:Y:S01]  /*5700*/  LOP3.LUT R163, R17, 0xffff, R45, 0xf8, !PT ;  /* 0x0000ffff11a37812 */ /* 0x000fe200078ef82d */
[----:B------:R-:W-:Y:S01]  /*5710*/  IMAD.WIDE.U32 R16, R20, 0x10000, RZ ;  /* 0x0001000014107825 */ /* 0x000fe200078e00ff */
[----:B------:R-:W-:-:S03]  /*5720*/  PRMT R33, R229, 0x7632, R33 ;  /* 0x00007632e5217816 */ /* 0x000fc60000000021 */
[----:B------:R-:W-:Y:S01]  /*5730*/  HFMA2 R32, R139.H0_H0, R32.H0_H0, R137.H0_H0 ;  /* 0x200000208b207231 */ /* 0x000fe20000040889 */
[----:B------:R-:W-:Y:S02]  /*5740*/  PRMT R34, R228, 0x7632, R34 ;  /* 0x00007632e4227816 */ /* 0x000fe40000000022 */
[--C-:B------:R-:W-:Y:S02]  /*5750*/  LOP3.LUT R17, R17, 0xffff, R40.reuse, 0xf8, !PT ;  /* 0x0000ffff11117812 */ /* 0x100fe400078ef828 */
[----:B------:R-:W-:Y:S02]  /*5760*/  LOP3.LUT R33, R33, 0xffff, RZ, 0xc0, !PT ;  /* 0x0000ffff21217812 */ /* 0x000fe400078ec0ff */
[----:B------:R-:W-:Y:S02]  /*5770*/  PRMT R40, R38, 0x7610, R40 ;  /* 0x0000761026287816 */ /* 0x000fe40000000028 */
[----:B------:R-:W-:Y:S02]  /*5780*/  LOP3.LUT R34, R34, 0xffff, RZ, 0xc0, !PT ;  /* 0x0000ffff22227812 */ /* 0x000fe400078ec0ff */
[----:B------:R-:W-:-:S02]  /*5790*/  PRMT R38, R221, 0x7632, R38 ;  /* 0x00007632dd267816 */ /* 0x000fc40000000026 */
        /* <DEDUP_REMOVED lines=11> */
[----:B------:R-:W-:Y:S02]  /*5850*/  LOP3.LUT R28, R32, 0xffff, R221, 0xf8, !PT ;  /* 0x0000ffff201c7812 */ /* 0x000fe400078ef8dd */
[----:B------:R-:W-:Y:S02]  /*5860*/  LOP3.LUT R32, R35, 0xffff, RZ, 0xc0, !PT ;  /* 0x0000ffff23207812 */ /* 0x000fe400078ec0ff */
[----:B------:R-:W-:Y:S02]  /*5870*/  PRMT R38, R209, 0x7632, R38 ;  /* 0x00007632d1267816 */ /* 0x000fe40000000026 */
[----:B------:R-:W-:Y:S01]  /*5880*/  LOP3.LUT R181, R33, 0xffff, R181, 0xf8, !PT ;  /* 0x0000ffff21b57812 */ /* 0x000fe200078ef8b5 */
[----:B------:R-:W-:Y:S01]  /*5890*/  IMAD.WIDE.U32 R32, R32, 0x10000, RZ ;  /* 0x0001000020207825 */ /* 0x000fe200078e00ff */
[----:B------:R-:W-:-:S02]  /*58a0*/  LOP3.LUT R38, R38, 0xffff, RZ, 0xc0, !PT ;  /* 0x0000ffff26267812 */ /* 0x000fc400078ec0ff */
[----:B------:R-:W-:Y:S02]  /*58b0*/  PRMT R45, R208, 0x7632, R45 ;  /* 0x00007632d02d7816 */ /* 0x000fe4000000002d */
[----:B------:R-:W-:Y:S01]  /*58c0*/  LOP3.LUT R32, R32, 0xffff, R39, 0xf8, !PT ;  /* 0x0000ffff20207812 */ /* 0x000fe200078ef827 */
[----:B------:R-:W-:Y:S01]  /*58d0*/  IMAD.WIDE.U32 R38, R38, 0x10000, RZ ;  /* 0x0001000026267825 */ /* 0x000fe200078e00ff */
[----:B------:R-:W-:Y:S02]  /*58e0*/  LOP3.LUT R45, R45, 0xffff, RZ, 0xc0, !PT ;  /* 0x0000ffff2d2d7812 */ /* 0x000fe400078ec0ff */
[----:B------:R-:W-:Y:S02]  /*58f0*/  PRMT R168, R207, 0x7632, R168 ;  /* 0x00007632cfa87816 */ /* 0x000fe400000000a8 */
[----:B------:R-:W-:Y:S02]  /*5900*/  LOP3.LUT R39, R39, 0xffff, R15, 0xf8, !PT ;  /* 0x0000ffff27277812 */ /* 0x000fe400078ef80f */
[----:B------:R-:W-:-:S02]  /*5910*/  PRMT R72, R44, 0x7632, R72 ;  /* 0x000076322c487816 */ /* 0x000fc40000000048 */
[----:B------:R-:W-:Y:S01]  /*5920*/  PRMT R15, R44, 0x7610, R15 ;  /* 0x000076102c0f7816 */ /* 0x000fe2000000000f */
[----:B------:R-:W-:Y:S01]  /*5930*/  IMAD.WIDE.U32 R44, R45, 0x10000, RZ ;  /* 0x000100002d2c7825 */ /* 0x000fe200078e00ff */
[----:B------:R-:W-:Y:S02]  /*5940*/  LOP3.LUT R168, R168, 0xffff, RZ, 0xc0, !PT ;  /* 0x0000ffffa8a87812 */ /* 0x000fe400078ec0ff */
[----:B------:R-:W-:Y:S02]  /*5950*/  F2FP.F16.F32.PACK_AB R157, RZ, R157 ;  /* 0x0000009dff9d723e */ /* 0x000fe400000000ff */
[--C-:B------:R-:W-:Y:S01]  /*5960*/  LOP3.LUT R45, R45, 0xffff, R7.reuse, 0xf8, !PT ;  /* 0x0000ffff2d2d7812 */ /* 0x100fe200078ef807 */
[----:B------:R-:W-:Y:S01]  /*5970*/  IMAD.WIDE.U32 R168, R168, 0x10000, RZ ;  /* 0x00010000a8a87825 */ /* 0x000fe200078e00ff */
[----:B------:R-:W-:Y:S02]  /*5980*/  PRMT R7, R3, 0x7610, R7 ;  /* 0x0000761003077816 */ /* 0x000fe40000000007 */
[----:B------:R-:W-:-:S02]  /*5990*/  PRMT R166, R160, 0x7610, R166 ;  /* 0x00007610a0a67816 */ /* 0x000fc400000000a6 */
[----:B------:R-:W-:Y:S01]  /*59a0*/  PRMT R165, R8, 0x7632, R165 ;  /* 0x0000763208a57816 */ /* 0x000fe200000000a5 */
[----:B------:R-:W-:Y:S01]  /*59b0*/  HFMA2 R164, R89.H0_H0, R164.H0_H0, R77.H0_H0 ;  /* 0x200000a459a47231 */ /* 0x000fe2000004084d */
[----:B------:R-:W-:Y:S01]  /*59c0*/  PRMT R3, R160, 0x7632, R3 ;  /* 0x00007632a0037816 */ /* 0x000fe20000000003 */
[----:B------:R-:W-:Y:S01]  /*59d0*/  HFMA2 R157, R213.H0_H0, R157.H0_H0, R215.H0_H0 ;  /* 0x2000009dd59d7231 */ /* 0x000fe200000408d7 */
[----:B------:R-:W-:Y:S02]  /*59e0*/  LOP3.LUT R154, R168, 0xffff, R207, 0xf8, !PT ;  /* 0x0000ffffa89a7812 */ /* 0x000fe400078ef8cf */
[----:B------:R-:W-:Y:S02]  /*59f0*/  LOP3.LUT R168, R3, 0xffff, RZ, 0xc0, !PT ;  /* 0x0000ffff03a87812 */ /* 0x000fe400078ec0ff */
[----:B------:R-:W-:Y:S02]  /*5a00*/  LOP3.LUT R24, R34, 0xffff, R228, 0xf8, !PT ;  /* 0x0000ffff22187812 */ /* 0x000fe400078ef8e4 */
[----:B------:R-:W-:-:S02]  /*5a10*/  PRMT R34, R220, 0x7632, R34 ;  /* 0x00007632dc227816 */ /* 0x000fc40000000022 */
[----:B------:R-:W-:Y:S02]  /*5a20*/  LOP3.LUT R72, R72, 0xffff, RZ, 0xc0, !PT ;  /* 0x0000ffff48487812 */ /* 0x000fe400078ec0ff */
[----:B------:R-:W-:Y:S02]  /*5a30*/  PRMT R170, R206, 0x7632, R170 ;  /* 0x00007632ceaa7816 */ /* 0x000fe400000000aa */
[----:B------:R-:W-:Y:S02]  /*5a40*/  PRMT R3, R182, 0x7632, R3 ;  /* 0x00007632b6037816 */ /* 0x000fe40000000003 */
[----:B------:R-:W-:Y:S01]  /*5a50*/  LOP3.LUT R7, R169, 0xffff, R7, 0xf8, !PT ;  /* 0x0000ffffa9077812 */ /* 0x000fe200078ef807 */
[----:B------:R-:W-:Y:S01]  /*5a60*/  IMAD.WIDE.U32 R168, R168, 0x10000, RZ ;  /* 0x00010000a8a87825 */ /* 0x000fe200078e00ff */
[----:B------:R-:W-:Y:S02]  /*5a70*/  LOP3.LUT R33, R33, 0xffff, R19, 0xf8, !PT ;  /* 0x0000ffff21217812 */ /* 0x000fe400078ef813 */
[----:B------:R-:W-:Y:S01]  /*5a80*/  LOP3.LUT R34, R34, 0xffff, RZ, 0xc0, !PT ;  /* 0x0000ffff22227812 */ /* 0x000fe200078ec0ff */
[----:B------:R-:W-:Y:S01]  /*5a90*/  IMAD.WIDE.U32 R72, R72, 0x10000, RZ ;  /* 0x0001000048487825 */ /* 0x000fe200078e00ff */
[----:B------:R-:W-:-:S02]  /*5aa0*/  LOP3.LUT R170, R170, 0xffff, RZ, 0xc0, !PT ;  /* 0x0000ffffaaaa7812 */ /* 0x000fc400078ec0ff */
[----:B------:R-:W-:Y:S02]  /*5ab0*/  PRMT R19, R152, 0x7610, R19 ;  /* 0x0000761098137816 */ /* 0x000fe40000000013 */
[----:B------:R-:W-:Y:S01]  /*5ac0*/  LOP3.LUT R3, R3, 0xffff, RZ, 0xc0, !PT ;  /* 0x0000ffff03037812 */ /* 0x000fe200078ec0ff */
[----:B------:R-:W-:Y:S01]  /*5ad0*/  IMAD.WIDE.U32 R34, R34, 0x10000, RZ ;  /* 0x0001000022227825 */ /* 0x000fe200078e00ff */
[----:B------:R-:W-:Y:S02]  /*5ae0*/  LOP3.LUT R166, R168, 0xffff, R166, 0xf8, !PT ;  /* 0x0000ffffa8a67812 */ /* 0x000fe400078ef8a6 */
[----:B------:R-:W-:Y:S01]  /*5af0*/  LOP3.LUT R19, R169, 0xffff, R19, 0xf8, !PT ;  /* 0x0000ffffa9137812 */ /* 0x000fe200078ef813 */
[----:B------:R-:W-:Y:S01]  /*5b00*/  IMAD.WIDE.U32 R170, R170, 0x10000, RZ ;  /* 0x00010000aaaa7825 */ /* 0x000fe200078e00ff */
[--C-:B------:R-:W-:Y:S02]  /*5b10*/  LOP3.LUT R72, R72, 0xffff, R15.reuse, 0xf8, !PT ;  /* 0x0000ffff48487812 */ /* 0x100fe400078ef80f */
[----:B------:R-:W-:Y:S01]  /*5b20*/  F2FP.F16.F32.PACK_AB R167, RZ, R167 ;  /* 0x000000a7ffa7723e */ /* 0x000fe200000000ff */
[----:B------:R-:W-:Y:S01]  /*5b30*/  IMAD.WIDE.U32 R168, R3, 0x10000, RZ ;  /* 0x0001000003a87825 */ /* 0x000fe200078e00ff */
[----:B------:R-:W-:-:S02]  /*5b40*/  PRMT R15, R2, 0x7632, R15 ;  /* 0x00007632020f7816 */ /* 0x000fc4000000000f */
[--C-:B------:R-:W-:Y:S02]  /*5b50*/  LOP3.LUT R35, R35, 0xffff, R23.reuse, 0xf8, !PT ;  /* 0x0000ffff23237812 */ /* 0x100fe400078ef817 */
[----:B------:R-:W-:Y:S02]  /*5b60*/  LOP3.LUT R160, R170, 0xffff, R206, 0xf8, !PT ;  /* 0x0000ffffaaa07812 */ /* 0x000fe400078ef8ce */
[----:B------:R-:W-:Y:S02]  /*5b70*/  LOP3.LUT R152, R168, 0xffff, R182, 0xf8, !PT ;  /* 0x0000ffffa8987812 */ /* 0x000fe400078ef8b6 */
[----:B------:R-:W-:Y:S02]  /*5b80*/  PRMT R23, R180, 0x7610, R23 ;  /* 0x00007610b4177816 */ /* 0x000fe40000000017 */
[----:B------:R-:W-:Y:S02]  /*5b90*/  LOP3.LUT R168, R15, 0xffff, RZ, 0xc0, !PT ;  /* 0x0000ffff0fa87812 */ /* 0x000fe400078ec0ff */
[----:B------:R-:W-:-:S02]  /*5ba0*/  PRMT R170, R4, 0x7632, R170 ;  /* 0x0000763204aa7816 */ /* 0x000fc400000000aa */
[--C-:B------:R-:W-:Y:S02]  /*5bb0*/  LOP3.LUT R73, R73, 0xffff, R11.reuse, 0xf8, !PT ;  /* 0x0000ffff49497812 */ /* 0x100fe400078ef80b */
[----:B------:R-:W-:Y:S02]  /*5bc0*/  PRMT R11, R178, 0x7610, R11 ;  /* 0x00007610b20b7816 */ /* 0x000fe4000000000b */
[----:B------:R-:W-:Y:S01]  /*5bd0*/  LOP3.LUT R23, R169, 0xffff, R23, 0xf8, !PT ;  /* 0x0000ffffa9177812 */ /* 0x000fe200078ef817 */
[----:B------:R-:W-:Y:S01]  /*5be0*/  IMAD.WIDE.U32 R168, R168, 0x10000, RZ ;  /* 0x00010000a8a87825 */ /* 0x000fe200078e00ff */
[----:B------:R-:W-:Y:S02]  /*5bf0*/  LOP3.LUT R170, R170, 0xffff, RZ, 0xc0, !PT ;  /* 0x0000ffffaaaa7812 */ /* 0x000fe400078ec0ff */
[----:B------:R-:W-:Y:S02]  /*5c00*/  PRMT R15, R2, 0x7610, R15 ;  /* 0x00007610020f7816 */ /* 0x000fe4000000000f */
[----:B------:R-:W-:Y:S01]  /*5c10*/  LOP3.LUT R11, R171, 0xffff, R11, 0xf8, !PT ;  /* 0x0000ffffab0b7812 */ /* 0x000fe200078ef80b */
[----:B------:R-:W-:Y:S01]  /*5c20*/  IMAD.WIDE.U32 R170, R170, 0x10000, RZ ;  /* 0x00010000aaaa7825 */ /* 0x000fe200078e00ff */
[----:B------:R-:W-:-:S02]  /*5c30*/  LOP3.LUT R168, R168, 0xffff, R15, 0xf8, !PT ;  /* 0x0000ffffa8a87812 */ /* 0x000fc400078ef80f */
[----:B------:R-:W-:Y:S02]  /*5c40*/  PRMT R182, R43, 0x7632, R182 ;  /* 0x000076322bb67816 */ /* 0x000fe400000000b6 */
[----:B------:R-:W-:Y:S02]  /*5c50*/  PRMT R15, R6, 0x7632, R15 ;  /* 0x00007632060f7816 */ /* 0x000fe4000000000f */
[----:B------:R-:W-:Y:S02]  /*5c60*/  LOP3.LUT R4, R170, 0xffff, R4, 0xf8, !PT ;  /* 0x0000ffffaa047812 */ /* 0x000fe400078ef804 */
[----:B------:R-:W-:Y:S02]  /*5c70*/  LOP3.LUT R165, R165, 0xffff, RZ, 0xc0, !PT ;  /* 0x0000ffffa5a57812 */ /* 0x000fe400078ec0ff */
[----:B------:R-:W-:Y:S02]  /*5c80*/  LOP3.LUT R182, R182, 0xffff, RZ, 0xc0, !PT ;  /* 0x0000ffffb6b67812 */ /* 0x000fe400078ec0ff */
[----:B------:R-:W-:Y:S01]  /*5c90*/  LOP3.LUT R170, R15, 0xffff, RZ, 0xc0, !PT ;  /* 0x0000ffff0faa7812 */ /* 0x000fe200078ec0ff */
[----:B------:R-:W-:Y:S01]  /*5ca0*/  HFMA2 R191, R223.H0_H0, R191.H0_H0, R225.H0_H0 ;  /* 0x200000bfdfbf7231 */ /* 0x000fe200000408e1 */
[----:B------:R-:W-:Y:S01]  /*5cb0*/  PRMT R15, R13, 0x7632, R15 ;  /* 0x000076320d0f7816 */ /* 0x000fe2000000000f */
[----:B------:R-:W-:Y:S01]  /*5cc0*/  IMAD.WIDE.U32 R182, R182, 0x10000, RZ ;  /* 0x00010000b6b67825 */ /* 0x000fe200078e00ff */
[----:B------:R-:W-:-:S02]  /*5cd0*/  PRMT R185, R164, 0x7610, R185 ;  /* 0x00007610a4b97816 */ /* 0x000fc400000000b9 */
[----:B------:R-:W-:Y:S01]  /*5ce0*/  PRMT R184, R192, 0x7610, R184 ;  /* 0x00007610c0b87816 */ /* 0x000fe200000000b8 */
[----:B------:R-:W-:Y:S01]  /*5cf0*/  IMAD.WIDE.U32 R164, R165, 0x10000, RZ ;  /* 0x00010000a5a47825 */ /* 0x000fe200078e00ff */
[----:B------:R-:W-:Y:S02]  /*5d00*/  PRMT R172, R8, 0x7610, R172 ;  /* 0x0000761008ac7816 */ /* 0x000fe400000000ac */
[----:B------:R-:W-:Y:S02]  /*5d10*/  LOP3.LUT R15, R15, 0xffff, RZ, 0xc0, !PT ;  /* 0x0000ffff0f0f7812 */ /* 0x000fe400078ec0ff */
[--C-:B------:R-:W-:Y:S02]  /*5d20*/  LOP3.LUT R169, R169, 0xffff, R157.reuse, 0xf8, !PT ;  /* 0x0000ffffa9a97812 */ /* 0x100fe400078ef89d */
[----:B------:R-:W-:Y:S02]  /*5d30*/  PRMT R157, R191, 0x7610, R157 ;  /* 0x00007610bf9d7816 */ /* 0x000fe4000000009d */
[----:B------:R-:W-:Y:S01]  /*5d40*/  PRMT R8, R6, 0x7610, R8 ;  /* 0x0000761006087816 */ /* 0x000fe20000000008 */
[----:B------:R-:W-:Y:S01]  /*5d50*/  HFMA2 R167, R91.H0_H0, R167.H0_H0, R79.H0_H0 ;  /* 0x200000a75ba77231 */ /* 0x000fe2000004084f */
[----:B------:R-:W-:-:S02]  /*5d60*/  LOP3.LUT R6, R164, 0xffff, R172, 0xf8, !PT ;  /* 0x0000ffffa4067812 */ /* 0x000fc400078ef8ac */
[----:B------:R-:W-:Y:S01]  /*5d70*/  LOP3.LUT R184, R165, 0xffff, R184, 0xf8, !PT ;  /* 0x0000ffffa5b87812 */ /* 0x000fe200078ef8b8 */
[----:B------:R-:W-:Y:S01]  /*5d80*/  IMAD.WIDE.U32 R164, R15, 0x10000, RZ ;  /* 0x000100000fa47825 */ /* 0x000fe200078e00ff */
[----:B------:R-:W-:Y:S02]  /*5d90*/  LOP3.LUT R180, R182, 0xffff, R43, 0xf8, !PT ;  /* 0x0000ffffb6b47812 */ /* 0x000fe400078ef82b */
[----:B------:R-:W-:Y:S02]  /*5da0*/  LOP3.LUT R17, R17, R42, RZ, 0xfc, !PT ;  /* 0x0000002a11117212 */ /* 0x000fe400078efcff */
[----:B------:R-:W3:Y:S01]  /*5db0*/  @P0 LDC.64 R42, c[0x0][0x3a0] ;  /* 0x0000e800ff2a0b82 */ /* 0x000ee20000000a00 */
[----:B------:R-:W-:Y:S02]  /*5dc0*/  LOP3.LUT R73, R73, R10, RZ, 0xfc, !PT ;  /* 0x0000000a49497212 */ /* 0x000fe400078efcff */
[----:B------:R-:W-:Y:S02]  /*5dd0*/  LOP3.LUT R161, R11, R161, RZ, 0xfc, !PT ;  /* 0x000000a10ba17212 */ /* 0x000fe400078efcff */
[----:B------:R-:W-:Y:S01]  /*5de0*/  LOP3.LUT R157, R171, 0xffff, R157, 0xf8, !PT ;  /* 0x0000ffffab9d7812 */ /* 0x000fe200078ef89d */
[----:B------:R-:W-:Y:S01]  /*5df0*/  IMAD.WIDE.U32 R170, R170, 0x10000, RZ ;  /* 0x00010000aaaa7825 */ /* 0x000fe200078e00ff */
[----:B------:R-:W-:Y:S01]  /*5e00*/  LOP3.LUT R39, R39, R9, RZ, 0xfc, !PT ;  /* 0x0000000927277212 */ /* 0x000fe200078efcff */
[----:B------:R-:W4:Y:S01]  /*5e10*/  @P0 LDC.64 R10, c[0x0][0x3a8] ;  /* 0x0000ea00ff0a0b82 */ /* 0x000f220000000a00 */
[----:B------:R-:W-:-:S02]  /*5e20*/  SHF.L.U32 R9, R155, 0x10, RZ ;  /* 0x000000109b097819 */ /* 0x000fc400000006ff */
[----:B------:R-:W-:Y:S02]  /*5e30*/  LOP3.LUT R165, R165, 0xffff, R167, 0xf8, !PT ;  /* 0x0000ffffa5a57812 */ /* 0x000fe400078ef8a7 */
[----:B------:R-:W-:Y:S02]  /*5e40*/  LOP3.LUT R33, R33, R18, RZ, 0xfc, !PT ;  /* 0x0000001221217212 */ /* 0x000fe400078efcff */
[----:B------:R-:W-:Y:S02]  /*5e50*/  LOP3.LUT R167, R19, R9, RZ, 0xfc, !PT ;  /* 0x0000000913a77212 */ /* 0x000fe400078efcff */
[----:B------:R-:W-:Y:S01]  /*5e60*/  LOP3.LUT R8, R170, 0xffff, R8, 0xf8, !PT ;  /* 0x0000ffffaa087812 */ /* 0x000fe200078ef808 */
[----:B------:R-:W1:Y:S01]  /*5e70*/  LDC.64 R18, c[0x0][0x398] ;  /* 0x0000e600ff127b82 */ /* 0x000e620000000a00 */
[----:B------:R-:W-:Y:S02]  /*5e80*/  PRMT R170, R12, 0x7632, R170 ;  /* 0x000076320caa7816 */ /* 0x000fe400000000aa */
[----:B------:R-:W-:-:S02]  /*5e90*/  PRMT R3, R179, 0x7632, R3 ;  /* 0x00007632b3037816 */ /* 0x000fc40000000003 */
[----:B------:R-:W-:Y:S02]  /*5ea0*/  LOP3.LUT R170, R170, 0xffff, RZ, 0xc0, !PT ;  /* 0x0000ffffaaaa7812 */ /* 0x000fe400078ec0ff */
[----:B------:R-:W-:Y:S02]  /*5eb0*/  PRMT R15, R13, 0x7610, R15 ;  /* 0x000076100d0f7816 */ /* 0x000fe4000000000f */
[----:B------:R-:W-:Y:S02]  /*5ec0*/  LOP3.LUT R3, R3, 0xffff, RZ, 0xc0, !PT ;  /* 0x0000ffff03037812 */ /* 0x000fe400078ec0ff */
[----:B------:R-:W-:Y:S01]  /*5ed0*/  LOP3.LUT R185, R171, 0xffff, R185, 0xf8, !PT ;  /* 0x0000ffffabb97812 */ /* 0x000fe200078ef8b9 */
[----:B------:R-:W-:Y:S01]  /*5ee0*/  IMAD.WIDE.U32 R170, R170, 0x10000, RZ ;  /* 0x00010000aaaa7825 */ /* 0x000fe200078e00ff */
[----:B------:R-:W-:Y:S02]  /*5ef0*/  PRMT R178, R27, 0x7632, R178 ;  /* 0x000076321bb27816 */ /* 0x000fe400000000b2 */
[--C-:B------:R-:W-:Y:S01]  /*5f00*/  LOP3.LUT R164, R164, 0xffff, R15.reuse, 0xf8, !PT ;  /* 0x0000ffffa4a47812 */ /* 0x100fe200078ef80f */
[----:B------:R-:W-:Y:S01]  /*5f10*/  IMAD.WIDE.U32 R2, R3, 0x10000, RZ ;  /* 0x0001000003027825 */ /* 0x000fe200078e00ff */
[----:B------:R-:W-:-:S02]  /*5f20*/  PRMT R15, R12, 0x7610, R15 ;  /* 0x000076100c0f7816 */ /* 0x000fc4000000000f */
[----:B------:R-:W-:Y:S02]  /*5f30*/  PRMT R13, R21, 0x7632, R13 ;  /* 0x00007632150d7816 */ /* 0x000fe4000000000d */
[----:B------:R-:W-:Y:S02]  /*5f40*/  PRMT R172, R29, 0x7632, R172 ;  /* 0x000076321dac7816 */ /* 0x000fe400000000ac */
[----:B------:R-:W-:Y:S02]  /*5f50*/  LOP3.LUT R178, R178, 0xffff, RZ, 0xc0, !PT ;  /* 0x0000ffffb2b27812 */ /* 0x000fe400078ec0ff */
[----:B------:R-:W-:Y:S01]  /*5f60*/  LOP3.LUT R170, R170, 0xffff, R15, 0xf8, !PT ;  /* 0x0000ffffaaaa7812 */ /* 0x000fe200078ef80f */
[----:B---3--:R-:W-:Y:S01]  /*5f70*/  @P0 IMAD.WIDE R42, R71, 0x4, R42 ;  /* 0x00000004472a0825 */ /* 0x008fe200078e022a */
[----:B------:R-:W-:Y:S02]  /*5f80*/  LOP3.LUT R13, R13, 0xffff, RZ, 0xc0, !PT ;  /* 0x0000ffff0d0d7812 */ /* 0x000fe400078ec0ff */
[----:B------:R-:W-:Y:S01]  /*5f90*/  PRMT R15, R49, 0x7610, R15 ;  /* 0x00007610310f7816 */ /* 0x000fe2000000000f */
[----:B----4-:R-:W-:Y:S01]  /*5fa0*/  @P0 IMAD.WIDE R10, R71, 0x4, R10 ;  /* 0x00000004470a0825 */ /* 0x010fe200078e020a */
[----:B------:R-:W-:-:S02]  /*5fb0*/  LOP3.LUT R2, R2, 0xffff, R179, 0xf8, !PT ;  /* 0x0000ffff02027812 */ /* 0x000fc400078ef8b3 */
[----:B------:R-:W-:Y:S01]  /*5fc0*/  LOP3.LUT R172, R172, 0xffff, RZ, 0xc0, !PT ;  /* 0x0000ffffacac7812 */ /* 0x000fe200078ec0ff */
[----:B------:R-:W-:Y:S01]  /*5fd0*/  IMAD.WIDE.U32 R178, R178, 0x10000, RZ ;  /* 0x00010000b2b27825 */ /* 0x000fe200078e00ff */
[----:B------:R-:W-:Y:S01]  /*5fe0*/  SHF.L.U32 R15, R15, 0x10, RZ ;  /* 0x000000100f0f7819 */ /* 0x000fe200000006ff */
[----:B------:R-:W-:Y:S02]  /*5ff0*/  @P0 STG.E desc[UR4][R42.64], R159 ;  /* 0x0000009f2a000986 */ /* 0x000fe4000c101904 */
[----:B------:R-:W-:Y:S01]  /*6000*/  IMAD.WIDE.U32 R12, R13, 0x10000, RZ ;  /* 0x000100000d0c7825 */ /* 0x000fe200078e00ff */
[----:B------:R-:W-:Y:S01]  /*6010*/  LOP3.LUT R178, R178, 0xffff, R27, 0xf8, !PT ;  /* 0x0000ffffb2b27812 */ /* 0x000fe200078ef81b */
[----:B------:R1:W-:Y:S02]  /*6020*/  @P0 STG.E desc[UR4][R10.64], R158 ;  /* 0x0000009e0a000986 */ /* 0x0003e4000c101904 */
[----:B------:R-:W-:Y:S01]  /*6030*/  IMAD.WIDE.U32 R172, R172, 0x10000, RZ ;  /* 0x00010000acac7825 */ /* 0x000fe200078e00ff */
[----:B------:R-:W-:-:S02]  /*6040*/  LOP3.LUT R15, R163, R15, RZ, 0xfc, !PT ;  /* 0x0000000fa30f7212 */ /* 0x000fc400078efcff */
[----:B------:R-:W-:Y:S02]  /*6050*/  SHF.L.U32 R27, R25, 0x10, RZ ;  /* 0x00000010191b7819 */ /* 0x000fe400000006ff */
[----:B------:R-:W-:Y:S02]  /*6060*/  LOP3.LUT R182, R183, 0xffff, R47, 0xf8, !PT ;  /* 0x0000ffffb7b67812 */ /* 0x000fe400078ef82f */
[----:B------:R-:W-:Y:S02]  /*6070*/  LOP3.LUT R35, R35, R22, RZ, 0xfc, !PT ;  /* 0x0000001623237212 */ /* 0x000fe400078efcff */
[----:B------:R-:W-:Y:S01]  /*6080*/  LOP3.LUT R153, R23, R153, RZ, 0xfc, !PT ;  /* 0x0000009917997212 */ /* 0x000fe200078efcff */
[----:B-1----:R-:W-:Y:S01]  /*6090*/  IMAD.WIDE.U32 R10, R69, 0x8, R18 ;  /* 0x00000008450a7825 */ /* 0x002fe200078e0012 */
[----:B------:R-:W-:Y:S02]  /*60a0*/  SHF.L.U32 R48, R48, 0x10, RZ ;  /* 0x0000001030307819 */ /* 0x000fe400000006ff */
[----:B------:R-:W-:Y:S01]  /*60b0*/  LOP3.LUT R12, R12, 0xffff, R21, 0xf8, !PT ;  /* 0x0000ffff0c0c7812 */ /* 0x000fe200078ef815 */
[----:B------:R-:W-:Y:S01]  /*60c0*/  IMAD.WIDE.U32 R68, R68, 0x8, R18 ;  /* 0x0000000844447825 */ /* 0x000fe200078e0012 */
[----:B------:R-:W-:-:S02]  /*60d0*/  LOP3.LUT R25, R40, R37, RZ, 0xfc, !PT ;  /* 0x0000002528197212 */ /* 0x000fc400078efcff */
[----:B------:R-:W-:Y:S01]  /*60e0*/  LOP3.LUT R172, R172, 0xffff, R29, 0xf8, !PT ;  /* 0x0000ffffacac7812 */ /* 0x000fe200078ef81d */
[--C-:B------:R-:W-:Y:S01]  /*60f0*/  IMAD.WIDE.U32 R22, R67, 0x8, R18.reuse ;  /* 0x0000000843167825 */ /* 0x100fe200078e0012 */
[----:B------:R-:W-:Y:S02]  /*6100*/  LOP3.LUT R21, R174, R30, RZ, 0xfc, !PT ;  /* 0x0000001eae157212 */ /* 0x000fe400078efcff */
[----:B------:R-:W-:Y:S01]  /*6110*/  SHF.L.U32 R162, R162, 0x10, RZ ;  /* 0x00000010a2a27819 */ /* 0x000fe200000006ff */
[----:B------:R-:W-:Y:S01]  /*6120*/  IMAD.WIDE.U32 R66, R66, 0x8, R18 ;  /* 0x0000000842427825 */ /* 0x000fe200078e0012 */
[----:B------:R-:W-:Y:S01]  /*6130*/  LOP3.LUT R29, R181, R27, RZ, 0xfc, !PT ;  /* 0x0000001bb51d7212 */ /* 0x000fe200078efcff */
[----:B------:R1:W-:Y:S01]  /*6140*/  STG.E.64 desc[UR4][R10.64], R14 ;  /* 0x0000000e0a007986 */ /* 0x0003e2000c101b04 */
[----:B------:R-:W-:Y:S01]  /*6150*/  LOP3.LUT R34, R34, 0xffff, R220, 0xf8, !PT ;  /* 0x0000ffff22227812 */ /* 0x000fe200078ef8dc */
[--C-:B------:R-:W-:Y:S01]  /*6160*/  IMAD.WIDE.U32 R42, R65, 0x8, R18.reuse ;  /* 0x00000008412a7825 */ /* 0x100fe200078e0012 */
[----:B------:R-:W-:Y:S01]  /*6170*/  LOP3.LUT R181, R182, R48, RZ, 0xfc, !PT ;  /* 0x00000030b6b57212 */ /* 0x000fe200078efcff */
[----:B------:R1:W-:Y:S01]  /*6180*/  STG.E.64 desc[UR4][R68.64], R16 ;  /* 0x0000001044007986 */ /* 0x0003e2000c101b04 */
        /* <DEDUP_REMOVED lines=12> */
[----:B------:R-:W-:Y:S01]  /*6250*/  LOP3.LUT R171, R171, 0xffff, R205, 0xf8, !PT ;  /* 0x0000ffffabab7812 */ /* 0x000fe200078ef8cd */
[--C-:B------:R-:W-:Y:S01]  /*6260*/  IMAD.WIDE.U32 R156, R61, 0x8, R18.reuse ;  /* 0x000000083d9c7825 */ /* 0x100fe200078e0012 */
[----:B------:R-:W-:Y:S01]  /*6270*/  SHF.L.U32 R175, R175, 0x10, RZ ;  /* 0x00000010afaf7819 */ /* 0x000fe200000006ff */
[----:B------:R1:W-:Y:S01]  /*6280*/  STG.E.64 desc[UR4][R64.64], R34 ;  /* 0x0000002240007986 */ /* 0x0003e2000c101b04 */
[----:B------:R-:W-:Y:S01]  /*6290*/  LOP3.LUT R155, R7, R0, RZ, 0xfc, !PT ;  /* 0x00000000079b7212 */ /* 0x000fe200078efcff */
[----:B------:R-:W-:Y:S01]  /*62a0*/  IMAD.WIDE.U32 R60, R60, 0x8, R18 ;  /* 0x000000083c3c7825 */ /* 0x000fe200078e0012 */
[----:B------:R-:W-:Y:S01]  /*62b0*/  LOP3.LUT R3, R3, 0xffff, R186, 0xf8, !PT ;  /* 0x0000ffff03037812 */ /* 0x000fe200078ef8ba */
[----:B------:R1:W-:Y:S01]  /*62c0*/  STG.E.64 desc[UR4][R48.64], R32 ;  /* 0x0000002030007986 */ /* 0x0003e2000c101b04 */
[----:B------:R-:W-:Y:S01]  /*62d0*/  LOP3.LUT R13, R13, 0xffff, R204, 0xf8, !PT ;  /* 0x0000ffff0d0d7812 */ /* 0x000fe200078ef8cc */
[----:B------:R-:W-:Y:S01]  /*62e0*/  IMAD.WIDE.U32 R158, R59, 0x8, R18 ;  /* 0x000000083b9e7825 */ /* 0x000fe200078e0012 */
[----:B------:R-:W-:Y:S01]  /*62f0*/  LOP3.LUT R173, R173, 0xffff, R203, 0xf8, !PT ;  /* 0x0000ffffadad7812 */ /* 0x000fe200078ef8cb */
[----:B------:R1:W-:Y:S01]  /*6300*/  STG.E.64 desc[UR4][R62.64], R38 ;  /* 0x000000263e007986 */ /* 0x0003e2000c101b04 */
[----:B------:R-:W-:Y:S01]  /*6310*/  SHF.L.U32 R187, R187, 0x10, RZ ;  /* 0x00000010bbbb7819 */ /* 0x000fe200000006ff */
[----:B------:R-:W-:Y:S01]  /*6320*/  IMAD.WIDE.U32 R58, R58, 0x8, R18 ;  /* 0x000000083a3a7825 */ /* 0x000fe200078e0012 */
[----:B------:R-:W-:-:S02]  /*6330*/  SHF.L.U32 R177, R177, 0x10, RZ ;  /* 0x00000010b1b17819 */ /* 0x000fc400000006ff */
[----:B------:R-:W-:Y:S01]  /*6340*/  SHF.L.U32 R176, R176, 0x10, RZ ;  /* 0x00000010b0b07819 */ /* 0x000fe200000006ff */
        /* <DEDUP_REMOVED lines=13> */
[----:B------:R-:W-:Y:S01]  /*6420*/  LOP3.LUT R173, R173, R176, RZ, 0xfc, !PT ;  /* 0x000000b0adad7212 */ /* 0x000fe200078efcff */
[----:B------:R1:W-:Y:S01]  /*6430*/  STG.E.64 desc[UR4][R58.64], R160 ;  /* 0x000000a03a007986 */ /* 0x0003e2000c101b04 */
[----:B------:R-:W-:Y:S01]  /*6440*/  LOP3.LUT R7, R184, R199, RZ, 0xfc, !PT ;  /* 0x000000c7b8077212 */ /* 0x000fe200078efcff */
[--C-:B------:R-:W-:Y:S01]  /*6450*/  IMAD.WIDE.U32 R176, R53, 0x8, R18.reuse ;  /* 0x0000000835b07825 */ /* 0x100fe200078e0012 */
[----:B------:R-:W-:Y:S01]  /*6460*/  LOP3.LUT R9, R185, R198, RZ, 0xfc, !PT ;  /* 0x000000c6b9097212 */ /* 0x000fe200078efcff */
[----:B------:R1:W-:Y:S02]  /*6470*/  STG.E.64 desc[UR4][R162.64], R166 ;  /* 0x000000a6a2007986 */ /* 0x0003e4000c101b04 */
[----:B------:R-:W-:Y:S01]  /*6480*/  IMAD.WIDE.U32 R52, R52, 0x8, R18 ;  /* 0x0000000834347825 */ /* 0x000fe200078e0012 */
[----:B------:R-:W-:Y:S01]  /*6490*/  LOP3.LUT R179, R179, 0xffff, R196, 0xf8, !PT ;  /* 0x0000ffffb3b37812 */ /* 0x000fe200078ef8c4 */
[----:B------:R1:W-:Y:S01]  /*64a0*/  STG.E.64 desc[UR4][R56.64], R152 ;  /* 0x0000009838007986 */ /* 0x0003e2000c101b04 */
[----:B------:R-:W-:Y:S01]  /*64b0*/  LOP3.LUT R165, R165, R197, RZ, 0xfc, !PT ;  /* 0x000000c5a5a57212 */ /* 0x000fe200078efcff */
[--C-:B------:R-:W-:Y:S01]  /*64c0*/  IMAD.WIDE.U32 R182, R51, 0x8, R18.reuse ;  /* 0x0000000833b67825 */ /* 0x100fe200078e0012 */
[----:B------:R-:W-:Y:S01]  /*64d0*/  SHF.L.U32 R202, R202, 0x10, RZ ;  /* 0x00000010caca7819 */ /* 0x000fe200000006ff */
[----:B------:R1:W-:Y:S02]  /*64e0*/  STG.E.64 desc[UR4][R174.64], R168 ;  /* 0x000000a8ae007986 */ /* 0x0003e4000c101b04 */
[----:B------:R-:W-:-:S02]  /*64f0*/  IMAD.WIDE.U32 R50, R50, 0x8, R18 ;  /* 0x0000000832327825 */ /* 0x000fc400078e0012 */
[----:B------:R1:W-:Y:S02]  /*6500*/  STG.E.64 desc[UR4][R54.64], R2 ;  /* 0x0000000236007986 */ /* 0x0003e4000c101b04 */
[--C-:B------:R-:W-:Y:S02]  /*6510*/  IMAD.WIDE.U32 R46, R46, 0x8, R18.reuse ;  /* 0x000000082e2e7825 */ /* 0x100fe400078e0012 */
[----:B------:R1:W-:Y:S02]  /*6520*/  STG.E.64 desc[UR4][R176.64], R4 ;  /* 0x00000004b0007986 */ /* 0x0003e4000c101b04 */
[--C-:B------:R-:W-:Y:S01]  /*6530*/  IMAD.WIDE.U32 R40, R41, 0x8, R18.reuse ;  /* 0x0000000829287825 */ /* 0x100fe200078e0012 */
[----:B------:R-:W-:Y:S01]  /*6540*/  LOP3.LUT R179, R179, R202, RZ, 0xfc, !PT ;  /* 0x000000cab3b37212 */ /* 0x000fe200078efcff */
[----:B------:R1:W-:Y:S02]  /*6550*/  STG.E.64 desc[UR4][R52.64], R6 ;  /* 0x0000000634007986 */ /* 0x0003e4000c101b04 */
[----:B------:R-:W-:-:S02]  /*6560*/  IMAD.WIDE.U32 R36, R36, 0x8, R18 ;  /* 0x0000000824247825 */ /* 0x000fc400078e0012 */
[----:B------:R1:W-:Y:S02]  /*6570*/  STG.E.64 desc[UR4][R182.64], R8 ;  /* 0x00000008b6007986 */ /* 0x0003e4000c101b04 */
[--C-:B------:R-:W-:Y:S02]  /*6580*/  IMAD.WIDE.U32 R30, R31, 0x8, R18.reuse ;  /* 0x000000081f1e7825 */ /* 0x100fe400078e0012 */
[----:B------:R1:W-:Y:S02]  /*6590*/  STG.E.64 desc[UR4][R50.64], R164 ;  /* 0x000000a432007986 */ /* 0x0003e4000c101b04 */
[----:B--2---:R-:W-:Y:S02]  /*65a0*/  IMAD.WIDE.U32 R18, R26, 0x8, R18 ;  /* 0x000000081a127825 */ /* 0x004fe400078e0012 */
[----:B------:R1:W-:Y:S04]  /*65b0*/  STG.E.64 desc[UR4][R46.64], R170 ;  /* 0x000000aa2e007986 */ /* 0x0003e8000c101b04 */
[----:B------:R1:W-:Y:S01]  /*65c0*/  STG.E.64 desc[UR4][R40.64], R12 ;  /* 0x0000000c28007986 */ /* 0x0003e2000c101b04 */
[----:B0-----:R-:W-:-:S03]  /*65d0*/  IADD3 R71, PT, PT, R71, R244, RZ ;  /* 0x000000f447477210 */ /* 0x001fc60007ffe0ff */
[----:B------:R1:W-:Y:S04]  /*65e0*/  STG.E.64 desc[UR4][R36.64], R172 ;  /* 0x000000ac24007986 */ /* 0x0003e8000c101b04 */
[----:B------:R1:W-:Y:S04]  /*65f0*/  STG.E.64 desc[UR4][R30.64], R178 ;  /* 0x000000b21e007986 */ /* 0x0003e8000c101b04 */
[----:B------:R1:W-:Y:S01]  /*6600*/  STG.E.64 desc[UR4][R18.64], R180 ;  /* 0x000000b412007986 */ /* 0x0003e2000c101b04 */
[----:B------:R-:W-:Y:S02]  /*6610*/  ISETP.GE.AND P2, PT, R71, UR6, PT ;  /* 0x0000000647007c0c */ /* 0x000fe4000bf46270 */
[----:B------:R-:W-:-:S02]  /*6620*/  IADD3 R70, PT, PT, R70, 0x1, RZ ;  /* 0x0000000146467810 */ /* 0x000fc40007ffe0ff */
[----:B------:R-:W-:Y:S02]  /*6630*/  PLOP3.LUT P1, PT, P1, PT, PT, 0x8, 0x80 ;  /* 0x000000000080781c */ /* 0x000fe40000f2e170 */
[----:B------:R-:W-:-:S07]  /*6640*/  LOP3.LUT R70, R70, 0x3, RZ, 0xc0, !PT ;  /* 0x0000000346467812 */ /* 0x000fce00078ec0ff */
[----:B-1----:R-:W-:Y:S05]  /*6650*/  @!P2 BRA `(.L_x_206) ;  /* 0xffffffa000e8a947 */ /* 0x002fea000383ffff */
[----:B------:R-:W-:Y:S05]  /*6660*/  EXIT ;  /* 0x000000000000794d */ /* 0x000fea0003800000 */
.L_x_207:
        /* <DEDUP_REMOVED lines=9> */
.L_x_1025:


//--------------------- .text._ZN10layer_norm13ln_fwd_kernelINS_13Kernel_traitsIffffjLj25600ELj4ELj1ELj4ELj4ENS_18Kernel_traits_baseILj25600EffffjLj128EEEEEEEvNS_9FwdParamsE --------------------------
	.section	.text._ZN10layer_norm13ln_fwd_kernelINS_13Kernel_traitsIffffjLj25600ELj4ELj1ELj4ELj4ENS_18Kernel_traits_baseILj25600EffffjLj128EEEEEEEvNS_9FwdParamsE,"ax",@progbits
	.align	128
        .global         _ZN10layer_norm13ln_fwd_kernelINS_13Kernel_traitsIffffjLj25600ELj4ELj1ELj4ELj4ENS_18Kernel_traits_baseILj25600EffffjLj128EEEEEEEvNS_9FwdParamsE
        .type           _ZN10layer_norm13ln_fwd_kernelINS_13Kernel_traitsIffffjLj25600ELj4ELj1ELj4ELj4ENS_18Kernel_traits_baseILj25600EffffjLj128EEEEEEEvNS_9FwdParamsE,@function
        .size           _ZN10layer_norm13ln_fwd_kernelINS_13Kernel_traitsIffffjLj25600ELj4ELj1ELj4ELj4ENS_18Kernel_traits_baseILj25600EffffjLj128EEEEEEEvNS_9FwdParamsE,(.L_x_1026 - _ZN10layer_norm13ln_fwd_kernelINS_13Kernel_traitsIffffjLj25600ELj4ELj1ELj4ELj4ENS_18Kernel_traits_baseILj25600EffffjLj128EEEEEEEvNS_9FwdParamsE)
        .other          _ZN10layer_norm13ln_fwd_kernelINS_13Kernel_traitsIffffjLj25600ELj4ELj1ELj4ELj4ENS_18Kernel_traits_baseILj25600EffffjLj128EEEEEEEvNS_9FwdParamsE,@"STO_CUDA_ENTRY STV_DEFAULT"
_ZN10layer_norm13ln_fwd_kernelINS_13Kernel_traitsIffffjLj25600ELj4ELj1ELj4ELj4ENS_18Kernel_traits_baseILj25600EffffjLj128EEEEEEEvNS_9FwdParamsE:
.text._ZN10layer_norm13ln_fwd_kernelINS_13Kernel_traitsIffffjLj25600ELj4ELj1ELj4ELj4ENS_18Kernel_traits_baseILj25600EffffjLj128EEEEEEEvNS_9FwdParamsE:
        /* <DEDUP_REMOVED lines=14> */
[----:B-1----:R0:W5:Y:S01]  /*00e0*/  LDG.E R153, desc[UR6][R2.64] ;  /* 0x0000000602997981 */ /* 0x002162000c1e1900 */
[----:B--2---:R-:W-:-:S03]  /*00f0*/  IMAD.WIDE.U32 R4, R7, 0x4, R4 ;  /* 0x0000000407047825 */ /* 0x004fc600078e0004 */
        /* <DEDUP_REMOVED lines=99> */
[----:B------:R-:W-:Y:S01]  /*0730*/  LOP3.LUT R21, R154, 0x1f, RZ, 0xc0, !PT ;  /* 0x0000001f9a157812 */ /* 0x000fe200078ec0ff */
[----:B------:R-:W-:-:S03]  /*0740*/  HFMA2 R18, -RZ, RZ, 0, 0 ;  /* 0x00000000ff127431 */ /* 0x000fc600000001ff */
[----:B------:R-:W-:Y:S02]  /*0750*/  LOP3.LUT P0, RZ, R21, 0x3, R6, 0xf8, !PT ;  /* 0x0000000315ff7812 */ /* 0x000fe4000780f806 */
[----:B------:R-:W-:Y:S02]  /*0760*/  LOP3.LUT R19, R6, 0x3, RZ, 0xc0, !PT ;  /* 0x0000000306137812 */ /* 0x000fe400078ec0ff */
[----:B------:R-:W-:Y:S01]  /*0770*/  ISETP.LT.U32.AND P0, PT, R154, 0x20, !P0 ;  /* 0x000000209a00780c */ /* 0x000fe20004701070 */
[----:B0-----:R-:W-:-:S12]  /*0780*/  UPLOP3.LUT UP0, UPT, UPT, UPT, UPT, 0x40, 0x4 ;  /* 0x000000000004789c */ /* 0x001fd80003f0e870 */
.L_x_210:
[----:B0-----:R-:W0:Y:S01]  /*0790*/  LDC.64 R110, c[0x0][0x390] ;  /* 0x0000e400ff6e7b82 */ /* 0x001e220000000a00 */
[----:B------:R-:W-:-:S04]  /*07a0*/  LOP3.LUT R0, R21, 0x60, R154, 0xf8, !PT ;  /* 0x0000006015007812 */ /* 0x000fc800078ef89a */
[----:B------:R-:W-:-:S05]  /*07b0*/  LEA R117, R19, R0, 0x7 ;  /* 0x0000000013757211 */ /* 0x000fca00078e38ff */
[----:B------:R-:W-:-:S05]  /*07c0*/  IMAD R117, R20, 0x6400, R117 ;  /* 0x0000640014757824 */ /* 0x000fca00078e0275 */
[C---:B------:R-:W-:Y:S02]  /*07d0*/  IADD3 R116, PT, PT, R117.reuse, 0x400, RZ ;  /* 0x0000040075747810 */ /* 0x040fe40007ffe0ff */
[C---:B------:R-:W-:Y:S01]  /*07e0*/  IADD3 R133, PT, PT, R117.reuse, 0x600, RZ ;  /* 0x0000060075857810 */ /* 0x040fe20007ffe0ff */
[----:B0-----:R-:W-:-:S05]  /*07f0*/  IMAD.WIDE.U32 R2, R117, 0x4, R110 ;  /* 0x0000000475027825 */ /* 0x001fca00078e006e */
[----:B------:R-:W2:Y:S01]  /*0800*/  LDG.E R202, desc[UR6][R2.64] ;  /* 0x0000000602ca7981 */ /* 0x000ea2000c1e1900 */
[--C-:B------:R-:W-:Y:S01]  /*0810*/  IMAD.WIDE.U32 R4, R116, 0x4, R110.reuse ;  /* 0x0000000474047825 */ /* 0x100fe200078e006e */
[----:B------:R-:W-:Y:S02]  /*0820*/  IADD3 R121, PT, PT, R117, 0x800, RZ ;  /* 0x0000080075797810 */ /* 0x000fe40007ffe0ff */
[----:B------:R-:W3:Y:S01]  /*0830*/  LDG.E R201, desc[UR6][R2.64+0x800] ;  /* 0x0008000602c97981 */ /* 0x000ee2000c1e1900 */
[--C-:B------:R-:W-:Y:S01]  /*0840*/  IMAD.WIDE.U32 R6, R133, 0x4, R110.reuse ;  /* 0x0000000485067825 */ /* 0x100fe200078e006e */
[----:B------:R-:W-:Y:S02]  /*0850*/  IADD3 R119, PT, PT, R117, 0xa00, RZ ;  /* 0x00000a0075777810 */ /* 0x000fe40007ffe0ff */
[----:B------:R-:W4:Y:S01]  /*0860*/  LDG.E R200, desc[UR6][R4.64] ;  /* 0x0000000604c87981 */ /* 0x000f22000c1e1900 */
[----:B------:R-:W-:Y:S01]  /*0870*/  IMAD.WIDE.U32 R8, R121, 0x4, R110 ;  /* 0x0000000479087825 */ /* 0x000fe200078e006e */
[----:B------:R-:W-:-:S02]  /*0880*/  IADD3 R118, PT, PT, R117, 0xc00, RZ ;  /* 0x00000c0075767810 */ /* 0x000fc40007ffe0ff */
[----:B------:R0:W4:Y:S01]  /*0890*/  LDG.E R199, desc[UR6][R6.64] ;  /* 0x0000000606c77981 */ /* 0x000122000c1e1900 */
[--C-:B------:R-:W-:Y:S01]  /*08a0*/  IMAD.WIDE.U32 R10, R119, 0x4, R110.reuse ;  /* 0x00000004770a7825 */ /* 0x100fe200078e006e */
[C---:B------:R-:W-:Y:S02]  /*08b0*/  IADD3 R120, PT, PT, R117.reuse, 0xe00, RZ ;  /* 0x00000e0075787810 */ /* 0x040fe40007ffe0ff */
[----:B------:R-:W4:Y:S01]  /*08c0*/  LDG.E R198, desc[UR6][R8.64] ;  /* 0x0000000608c67981 */ /* 0x000f22000c1e1900 */
[--C-:B------:R-:W-:Y:S01]  /*08d0*/  IMAD.WIDE.U32 R12, R118, 0x4, R110.reuse ;  /* 0x00000004760c7825 */ /* 0x100fe200078e006e */
[C---:B------:R-:W-:Y:S02]  /*08e0*/  IADD3 R131, PT, PT, R117.reuse, 0x1000, RZ ;  /* 0x0000100075837810 */ /* 0x040fe40007ffe0ff */
[----:B------:R-:W4:Y:S01]  /*08f0*/  LDG.E R197, desc[UR6][R10.64] ;  /* 0x000000060ac57981 */ /* 0x000f22000c1e1900 */
[----:B------:R-:W-:Y:S01]  /*0900*/  IMAD.WIDE.U32 R14, R120, 0x4, R110 ;  /* 0x00000004780e7825 */ /* 0x000fe200078e006e */
[----:B------:R-:W-:-:S02]  /*0910*/  IADD3 R129, PT, PT, R117, 0x1200, RZ ;  /* 0x0000120075817810 */ /* 0x000fc40007ffe0ff */
[----:B------:R-:W4:Y:S01]  /*0920*/  LDG.E R196, desc[UR6][R12.64] ;  /* 0x000000060cc47981 */ /* 0x000f22000c1e1900 */
[--C-:B0-----:R-:W-:Y:S01]  /*0930*/  IMAD.WIDE.U32 R6, R131, 0x4, R110.reuse ;  /* 0x0000000483067825 */ /* 0x101fe200078e006e */
[----:B------:R-:W-:Y:S02]  /*0940*/  IADD3 R127, PT, PT, R117, 0x1400, RZ ;  /* 0x00001400757f7810 */ /* 0x000fe40007ffe0ff */
[----:B------:R-:W4:Y:S01]  /*0950*/  LDG.E R195, desc[UR6][R14.64] ;  /* 0x000000060ec37981 */ /* 0x000f22000c1e1900 */
[--C-:B------:R-:W-:Y:S01]  /*0960*/  IMAD.WIDE.U32 R4, R129, 0x4, R110.reuse ;  /* 0x0000000481047825 */ /* 0x100fe200078e006e */
[----:B------:R-:W-:Y:S02]  /*0970*/  IADD3 R125, PT, PT, R117, 0x1600, RZ ;  /* 0x00001600757d7810 */ /* 0x000fe40007ffe0ff */
[----:B------:R-:W4:Y:S01]  /*0980*/  LDG.E R194, desc[UR6][R6.64] ;  /* 0x0000000606c27981 */ /* 0x000f22000c1e1900 */
[----:B------:R-:W-:Y:S01]  /*0990*/  IMAD.WIDE.U32 R2, R127, 0x4, R110 ;  /* 0x000000047f027825 */ /* 0x000fe200078e006e */
[----:B------:R-:W-:-:S02]  /*09a0*/  IADD3 R123, PT, PT, R117, 0x1800, RZ ;  /* 0x00001800757b7810 */ /* 0x000fc40007ffe0ff */
[----:B------:R0:W4:Y:S01]  /*09b0*/  LDG.E R193, desc[UR6][R4.64] ;  /* 0x0000000604c17981 */ /* 0x000122000c1e1900 */
[----:B------:R-:W-:-:S03]  /*09c0*/  IADD3 R122, PT, PT, R117, 0x1a00, RZ ;  /* 0x00001a00757a7810 */ /* 0x000fc60007ffe0ff */
[----:B------:R1:W4:Y:S01]  /*09d0*/  LDG.E R192, desc[UR6][R2.64] ;  /* 0x0000000602c07981 */ /* 0x000322000c1e1900 */
[----:B0-----:R-:W-:Y:S01]  /*09e0*/  IMAD.WIDE.U32 R4, R125, 0x4, R110 ;  /* 0x000000047d047825 */ /* 0x001fe200078e006e */
[----:B------:R-:W-:-:S03]  /*09f0*/  IADD3 R124, PT, PT, R117, 0x1c00, RZ ;  /* 0x00001c00757c7810 */ /* 0x000fc60007ffe0ff */
[----:B-1----:R-:W-:Y:S01]  /*0a00*/  IMAD.WIDE.U32 R2, R123, 0x4, R110 ;  /* 0x000000047b027825 */ /* 0x002fe200078e006e */
        /* <DEDUP_REMOVED lines=59> */
[--C-:B-1----:R-:W-:Y:S01]  /*0dc0*/  IMAD.WIDE.U32 R2, R8, 0x4, R110.reuse ;  /* 0x0000000408027825 */ /* 0x102fe200078e006e */
[----:B------:R0:W4:Y:S03]  /*0dd0*/  LDG.E R171, desc[UR6][R4.64] ;  /* 0x0000000604ab7981 */ /* 0x000126000c1e1900 */
[--C-:B------:R-:W-:Y:S01]  /*0de0*/  IMAD.WIDE.U32 R112, R7, 0x4, R110.reuse ;  /* 0x0000000407707825 */ /* 0x100fe200078e006e */
[----:B------:R1:W4:Y:S04]  /*0df0*/  LDG.E R170, desc[UR6][R2.64] ;  /* 0x0000000602aa7981 */ /* 0x000328000c1e1900 */
[----:B------:R1:W4:Y:S01]  /*0e00*/  LDG.E R169, desc[UR6][R112.64] ;  /* 0x0000000670a97981 */ /* 0x000322000c1e1900 */
[C---:B0-----:R-:W-:Y:S01]  /*0e10*/  IADD3 R5, PT, PT, R117.reuse, 0x4600, RZ ;  /* 0x0000460075057810 */ /* 0x041fe20007ffe0ff */
[----:B-1----:R-:W-:Y:S01]  /*0e20*/  IMAD.WIDE.U32 R2, R6, 0x4, R110 ;  /* 0x0000000406027825 */ /* 0x002fe200078e006e */
[----:B------:R-:W-:-:S03]  /*0e30*/  IADD3 R4, PT, PT, R117, 0x4800, RZ ;  /* 0x0000480075047810 */ /* 0x000fc60007ffe0ff */
[--C-:B------:R-:W-:Y:S01]  /*0e40*/  IMAD.WIDE.U32 R114, R5, 0x4, R110.reuse ;  /* 0x0000000405727825 */ /* 0x100fe200078e006e */
[----:B------:R0:W4:Y:S03]  /*0e50*/  LDG.E R168, desc[UR6][R2.64] ;  /* 0x0000000602a87981 */ /* 0x000126000c1e1900 */
[----:B------:R-:W-:Y:S01]  /*0e60*/  IMAD.WIDE.U32 R112, R4, 0x4, R110 ;  /* 0x0000000404707825 */ /* 0x000fe200078e006e */
[----:B------:R1:W4:Y:S01]  /*0e70*/  LDG.E R167, desc[UR6][R114.64] ;  /* 0x0000000672a77981 */ /* 0x000322000c1e1900 */
[----:B------:R-:W-:-:S03]  /*0e80*/  IADD3 R0, PT, PT, R117, 0x4e00, RZ ;  /* 0x00004e0075007810 */ /* 0x000fc60007ffe0ff */
[----:B------:R1:W4:Y:S01]  /*0e90*/  LDG.E R166, desc[UR6][R112.64] ;  /* 0x0000000670a67981 */ /* 0x000322000c1e1900 */
[C---:B0-----:R-:W-:Y:S02]  /*0ea0*/  IADD3 R3, PT, PT, R117.reuse, 0x4a00, RZ ;  /* 0x00004a0075037810 */ /* 0x041fe40007ffe0ff */
[----:B------:R-:W-:-:S03]  /*0eb0*/  IADD3 R2, PT, PT, R117, 0x4c00, RZ ;  /* 0x00004c0075027810 */ /* 0x000fc60007ffe0ff */
[----:B-1----:R-:W-:Y:S01]  /*0ec0*/  IMAD.WIDE.U32 R114, R3, 0x4, R110 ;  /* 0x0000000403727825 */ /* 0x002fe200078e006e */
[----:B------:R-:W-:-:S03]  /*0ed0*/  IADD3 R155, PT, PT, R117, 0x5000, RZ ;  /* 0x00005000759b7810 */ /* 0x000fc60007ffe0ff */
[----:B------:R-:W-:Y:S01]  /*0ee0*/  IMAD.WIDE.U32 R112, R2, 0x4, R110 ;  /* 0x0000000402707825 */ /* 0x000fe200078e006e */
        /* <DEDUP_REMOVED lines=27> */
[----:B0-----:R-:W-:-:S04]  /*10a0*/  IMAD.WIDE.U32 R114, R162, 0x4, R110 ;  /* 0x00000004a2727825 */ /* 0x001fc800078e006e */
[--C-:B-1----:R-:W-:Y:S01]  /*10b0*/  IMAD.WIDE.U32 R112, R163, 0x4, R110.reuse ;  /* 0x00000004a3707825 */ /* 0x102fe200078e006e */
[----:B------:R0:W4:Y:S03]  /*10c0*/  LDG.E R209, desc[UR6][R114.64] ;  /* 0x0000000672d17981 */ /* 0x000126000c1e1900 */
        /* <DEDUP_REMOVED lines=171> */
[----:B------:R-:W1:Y:S01]  /*1b80*/  S2UR UR5, SR_CgaCtaId ;  /* 0x00000000000579c3 */ /* 0x000e620000008800 */
[----:B------:R-:W-:Y:S01]  /*1b90*/  ISETP.NE.AND P2, PT, R21, RZ, PT ;  /* 0x000000ff1500720c */ /* 0x000fe20003f45270 */
[----:B------:R-:W-:Y:S01]  /*1ba0*/  UMOV UR4, 0x400 ;  /* 0x0000040000047882 */ /* 0x000fe20000000000 */
[----:B0-----:R-:W-:-:S05]  /*1bb0*/  FADD.FTZ R115, R114, R115 ;  /* 0x0000007372737221 */ /* 0x001fca0000010000 */
[----:B------:R-:W0:Y:S01]  /*1bc0*/  SHFL.BFLY PT, R212, R115, 0x10, 0x1f ;  /* 0x0e001f0073d47f89 */ /* 0x000e2200000e0000 */
[----:B-1----:R-:W-:-:S05]  /*1bd0*/  ULEA UR4, UR5, UR4, 0x18 ;  /* 0x0000000405047291 */ /* 0x002fca000f8ec0ff */
        /* <DEDUP_REMOVED lines=9> */
[----:B------:R-:W-:-:S05]  /*1c70*/  MOV R115, RZ ;  /* 0x000000ff00737202 */ /* 0x000fca0000000f00 */
[----:B------:R0:W1:Y:S01]  /*1c80*/  @!P1 LDS.64 R112, [R165] ;  /* 0x00000000a5709984 */ /* 0x0000620000000a00 */
[----:B------:R-:W-:-:S05]  /*1c90*/  @!P1 MOV R115, 0x44c80000 ;  /* 0x44c8000000739802 */ /* 0x000fca0000000f00 */
[----:B------:R-:W2:Y:S01]  /*1ca0*/  SHFL.DOWN PT, R212, R115, 0x2, 0x1f ;  /* 0x08401f0073d47f89 */ /* 0x000ea200000e0000 */
[----:B0-----:R-:W0:Y:S03]  /*1cb0*/  LDC R165, c[0x0][0x380] ;  /* 0x0000e000ffa57b82 */ /* 0x001e260000000800 */
[----:B-1----:R-:W1:Y:S01]  /*1cc0*/  SHFL.DOWN PT, R213, R112, 0x2, 0x1f ;  /* 0x08401f0070d57f89 */ /* 0x002e6200000e0000 */
[----:B--2---:R-:W-:-:S04]  /*1cd0*/  FADD.FTZ R215, R212, R115 ;  /* 0x00000073d4d77221 */ /* 0x004fc80000010000 */
[----:B------:R-:W2:Y:S01]  /*1ce0*/  MUFU.RCP R216, R215 ;  /* 0x000000d700d87308 */ /* 0x000ea20000001000 */
[----:B------:R-:W3:Y:S01]  /*1cf0*/  SHFL.DOWN PT, R214, R113, 0x2, 0x1f ;  /* 0x08401f0071d67f89 */ /* 0x000ee200000e0000 */
[----:B-1----:R-:W-:Y:S01]  /*1d00*/  FMUL.FTZ R218, R212, R213 ;  /* 0x000000d5d4da7220 */ /* 0x002fe20000410000 */
[----:B------:R-:W-:-:S03]  /*1d10*/  FADD.FTZ R213, -R213, R112 ;  /* 0x00000070d5d57221 */ /* 0x000fc60000010100 */
[----:B------:R-:W-:Y:S02]  /*1d20*/  FFMA.FTZ R111, R115, R112, R218 ;  /* 0x00000070736f7223 */ /* 0x000fe400000100da */
[----:B------:R-:W1:Y:S01]  /*1d30*/  SHFL.DOWN PT, R218, R215, 0x1, 0x1f ;  /* 0x08201f00d7da7f89 */ /* 0x000e6200000e0000 */
[----:B------:R-:W-:Y:S01]  /*1d40*/  FMUL.FTZ R110, R213, R213 ;  /* 0x000000d5d56e7220 */ /* 0x000fe20000410000 */
[----:B--2---:R-:W-:-:S03]  /*1d50*/  FMUL.FTZ R114, R216, R111 ;  /* 0x0000006fd8727220 */ /* 0x004fc60000410000 */
[----:B------:R-:W-:Y:S02]  /*1d60*/  FMUL.FTZ R115, R110, R115 ;  /* 0x000000736e737220 */ /* 0x000fe40000410000 */
[----:B------:R-:W2:Y:S01]  /*1d70*/  SHFL.DOWN PT, R213, R114, 0x1, 0x1f ;  /* 0x08201f0072d57f89 */ /* 0x000ea200000e0000 */
[----:B---3--:R-:W-:Y:S01]  /*1d80*/  FADD.FTZ R111, R214, R113 ;  /* 0x00000071d66f7221 */ /* 0x008fe20000010000 */
[----:B------:R-:W-:-:S04]  /*1d90*/  FMUL.FTZ R115, R212, R115 ;  /* 0x00000073d4737220 */ /* 0x000fc80000410000 */
[----:B------:R-:W-:Y:S01]  /*1da0*/  FFMA.FTZ R115, R216, R115, R111 ;  /* 0x00000073d8737223 */ /* 0x000fe2000001006f */
[----:B------:R-:W3:Y:S04]  /*1db0*/  S2R R217, SR_CTAID.X ;  /* 0x0000000000d97919 */ /* 0x000ee80000002500 */
[----:B------:R-:W4:Y:S01]  /*1dc0*/  SHFL.DOWN PT, R112, R115, 0x1, 0x1f ;  /* 0x08201f0073707f89 */ /* 0x000f2200000e0000 */
[----:B-1----:R-:W-:-:S06]  /*1dd0*/  FADD.FTZ R113, R215, R218 ;  /* 0x000000dad7717221 */ /* 0x002fcc0000010000 */
[----:B------:R-:W1:Y:S01]  /*1de0*/  MUFU.RCP R113, R113 ;  /* 0x0000007100717308 */ /* 0x000e620000001000 */
[----:B--2---:R-:W-:Y:S01]  /*1df0*/  FADD.FTZ R110, R114, -R213 ;  /* 0x800000d5726e7221 */ /* 0x004fe20000010000 */
[----:B------:R-:W-:-:S03]  /*1e00*/  FMUL.FTZ R214, R218, R213 ;  /* 0x000000d5dad67220 */ /* 0x000fc60000410000 */
[----:B------:R-:W-:Y:S02]  /*1e10*/  FMUL.FTZ R212, R110, R110 ;  /* 0x0000006e6ed47220 */ /* 0x000fe40000410000 */
[----:B------:R-:W2:Y:S02]  /*1e20*/  LDC.64 R110, c[0x0][0x3c0] ;  /* 0x0000f000ff6e7b82 */ /* 0x000ea40000000a00 */
[C---:B------:R-:W-:Y:S01]  /*1e30*/  FMUL.FTZ R213, R215.reuse, R212 ;  /* 0x000000d4d7d57220 */ /* 0x040fe20000410000 */
[----:B------:R-:W-:Y:S01]  /*1e40*/  FFMA.FTZ R214, R215, R114, R214 ;  /* 0x00000072d7d67223 */ /* 0x000fe200000100d6 */
[----:B----4-:R-:W-:Y:S02]  /*1e50*/  FADD.FTZ R112, R115, R112 ;  /* 0x0000007073707221 */ /* 0x010fe40000010000 */
[----:B------:R-:W-:Y:S01]  /*1e60*/  FMUL.FTZ R213, R218, R213 ;  /* 0x000000d5dad57220 */ /* 0x000fe20000410000 */
[----:B------:R-:W-:Y:S01]  /*1e70*/  LOP3.LUT R212, R18, 0x1, RZ, 0xc0, !PT ;  /* 0x0000000112d47812 */ /* 0x000fe200078ec0ff */
[----:B-1----:R-:W-:-:S02]  /*1e80*/  FMUL.FTZ R214, R113, R214 ;  /* 0x000000d671d67220 */ /* 0x002fc40000410000 */
[----:B------:R-:W-:Y:S01]  /*1e90*/  FFMA.FTZ R113, R113, R213, R112 ;  /* 0x000000d571717223 */ /* 0x000fe20000010070 */
[----:B------:R-:W-:Y:S02]  /*1ea0*/  IADD3 R115, PT, PT, -R212, RZ, RZ ;  /* 0x000000ffd4737210 */ /* 0x000fe40007ffe1ff */
[----:B0-----:R-:W-:Y:S01]  /*1eb0*/  SHF.L.U32 R114, R165, 0x2, RZ ;  /* 0x00000002a5727819 */ /* 0x001fe200000006ff */
[----:B------:R-:W-:Y:S03]  /*1ec0*/  SHFL.IDX PT, R112, R214, RZ, 0x1f ;  /* 0x00001fffd6707589 */ /* 0x000fe600000e0000 */
[----:B------:R-:W-:Y:S01]  /*1ed0*/  LOP3.LUT R114, R115, R114, RZ, 0xc0, !PT ;  /* 0x0000007273727212 */ /* 0x000fe200078ec0ff */
[----:B------:R-:W0:Y:S01]  /*1ee0*/  SHFL.IDX PT, R113, R113, RZ, 0x1f ;  /* 0x00001fff71717589 */ /* 0x000e2200000e0000 */
[----:B---3--:R-:W-:Y:S02]  /*1ef0*/  LOP3.LUT R115, R217, 0x7ffffffc, RZ, 0xc0, !PT ;  /* 0x7ffffffcd9737812 */ /* 0x008fe400078ec0ff */
[----:B------:R-:W-:-:S02]  /*1f00*/  ISETP.NE.AND P2, PT, R154, RZ, PT ;  /* 0x000000ff9a00720c */ /* 0x000fc40003f45270 */
[----:B------:R-:W-:-:S04]  /*1f10*/  IADD3 R114, P3, PT, R114, R115, RZ ;  /* 0x0000007372727210 */ /* 0x000fc80007f7e0ff */
[----:B------:R-:W-:Y:S02]  /*1f20*/  IADD3.X R115, PT, PT, RZ, RZ, RZ, P3, !PT ;  /* 0x000000ffff737210 */ /* 0x000fe40001ffe4ff */
[----:B--2---:R-:W-:-:S04]  /*1f30*/  LEA R110, P3, R114, R110, 0x3 ;  /* 0x0000006e726e7211 */ /* 0x004fc800078618ff */
[----:B------:R-:W-:-:S03]  /*1f40*/  LEA.HI.X R111, R114, R111, R115, 0x3, P3 ;  /* 0x0000006f726f7211 */ /* 0x000fc600018f1c73 */
[----:B------:R-:W-:-:S05]  /*1f50*/  @!P2 IMAD.WIDE.U32 R114, R19, 0x8, R110 ;  /* 0x000000081372a825 */ /* 0x000fca00078e006e */
[----:B0-----:R0:W-:Y:S01]  /*1f60*/  @!P2 STG.E.64 desc[UR6][R114.64], R112 ;  /* 0x000000707200a986 */ /* 0x0011e2000c101b06 */
        /* <DEDUP_REMOVED lines=17> */
.L_x_209:
[----:B------:R-:W2:Y:S04]  /*2080*/  LDG.E.STRONG.GPU R114, desc[UR6][R112.64] ;  /* 0x0000000670727981 */ /* 0x000ea8000c1ef900 */
[----:B--2---:R-:W-:Y:S01]  /*2090*/  CCTL.IVALL ;  /* 0x00000000ff00798f */ /* 0x004fe20002000000 */
[----:B------:R-:W-:Y:S05]  /*20a0*/  YIELD ;  /* 0x0000000000007946 */ /* 0x000fea0003800000 */
[----:B------:R-:W-:-:S13]  /*20b0*/  ISETP.NE.AND P2, PT, R114, R213, PT ;  /* 0x000000d57200720c */ /* 0x000fda0003f45270 */
[----:B------:R-:W-:Y:S05]  /*20c0*/  @P2 BRA `(.L_x_209) ;  /* 0xfffffffc00ec2947 */ /* 0x000fea000383ffff */
.L_x_208:
[----:B------:R-:W-:Y:S05]  /*20d0*/  WARPSYNC.ALL ;  /* 0x0000000000007948 */ /* 0x000fea0003800000 */
[----:B------:R-:W-:Y:S01]  /*20e0*/  BAR.SYNC.DEFER_BLOCKING 0x0 ;  /* 0x0000000000007b1d */ /* 0x000fe20000010000 */
[----:B0-----:R-:W-:Y:S01]  /*20f0*/  CS2R R112, SRZ ;  /* 0x0000000000707805 */ /* 0x001fe2000001ff00 */
[----:B------:R-:W-:-:S04]  /*2100*/  @!P1 IMAD.WIDE.U32 R110, R21, 0x8, R110 ;  /* 0x00000008156e9825 */ /* 0x000fc800078e006e */
[----:B------:R-:W-:Y:S01]  /*2110*/  HFMA2 R115, -RZ, RZ, 0, 0 ;  /* 0x00000000ff737431 */ /* 0x000fe200000001ff */
[----:B------:R-:W0:Y:S01]  /*2120*/  LDCU UR4, c[0x0][0x384] ;  /* 0x00007080ff0477ac */ /* 0x000e220008000800 */
        /* <DEDUP_REMOVED lines=27> */
[----:B---3--:R-:W-:Y:S01]  /*22e0*/  FADD.FTZ R112, R115, R112 ;  /* 0x0000007073707221 */ /* 0x008fe20000010000 */
[C---:B------:R-:W-:Y:S02]  /*22f0*/  FMUL.FTZ R215, R213.reuse, R110 ;  /* 0x0000006ed5d77220 */ /* 0x040fe40000410000 */
[----:B------:R-:W-:Y:S01]  /*2300*/  FMUL.FTZ R114, R213, R114 ;  /* 0x00000072d5727220 */ /* 0x000fe20000410000 */
[----:B------:R-:W1:Y:S01]  /*2310*/  LDC R110, c[0x0][0x3d0] ;  /* 0x0000f400ff6e7b82 */ /* 0x000e620000000800 */
[----:B------:R-:W-:Y:S02]  /*2320*/  FFMA.FTZ R214, R214, R111, R215 ;  /* 0x0000006fd6d67223 */ /* 0x000fe400000100d7 */
[C---:B--2---:R-:W-:Y:S02]  /*2330*/  FFMA.FTZ R213, R113.reuse, R114, R112 ;  /* 0x0000007271d57223 */ /* 0x044fe40000010070 */
[----:B------:R-:W-:-:S03]  /*2340*/  FMUL.FTZ R212, R113, R214 ;  /* 0x000000d671d47220 */ /* 0x000fc60000410000 */
[----:B------:R-:W2:Y:S01]  /*2350*/  @P0 LDC.64 R114, c[0x0][0x3a0] ;  /* 0x0000e800ff720b82 */ /* 0x000ea20000000a00 */
[----:B------:R-:W1:Y:S04]  /*2360*/  SHFL.IDX PT, R213, R213, RZ, 0x1f ;  /* 0x00001fffd5d57589 */ /* 0x000e6800000e0000 */
[----:B------:R-:W3:Y:S03]  /*2370*/  SHFL.IDX PT, R212, R212, RZ, 0x1f ;  /* 0x00001fffd4d47589 */ /* 0x000ee600000e0000 */
[----:B------:R-:W4:Y:S01]  /*2380*/  @P0 LDC.64 R112, c[0x0][0x3a8] ;  /* 0x0000ea00ff700b82 */ /* 0x000f220000000a00 */
[----:B--2---:R-:W-:-:S04]  /*2390*/  @P0 IMAD.WIDE R114, R20, 0x4, R114 ;  /* 0x0000000414720825 */ /* 0x004fc800078e0272 */
[----:B-1----:R-:W-:-:S03]  /*23a0*/  FFMA.FTZ R214, R213, 3.9062499126885086298e-05, R110 ;  /* 0x3823d70ad5d67823 */ /* 0x002fc6000001006e */
[----:B------:R-:W1:Y:S01]  /*23b0*/  LDC.64 R110, c[0x0][0x398] ;  /* 0x0000e600ff6e7b82 */ /* 0x000e620000000a00 */
[----:B------:R-:W2:Y:S01]  /*23c0*/  MUFU.RSQ R213, R214 ;  /* 0x000000d600d57308 */ /* 0x000ea20000001400 */
[--C-:B---3--:R-:W-:Y:S01]  /*23d0*/  FADD.FTZ R202, R202, -R212.reuse ;  /* 0x800000d4caca7221 */ /* 0x108fe20000010000 */
        /* <DEDUP_REMOVED lines=51> */
[----:B------:R-:W-:Y:S01]  /*2710*/  FMUL.FTZ R216, R213, R200 ;  /* 0x000000c8d5d87220 */ /* 0x000fe20000410000 */
[----:B----4-:R-:W-:-:S04]  /*2720*/  @P0 IMAD.WIDE R112, R20, 0x4, R112 ;  /* 0x0000000414700825 */ /* 0x010fc800078e0270 */
[C---:B------:R-:W-:Y:S01]  /*2730*/  FMUL.FTZ R214, R213.reuse, R135 ;  /* 0x00000087d5d67220 */ /* 0x040fe20000410000 */
[----:B-----5:R-:W-:Y:S01]  /*2740*/  FFMA.FTZ R215, R152, R215, R70 ;  /* 0x000000d798d77223 */ /* 0x020fe20000010046 */
[C---:B------:R-:W-:Y:S01]  /*2750*/  FMUL.FTZ R199, R213.reuse, R199 ;  /* 0x000000c7d5c77220 */ /* 0x040fe20000410000 */
[C---:B------:R-:W-:Y:S01]  /*2760*/  FMUL.FTZ R198, R213.reuse, R198 ;  /* 0x000000c6d5c67220 */ /* 0x040fe20000410000 */
[C---:B------:R-:W-:Y:S01]  /*2770*/  FMUL.FTZ R197, R213.reuse, R197 ;  /* 0x000000c5d5c57220 */ /* 0x040fe20000410000 */
[C---:B------:R-:W-:Y:S01]  /*2780*/  FMUL.FTZ R196, R213.reuse, R196 ;  /* 0x000000c4d5c47220 */ /* 0x040fe20000410000 */
[----:B------:R2:W-:Y:S01]  /*2790*/  @P0 STG.E desc[UR6][R112.64], R213 ;  /* 0x000000d570000986 */ /* 0x0005e2000c101906 */
[C---:B------:R-:W-:Y:S01]  /*27a0*/  FMUL.FTZ R200, R213.reuse, R195 ;  /* 0x000000c3d5c87220 */ /* 0x040fe20000410000 */
[----:B---3--:R-:W-:Y:S01]  /*27b0*/  FMUL.FTZ R212, R213, R202 ;  /* 0x000000cad5d47220 */ /* 0x008fe20000410000 */
[----:B-1----:R-:W-:-:S04]  /*27c0*/  IMAD.WIDE.U32 R114, R117, 0x4, R110 ;  /* 0x0000000475727825 */ /* 0x002fc800078e006e */
[----:B------:R-:W-:Y:S01]  /*27d0*/  FMUL.FTZ R202, R213, R137 ;  /* 0x00000089d5ca7220 */ /* 0x000fe20000410000 */
[----:B------:R-:W-:Y:S01]  /*27e0*/  FFMA.FTZ R137, R151, R216, R69 ;  /* 0x000000d897897223 */ /* 0x000fe20000010045 */
[----:B------:R-:W-:Y:S01]  /*27f0*/  FFMA.FTZ R135, R153, R212, R71 ;  /* 0x000000d499877223 */ /* 0x000fe20000010047 */
[----:B------:R-:W-:Y:S01]  /*2800*/  IMAD.WIDE.U32 R116, R116, 0x4, R110 ;  /* 0x0000000474747825 */ /* 0x000fe200078e006e */
[----:B------:R-:W-:Y:S03]  /*2810*/  STG.E desc[UR6][R114.64+0x800], R215 ;  /* 0x000800d772007986 */ /* 0x000fe6000c101906 */
[----:B------:R-:W-:Y:S01]  /*2820*/  FFMA.FTZ R199, R150, R199, R68 ;  /* 0x000000c796c77223 */ /* 0x000fe20000010044 */
[----:B------:R-:W-:Y:S01]  /*2830*/  FMUL.FTZ R194, R213, R194 ;  /* 0x000000c2d5c27220 */ /* 0x000fe20000410000 */
[----:B------:R-:W-:Y:S01]  /*2840*/  FFMA.FTZ R197, R148, R197, R66 ;  /* 0x000000c594c57223 */ /* 0x000fe20000010042 */
[----:B------:R1:W-:Y:S01]  /*2850*/  STG.E desc[UR6][R114.64], R135 ;  /* 0x0000008772007986 */ /* 0x0003e2000c101906 */
[----:B--2---:R-:W-:-:S04]  /*2860*/  IMAD.WIDE.U32 R112, R133, 0x4, R110 ;  /* 0x0000000485707825 */ /* 0x004fc800078e006e */
[----:B------:R-:W-:Y:S01]  /*2870*/  FFMA.FTZ R133, R149, R198, R67 ;  /* 0x000000c695857223 */ /* 0x000fe20000010043 */
[C---:B------:R-:W-:Y:S01]  /*2880*/  FMUL.FTZ R193, R213.reuse, R193 ;  /* 0x000000c1d5c17220 */ /* 0x040fe20000410000 */
[----:B------:R2:W-:Y:S01]  /*2890*/  STG.E desc[UR6][R116.64], R137 ;  /* 0x0000008974007986 */ /* 0x0005e2000c101906 */
[C---:B------:R-:W-:Y:S01]  /*28a0*/  FMUL.FTZ R201, R213.reuse, R139 ;  /* 0x0000008bd5c97220 */ /* 0x040fe20000410000 */
[C---:B------:R-:W-:Y:S01]  /*28b0*/  FMUL.FTZ R192, R213.reuse, R192 ;  /* 0x000000c0d5c07220 */ /* 0x040fe20000410000 */
[----:B------:R-:W-:Y:S01]  /*28c0*/  FFMA.FTZ R139, R146, R200, R64 ;  /* 0x000000c8928b7223 */ /* 0x000fe20000010040 */
[----:B------:R-:W-:Y:S01]  /*28d0*/  FMUL.FTZ R191, R213, R191 ;  /* 0x000000bfd5bf7220 */ /* 0x000fe20000410000 */
[----:B------:R3:W-:Y:S01]  /*28e0*/  STG.E desc[UR6][R112.64], R199 ;  /* 0x000000c770007986 */ /* 0x0007e2000c101906 */
[----:B------:R-:W-:-:S04]  /*28f0*/  IMAD.WIDE.U32 R228, R155, 0x4, R110 ;  /* 0x000000049be47825 */ /* 0x000fc800078e006e */
[----:B------:R-:W-:Y:S01]  /*2900*/  FMUL.FTZ R190, R213, R190 ;  /* 0x000000bed5be7220 */ /* 0x000fe20000410000 */
[----:B-1----:R-:W-:Y:S01]  /*2910*/  FFMA.FTZ R135, R147, R196, R65 ;  /* 0x000000c493877223 */ /* 0x002fe20000010041 */
[----:B------:R-:W-:Y:S01]  /*2920*/  FFMA.FTZ R155, R145, R194, R63 ;  /* 0x000000c2919b7223 */ /* 0x000fe2000001003f */
[----:B------:R-:W-:-:S04]  /*2930*/  IMAD.WIDE.U32 R114, R121, 0x4, R110 ;  /* 0x0000000479727825 */ /* 0x000fc800078e006e */
[C---:B------:R-:W-:Y:S01]  /*2940*/  FMUL.FTZ R189, R213.reuse, R189 ;  /* 0x000000bdd5bd7220 */ /* 0x040fe20000410000 */
[----:B------:R-:W-:Y:S01]  /*2950*/  FFMA.FTZ R193, R144, R193, R62 ;  /* 0x000000c190c17223 */ /* 0x000fe2000001003e */
[----:B------:R-:W-:Y:S01]  /*2960*/  FMUL.FTZ R188, R213, R188 ;  /* 0x000000bcd5bc7220 */ /* 0x000fe20000410000 */
[----:B--2---:R-:W-:Y:S01]  /*2970*/  IMAD.WIDE.U32 R116, R119, 0x4, R110 ;  /* 0x0000000477747825 */ /* 0x004fe200078e006e */
[----:B------:R1:W-:Y:S03]  /*2980*/  STG.E desc[UR6][R114.64], R133 ;  /* 0x0000008572007986 */ /* 0x0003e6000c101906 */
[----:B------:R-:W-:Y:S01]  /*2990*/  FFMA.FTZ R215, R143, R192, R61 ;  /* 0x000000c08fd77223 */ /* 0x000fe2000001003d */
[C---:B------:R-:W-:Y:S01]  /*29a0*/  FMUL.FTZ R187, R213.reuse, R187 ;  /* 0x000000bbd5bb7220 */ /* 0x040fe20000410000 */
[----:B------:R-:W-:Y:S01]  /*29b0*/  IMAD.WIDE.U32 R118, R118, 0x4, R110 ;  /* 0x0000000476767825 */ /* 0x000fe200078e006e */
[----:B------:R2:W-:Y:S03]  /*29c0*/  STG.E desc[UR6][R116.64], R197 ;  /* 0x000000c574007986 */ /* 0x0005e6000c101906 */
[----:B------:R-:W-:Y:S01]  /*29d0*/  FFMA.FTZ R191, R142, R191, R60 ;  /* 0x000000bf8ebf7223 */ /* 0x000fe2000001003c */
[----:B------:R-:W-:Y:S01]  /*29e0*/  FMUL.FTZ R186, R213, R186 ;  /* 0x000000bad5ba7220 */ /* 0x000fe20000410000 */
[----:B------:R-:W-:Y:S01]  /*29f0*/  IMAD.WIDE.U32 R120, R120, 0x4, R110 ;  /* 0x0000000478787825 */ /* 0x000fe200078e006e */
[----:B------:R4:W-:Y:S03]  /*2a00*/  STG.E desc[UR6][R118.64], R135 ;  /* 0x0000008776007986 */ /* 0x0009e6000c101906 */
[----:B------:R-:W-:Y:S01]  /*2a10*/  FFMA.FTZ R239, R109, R190, R59 ;  /* 0x000000be6def7223 */ /* 0x000fe2000001003b */
[----:B------:R-:W-:Y:S01]  /*2a20*/  FMUL.FTZ R185, R213, R185 ;  /* 0x000000b9d5b97220 */ /* 0x000fe20000410000 */
[----:B---3--:R-:W-:Y:S01]  /*2a30*/  IMAD.WIDE.U32 R112, R131, 0x4, R110 ;  /* 0x0000000483707825 */ /* 0x008fe200078e006e */
[----:B------:R3:W-:Y:S03]  /*2a40*/  STG.E desc[UR6][R120.64], R139 ;  /* 0x0000008b78007986 */ /* 0x0007e6000c101906 */
[----:B------:R-:W-:Y:S01]  /*2a50*/  FFMA.FTZ R189, R108, R189, R58 ;  /* 0x000000bd6cbd7223 */ /* 0x000fe2000001003a */
[----:B------:R-:W-:Y:S01]  /*2a60*/  FMUL.FTZ R184, R213, R184 ;  /* 0x000000b8d5b87220 */ /* 0x000fe20000410000 */
[----:B-1----:R-:W-:Y:S01]  /*2a70*/  IMAD.WIDE.U32 R114, R129, 0x4, R110 ;  /* 0x0000000481727825 */ /* 0x002fe200078e006e */
[----:B------:R1:W-:Y:S03]  /*2a80*/  STG.E desc[UR6][R112.64], R155 ;  /* 0x0000009b70007986 */ /* 0x0003e6000c101906 */
[----:B------:R-:W-:Y:S01]  /*2a90*/  FFMA.FTZ R241, R107, R188, R57 ;  /* 0x000000bc6bf17223 */ /* 0x000fe20000010039 */
[----:B------:R-:W-:Y:S01]  /*2aa0*/  FMUL.FTZ R183, R213, R183 ;  /* 0x000000b7d5b77220 */ /* 0x000fe20000410000 */
[----:B--2---:R-:W-:Y:S01]  /*2ab0*/  IMAD.WIDE.U32 R116, R127, 0x4, R110 ;  /* 0x000000047f747825 */ /* 0x004fe200078e006e */
[----:B------:R2:W-:Y:S03]  /*2ac0*/  STG.E desc[UR6][R114.64], R193 ;  /* 0x000000c172007986 */ /* 0x0005e6000c101906 */
[----:B------:R-:W-:Y:S01]  /*2ad0*/  FFMA.FTZ R187, R106, R187, R56 ;  /* 0x000000bb6abb7223 */ /* 0x000fe20000010038 */
[----:B------:R-:W-:Y:S01]  /*2ae0*/  FMUL.FTZ R182, R213, R182 ;  /* 0x000000b6d5b67220 */ /* 0x000fe20000410000 */
[----:B----4-:R-:W-:Y:S01]  /*2af0*/  IMAD.WIDE.U32 R118, R125, 0x4, R110 ;  /* 0x000000047d767825 */ /* 0x010fe200078e006e */
[----:B------:R4:W-:Y:S03]  /*2b00*/  STG.E desc[UR6][R116.64], R215 ;  /* 0x000000d774007986 */ /* 0x0009e6000c101906 */
[----:B------:R-:W-:Y:S01]  /*2b10*/  FMUL.FTZ R181, R213, R181 ;  /* 0x000000b5d5b57220 */ /* 0x000fe20000410000 */
[----:B------:R-:W-:Y:S01]  /*2b20*/  FFMA.FTZ R185, R104, R185, R54 ;  /* 0x000000b968b97223 */ /* 0x000fe20000010036 */
[----:B---3--:R-:W-:Y:S01]  /*2b30*/  IMAD.WIDE.U32 R120, R123, 0x4, R110 ;  /* 0x000000047b787825 */ /* 0x008fe200078e006e */
[----:B------:R3:W-:Y:S03]  /*2b40*/  STG.E desc[UR6][R118.64], R191 ;  /* 0x000000bf76007986 */ /* 0x0007e6000c101906 */
[----:B-1----:R-:W-:Y:S01]  /*2b50*/  FFMA.FTZ R113, R105, R186, R55 ;  /* 0x000000ba69717223 */ /* 0x002fe20000010037 */
[----:B------:R-:W-:Y:S01]  /*2b60*/  FMUL.FTZ R180, R213, R180 ;  /* 0x000000b4d5b47220 */ /* 0x000fe20000410000 */
[----:B------:R-:W-:Y:S01]  /*2b70*/  IMAD.WIDE.U32 R122, R122, 0x4, R110 ;  /* 0x000000047a7a7825 */ /* 0x000fe200078e006e */
[----:B------:R1:W-:Y:S03]  /*2b80*/  STG.E desc[UR6][R120.64], R239 ;  /* 0x000000ef78007986 */ /* 0x0003e6000c101906 */
[----:B--2---:R-:W-:Y:S01]  /*2b90*/  FFMA.FTZ R115, R103, R184, R53 ;  /* 0x000000b867737223 */ /* 0x004fe20000010035 */
[C---:B------:R-:W-:Y:S01]  /*2ba0*/  FMUL.FTZ R179, R213.reuse, R179 ;  /* 0x000000b3d5b37220 */ /* 0x040fe20000410000 */
[----:B------:R-:W-:Y:S01]  /*2bb0*/  IMAD.WIDE.U32 R124, R124, 0x4, R110 ;  /* 0x000000047c7c7825 */ /* 0x000fe200078e006e */
[----:B------:R-:W-:Y:S03]  /*2bc0*/  STG.E desc[UR6][R122.64], R189 ;  /* 0x000000bd7a007986 */ /* 0x000fe6000c101906 */
[----:B------:R-:W-:Y:S01]  /*2bd0*/  FFMA.FTZ R183, R102, R183, R52 ;  /* 0x000000b766b77223 */ /* 0x000fe20000010034 */
[----:B------:R-:W-:Y:S01]  /*2be0*/  FMUL.FTZ R178, R213, R178 ;  /* 0x000000b2d5b27220 */ /* 0x000fe20000410000 */
[----:B------:R-:W-:Y:S01]  /*2bf0*/  IMAD.WIDE.U32 R126, R126, 0x4, R110 ;  /* 0x000000047e7e7825 */ /* 0x000fe200078e006e */
[----:B------:R-:W-:Y:S03]  /*2c00*/  STG.E desc[UR6][R124.64], R241 ;  /* 0x000000f17c007986 */ /* 0x000fe6000c101906 */
[----:B----4-:R-:W-:Y:S01]  /*2c10*/  FFMA.FTZ R117, R101, R182, R51 ;  /* 0x000000b665757223 */ /* 0x010fe20000010033 */
[C---:B------:R-:W-:Y:S01]  /*2c20*/  FMUL.FTZ R177, R213.reuse, R177 ;  /* 0x000000b1d5b17220 */ /* 0x040fe20000410000 */
[----:B------:R-:W-:Y:S01]  /*2c30*/  IMAD.WIDE.U32 R128, R128, 0x4, R110 ;  /* 0x0000000480807825 */ /* 0x000fe200078e006e */
[----:B------:R-:W-:Y:S03]  /*2c40*/  STG.E desc[UR6][R126.64], R187 ;  /* 0x000000bb7e007986 */ /* 0x000fe6000c101906 */
[C---:B------:R-:W-:Y:S01]  /*2c50*/  FMUL.FTZ R195, R213.reuse, R141 ;  /* 0x0000008dd5c37220 */ /* 0x040fe20000410000 */
[----:B------:R-:W-:Y:S01]  /*2c60*/  FFMA.FTZ R181, R100, R181, R50 ;  /* 0x000000b564b57223 */ /* 0x000fe20000010032 */
[----:B------:R-:W-:Y:S01]  /*2c70*/  IMAD.WIDE.U32 R130, R130, 0x4, R110 ;  /* 0x0000000482827825 */ /* 0x000fe200078e006e */
[----:B------:R2:W-:Y:S03]  /*2c80*/  STG.E desc[UR6][R128.64], R113 ;  /* 0x0000007180007986 */ /* 0x0005e6000c101906 */
[----:B------:R-:W-:Y:S01]  /*2c90*/  FMUL.FTZ R176, R213, R176 ;  /* 0x000000b0d5b07220 */ /* 0x000fe20000410000 */
[----:B---3--:R-:W-:Y:S01]  /*2ca0*/  FFMA.FTZ R119, R99, R180, R49 ;  /* 0x000000b463777223 */ /* 0x008fe20000010031 */
[----:B------:R-:W-:Y:S01]  /*2cb0*/  IMAD.WIDE.U32 R132, R132, 0x4, R110 ;  /* 0x0000000484847825 */ /* 0x000fe200078e006e */
[----:B------:R-:W-:Y:S03]  /*2cc0*/  STG.E desc[UR6][R130.64], R185 ;  /* 0x000000b982007986 */ /* 0x000fe6000c101906 */
[C---:B------:R-:W-:Y:S01]  /*2cd0*/  FMUL.FTZ R175, R213.reuse, R175 ;  /* 0x000000afd5af7220 */ /* 0x040fe20000410000 */
[----:B------:R-:W-:Y:S01]  /*2ce0*/  FFMA.FTZ R179, R98, R179, R48 ;  /* 0x000000b362b37223 */ /* 0x000fe20000010030 */
[----:B------:R-:W-:Y:S01]  /*2cf0*/  IMAD.WIDE.U32 R134, R134, 0x4, R110 ;  /* 0x0000000486867825 */ /* 0x000fe200078e006e */
[----:B------:R3:W-:Y:S03]  /*2d00*/  STG.E desc[UR6][R132.64], R115 ;  /* 0x0000007384007986 */ /* 0x0007e6000c101906 */
[----:B------:R-:W-:Y:S01]  /*2d10*/  FMUL.FTZ R174, R213, R174 ;  /* 0x000000aed5ae7220 */ /* 0x000fe20000410000 */
[----:B-1----:R-:W-:Y:S01]  /*2d20*/  FFMA.FTZ R121, R97, R178, R47 ;  /* 0x000000b261797223 */ /* 0x002fe2000001002f */
[----:B------:R-:W-:Y:S01]  /*2d30*/  IMAD.WIDE.U32 R136, R136, 0x4, R110 ;  /* 0x0000000488887825 */ /* 0x000fe200078e006e */
[----:B------:R-:W-:Y:S03]  /*2d40*/  STG.E desc[UR6][R134.64], R183 ;  /* 0x000000b786007986 */ /* 0x000fe6000c101906 */
[C---:B------:R-:W-:Y:S01]  /*2d50*/  FMUL.FTZ R173, R213.reuse, R173 ;  /* 0x000000add5ad7220 */ /* 0x040fe20000410000 */
[----:B------:R-:W-:Y:S01]  /*2d60*/  FFMA.FTZ R177, R96, R177, R46 ;  /* 0x000000b160b17223 */ /* 0x000fe2000001002e */
[--C-:B------:R-:W-:Y:S01]  /*2d70*/  IMAD.WIDE.U32 R138, R138, 0x4, R110.reuse ;  /* 0x000000048a8a7825 */ /* 0x100fe200078e006e */
[----:B------:R1:W-:Y:S03]  /*2d80*/  STG.E desc[UR6][R136.64], R117 ;  /* 0x0000007588007986 */ /* 0x0003e6000c101906 */
[C---:B------:R-:W-:Y:S01]  /*2d90*/  FMUL.FTZ R172, R213.reuse, R172 ;  /* 0x000000acd5ac7220 */ /* 0x040fe20000410000 */
        /* <DEDUP_REMOVED lines=18> */
[----:B------:R-:W-:Y:S01]  /*2ec0*/  FMUL.FTZ R211, R213, R211 ;  /* 0x000000d3d5d37220 */ /* 0x000fe20000410000 */
[----:B------:R-:W-:Y:S01]  /*2ed0*/  IMAD.WIDE.U32 R14, R14, 0x4, R110 ;  /* 0x000000040e0e7825 */ /* 0x000fe200078e006e */
[----:B------:R-:W-:Y:S03]  /*2ee0*/  STG.E desc[UR6][R138.64], R181 ;  /* 0x000000b58a007986 */ /* 0x000fe6000c101906 */
[----:B--2---:R-:W-:Y:S01]  /*2ef0*/  FFMA.FTZ R113, R95, R176, R45 ;  /* 0x000000b05f717223 */ /* 0x004fe2000001002d */
[----:B------:R-:W-:Y:S01]  /*2f00*/  FFMA.FTZ R175, R94, R175, R44 ;  /* 0x000000af5eaf7223 */ /* 0x000fe2000001002c */
[----:B------:R-:W-:Y:S01]  /*2f10*/  IMAD.WIDE.U32 R212, R13, 0x4, R110 ;  /* 0x000000040dd47825 */ /* 0x000fe200078e006e */
[----:B------:R2:W-:Y:S03]  /*2f20*/  STG.E desc[UR6][R140.64], R119 ;  /* 0x000000778c007986 */ /* 0x0005e6000c101906 */
[----:B---3--:R-:W-:Y:S01]  /*2f30*/  FFMA.FTZ R115, R93, R174, R43 ;  /* 0x000000ae5d737223 */ /* 0x008fe2000001002b */
[----:B------:R-:W-:Y:S01]  /*2f40*/  FFMA.FTZ R173, R92, R173, R42 ;  /* 0x000000ad5cad7223 */ /* 0x000fe2000001002a */
[----:B------:R-:W-:Y:S01]  /*2f50*/  IMAD.WIDE.U32 R12, R12, 0x4, R110 ;  /* 0x000000040c0c7825 */ /* 0x000fe200078e006e */
[----:B------:R-:W-:Y:S03]  /*2f60*/  STG.E desc[UR6][R196.64], R179 ;  /* 0x000000b3c4007986 */ /* 0x000fe6000c101906 */
[----:B------:R-:W-:Y:S01]  /*2f70*/  FFMA.FTZ R171, R90, R171, R40 ;  /* 0x000000ab5aab7223 */ /* 0x000fe20000010028 */
[----:B-1----:R-:W-:Y:S01]  /*2f80*/  FFMA.FTZ R117, R89, R170, R39 ;  /* 0x000000aa59757223 */ /* 0x002fe20000010027 */
[----:B------:R-:W-:Y:S01]  /*2f90*/  IMAD.WIDE.U32 R216, R11, 0x4, R110 ;  /* 0x000000040bd87825 */ /* 0x000fe200078e006e */
[----:B------:R1:W-:Y:S03]  /*2fa0*/  STG.E desc[UR6][R16.64], R121 ;  /* 0x0000007910007986 */ /* 0x0003e6000c101906 */
[----:B------:R-:W-:Y:S01]  /*2fb0*/  FFMA.FTZ R169, R88, R169, R38 ;  /* 0x000000a958a97223 */ /* 0x000fe20000010026 */
[----:B------:R-:W-:Y:S01]  /*2fc0*/  FFMA.FTZ R167, R86, R167, R36 ;  /* 0x000000a756a77223 */ /* 0x000fe20000010024 */
[----:B------:R-:W-:Y:S01]  /*2fd0*/  IMAD.WIDE.U32 R10, R10, 0x4, R110 ;  /* 0x000000040a0a7825 */ /* 0x000fe200078e006e */
[----:B------:R-:W-:Y:S03]  /*2fe0*/  STG.E desc[UR6][R198.64], R177 ;  /* 0x000000b1c6007986 */ /* 0x000fe6000c101906 */
[----:B--2---:R-:W-:Y:S01]  /*2ff0*/  FFMA.FTZ R119, R87, R168, R37 ;  /* 0x000000a857777223 */ /* 0x004fe20000010025 */
[----:B------:R-:W-:Y:S01]  /*3000*/  FFMA.FTZ R195, R84, R195, R34 ;  /* 0x000000c354c37223 */ /* 0x000fe20000010022 */
[----:B------:R-:W-:Y:S01]  /*3010*/  IMAD.WIDE.U32 R218, R9, 0x4, R110 ;  /* 0x0000000409da7825 */ /* 0x000fe200078e006e */
[----:B------:R2:W-:Y:S03]  /*3020*/  STG.E desc[UR6][R14.64], R113 ;  /* 0x000000710e007986 */ /* 0x0005e6000c101906 */
[----:B------:R-:W-:Y:S01]  /*3030*/  FFMA.FTZ R201, R83, R201, R33 ;  /* 0x000000c953c97223 */ /* 0x000fe20000010021 */
[----:B------:R-:W-:Y:S01]  /*3040*/  FFMA.FTZ R203, R80, R203, R30 ;  /* 0x000000cb50cb7223 */ /* 0x000fe2000001001e */
[----:B------:R-:W-:-:S04]  /*3050*/  IMAD.WIDE.U32 R8, R8, 0x4, R110 ;  /* 0x0000000408087825 */ /* 0x000fc800078e006e */
[----:B-1----:R-:W-:Y:S01]  /*3060*/  FFMA.FTZ R17, R91, R172, R41 ;  /* 0x000000ac5b117223 */ /* 0x002fe20000010029 */
[----:B------:R-:W-:Y:S01]  /*3070*/  STG.E desc[UR6][R212.64], R175 ;  /* 0x000000afd4007986 */ /* 0x000fe2000c101906 */
[----:B------:R-:W-:Y:S01]  /*3080*/  FFMA.FTZ R205, R78, R205, R28 ;  /* 0x000000cd4ecd7223 */ /* 0x000fe2000001001c */
[----:B------:R-:W-:-:S04]  /*3090*/  IMAD.WIDE.U32 R220, R7, 0x4, R110 ;  /* 0x0000000407dc7825 */ /* 0x000fc800078e006e */
[----:B------:R-:W-:Y:S01]  /*30a0*/  FFMA.FTZ R207, R76, R207, R26 ;  /* 0x000000cf4ccf7223 */ /* 0x000fe2000001001a */
[----:B------:R1:W-:Y:S01]  /*30b0*/  STG.E desc[UR6][R12.64], R115 ;  /* 0x000000730c007986 */ /* 0x0003e2000c101906 */
[----:B------:R-:W-:Y:S01]  /*30c0*/  FFMA.FTZ R209, R74, R209, R24 ;  /* 0x000000d14ad17223 */ /* 0x000fe20000010018 */
[----:B------:R-:W-:-:S04]  /*30d0*/  IMAD.WIDE.U32 R6, R6, 0x4, R110 ;  /* 0x0000000406067825 */ /* 0x000fc800078e006e */
[----:B--2---:R-:W-:Y:S01]  /*30e0*/  FFMA.FTZ R15, R82, R202, R32 ;  /* 0x000000ca520f7223 */ /* 0x004fe20000010020 */
[----:B------:R-:W-:Y:S01]  /*30f0*/  STG.E desc[UR6][R216.64], R173 ;  /* 0x000000add8007986 */ /* 0x000fe2000c101906 */
[----:B------:R-:W-:Y:S01]  /*3100*/  FFMA.FTZ R211, R72, R211, R22 ;  /* 0x000000d348d37223 */ /* 0x000fe20000010016 */
[--C-:B------:R-:W-:Y:S01]  /*3110*/  IMAD.WIDE.U32 R222, R5, 0x4, R110.reuse ;  /* 0x0000000405de7825 */ /* 0x100fe200078e006e */
[----:B------:R-:W-:Y:S01]  /*3120*/  IADD3 R20, PT, PT, R20, R165, RZ ;  /* 0x000000a514147210 */ /* 0x000fe20007ffe0ff */
[----:B------:R2:W-:Y:S02]  /*3130*/  STG.E desc[UR6][R10.64], R17 ;  /* 0x000000110a007986 */ /* 0x0005e4000c101906 */
[----:B------:R-:W-:Y:S01]  /*3140*/  IMAD.WIDE.U32 R4, R4, 0x4, R110 ;  /* 0x0000000404047825 */ /* 0x000fe200078e006e */
[----:B0-----:R-:W-:Y:S01]  /*3150*/  ISETP.GE.AND P1, PT, R20, UR4, PT ;  /* 0x0000000414007c0c */ /* 0x001fe2000bf26270 */
[----:B------:R-:W-:Y:S02]  /*3160*/  STG.E desc[UR6][R218.64], R171 ;  /* 0x000000abda007986 */ /* 0x000fe4000c101906 */
[----:B-1----:R-:W-:Y:S01]  /*3170*/  FFMA.FTZ R13, R85, R166, R35 ;  /* 0x000000a6550d7223 */ /* 0x002fe20000010023 */
[--C-:B------:R-:W-:Y:S01]  /*3180*/  IMAD.WIDE.U32 R224, R3, 0x4, R110.reuse ;  /* 0x0000000403e07825 */ /* 0x100fe200078e006e */
[----:B------:R0:W-:Y:S03]  /*3190*/  STG.E desc[UR6][R8.64], R117 ;  /* 0x0000007508007986 */ /* 0x0001e6000c101906 */
[----:B------:R-:W-:Y:S01]  /*31a0*/  IMAD.WIDE.U32 R2, R2, 0x4, R110 ;  /* 0x0000000402027825 */ /* 0x000fe200078e006e */
[----:B------:R-:W-:Y:S03]  /*31b0*/  STG.E desc[UR6][R220.64], R169 ;  /* 0x000000a9dc007986 */ /* 0x000fe6000c101906 */
[----:B--2---:R-:W-:Y:S01]  /*31c0*/  FFMA.FTZ R11, R77, R206, R27 ;  /* 0x000000ce4d0b7223 */ /* 0x004fe2000001001b */
[--C-:B------:R-:W-:Y:S01]  /*31d0*/  IMAD.WIDE.U32 R226, R0, 0x4, R110.reuse ;  /* 0x0000000400e27825 */ /* 0x100fe200078e006e */
[----:B------:R1:W-:Y:S03]  /*31e0*/  STG.E desc[UR6][R6.64], R119 ;  /* 0x0000007706007986 */ /* 0x0003e6000c101906 */
[----:B------:R-:W-:Y:S01]  /*31f0*/  IMAD.WIDE.U32 R230, R156, 0x4, R110 ;  /* 0x000000049ce67825 */ /* 0x000fe200078e006e */
[----:B------:R-:W-:Y:S03]  /*3200*/  STG.E desc[UR6][R222.64], R167 ;  /* 0x000000a7de007986 */ /* 0x000fe6000c101906 */
[----:B0-----:R-:W-:Y:S01]  /*3210*/  FFMA.FTZ R9, R79, R204, R29 ;  /* 0x000000cc4f097223 */ /* 0x001fe2000001001d */
[--C-:B------:R-:W-:Y:S01]  /*3220*/  IMAD.WIDE.U32 R156, R157, 0x4, R110.reuse ;  /* 0x000000049d9c7825 */ /* 0x100fe200078e006e */
[----:B------:R0:W-:Y:S03]  /*3230*/  STG.E desc[UR6][R4.64], R13 ;  /* 0x0000000d04007986 */ /* 0x0001e6000c101906 */
[----:B------:R-:W-:-:S04]  /*3240*/  IMAD.WIDE.U32 R232, R158, 0x4, R110 ;  /* 0x000000049ee87825 */ /* 0x000fc800078e006e */
[----:B-1----:R-:W-:Y:S01]  /*3250*/  FFMA.FTZ R7, R81, R214, R31 ;  /* 0x000000d651077223 */ /* 0x002fe2000001001f */
[----:B------:R-:W-:Y:S01]  /*3260*/  STG.E desc[UR6][R224.64], R195 ;  /* 0x000000c3e0007986 */ /* 0x000fe2000c101906 */
[----:B------:R-:W-:-:S03]  /*3270*/  IMAD.WIDE.U32 R158, R159, 0x4, R110 ;  /* 0x000000049f9e7825 */ /* 0x000fc600078e006e */
[----:B------:R1:W-:Y:S01]  /*3280*/  STG.E desc[UR6][R2.64], R201 ;  /* 0x000000c902007986 */ /* 0x0003e2000c101906 */
[----:B------:R-:W-:-:S04]  /*3290*/  IMAD.WIDE.U32 R234, R160, 0x4, R110 ;  /* 0x00000004a0ea7825 */ /* 0x000fc800078e006e */
[----:B0-----:R-:W-:Y:S01]  /*32a0*/  FFMA.FTZ R5, R73, R210, R23 ;  /* 0x000000d249057223 */ /* 0x001fe20000010017 */
[----:B------:R0:W-:Y:S01]  /*32b0*/  STG.E desc[UR6][R226.64], R15 ;  /* 0x0000000fe2007986 */ /* 0x0001e2000c101906 */
[----:B------:R-:W-:-:S03]  /*32c0*/  IMAD.WIDE.U32 R160, R161, 0x4, R110 ;  /* 0x00000004a1a07825 */ /* 0x000fc600078e006e */
[----:B------:R0:W-:Y:S01]  /*32d0*/  STG.E desc[UR6][R228.64], R7 ;  /* 0x00000007e4007986 */ /* 0x0001e2000c101906 */
[----:B------:R-:W-:-:S03]  /*32e0*/  IMAD.WIDE.U32 R236, R162, 0x4, R110 ;  /* 0x00000004a2ec7825 */ /* 0x000fc600078e006e */
[----:B------:R0:W-:Y:S01]  /*32f0*/  STG.E desc[UR6][R230.64], R203 ;  /* 0x000000cbe6007986 */ /* 0x0001e2000c101906 */
[----:B-1----:R-:W-:Y:S01]  /*3300*/  FFMA.FTZ R3, R75, R208, R25 ;  /* 0x000000d04b037223 */ /* 0x002fe20000010019 */
[--C-:B------:R-:W-:Y:S02]  /*3310*/  IMAD.WIDE.U32 R162, R163, 0x4, R110.reuse ;  /* 0x00000004a3a27825 */ /* 0x100fe400078e006e */
[----:B------:R0:W-:Y:S02]  /*3320*/  STG.E desc[UR6][R156.64], R9 ;  /* 0x000000099c007986 */ /* 0x0001e4000c101906 */
[----:B------:R-:W-:Y:S02]  /*3330*/  IMAD.WIDE.U32 R110, R164, 0x4, R110 ;  /* 0x00000004a46e7825 */ /* 0x000fe400078e006e */
        /* <DEDUP_REMOVED lines=9> */
.L_x_211:
        /* <DEDUP_REMOVED lines=11> */
.L_x_1026:


//--------------------- .text._ZN10layer_norm13ln_fwd_kernelINS_13Kernel_traitsI13__nv_bfloat16fS2_fjLj24576ELj2ELj1ELj4ELj16ENS_18Kernel_traits_baseILj24576ES2_fS2_fjLj128EEEEEEEvNS_9FwdParamsE --------------------------
	.section	.text._ZN10layer_norm13ln_fwd_kernelINS_13Kernel_traitsI13__nv_bfloat16fS2_fjLj24576ELj2ELj1ELj4ELj16ENS_18Kernel_traits_baseILj24576ES2_fS2_fjLj128EEEEEEEvNS_9FwdParamsE,"ax",@progbits
	.align	128
        .global         _ZN10layer_norm13ln_fwd_kernelINS_13Kernel_traitsI13__nv_bfloat16fS2_fjLj24576ELj2ELj1ELj4ELj16ENS_18Kernel_traits_baseILj24576ES2_fS2_fjLj128EEEEEEEvNS_9FwdParamsE
        .type           _ZN10layer_norm13ln_fwd_kernelINS_13Kernel_traitsI13__nv_bfloat16fS2_fjLj24576ELj2ELj1ELj4ELj16ENS_18Kernel_traits_baseILj24576ES2_fS2_fjLj128EEEEEEEvNS_9FwdParamsE,@function
        .size           _ZN10layer_norm13ln_fwd_kernelINS_13Kernel_traitsI13__nv_bfloat16fS2_fjLj24576ELj2ELj1ELj4ELj16ENS_18Kernel_traits_baseILj24576ES2_fS2_fjLj128EEEEEEEvNS_9FwdParamsE,(.L_x_1027 - _ZN10layer_norm13ln_fwd_kernelINS_13Kernel_traitsI13__nv_bfloat16fS2_fjLj24576ELj2ELj1ELj4ELj16ENS_18Kernel_traits_baseILj24576ES2_fS2_fjLj128EEEEEEEvNS_9FwdParamsE)
        .other          _ZN10layer_norm13ln_fwd_kernelINS_13Kernel_traitsI13__nv_bfloat16fS2_fjLj24576ELj2ELj1ELj4ELj16ENS_18Kernel_traits_baseILj24576ES2_fS2_fjLj128EEEEEEEvNS_9FwdParamsE,@"STO_CUDA_ENTRY STV_DEFAULT"
_ZN10layer_norm13ln_fwd_kernelINS_13Kernel_traitsI13__nv_bfloat16fS2_fjLj24576ELj2ELj1ELj4ELj16ENS_18Kernel_traits_baseILj24576ES2_fS2_fjLj128EEEEEEEvNS_9FwdParamsE:
.text._ZN10layer_norm13ln_fwd_kernelINS_13Kernel_traitsI13__nv_bfloat16fS2_fjLj24576ELj2ELj1ELj4ELj16ENS_18Kernel_traits_baseILj24576ES2_fS2_fjLj128EEEEEEEvNS_9FwdParamsE:
        /* <DEDUP_REMOVED lines=185> */
.L_x_218:
        /* <DEDUP_REMOVED lines=386> */
.L_x_213:
[----:B------:R-:W-:Y:S05]  /*23b0*/  BSYNC.RECONVERGENT B0 ;  /* 0x0000000000007941 */ /* 0x000fea0003800200 */
.L_x_212:
        /* <DEDUP_REMOVED lines=16> */
.L_x_215:
[----:B------:R-:W-:Y:S05]  /*24c0*/  BSYNC.RECONVERGENT B0 ;  /* 0x0000000000007941 */ /* 0x000fea0003800200 */
.L_x_214:
        /* <DEDUP_REMOVED lines=67> */
.L_x_217:
[----:B------:R-:W2:Y:S04]  /*2900*/  LDG.E.STRONG.GPU R23, desc[UR4][R20.64] ;  /* 0x0000000414177981 */ /* 0x000ea8000c1ef900 */
[----:B--2---:R-:W-:Y:S01]  /*2910*/  CCTL.IVALL ;  /* 0x00000000ff00798f */ /* 0x004fe20002000000 */
[----:B------:R-:W-:Y:S05]  /*2920*/  YIELD ;  /* 0x0000000000007946 */ /* 0x000fea0003800000 */
[----:B------:R-:W-:-:S13]  /*2930*/  ISETP.NE.AND P3, PT, R23, R22, PT ;  /* 0x000000161700720c */ /* 0x000fda0003f65270 */
[----:B------:R-:W-:Y:S05]  /*2940*/  @P3 BRA `(.L_x_217) ;  /* 0xfffffffc00ec3947 */ /* 0x000fea000383ffff */
.L_x_216:
[----:B------:R-:W-:Y:S05]  /*2950*/  WARPSYNC.ALL ;  /* 0x0000000000007948 */ /* 0x000fea0003800000 */
[----:B------:R-:W2:Y:S01]  /*2960*/  S2R R221, SR_TID.X ;  /* 0x0000000000dd7919 */ /* 0x000ea20000002100 */
[----:B01----:R-:W0:Y:S01]  /*2970*/  @!P2 LDC.64 R20, c[0x0][0x3c0] ;  /* 0x0000f000ff14ab82 */ /* 0x003e220000000a00 */
[----:B------:R-:W-:Y:S01]  /*2980*/  @!P2 LOP3.LUT R22, R0, 0x1, RZ, 0xc0, !PT ;  /* 0x000000010016a812 */ /* 0x000fe200078ec0ff */
        /* <DEDUP_REMOVED lines=33> */
[C---:B0-----:R-:W-:Y:S01]  /*2ba0*/  FFMA.FTZ R222, R221.reuse, R225, R222 ;  /* 0x000000e1ddde7223 */ /* 0x041fe200000100de */
[----:B------:R-:W-:Y:S02]  /*2bb0*/  FFMA.FTZ R21, R20, R22, R21 ;  /* 0x0000001614157223 */ /* 0x000fe40000010015 */
[----:B------:R-:W0:Y:S02]  /*2bc0*/  LDC R20, c[0x0][0x3d0] ;  /* 0x0000f400ff147b82 */ /* 0x000e240000000800 */
[----:B------:R-:W-:Y:S01]  /*2bd0*/  FMUL.FTZ R21, R221, R21 ;  /* 0x00000015dd157220 */ /* 0x000fe20000410000 */
[----:B------:R-:W0:Y:S05]  /*2be0*/  SHFL.IDX PT, R222, R222, RZ, 0x1f ;  /* 0x00001fffdede7589 */ /* 0x000e2a00000e0000 */
[----:B------:R-:W2:Y:S01]  /*2bf0*/  SHFL.IDX PT, R21, R21, RZ, 0x1f ;  /* 0x00001fff15157589 */ /* 0x000ea200000e0000 */
[----:B0-----:R-:W-:Y:S01]  /*2c00*/  FFMA.FTZ R20, R222, 4.0690105379326269031e-05, R20 ;  /* 0x382aaaabde147823 */ /* 0x001fe20000010014 */
        /* <DEDUP_REMOVED lines=716> */
.L_x_219:
        /* <DEDUP_REMOVED lines=11> */
.L_x_1027:


//--------------------- .text._ZN10layer_norm13ln_fwd_kernelINS_13Kernel_traitsI13__nv_bfloat16S2_S2_fjLj24576ELj2ELj1ELj4ELj16ENS_18Kernel_traits_baseILj24576ES2_S2_S2_fjLj128EEEEEEEvNS_9FwdParamsE --------------------------
	.section	.text._ZN10layer_norm13ln_fwd_kernelINS_13Kernel_traitsI13__nv_bfloat16S2_S2_fjLj24576ELj2ELj1ELj4ELj16ENS_18Kernel_traits_baseILj24576ES2_S2_S2_fjLj128EEEEEEEvNS_9FwdParamsE,"ax",@progbits
	.align	128
        .global         _ZN10layer_norm13ln_fwd_kernelINS_13Kernel_traitsI13__nv_bfloat16S2_S2_fjLj24576ELj2ELj1ELj4ELj16ENS_18Kernel_traits_baseILj24576ES2_S2_S2_fjLj128EEEEEEEvNS_9FwdParamsE
        .type           _ZN10layer_norm13ln_fwd_kernelINS_13Kernel_traitsI13__nv_bfloat16S2_S2_fjLj24576ELj2ELj1ELj4ELj16ENS_18Kernel_traits_baseILj24576ES2_S2_S2_fjLj128EEEEEEEvNS_9FwdParamsE,@function
        .size           _ZN10layer_norm13ln_fwd_kernelINS_13Kernel_traitsI13__nv_bfloat16S2_S2_fjLj24576ELj2ELj1ELj4ELj16ENS_18Kernel_traits_baseILj24576ES2_S2_S2_fjLj128EEEEEEEvNS_9FwdParamsE,(.L_x_1028 - _ZN10layer_norm13ln_fwd_kernelINS_13Kernel_traitsI13__nv_bfloat16S2_S2_fjLj24576ELj2ELj1ELj4ELj16ENS_18Kernel_traits_baseILj24576ES2_S2_S2_fjLj128EEEEEEEvNS_9FwdParamsE)
        .other          _ZN10layer_norm13ln_fwd_kernelINS_13Kernel_traitsI13__nv_bfloat16S2_S2_fjLj24576ELj2ELj1ELj4ELj16ENS_18Kernel_traits_baseILj24576ES2_S2_S2_fjLj128EEEEEEEvNS_9FwdParamsE,@"STO_CUDA_ENTRY STV_DEFAULT"
_ZN10layer_norm13ln_fwd_kernelINS_13Kernel_traitsI13__nv_bfloat16S2_S2_fjLj24576ELj2ELj1ELj4ELj16ENS_18Kernel_traits_baseILj24576ES2_S2_S2_fjLj128EEEEEEEvNS_9FwdParamsE:
.text._ZN10layer_norm13ln_fwd_kernelINS_13Kernel_traitsI13__nv_bfloat16S2_S2_fjLj24576ELj2ELj1ELj4ELj16ENS_18Kernel_traits_baseILj24576ES2_S2_S2_fjLj128EEEEEEEvNS_9FwdParamsE:
        /* <DEDUP_REMOVED lines=44> */
.L_x_226:
        /* <DEDUP_REMOVED lines=504> */
.L_x_221:
[----:B------:R-:W-:Y:S05]  /*2240*/  BSYNC.RECONVERGENT B0 ;  /* 0x0000000000007941 */ /* 0x000fea0003800200 */
.L_x_220:
        /* <DEDUP_REMOVED lines=13> */
.L_x_223:
[----:B------:R-:W-:Y:S05]  /*2320*/  BSYNC.RECONVERGENT B0 ;  /* 0x0000000000007941 */ /* 0x000fea0003800200 */
.L_x_222:
[----:B------:R-:W1:Y:S01]  /*2330*/  SHFL.DOWN PT, R157, R176, 0x2, 0x1f ;  /* 0x08401f00b09d7f89 */ /* 0x000e6200000e0000 */
[----:B------:R-:W-:Y:S02]  /*2340*/  ISETP.NE.AND P3, PT, R22, RZ, PT ;  /* 0x000000ff1600720c */ /* 0x000fe40003f65270 */
[----:B------:R-:W-:Y:S01]  /*2350*/  ISETP.GT.U32.AND P2, PT, R156, 0x1, PT ;  /* 0x000000019c00780c */ /* 0x000fe20003f44070 */
        /* <DEDUP_REMOVED lines=41> */
[----:B------:R-:W-:Y:S02]  /*25f0*/  SHF.R.U32.HI R184, RZ, 0x1, R24 ;  /* 0x00000001ffb87819 */ /* 0x000fe40000011618 */
[----:B------:R-:W-:Y:S02]  /*2600*/  LOP3.LUT R159, R176, R172, RZ, 0xc0, !PT ;  /* 0x000000acb09f7212 */ /* 0x000fe400078ec0ff */
[----:B------:R-:W-:Y:S02]  /*2610*/  SHF.L.U32 R158, R24, 0x3, RZ ;  /* 0x00000003189e7819 */ /* 0x000fe400000006ff */
[----:B------:R-:W-:Y:S02]  /*2620*/  IADD3.X R182, PT, PT, RZ, RZ, RZ, P3, !PT ;  /* 0x000000ffffb67210 */ /* 0x000fe40001ffe4ff */
[----:B------:R-:W-:-:S02]  /*2630*/  IADD3 R176, P4, PT, R184, R159, RZ ;  /* 0x0000009fb8b07210 */ /* 0x000fc40007f9e0ff */
[----:B---3--:R-:W-:Y:S02]  /*2640*/  LEA R178, P3, R180, R156, 0x3 ;  /* 0x0000009cb4b27211 */ /* 0x008fe400078618ff */
[----:B------:R-:W-:Y:S02]  /*2650*/  LOP3.LUT R158, R158, 0x8, RZ, 0xc0, !PT ;  /* 0x000000089e9e7812 */ /* 0x000fe400078ec0ff */
[----:B------:R-:W-:Y:S02]  /*2660*/  LEA.HI.X.SX32 R159, R159, RZ, 0x1, P4 ;  /* 0x000000ff9f9f7211 */ /* 0x000fe400020f0eff */
[----:B-1----:R-:W-:Y:S02]  /*2670*/  LEA R156, P5, R176, UR6, 0x2 ;  /* 0x00000006b09c7c11 */ /* 0x002fe4000f8a10ff */
[----:B------:R-:W-:Y:S01]  /*2680*/  IADD3 R158, P4, PT, R158, R178, RZ ;  /* 0x000000b29e9e7210 */ /* 0x000fe20007f9e0ff */
[----:B------:R-:W-:Y:S01]  /*2690*/  HFMA2 R178, -RZ, RZ, 0, 5.9604644775390625e-08 ;  /* 0x00000001ffb27431 */ /* 0x000fe200000001ff */
[----:B------:R-:W-:-:S02]  /*26a0*/  LEA.HI.X R180, R180, R157, R182, 0x3, P3 ;  /* 0x0000009db4b47211 */ /* 0x000fc400018f1cb6 */
[----:B------:R-:W-:Y:S02]  /*26b0*/  ISETP.GT.U32.AND P3, PT, R18, 0x1, PT ;  /* 0x000000011200780c */ /* 0x000fe40003f64070 */
        /* <DEDUP_REMOVED lines=10> */
.L_x_225:
[----:B0-----:R-:W-:Y:S02]  /*2760*/  MOV R154, R156 ;  /* 0x0000009c009a7202 */ /* 0x001fe40000000f00 */
[----:B------:R-:W-:-:S05]  /*2770*/  MOV R155, R157 ;  /* 0x0000009d009b7202 */ /* 0x000fca0000000f00 */
[----:B------:R-:W2:Y:S04]  /*2780*/  LDG.E.STRONG.GPU R154, desc[UR4][R154.64] ;  /* 0x000000049a9a7981 */ /* 0x000ea8000c1ef900 */
[----:B--2---:R-:W-:Y:S01]  /*2790*/  CCTL.IVALL ;  /* 0x00000000ff00798f */ /* 0x004fe20002000000 */
[----:B------:R-:W-:Y:S05]  /*27a0*/  YIELD ;  /* 0x0000000000007946 */ /* 0x000fea0003800000 */
[----:B------:R-:W-:-:S13]  /*27b0*/  ISETP.NE.AND P3, PT, R154, R178, PT ;  /* 0x000000b29a00720c */ /* 0x000fda0003f65270 */
[----:B------:R-:W-:Y:S05]  /*27c0*/  @P3 BRA `(.L_x_225) ;  /* 0xfffffffc00e43947 */ /* 0x000fea000383ffff */
.L_x_224:
[----:B------:R-:W-:Y:S05]  /*27d0*/  WARPSYNC.ALL ;  /* 0x0000000000007948 */ /* 0x000fea0003800000 */
[----:B0-2---:R-:W0:Y:S01]  /*27e0*/  @!P2 LDC.64 R154, c[0x0][0x3c0] ;  /* 0x0000f000ff9aab82 */ /* 0x005e220000000a00 */
[----:B------:R-:W-:Y:S01]  /*27f0*/  @!P2 LOP3.LUT R156, R18, 0x1, RZ, 0xc0, !PT ;  /* 0x00000001129ca812 */ /* 0x000fe200078ec0ff */
[----:B------:R-:W2:Y:S01]  /*2800*/  LDCU UR6, c[0x0][0x384] ;  /* 0x00007080ff0677ac */ /* 0x000ea20008000800 */
        /* <DEDUP_REMOVED lines=13> */
[----:B------:R-:W1:Y:S01]  /*28e0*/  @!P2 LDG.E.64 R156, desc[UR4][R154.64] ;  /* 0x000000049a9ca981 */ /* 0x000e62000c1e1b00 */
[----:B------:R-:W-:Y:S02]  /*28f0*/  MOV R159, RZ ;  /* 0x000000ff009f7202 */ /* 0x000fe40000000f00 */
[----:B------:R-:W-:Y:S02]  /*2900*/  @!P2 MOV R159, 0x46400000 ;  /* 0x46400000009fa802 */ /* 0x000fe40000000f00 */
[----:B------:R-:W-:Y:S02]  /*2910*/  IADD3 R18, PT, PT, R18, 0x1, RZ ;  /* 0x0000000112127810 */ /* 0x000fe40007ffe0ff */
[----:B------:R-:W-:Y:S01]  /*2920*/  PLOP3.LUT P1, PT, P1, PT, PT, 0x8, 0x80 ;  /* 0x000000000080781c */ /* 0x000fe20000f2e170 */
[----:B------:R-:W0:Y:S01]  /*2930*/  SHFL.DOWN PT, R24, R159, 0x1, 0x1f ;  /* 0x08201f009f187f89 */ /* 0x000e2200000e0000 */
[----:B------:R-:W-:Y:S01]  /*2940*/  LOP3.LUT R18, R18, 0x3, RZ, 0xc0, !PT ;  /* 0x0000000312127812 */ /* 0x000fe200078ec0ff */
[----:B0-----:R-:W-:-:S06]  /*2950*/  FADD.FTZ R176, R24, R159 ;  /* 0x0000009f18b07221 */ /* 0x001fcc0000010000 */
[----:B------:R-:W0:Y:S01]  /*2960*/  MUFU.RCP R176, R176 ;  /* 0x000000b000b07308 */ /* 0x000e220000001000 */
[----:B-1----:R-:W1:Y:S04]  /*2970*/  SHFL.DOWN PT, R158, R156, 0x1, 0x1f ;  /* 0x08201f009c9e7f89 */ /* 0x002e6800000e0000 */
[----:B------:R-:W3:Y:S01]  /*2980*/  SHFL.DOWN PT, R174, R157, 0x1, 0x1f ;  /* 0x08201f009dae7f89 */ /* 0x000ee200000e0000 */
[----:B-1----:R-:W-:Y:S01]  /*2990*/  FADD.FTZ R178, -R158, R156 ;  /* 0x0000009c9eb27221 */ /* 0x002fe20000010100 */
[----:B------:R-:W-:-:S03]  /*29a0*/  FMUL.FTZ R158, R24, R158 ;  /* 0x0000009e189e7220 */ /* 0x000fc60000410000 */
[----:B------:R-:W-:Y:S01]  /*29b0*/  FMUL.FTZ R178, R178, R178 ;  /* 0x000000b2b2b27220 */ /* 0x000fe20000410000 */
[----:B---3--:R-:W-:-:S03]  /*29c0*/  FADD.FTZ R155, R174, R157 ;  /* 0x0000009dae9b7221 */ /* 0x008fc60000010000 */
[----:B------:R-:W-:Y:S01]  /*29d0*/  FMUL.FTZ R178, R178, R159 ;  /* 0x0000009fb2b27220 */ /* 0x000fe20000410000 */
[----:B------:R-:W-:Y:S02]  /*29e0*/  FFMA.FTZ R159, R159, R156, R158 ;  /* 0x0000009c9f9f7223 */ /* 0x000fe4000001009e */
[----:B------:R-:W1:Y:S01]  /*29f0*/  @P0 LDC.64 R156, c[0x0][0x3a0] ;  /* 0x0000e800ff9c0b82 */ /* 0x000e620000000a00 */
[----:B------:R-:W-:Y:S01]  /*2a00*/  FMUL.FTZ R178, R24, R178 ;  /* 0x000000b218b27220 */ /* 0x000fe20000410000 */
[----:B0-----:R-:W-:-:S03]  /*2a10*/  FMUL.FTZ R158, R176, R159 ;  /* 0x0000009fb09e7220 */ /* 0x001fc60000410000 */
[----:B------:R-:W-:-:S03]  /*2a20*/  FFMA.FTZ R178, R176, R178, R155 ;  /* 0x000000b2b0b27223 */ /* 0x000fc6000001009b */
[----:B------:R-:W0:Y:S01]  /*2a30*/  LDC R24, c[0x0][0x3d0] ;  /* 0x0000f400ff187b82 */ /* 0x000e220000000800 */
[----:B------:R-:W3:Y:S04]  /*2a40*/  SHFL.IDX PT, R158, R158, RZ, 0x1f ;  /* 0x00001fff9e9e7589 */ /* 0x000ee800000e0000 */
[----:B------:R-:W0:Y:S01]  /*2a50*/  SHFL.IDX PT, R155, R178, RZ, 0x1f ;  /* 0x00001fffb29b7589 */ /* 0x000e2200000e0000 */
[----:B-1----:R-:W-:-:S04]  /*2a60*/  @P0 IMAD.WIDE R156, R20, 0x4, R156 ;  /* 0x00000004149c0825 */ /* 0x002fc800078e029c */
[--C-:B---3--:R-:W-:Y:S01]  /*2a70*/  FADD.FTZ R159, R160, -R158.reuse ;  /* 0x8000009ea09f7221 */ /* 0x108fe20000010000 */
[--C-:B------:R-:W-:Y:S01]  /*2a80*/  FADD.FTZ R174, R161, -R158.reuse ;  /* 0x8000009ea1ae7221 */ /* 0x100fe20000010000 */
[----:B------:R-:W-:Y:S01]  /*2a90*/  FADD.FTZ R33, R33, -R158 ;  /* 0x8000009e21217221 */ /* 0x000fe20000010000 */
[----:B------:R-:W1:Y:S01]  /*2aa0*/  LDC.64 R160, c[0x0][0x398] ;  /* 0x0000e600ffa07b82 */ /* 0x000e620000000a00 */
[----:B0-----:R-:W-:Y:S01]  /*2ab0*/  FFMA.FTZ R24, R155, 4.0690105379326269031e-05, R24 ;  /* 0x382aaaab9b187823 */ /* 0x001fe20000010018 */
[--C-:B------:R-:W-:Y:S01]  /*2ac0*/  FADD.FTZ R31, R31, -R158.reuse ;  /* 0x8000009e1f1f7221 */ /* 0x100fe20000010000 */
[--C-:B------:R-:W-:Y:S01]  /*2ad0*/  FADD.FTZ R29, R29, -R158.reuse ;  /* 0x8000009e1d1d7221 */ /* 0x100fe20000010000 */
[--C-:B------:R-:W-:Y:S01]  /*2ae0*/  FADD.FTZ R27, R27, -R158.reuse ;  /* 0x8000009e1b1b7221 */ /* 0x100fe20000010000 */
[--C-:B------:R-:W-:Y:S01]  /*2af0*/  FADD.FTZ R25, R25, -R158.reuse ;  /* 0x8000009e19197221 */ /* 0x100fe20000010000 */
[--C-:B------:R-:W-:Y:S01]  /*2b00*/  FADD.FTZ R23, R23, -R158.reuse ;  /* 0x8000009e17177221 */ /* 0x100fe20000010000 */
[----:B------:R-:W0:Y:S01]  /*2b10*/  MUFU.RSQ R24, R24 ;  /* 0x0000001800187308 */ /* 0x000e220000001400 */
        /* <DEDUP_REMOVED lines=46> */
[----:B---3--:R-:W-:-:S04]  /*2e00*/  @P0 IMAD.WIDE R154, R20, 0x4, R154 ;  /* 0x00000004149a0825 */ /* 0x008fc800078e029a */
        /* <DEDUP_REMOVED lines=158> */
[----:B-1----:R-:W-:Y:S01]  /*37f0*/  IMAD.WIDE.U32 R156, R10, 0x10, R160 ;  /* 0x000000100a9c7825 */ /* 0x002fe200078e00a0 */
        /* <DEDUP_REMOVED lines=10> */
[----:B0-----:R-:W-:Y:S01]  /*38a0*/  IMAD.WIDE.U32 R24, R14, 0x10, R160 ;  /* 0x000000100e187825 */ /* 0x001fe200078e00a0 */
        /* <DEDUP_REMOVED lines=182> */
[----:B--2---:R-:W-:-:S02]  /*4410*/  ISETP.GE.AND P2, PT, R20, UR6, PT ;  /* 0x0000000614007c0c */ /* 0x004fc4000bf46270 */
[----:B------:R4:W-:Y:S04]  /*4420*/  STG.E.128 desc[UR4][R4.64], R24 ;  /* 0x0000001804007986 */ /* 0x0009e8000c101d04 */
[----:B------:R4:W-:Y:S04]  /*4430*/  STG.E.128 desc[UR4][R2.64], R28 ;  /* 0x0000001c02007986 */ /* 0x0009e8000c101d04 */
[----:B------:R4:W-:Y:S03]  /*4440*/  STG.E.128 desc[UR4][R160.64], R32 ;  /* 0x00000020a0007986 */ /* 0x0009e6000c101d04 */
[----:B------:R-:W-:Y:S05]  /*4450*/  @!P2 BRA `(.L_x_226) ;  /* 0xffffffbc0098a947 */ /* 0x000fea000383ffff */
[----:B------:R-:W-:Y:S05]  /*4460*/  EXIT ;  /* 0x000000000000794d */ /* 0x000fea0003800000 */
.L_x_227:
        /* <DEDUP_REMOVED lines=9> */
.L_x_1028:


//--------------------- .text._ZN10layer_norm13ln_fwd_kernelINS_13Kernel_traitsI6__halffS2_fjLj24576ELj2ELj1ELj4ELj16ENS_18Kernel_traits_baseILj24576ES2_fS2_fjLj128EEEEEEEvNS_9FwdParamsE --------------------------
	.section	.text._ZN10layer_norm13ln_fwd_kernelINS_13Kernel_traitsI6__halffS2_fjLj24576ELj2ELj1ELj4ELj16ENS_18Kernel_traits_baseILj24576ES2_fS2_fjLj128EEEEEEEvNS_9FwdParamsE,"ax",@progbits
	.align	128
        .global         _ZN10layer_norm13ln_fwd_kernelINS_13Kernel_traitsI6__halffS2_fjLj24576ELj2ELj1ELj4ELj16ENS_18Kernel_traits_baseILj24576ES2_fS2_fjLj128EEEEEEEvNS_9FwdParamsE
        .type           _ZN10layer_norm13ln_fwd_kernelINS_13Kernel_traitsI6__halffS2_fjLj24576ELj2ELj1ELj4ELj16ENS_18Kernel_traits_baseILj24576ES2_fS2_fjLj128EEEEEEEvNS_9FwdParamsE,@function
        .size           _ZN10layer_norm13ln_fwd_kernelINS_13Kernel_traitsI6__halffS2_fjLj24576ELj2ELj1ELj4ELj16ENS_18Kernel_traits_baseILj24576ES2_fS2_fjLj128EEEEEEEvNS_9FwdParamsE,(.L_x_1029 - _ZN10layer_norm13ln_fwd_kernelINS_13Kernel_traitsI6__halffS2_fjLj24576ELj2ELj1ELj4ELj16ENS_18Kernel_traits_baseILj24576ES2_fS2_fjLj128EEEEEEEvNS_9FwdParamsE)
        .other          _ZN10layer_norm13ln_fwd_kernelINS_13Kernel_traitsI6__halffS2_fjLj24576ELj2ELj1ELj4ELj16ENS_18Kernel_traits_baseILj24576ES2_fS2_fjLj128EEEEEEEvNS_9FwdParamsE,@"STO_CUDA_ENTRY STV_DEFAULT"
_ZN10layer_norm13ln_fwd_kernelINS_13Kernel_traitsI6__halffS2_fjLj24576ELj2ELj1ELj4ELj16ENS_18Kernel_traits_baseILj24576ES2_fS2_fjLj128EEEEEEEvNS_9FwdParamsE:
.text._ZN10layer_norm13ln_fwd_kernelINS_13Kernel_traitsI6__halffS2_fjLj24576ELj2ELj1ELj4ELj16ENS_18Kernel_traits_baseILj24576ES2_fS2_fjLj128EEEEEEEvNS_9FwdParamsE:
        /* <DEDUP_REMOVED lines=185> */
.L_x_234:
        /* <DEDUP_REMOVED lines=386> */
.L_x_229:
[----:B------:R-:W-:Y:S05]  /*23b0*/  BSYNC.RECONVERGENT B0 ;  /* 0x0000000000007941 */ /* 0x000fea0003800200 */
.L_x_228:
        /* <DEDUP_REMOVED lines=16> */
.L_x_231:
[----:B------:R-:W-:Y:S05]  /*24c0*/  BSYNC.RECONVERGENT B0 ;  /* 0x0000000000007941 */ /* 0x000fea0003800200 */
.L_x_230:
        /* <DEDUP_REMOVED lines=67> */
.L_x_233:
[----:B------:R-:W2:Y:S04]  /*2900*/  LDG.E.STRONG.GPU R23, desc[UR4][R20.64] ;  /* 0x0000000414177981 */ /* 0x000ea8000c1ef900 */
[----:B--2---:R-:W-:Y:S01]  /*2910*/  CCTL.IVALL ;  /* 0x00000000ff00798f */ /* 0x004fe20002000000 */
[----:B------:R-:W-:Y:S05]  /*2920*/  YIELD ;  /* 0x0000000000007946 */ /* 0x000fea0003800000 */
[----:B------:R-:W-:-:S13]  /*2930*/  ISETP.NE.AND P3, PT, R23, R22, PT ;  /* 0x000000161700720c */ /* 0x000fda0003f65270 */
[----:B------:R-:W-:Y:S05]  /*2940*/  @P3 BRA `(.L_x_233) ;  /* 0xfffffffc00ec3947 */ /* 0x000fea000383ffff */
.L_x_232:
        /* <DEDUP_REMOVED lines=760> */
.L_x_235:
        /* <DEDUP_REMOVED lines=11> */
.L_x_1029:


//--------------------- .text._ZN10layer_norm13ln_fwd_kernelINS_13Kernel_traitsI6__halfS2_S2_fjLj24576ELj2ELj1ELj4ELj16ENS_18Kernel_traits_baseILj24576ES2_S2_S2_fjLj128EEEEEEEvNS_9FwdParamsE --------------------------
	.section	.text._ZN10layer_norm13ln_fwd_kernelINS_13Kernel_traitsI6__halfS2_S2_fjLj24576ELj2ELj1ELj4ELj16ENS_18Kernel_traits_baseILj24576ES2_S2_S2_fjLj128EEEEEEEvNS_9FwdParamsE,"ax",@progbits
	.align	128
        .global         _ZN10layer_norm13ln_fwd_kernelINS_13Kernel_traitsI6__halfS2_S2_fjLj24576ELj2ELj1ELj4ELj16ENS_18Kernel_traits_baseILj24576ES2_S2_S2_fjLj128EEEEEEEvNS_9FwdParamsE
        .type           _ZN10layer_norm13ln_fwd_kernelINS_13Kernel_traitsI6__halfS2_S2_fjLj24576ELj2ELj1ELj4ELj16ENS_18Kernel_traits_baseILj24576ES2_S2_S2_fjLj128EEEEEEEvNS_9FwdParamsE,@function
        .size           _ZN10layer_norm13ln_fwd_kernelINS_13Kernel_traitsI6__halfS2_S2_fjLj24576ELj2ELj1ELj4ELj16ENS_18Kernel_traits_baseILj24576ES2_S2_S2_fjLj128EEEEEEEvNS_9FwdParamsE,(.L_x_1030 - _ZN10layer_norm13ln_fwd_kernelINS_13Kernel_traitsI6__halfS2_S2_fjLj24576ELj2ELj1ELj4ELj16ENS_18Kernel_traits_baseILj24576ES2_S2_S2_fjLj128EEEEEEEvNS_9FwdParamsE)
        .other          _ZN10layer_norm13ln_fwd_kernelINS_13Kernel_traitsI6__halfS2_S2_fjLj24576ELj2ELj1ELj4ELj16ENS_18Kernel_traits_baseILj24576ES2_S2_S2_fjLj128EEEEEEEvNS_9FwdParamsE,@"STO_CUDA_ENTRY STV_DEFAULT"
_ZN10layer_norm13ln_fwd_kernelINS_13Kernel_traitsI6__halfS2_S2_fjLj24576ELj2ELj1ELj4ELj16ENS_18Kernel_traits_baseILj24576ES2_S2_S2_fjLj128EEEEEEEvNS_9FwdParamsE:
.text._ZN10layer_norm13ln_fwd_kernelINS_13Kernel_traitsI6__halfS2_S2_fjLj24576ELj2ELj1ELj4ELj16ENS_18Kernel_traits_baseILj24576ES2_S2_S2_fjLj128EEEEEEEvNS_9FwdParamsE:
        /* <DEDUP_REMOVED lines=44> */
.L_x_242:
        /* <DEDUP_REMOVED lines=456> */
.L_x_237:
[----:B------:R-:W-:Y:S05]  /*1f40*/  BSYNC.RECONVERGENT B0 ;  /* 0x0000000000007941 */ /* 0x000fea0003800200 */
.L_x_236:
        /* <DEDUP_REMOVED lines=13> */
.L_x_239:
[----:B------:R-:W-:Y:S05]  /*2020*/  BSYNC.RECONVERGENT B0 ;  /* 0x0000000000007941 */ /* 0x000fea0003800200 */
.L_x_238:
        /* <DEDUP_REMOVED lines=49> */
[----:B0-----:R-:W-:Y:S02]  /*2340*/  LEA R215, P3, R216, R152, 0x3 ;  /* 0x00000098d8d77211 */ /* 0x001fe400078618ff */
[----:B------:R-:W-:Y:S02]  /*2350*/  LOP3.LUT R154, R154, 0x8, RZ, 0xc0, !PT ;  /* 0x000000089a9a7812 */ /* 0x000fe400078ec0ff */
[----:B------:R-:W-:Y:S02]  /*2360*/  LEA.HI.X.SX32 R155, R155, RZ, 0x1, P4 ;  /* 0x000000ff9b9b7211 */ /* 0x000fe400020f0eff */
[----:B---3--:R-:W-:Y:S02]  /*2370*/  LEA R152, P5, R214, UR6, 0x2 ;  /* 0x00000006d6987c11 */ /* 0x008fe4000f8a10ff */
[----:B------:R-:W-:Y:S01]  /*2380*/  IADD3 R154, P4, PT, R154, R215, RZ ;  /* 0x000000d79a9a7210 */ /* 0x000fe20007f9e0ff */
[----:B------:R-:W-:Y:S01]  /*2390*/  HFMA2 R215, -RZ, RZ, 0, 5.9604644775390625e-08 ;  /* 0x00000001ffd77431 */ /* 0x000fe200000001ff */
[----:B------:R-:W-:-:S02]  /*23a0*/  LEA.HI.X R216, R216, R153, R217, 0x3, P3 ;  /* 0x00000099d8d87211 */ /* 0x000fc400018f1cd9 */
[----:B------:R-:W-:Y:S02]  /*23b0*/  ISETP.GT.U32.AND P3, PT, R18, 0x1, PT ;  /* 0x000000011200780c */ /* 0x000fe40003f64070 */
        /* <DEDUP_REMOVED lines=10> */
.L_x_241:
[----:B0-----:R-:W-:Y:S02]  /*2460*/  MOV R150, R152 ;  /* 0x0000009800967202 */ /* 0x001fe40000000f00 */
[----:B------:R-:W-:-:S05]  /*2470*/  MOV R151, R153 ;  /* 0x0000009900977202 */ /* 0x000fca0000000f00 */
[----:B------:R-:W2:Y:S04]  /*2480*/  LDG.E.STRONG.GPU R150, desc[UR4][R150.64] ;  /* 0x0000000496967981 */ /* 0x000ea8000c1ef900 */
[----:B--2---:R-:W-:Y:S01]  /*2490*/  CCTL.IVALL ;  /* 0x00000000ff00798f */ /* 0x004fe20002000000 */
[----:B------:R-:W-:Y:S05]  /*24a0*/  YIELD ;  /* 0x0000000000007946 */ /* 0x000fea0003800000 */
[----:B------:R-:W-:-:S13]  /*24b0*/  ISETP.NE.AND P3, PT, R150, R217, PT ;  /* 0x000000d99600720c */ /* 0x000fda0003f65270 */
[----:B------:R-:W-:Y:S05]  /*24c0*/  @P3 BRA `(.L_x_241) ;  /* 0xfffffffc00e43947 */ /* 0x000fea000383ffff */
.L_x_240:
        /* <DEDUP_REMOVED lines=26> */
[----:B---3--:R-:W1:Y:S04]  /*2670*/  SHFL.DOWN PT, R155, R152, 0x1, 0x1f ;  /* 0x08201f00989b7f89 */ /* 0x008e6800000e0000 */
[----:B------:R-:W3:Y:S01]  /*2680*/  SHFL.DOWN PT, R214, R153, 0x1, 0x1f ;  /* 0x08201f0099d67f89 */ /* 0x000ee200000e0000 */
[----:B-1----:R-:W-:Y:S01]  /*2690*/  FADD.FTZ R215, -R155, R152 ;  /* 0x000000989bd77221 */ /* 0x002fe20000010100 */
[----:B------:R-:W-:-:S03]  /*26a0*/  FMUL.FTZ R150, R154, R155 ;  /* 0x0000009b9a967220 */ /* 0x000fc60000410000 */
[----:B------:R-:W-:Y:S01]  /*26b0*/  FMUL.FTZ R216, R215, R215 ;  /* 0x000000d7d7d87220 */ /* 0x000fe20000410000 */
[----:B---3--:R-:W-:Y:S01]  /*26c0*/  FADD.FTZ R214, R214, R153 ;  /* 0x00000099d6d67221 */ /* 0x008fe20000010000 */
[----:B------:R-:W-:Y:S02]  /*26d0*/  FFMA.FTZ R150, R27, R152, R150 ;  /* 0x000000981b967223 */ /* 0x000fe40000010096 */
[----:B------:R-:W-:Y:S01]  /*26e0*/  FMUL.FTZ R215, R216, R27 ;  /* 0x0000001bd8d77220 */ /* 0x000fe20000410000 */
[----:B------:R-:W1:Y:S01]  /*26f0*/  @P0 LDC.64 R152, c[0x0][0x3a0] ;  /* 0x0000e800ff980b82 */ /* 0x000e620000000a00 */
[----:B0-----:R-:W-:Y:S02]  /*2700*/  FMUL.FTZ R155, R213, R150 ;  /* 0x00000096d59b7220 */ /* 0x001fe40000410000 */
[----:B------:R-:W-:-:S04]  /*2710*/  FMUL.FTZ R215, R154, R215 ;  /* 0x000000d79ad77220 */ /* 0x000fc80000410000 */
[----:B------:R-:W-:Y:S01]  /*2720*/  FFMA.FTZ R214, R213, R215, R214 ;  /* 0x000000d7d5d67223 */ /* 0x000fe200000100d6 */
[----:B------:R-:W0:Y:S01]  /*2730*/  LDC R27, c[0x0][0x3d0] ;  /* 0x0000f400ff1b7b82 */ /* 0x000e220000000800 */
[----:B------:R-:W3:Y:S04]  /*2740*/  SHFL.IDX PT, R155, R155, RZ, 0x1f ;  /* 0x00001fff9b9b7589 */ /* 0x000ee800000e0000 */
[----:B------:R-:W0:Y:S03]  /*2750*/  SHFL.IDX PT, R214, R214, RZ, 0x1f ;  /* 0x00001fffd6d67589 */ /* 0x000e2600000e0000 */
[----:B------:R-:W4:Y:S01]  /*2760*/  @P0 LDC.64 R150, c[0x0][0x3a8] ;  /* 0x0000ea00ff960b82 */ /* 0x000f220000000a00 */
[----:B-1----:R-:W-:-:S05]  /*2770*/  @P0 IMAD.WIDE R152, R19, 0x4, R152 ;  /* 0x0000000413980825 */ /* 0x002fca00078e0298 */
[----:B---3--:R1:W-:Y:S01]  /*2780*/  @P0 STG.E desc[UR4][R152.64], R155 ;  /* 0x0000009b98000986 */ /* 0x0083e2000c101904 */
[--C-:B------:R-:W-:Y:S01]  /*2790*/  FADD.FTZ R8, R8, -R155.reuse ;  /* 0x8000009b08087221 */ /* 0x100fe20000010000 */
[--C-:B------:R-:W-:Y:S01]  /*27a0*/  FADD.FTZ R6, R6, -R155.reuse ;  /* 0x8000009b06067221 */ /* 0x100fe20000010000 */
[----:B------:R-:W-:Y:S01]  /*27b0*/  FADD.FTZ R10, R10, -R155 ;  /* 0x8000009b0a0a7221 */ /* 0x000fe20000010000 */
[----:B0-----:R-:W-:Y:S01]  /*27c0*/  FFMA.FTZ R27, R214, 4.0690105379326269031e-05, R27 ;  /* 0x382aaaabd61b7823 */ /* 0x001fe2000001001b */
[--C-:B------:R-:W-:Y:S01]  /*27d0*/  FADD.FTZ R9, R9, -R155.reuse ;  /* 0x8000009b09097221 */ /* 0x100fe20000010000 */
[--C-:B------:R-:W-:Y:S01]  /*27e0*/  FADD.FTZ R5, R5, -R155.reuse ;  /* 0x8000009b05057221 */ /* 0x100fe20000010000 */
[--C-:B------:R-:W-:Y:S01]  /*27f0*/  FADD.FTZ R4, R4, -R155.reuse ;  /* 0x8000009b04047221 */ /* 0x100fe20000010000 */
[--C-:B------:R-:W-:Y:S01]  /*2800*/  FADD.FTZ R3, R3, -R155.reuse ;  /* 0x8000009b03037221 */ /* 0x100fe20000010000 */
[--C-:B------:R-:W-:Y:S01]  /*2810*/  FADD.FTZ R2, R2, -R155.reuse ;  /* 0x8000009b02027221 */ /* 0x100fe20000010000 */
[----:B------:R-:W0:Y:S01]  /*2820*/  MUFU.RSQ R27, R27 ;  /* 0x0000001b001b7308 */ /* 0x000e220000001400 */
[--C-:B------:R-:W-:Y:S01]  /*2830*/  FADD.FTZ R22, R22, -R155.reuse ;  /* 0x8000009b16167221 */ /* 0x100fe20000010000 */
[----:B-1----:R-:W1:Y:S01]  /*2840*/  LDC.64 R152, c[0x0][0x398] ;  /* 0x0000e600ff987b82 */ /* 0x002e620000000a00 */
        /* <DEDUP_REMOVED lines=190> */
[--C-:B-1----:R-:W-:Y:S01]  /*3430*/  IMAD.WIDE.U32 R4, R15, 0x10, R152.reuse ;  /* 0x000000100f047825 */ /* 0x102fe200078e0098 */
[----:B------:R-:W-:Y:S02]  /*3440*/  F2FP.F16.F32.PACK_AB R214, RZ, R3 ;  /* 0x00000003ffd6723e */ /* 0x000fe400000000ff */
[----:B0-----:R-:W-:Y:S01]  /*3450*/  F2FP.F16.F32.PACK_AB R151, RZ, R9 ;  /* 0x00000009ff97723e */ /* 0x001fe200000000ff */
        /* <DEDUP_REMOVED lines=209> */
.L_x_243:
        /* <DEDUP_REMOVED lines=9> */
.L_x_1030:


//--------------------- .text._ZN10layer_norm13ln_fwd_kernelINS_13Kernel_traitsIffffjLj24576ELj4ELj1ELj4ELj16ENS_18Kernel_traits_baseILj24576EffffjLj128EEEEEEEvNS_9FwdParamsE --------------------------
	.section	.text._ZN10layer_norm13ln_fwd_kernelINS_13Kernel_traitsIffffjLj24576ELj4ELj1ELj4ELj16ENS_18Kernel_traits_baseILj24576EffffjLj128EEEEEEEvNS_9FwdParamsE,"ax",@progbits
	.align	128
        .global         _ZN10layer_norm13ln_fwd_kernelINS_13Kernel_traitsIffffjLj24576ELj4ELj1ELj4ELj16ENS_18Kernel_traits_baseILj24576EffffjLj128EEEEEEEvNS_9FwdParamsE
        .type           _ZN10layer_norm13ln_fwd_kernelINS_13Kernel_traitsIffffjLj24576ELj4ELj1ELj4ELj16ENS_18Kernel_traits_baseILj24576EffffjLj128EEEEEEEvNS_9FwdParamsE,@function
        .size           _ZN10layer_norm13ln_fwd_kernelINS_13Kernel_traitsIffffjLj24576ELj4ELj1ELj4ELj16ENS_18Kernel_traits_baseILj24576EffffjLj128EEEEEEEvNS_9FwdParamsE,(.L_x_1031 - _ZN10layer_norm13ln_fwd_kernelINS_13Kernel_traitsIffffjLj24576ELj4ELj1ELj4ELj16ENS_18Kernel_traits_baseILj24576EffffjLj128EEEEEEEvNS_9FwdParamsE)
        .other          _ZN10layer_norm13ln_fwd_kernelINS_13Kernel_traitsIffffjLj24576ELj4ELj1ELj4ELj16ENS_18Kernel_traits_baseILj24576EffffjLj128EEEEEEEvNS_9FwdParamsE,@"STO_CUDA_ENTRY STV_DEFAULT"
_ZN10layer_norm13ln_fwd_kernelINS_13Kernel_traitsIffffjLj24576ELj4ELj1ELj4ELj16ENS_18Kernel_traits_baseILj24576EffffjLj128EEEEEEEvNS_9FwdParamsE:
.text._ZN10layer_norm13ln_fwd_kernelINS_13Kernel_traitsIffffjLj24576ELj4ELj1ELj4ELj16ENS_18Kernel_traits_baseILj24576EffffjLj128EEEEEEEvNS_9FwdParamsE:
        /* <DEDUP_REMOVED lines=45> */
.L_x_248:
        /* <DEDUP_REMOVED lines=215> */
.L_x_245:
[----:B------:R-:W-:Y:S05]  /*1040*/  BSYNC.RECONVERGENT B0 ;  /* 0x0000000000007941 */ /* 0x000fea0003800200 */
.L_x_244:
        /* <DEDUP_REMOVED lines=11> */
[----:B-1----:R-:W1:Y:S02]  /*1100*/  SHFL.DOWN PT, R161, R154, 0x2, 0x1f ;  /* 0x08401f009aa17f89 */ /* 0x002e6400000e0000 */
[----:B-1----:R-:W-:Y:S01]  /*1110*/  FMUL.FTZ R158, R160, R161 ;  /* 0x000000a1a09e7220 */ /* 0x002fe20000410000 */
[----:B------:R-:W-:-:S03]  /*1120*/  FADD.FTZ R161, -R161, R154 ;  /* 0x0000009aa1a17221 */ /* 0x000fc60000010100 */
[----:B------:R-:W-:Y:S01]  /*1130*/  FFMA.FTZ R163, R157, R154, R158 ;  /* 0x0000009a9da37223 */ /* 0x000fe2000001009e */
[----:B------:R-:W-:Y:S01]  /*1140*/  FMUL.FTZ R162, R161, R161 ;  /* 0x000000a1a1a27220 */ /* 0x000fe20000410000 */
[----:B------:R-:W1:Y:S03]  /*1150*/  SHFL.DOWN PT, R158, R155, 0x2, 0x1f ;  /* 0x08401f009b9e7f89 */ /* 0x000e6600000e0000 */
[----:B------:R-:W-:Y:S02]  /*1160*/  FMUL.FTZ R159, R162, R157 ;  /* 0x0000009da29f7220 */ /* 0x000fe40000410000 */
[----:B------:R-:W2:Y:S02]  /*1170*/  SHFL.DOWN PT, R157, R0, 0x1, 0x1f ;  /* 0x08201f00009d7f89 */ /* 0x000ea400000e0000 */
[----:B------:R-:W-:Y:S01]  /*1180*/  FMUL.FTZ R160, R160, R159 ;  /* 0x0000009fa0a07220 */ /* 0x000fe20000410000 */
[----:B0-----:R-:W-:-:S05]  /*1190*/  FMUL.FTZ R159, R156, R163 ;  /* 0x000000a39c9f7220 */ /* 0x001fca0000410000 */
[----:B------:R-:W0:Y:S01]  /*11a0*/  SHFL.DOWN PT, R154, R159, 0x1, 0x1f ;  /* 0x08201f009f9a7f89 */ /* 0x000e2200000e0000 */
[----:B-1----:R-:W-:-:S04]  /*11b0*/  FADD.FTZ R161, R158, R155 ;  /* 0x0000009b9ea17221 */ /* 0x002fc80000010000 */
[----:B------:R-:W-:Y:S01]  /*11c0*/  FFMA.FTZ R161, R156, R160, R161 ;  /* 0x000000a09ca17223 */ /* 0x000fe200000100a1 */
[----:B--2---:R-:W-:-:S04]  /*11d0*/  FADD.FTZ R158, R0, R157 ;  /* 0x0000009d009e7221 */ /* 0x004fc80000010000 */
[----:B------:R-:W1:Y:S01]  /*11e0*/  SHFL.DOWN PT, R156, R161, 0x1, 0x1f ;  /* 0x08201f00a19c7f89 */ /* 0x000e6200000e0000 */
[----:B------:R-:W2:Y:S01]  /*11f0*/  MUFU.RCP R155, R158 ;  /* 0x0000009e009b7308 */ /* 0x000ea20000001000 */
[----:B0-----:R-:W-:Y:S01]  /*1200*/  FADD.FTZ R160, R159, -R154 ;  /* 0x8000009a9fa07221 */ /* 0x001fe20000010000 */
[----:B------:R-:W-:-:S03]  /*1210*/  FMUL.FTZ R165, R157, R154 ;  /* 0x0000009a9da57220 */ /* 0x000fc60000410000 */
[----:B------:R-:W-:Y:S01]  /*1220*/  FMUL.FTZ R163, R160, R160 ;  /* 0x000000a0a0a37220 */ /* 0x000fe20000410000 */
[----:B------:R-:W-:-:S03]  /*1230*/  FFMA.FTZ R160, R0, R159, R165 ;  /* 0x0000009f00a07223 */ /* 0x000fc600000100a5 */
[----:B------:R-:W-:Y:S02]  /*1240*/  FMUL.FTZ R154, R0, R163 ;  /* 0x000000a3009a7220 */ /* 0x000fe40000410000 */
[----:B------:R-:W0:Y:S02]  /*1250*/  LDC R0, c[0x0][0x380] ;  /* 0x0000e000ff007b82 */ /* 0x000e240000000800 */
[----:B------:R-:W-:Y:S01]  /*1260*/  FMUL.FTZ R154, R157, R154 ;  /* 0x0000009a9d9a7220 */ /* 0x000fe20000410000 */
[----:B-1----:R-:W-:-:S04]  /*1270*/  FADD.FTZ R156, R161, R156 ;  /* 0x0000009ca19c7221 */ /* 0x002fc80000010000 */
[C---:B--2---:R-:W-:Y:S01]  /*1280*/  FFMA.FTZ R156, R155.reuse, R154, R156 ;  /* 0x0000009a9b9c7223 */ /* 0x044fe2000001009c */
[----:B------:R-:W-:-:S04]  /*1290*/  FMUL.FTZ R154, R155, R160 ;  /* 0x000000a09b9a7220 */ /* 0x000fc80000410000 */
[----:B------:R1:W2:Y:S04]  /*12a0*/  SHFL.IDX PT, R155, R156, RZ, 0x1f ;  /* 0x00001fff9c9b7589 */ /* 0x0002a800000e0000 */
[----:B------:R-:W3:Y:S01]  /*12b0*/  SHFL.IDX PT, R154, R154, RZ, 0x1f ;  /* 0x00001fff9a9a7589 */ /* 0x000ee200000e0000 */
[----:B0-----:R-:W-:Y:S01]  /*12c0*/  SHF.L.U32 R158, R0, 0x2, RZ ;  /* 0x00000002009e7819 */ /* 0x001fe200000006ff */
[----:B-123--:R-:W-:Y:S06]  /*12d0*/  @P3 BRA `(.L_x_246) ;  /* 0x00000000008c3947 */ /* 0x00efec0003800000 */
[----:B------:R-:W0:Y:S01]  /*12e0*/  S2R R160, SR_CTAID.X ;  /* 0x0000000000a07919 */ /* 0x000e220000002500 */
[----:B------:R-:W1:Y:S01]  /*12f0*/  LDC.64 R156, c[0x0][0x3c0] ;  /* 0x0000f000ff9c7b82 */ /* 0x000e620000000a00 */
[----:B------:R-:W-:-:S04]  /*1300*/  LOP3.LUT R159, R5, 0x1, RZ, 0xc0, !PT ;  /* 0x00000001059f7812 */ /* 0x000fc800078ec0ff */
[----:B------:R-:W-:-:S04]  /*1310*/  IADD3 R159, PT, PT, -R159, RZ, RZ ;  /* 0x000000ff9f9f7210 */ /* 0x000fc80007ffe1ff */
[----:B------:R-:W-:Y:S02]  /*1320*/  LOP3.LUT R159, R159, R158, RZ, 0xc0, !PT ;  /* 0x0000009e9f9f7212 */ /* 0x000fe400078ec0ff */
[----:B0-----:R-:W-:-:S04]  /*1330*/  LOP3.LUT R160, R160, 0x7ffffffc, RZ, 0xc0, !PT ;  /* 0x7ffffffca0a07812 */ /* 0x001fc800078ec0ff */
[----:B------:R-:W-:-:S04]  /*1340*/  IADD3 R159, P3, PT, R159, R160, RZ ;  /* 0x000000a09f9f7210 */ /* 0x000fc80007f7e0ff */
[----:B-1----:R-:W-:Y:S02]  /*1350*/  LEA R156, P4, R159, R156, 0x3 ;  /* 0x0000009c9f9c7211 */ /* 0x002fe400078818ff */
[----:B------:R-:W-:-:S04]  /*1360*/  IADD3.X R160, PT, PT, RZ, RZ, RZ, P3, !PT ;  /* 0x000000ffffa07210 */ /* 0x000fc80001ffe4ff */
        /* <DEDUP_REMOVED lines=21> */
.L_x_247:
[----:B------:R-:W2:Y:S04]  /*14c0*/  LDG.E.STRONG.GPU R156, desc[UR4][R154.64] ;  /* 0x000000049a9c7981 */ /* 0x000ea8000c1ef900 */
[----:B--2---:R-:W-:Y:S01]  /*14d0*/  CCTL.IVALL ;  /* 0x00000000ff00798f */ /* 0x004fe20002000000 */
[----:B------:R-:W-:Y:S05]  /*14e0*/  YIELD ;  /* 0x0000000000007946 */ /* 0x000fea0003800000 */
[----:B------:R-:W-:-:S13]  /*14f0*/  ISETP.NE.AND P3, PT, R156, R159, PT ;  /* 0x0000009f9c00720c */ /* 0x000fda0003f65270 */
[----:B------:R-:W-:Y:S05]  /*1500*/  @P3 BRA `(.L_x_247) ;  /* 0xfffffffc00ec3947 */ /* 0x000fea000383ffff */
.L_x_246:
[----:B------:R-:W-:Y:S05]  /*1510*/  WARPSYNC.ALL ;  /* 0x0000000000007948 */ /* 0x000fea0003800000 */
[----:B------:R-:W1:Y:S01]  /*1520*/  @!P2 S2R R159, SR_CTAID.X ;  /* 0x00000000009fa919 */ /* 0x000e620000002500 */
[----:B0-----:R-:W0:Y:S01]  /*1530*/  @!P2 LDC.64 R154, c[0x0][0x3c0] ;  /* 0x0000f000ff9aab82 */ /* 0x001e220000000a00 */
[----:B------:R-:W-:Y:S01]  /*1540*/  @!P2 LOP3.LUT R156, R5, 0x1, RZ, 0xc0, !PT ;  /* 0x00000001059ca812 */ /* 0x000fe200078ec0ff */
[----:B------:R-:W2:Y:S03]  /*1550*/  LDCU UR6, c[0x0][0x384] ;  /* 0x00007080ff0677ac */ /* 0x000ea60008000800 */
[----:B------:R-:W-:-:S04]  /*1560*/  @!P2 IADD3 R157, PT, PT, -R156, RZ, RZ ;  /* 0x000000ff9c9da210 */ /* 0x000fc80007ffe1ff */
[----:B------:R-:W-:Y:S02]  /*1570*/  @!P2 LOP3.LUT R157, R157, R158, RZ, 0xc0, !PT ;  /* 0x0000009e9d9da212 */ /* 0x000fe400078ec0ff */
[----:B-1----:R-:W-:Y:S01]  /*1580*/  @!P2 LOP3.LUT R156, R159, 0x7ffffffc, RZ, 0xc0, !PT ;  /* 0x7ffffffc9f9ca812 */ /* 0x002fe200078ec0ff */
[----:B------:R-:W-:Y:S03]  /*1590*/  BAR.SYNC.DEFER_BLOCKING 0x0 ;  /* 0x0000000000007b1d */ /* 0x000fe60000010000 */
[----:B------:R-:W-:-:S04]  /*15a0*/  @!P2 IADD3 R156, P3, PT, R157, R156, RZ ;  /* 0x0000009c9d9ca210 */ /* 0x000fc80007f7e0ff */
[----:B0-----:R-:W-:Y:S02]  /*15b0*/  @!P2 LEA R154, P4, R156, R154, 0x3 ;  /* 0x0000009a9c9aa211 */ /* 0x001fe400078818ff */
        /* <DEDUP_REMOVED lines=11> */
[----:B0-----:R-:W-:-:S04]  /*1670*/  FADD.FTZ R156, R158, R159 ;  /* 0x0000009f9e9c7221 */ /* 0x001fc80000010000 */
[----:B------:R-:W0:Y:S01]  /*1680*/  MUFU.RCP R157, R156 ;  /* 0x0000009c009d7308 */ /* 0x000e220000001000 */
[----:B---3--:R-:W1:Y:S04]  /*1690*/  SHFL.DOWN PT, R161, R154, 0x2, 0x1f ;  /* 0x08401f009aa17f89 */ /* 0x008e6800000e0000 */
[----:B------:R-:W3:Y:S01]  /*16a0*/  SHFL.DOWN PT, R160, R155, 0x2, 0x1f ;  /* 0x08401f009ba07f89 */ /* 0x000ee200000e0000 */
[----:B-1----:R-:W-:-:S04]  /*16b0*/  FADD.FTZ R162, -R161, R154 ;  /* 0x0000009aa1a27221 */ /* 0x002fc80000010100 */
[----:B------:R-:W-:Y:S01]  /*16c0*/  FMUL.FTZ R162, R162, R162 ;  /* 0x000000a2a2a27220 */ /* 0x000fe20000410000 */
[----:B---3--:R-:W-:-:S03]  /*16d0*/  FADD.FTZ R160, R160, R155 ;  /* 0x0000009ba0a07221 */ /* 0x008fc60000010000 */
[----:B------:R-:W-:Y:S01]  /*16e0*/  FMUL.FTZ R163, R162, R159 ;  /* 0x0000009fa2a37220 */ /* 0x000fe20000410000 */
[----:B------:R-:W-:-:S03]  /*16f0*/  FMUL.FTZ R162, R158, R161 ;  /* 0x000000a19ea27220 */ /* 0x000fc60000410000 */
[----:B------:R-:W-:Y:S01]  /*1700*/  FMUL.FTZ R163, R158, R163 ;  /* 0x000000a39ea37220 */ /* 0x000fe20000410000 */
[----:B------:R-:W-:-:S03]  /*1710*/  FFMA.FTZ R162, R159, R154, R162 ;  /* 0x0000009a9fa27223 */ /* 0x000fc600000100a2 */
[C---:B0-----:R-:W-:Y:S01]  /*1720*/  FFMA.FTZ R160, R157.reuse, R163, R160 ;  /* 0x000000a39da07223 */ /* 0x041fe200000100a0 */
[----:B------:R-:W-:Y:S02]  /*1730*/  FMUL.FTZ R155, R157, R162 ;  /* 0x000000a29d9b7220 */ /* 0x000fe40000410000 */
[----:B------:R-:W0:Y:S04]  /*1740*/  SHFL.DOWN PT, R157, R156, 0x1, 0x1f ;  /* 0x08201f009c9d7f89 */ /* 0x000e2800000e0000 */
[----:B------:R-:W1:Y:S04]  /*1750*/  SHFL.DOWN PT, R159, R160, 0x1, 0x1f ;  /* 0x08201f00a09f7f89 */ /* 0x000e6800000e0000 */
[----:B------:R-:W3:Y:S01]  /*1760*/  SHFL.DOWN PT, R154, R155, 0x1, 0x1f ;  /* 0x08201f009b9a7f89 */ /* 0x000ee200000e0000 */
[----:B0-----:R-:W-:Y:S01]  /*1770*/  FADD.FTZ R158, R156, R157 ;  /* 0x0000009d9c9e7221 */ /* 0x001fe20000010000 */
[----:B-1----:R-:W-:Y:S01]  /*1780*/  FADD.FTZ R161, R160, R159 ;  /* 0x0000009fa0a17221 */ /* 0x002fe20000010000 */
[----:B------:R-:W-:-:S04]  /*1790*/  LOP3.LUT R160, R7, 0x60, R152, 0xf8, !PT ;  /* 0x0000006007a07812 */ /* 0x000fc800078ef898 */
[----:B------:R-:W0:Y:S01]  /*17a0*/  MUFU.RCP R158, R158 ;  /* 0x0000009e009e7308 */ /* 0x000e220000001000 */
[----:B---3--:R-:W-:Y:S01]  /*17b0*/  FADD.FTZ R159, R155, -R154 ;  /* 0x8000009a9b9f7221 */ /* 0x008fe20000010000 */
[----:B------:R-:W-:-:S03]  /*17c0*/  LEA R165, R153, R160, 0x7 ;  /* 0x000000a099a57211 */ /* 0x000fc600078e38ff */
[----:B------:R-:W-:-:S04]  /*17d0*/  FMUL.FTZ R159, R159, R159 ;  /* 0x0000009f9f9f7220 */ /* 0x000fc80000410000 */
[----:B------:R-:W-:-:S04]  /*17e0*/  FMUL.FTZ R162, R156, R159 ;  /* 0x0000009f9ca27220 */ /* 0x000fc80000410000 */
[C---:B------:R-:W-:Y:S01]  /*17f0*/  FMUL.FTZ R162, R157.reuse, R162 ;  /* 0x000000a29da27220 */ /* 0x040fe20000410000 */
[----:B------:R-:W-:Y:S02]  /*1800*/  FMUL.FTZ R157, R157, R154 ;  /* 0x0000009a9d9d7220 */ /* 0x000fe40000410000 */
[----:B------:R-:W1:Y:S01]  /*1810*/  LDC R154, c[0x0][0x3d0] ;  /* 0x0000f400ff9a7b82 */ /* 0x000e620000000800 */
[----:B0-----:R-:W-:Y:S01]  /*1820*/  FFMA.FTZ R161, R158, R162, R161 ;  /* 0x000000a29ea17223 */ /* 0x001fe200000100a1 */
[----:B------:R-:W-:-:S04]  /*1830*/  FFMA.FTZ R157, R156, R155, R157 ;  /* 0x0000009b9c9d7223 */ /* 0x000fc8000001009d */
[----:B------:R-:W-:Y:S01]  /*1840*/  FMUL.FTZ R155, R158, R157 ;  /* 0x0000009d9e9b7220 */ /* 0x000fe20000410000 */
[----:B------:R-:W1:Y:S01]  /*1850*/  SHFL.IDX PT, R161, R161, RZ, 0x1f ;  /* 0x00001fffa1a17589 */ /* 0x000e6200000e0000 */
[----:B------:R-:W0:Y:S04]  /*1860*/  @P0 LDC.64 R158, c[0x0][0x3a0] ;  /* 0x0000e800ff9e0b82 */ /* 0x000e280000000a00 */
[----:B------:R-:W3:Y:S04]  /*1870*/  SHFL.IDX PT, R155, R155, RZ, 0x1f ;  /* 0x00001fff9b9b7589 */ /* 0x000ee800000e0000 */
[----:B------:R-:W4:Y:S01]  /*1880*/  @P0 LDC.64 R156, c[0x0][0x3a8] ;  /* 0x0000ea00ff9c0b82 */ /* 0x000f220000000a00 */
[----:B-1----:R-:W-:Y:S01]  /*1890*/  FFMA.FTZ R154, R161, 4.0690105379326269031e-05, R154 ;  /* 0x382aaaaba19a7823 */ /* 0x002fe2000001009a */
[----:B0-----:R-:W-:-:S04]  /*18a0*/  @P0 IMAD.WIDE R158, R6, 0x4, R158 ;  /* 0x00000004069e0825 */ /* 0x001fc800078e029e */
[--C-:B---3--:R-:W-:Y:S01]  /*18b0*/  FADD.FTZ R161, R148, -R155.reuse ;  /* 0x8000009b94a17221 */ /* 0x108fe20000010000 */
[----:B------:R0:W-:Y:S01]  /*18c0*/  @P0 STG.E desc[UR4][R158.64], R155 ;  /* 0x0000009b9e000986 */ /* 0x0001e2000c101904 */
[----:B------:R-:W1:Y:S01]  /*18d0*/  MUFU.RSQ R154, R154 ;  /* 0x0000009a009a7308 */ /* 0x000e620000001400 */
        /* <DEDUP_REMOVED lines=17> */
[----:B-1----:R1:W-:Y:S01]  /*19f0*/  @P0 STG.E desc[UR4][R156.64], R154 ;  /* 0x0000009a9c000986 */ /* 0x0023e2000c101904 */
[C---:B------:R-:W-:Y:S01]  /*1a00*/  FMUL.FTZ R161, R154.reuse, R161 ;  /* 0x000000a19aa17220 */ /* 0x040fe20000410000 */
[C---:B------:R-:W-:Y:S01]  /*1a10*/  FMUL.FTZ R150, R154.reuse, R149 ;  /* 0x000000959a967220 */ /* 0x040fe20000410000 */
[C---:B------:R-:W-:Y:S01]  /*1a20*/  FMUL.FTZ R160, R154.reuse, R151 ;  /* 0x000000979aa07220 */ /* 0x040fe20000410000 */
[----:B------:R-:W-:Y:S01]  /*1a30*/  FMUL.FTZ R163, R154, R163 ;  /* 0x000000a39aa37220 */ /* 0x000fe20000410000 */
[----:B-----5:R-:W-:Y:S01]  /*1a40*/  FFMA.FTZ R148, R8, R161, R56 ;  /* 0x000000a108947223 */ /* 0x020fe20000010038 */
[----:B------:R-:W-:Y:S01]  /*1a50*/  FFMA.FTZ R149, R9, R150, R57 ;  /* 0x0000009609957223 */ /* 0x000fe20000010039 */
[----:B------:R-:W-:Y:S01]  /*1a60*/  FFMA.FTZ R151, R11, R160, R59 ;  /* 0x000000a00b977223 */ /* 0x000fe2000001003b */
[----:B------:R-:W-:Y:S01]  /*1a70*/  FFMA.FTZ R150, R10, R163, R58 ;  /* 0x000000a30a967223 */ /* 0x000fe2000001003a */
[----:B------:R-:W-:Y:S01]  /*1a80*/  FADD.FTZ R163, R146, -R155 ;  /* 0x8000009b92a37221 */ /* 0x000fe20000010000 */
[C---:B------:R-:W-:Y:S01]  /*1a90*/  FMUL.FTZ R146, R154.reuse, R145 ;  /* 0x000000919a927220 */ /* 0x040fe20000410000 */
[----:B------:R-:W-:Y:S01]  /*1aa0*/  FMUL.FTZ R162, R154, R147 ;  /* 0x000000939aa27220 */ /* 0x000fe20000410000 */
[----:B-1----:R-:W-:-:S02]  /*1ab0*/  IMAD R156, R6, 0x1800, R165 ;  /* 0x00001800069c7824 */ /* 0x002fc400078e02a5 */
[----:B------:R-:W-:Y:S01]  /*1ac0*/  FADD.FTZ R157, R144, -R155 ;  /* 0x8000009b909d7221 */ /* 0x000fe20000010000 */
[----:B------:R-:W-:Y:S01]  /*1ad0*/  FMUL.FTZ R163, R154, R163 ;  /* 0x000000a39aa37220 */ /* 0x000fe20000410000 */
[----:B------:R-:W-:Y:S01]  /*1ae0*/  FFMA.FTZ R145, R13, R146, R61 ;  /* 0x000000920d917223 */ /* 0x000fe2000001003d */
[----:B------:R-:W-:Y:S01]  /*1af0*/  FFMA.FTZ R147, R15, R162, R63 ;  /* 0x000000a20f937223 */ /* 0x000fe2000001003f */
[----:B0-----:R-:W-:-:S04]  /*1b00*/  IMAD.WIDE.U32 R160, R156, 0x10, R158 ;  /* 0x000000109ca07825 */ /* 0x001fc800078e009e */
[----:B------:R-:W-:Y:S01]  /*1b10*/  FMUL.FTZ R157, R154, R157 ;  /* 0x0000009d9a9d7220 */ /* 0x000fe20000410000 */
[----:B------:R-:W-:Y:S01]  /*1b20*/  FFMA.FTZ R146, R14, R163, R62 ;  /* 0x000000a30e927223 */ /* 0x000fe2000001003e */
[--C-:B------:R-:W-:Y:S01]  /*1b30*/  FADD.FTZ R109, R109, -R155.reuse ;  /* 0x8000009b6d6d7221 */ /* 0x100fe20000010000 */
[--C-:B------:R-:W-:Y:S01]  /*1b40*/  FADD.FTZ R108, R108, -R155.reuse ;  /* 0x8000009b6c6c7221 */ /* 0x100fe20000010000 */
[----:B------:R0:W-:Y:S01]  /*1b50*/  STG.E.128 desc[UR4][R160.64], R148 ;  /* 0x00000094a0007986 */ /* 0x0001e2000c101d04 */
[----:B------:R-:W-:Y:S01]  /*1b60*/  FFMA.FTZ R144, R12, R157, R60 ;  /* 0x0000009d0c907223 */ /* 0x000fe2000001003c */
        /* <DEDUP_REMOVED lines=26> */
[----:B-1----:R-:W-:Y:S01]  /*1d10*/  IADD3 R145, PT, PT, R156, 0x800, RZ ;  /* 0x000008009c917810 */ /* 0x002fe20007ffe0ff */
[--C-:B------:R-:W-:Y:S01]  /*1d20*/  FADD.FTZ R125, R125, -R155.reuse ;  /* 0x8000009b7d7d7221 */ /* 0x100fe20000010000 */
[--C-:B------:R-:W-:Y:S01]  /*1d30*/  FADD.FTZ R126, R126, -R155.reuse ;  /* 0x8000009b7e7e7221 */ /* 0x100fe20000010000 */
[--C-:B------:R-:W-:Y:S01]  /*1d40*/  FADD.FTZ R127, R127, -R155.reuse ;  /* 0x8000009b7f7f7221 */ /* 0x100fe20000010000 */
[----:B------:R0:W-:Y:S01]  /*1d50*/  STG.E.128 desc[UR4][R160.64+0x4000], R140 ;  /* 0x0040008ca0007986 */ /* 0x0001e2000c101d04 */
        /* <DEDUP_REMOVED lines=11> */
[----:B------:R-:W-:Y:S01]  /*1e10*/  FADD.FTZ R119, R119, -R155 ;  /* 0x8000009b77777221 */ /* 0x000fe20000010000 */
[----:B------:R-:W-:-:S04]  /*1e20*/  IMAD.WIDE.U32 R144, R145, 0x10, R158 ;  /* 0x0000001091907825 */ /* 0x000fc800078e009e */
[--C-:B------:R-:W-:Y:S01]  /*1e30*/  FADD.FTZ R112, R112, -R155.reuse ;  /* 0x8000009b70707221 */ /* 0x100fe20000010000 */
[--C-:B------:R-:W-:Y:S01]  /*1e40*/  FADD.FTZ R113, R113, -R155.reuse ;  /* 0x8000009b71717221 */ /* 0x100fe20000010000 */
[--C-:B------:R-:W-:Y:S01]  /*1e50*/  FADD.FTZ R114, R114, -R155.reuse ;  /* 0x8000009b72727221 */ /* 0x100fe20000010000 */
[----:B------:R-:W-:Y:S01]  /*1e60*/  FADD.FTZ R115, R115, -R155 ;  /* 0x8000009b73737221 */ /* 0x000fe20000010000 */
[C---:B0-----:R-:W-:Y:S01]  /*1e70*/  FMUL.FTZ R141, R154.reuse, R109 ;  /* 0x0000006d9a8d7220 */ /* 0x041fe20000410000 */
[C---:B------:R-:W-:Y:S01]  /*1e80*/  FMUL.FTZ R140, R154.reuse, R108 ;  /* 0x0000006c9a8c7220 */ /* 0x040fe20000410000 */
[C---:B------:R-:W-:Y:S01]  /*1e90*/  FMUL.FTZ R142, R154.reuse, R110 ;  /* 0x0000006e9a8e7220 */ /* 0x040fe20000410000 */
[----:B------:R-:W-:Y:S01]  /*1ea0*/  FMUL.FTZ R143, R154, R111 ;  /* 0x0000006f9a8f7220 */ /* 0x000fe20000410000 */
[----:B------:R-:W-:Y:S01]  /*1eb0*/  FFMA.FTZ R109, R25, R133, R73 ;  /* 0x00000085196d7223 */ /* 0x000fe20000010049 */
[----:B------:R-:W-:Y:S01]  /*1ec0*/  FFMA.FTZ R108, R24, R132, R72 ;  /* 0x00000084186c7223 */ /* 0x000fe20000010048 */
[----:B------:R-:W-:Y:S01]  /*1ed0*/  FFMA.FTZ R110, R26, R134, R74 ;  /* 0x000000861a6e7223 */ /* 0x000fe2000001004a */
[----:B------:R-:W-:Y:S01]  /*1ee0*/  FFMA.FTZ R111, R27, R135, R75 ;  /* 0x000000871b6f7223 */ /* 0x000fe2000001004b */
[----:B------:R-:W-:Y:S01]  /*1ef0*/  IADD3 R133, PT, PT, R156, 0xa00, RZ ;  /* 0x00000a009c857810 */ /* 0x000fe20007ffe0ff */
[C---:B------:R-:W-:Y:S01]  /*1f00*/  FMUL.FTZ R128, R154.reuse, R128 ;  /* 0x000000809a807220 */ /* 0x040fe20000410000 */
[C---:B------:R-:W-:Y:S01]  /*1f10*/  FMUL.FTZ R129, R154.reuse, R129 ;  /* 0x000000819a817220 */ /* 0x040fe20000410000 */
[C---:B------:R-:W-:Y:S01]  /*1f20*/  FMUL.FTZ R130, R154.reuse, R130 ;  /* 0x000000829a827220 */ /* 0x040fe20000410000 */
[----:B------:R-:W-:Y:S01]  /*1f30*/  FMUL.FTZ R131, R154, R131 ;  /* 0x000000839a837220 */ /* 0x000fe20000410000 */
[----:B------:R-:W-:Y:S01]  /*1f40*/  IADD3 R135, PT, PT, R156, 0xc00, RZ ;  /* 0x00000c009c877810 */ /* 0x000fe20007ffe0ff */
[C---:B------:R-:W-:Y:S01]  /*1f50*/  FMUL.FTZ R124, R154.reuse, R124 ;  /* 0x0000007c9a7c7220 */ /* 0x040fe20000410000 */
[C---:B------:R-:W-:Y:S01]  /*1f60*/  FMUL.FTZ R125, R154.reuse, R125 ;  /* 0x0000007d9a7d7220 */ /* 0x040fe20000410000 */
[C---:B------:R-:W-:Y:S01]  /*1f70*/  FMUL.FTZ R126, R154.reuse, R126 ;  /* 0x0000007e9a7e7220 */ /* 0x040fe20000410000 */
[----:B------:R-:W-:Y:S01]  /*1f80*/  FMUL.FTZ R127, R154, R127 ;  /* 0x0000007f9a7f7220 */ /* 0x000fe20000410000 */
[----:B------:R-:W-:Y:S01]  /*1f90*/  IADD3 R147, PT, PT, R156, 0xe00, RZ ;  /* 0x00000e009c937810 */ /* 0x000fe20007ffe0ff */
        /* <DEDUP_REMOVED lines=12> */
[C---:B------:R-:W-:Y:S01]  /*2060*/  FMUL.FTZ R119, R154.reuse, R119 ;  /* 0x000000779a777220 */ /* 0x040fe20000410000 */
[----:B------:R0:W-:Y:S01]  /*2070*/  STG.E.128 desc[UR4][R160.64+0x6000], R136 ;  /* 0x00600088a0007986 */ /* 0x0001e2000c101d04 */
[C---:B------:R-:W-:Y:S01]  /*2080*/  FMUL.FTZ R112, R154.reuse, R112 ;  /* 0x000000709a707220 */ /* 0x040fe20000410000 */
[C---:B------:R-:W-:Y:S01]  /*2090*/  FMUL.FTZ R113, R154.reuse, R113 ;  /* 0x000000719a717220 */ /* 0x040fe20000410000 */
[C---:B------:R-:W-:Y:S01]  /*20a0*/  FMUL.FTZ R114, R154.reuse, R114 ;  /* 0x000000729a727220 */ /* 0x040fe20000410000 */
[----:B------:R-:W-:Y:S01]  /*20b0*/  FMUL.FTZ R115, R154, R115 ;  /* 0x000000739a737220 */ /* 0x000fe20000410000 */
[----:B------:R1:W-:Y:S01]  /*20c0*/  STG.E.128 desc[UR4][R144.64], R108 ;  /* 0x0000006c90007986 */ /* 0x0003e2000c101d04 */
        /* <DEDUP_REMOVED lines=10> */
[C---:B------:R-:W-:Y:S01]  /*2170*/  FMUL.FTZ R105, R154.reuse, R105 ;  /* 0x000000699a697220 */ /* 0x040fe20000410000 */
[----:B------:R-:W-:Y:S01]  /*2180*/  FMUL.FTZ R106, R154, R106 ;  /* 0x0000006a9a6a7220 */ /* 0x000fe20000410000 */
[----:B0-----:R-:W-:-:S04]  /*2190*/  IMAD.WIDE.U32 R136, R133, 0x10, R158 ;  /* 0x0000001085887825 */ /* 0x001fc800078e009e */
[----:B------:R-:W-:Y:S01]  /*21a0*/  FMUL.FTZ R107, R154, R107 ;  /* 0x0000006b9a6b7220 */ /* 0x000fe20000410000 */
[----:B------:R-:W-:Y:S01]  /*21b0*/  FFMA.FTZ R120, R36, R120, R84 ;  /* 0x0000007824787223 */ /* 0x000fe20000010054 */
[----:B------:R-:W-:Y:S01]  /*21c0*/  FFMA.FTZ R121, R37, R121, R85 ;  /* 0x0000007925797223 */ /* 0x000fe20000010055 */
[----:B------:R-:W-:-:S04]  /*21d0*/  IMAD.WIDE.U32 R132, R147, 0x10, R158 ;  /* 0x0000001093847825 */ /* 0x000fc800078e009e */
[----:B------:R-:W-:Y:S01]  /*21e0*/  FFMA.FTZ R122, R38, R122, R86 ;  /* 0x0000007a267a7223 */ /* 0x000fe20000010056 */
[----:B------:R-:W-:Y:S01]  /*21f0*/  FFMA.FTZ R123, R39, R123, R87 ;  /* 0x0000007b277b7223 */ /* 0x000fe20000010057 */
[----:B------:R-:W-:Y:S01]  /*2200*/  FFMA.FTZ R116, R40, R116, R88 ;  /* 0x0000007428747223 */ /* 0x000fe20000010058 */
[----:B-1----:R-:W-:-:S04]  /*2210*/  IMAD.WIDE.U32 R110, R3, 0x10, R158 ;  /* 0x00000010036e7825 */ /* 0x002fc800078e009e */
[----:B------:R-:W-:Y:S01]  /*2220*/  FFMA.FTZ R117, R41, R117, R89 ;  /* 0x0000007529757223 */ /* 0x000fe20000010059 */
[----:B------:R-:W-:Y:S01]  /*2230*/  FFMA.FTZ R118, R42, R118, R90 ;  /* 0x000000762a767223 */ /* 0x000fe2000001005a */
[----:B------:R-:W-:Y:S01]  /*2240*/  FFMA.FTZ R119, R43, R119, R91 ;  /* 0x000000772b777223 */ /* 0x000fe2000001005b */
[----:B------:R-:W-:-:S04]  /*2250*/  IMAD.WIDE.U32 R108, R4, 0x10, R158 ;  /* 0x00000010046c7825 */ /* 0x000fc800078e009e */
[----:B------:R-:W-:Y:S01]  /*2260*/  FFMA.FTZ R112, R44, R112, R92 ;  /* 0x000000702c707223 */ /* 0x000fe2000001005c */
[----:B------:R-:W-:Y:S01]  /*2270*/  FFMA.FTZ R113, R45, R113, R93 ;  /* 0x000000712d717223 */ /* 0x000fe2000001005d */
[----:B------:R-:W-:Y:S01]  /*2280*/  FFMA.FTZ R114, R46, R114, R94 ;  /* 0x000000722e727223 */ /* 0x000fe2000001005e */
[----:B------:R-:W-:-:S04]  /*2290*/  IMAD.WIDE.U32 R2, R2, 0x10, R158 ;  /* 0x0000001002027825 */ /* 0x000fc800078e009e */
[----:B------:R-:W-:Y:S01]  /*22a0*/  FFMA.FTZ R115, R47, R115, R95 ;  /* 0x000000732f737223 */ /* 0x000fe2000001005f */
[----:B------:R0:W-:Y:S01]  /*22b0*/  STG.E.128 desc[UR4][R136.64], R128 ;  /* 0x0000008088007986 */ /* 0x0001e2000c101d04 */
[----:B------:R-:W-:Y:S01]  /*22c0*/  FFMA.FTZ R140, R48, R140, R96 ;  /* 0x0000008c308c7223 */ /* 0x000fe20000010060 */
[----:B------:R-:W-:-:S04]  /*22d0*/  IMAD.WIDE.U32 R158, R149, 0x10, R158 ;  /* 0x00000010959e7825 */ /* 0x000fc800078e009e */
        /* <DEDUP_REMOVED lines=17> */
.L_x_249:
        /* <DEDUP_REMOVED lines=9> */
.L_x_1031:


//--------------------- .text._ZN10layer_norm13ln_fwd_kernelINS_13Kernel_traitsI13__nv_bfloat16fS2_fjLj20480ELj2ELj1ELj4ELj16ENS_18Kernel_traits_baseILj20480ES2_fS2_fjLj128EEEEEEEvNS_9FwdParamsE --------------------------
	.section	.text._ZN10layer_norm13ln_fwd_kernelINS_13Kernel_traitsI13__nv_bfloat16fS2_fjLj20480ELj2ELj1ELj4ELj16ENS_18Kernel_traits_baseILj20480ES2_fS2_fjLj128EEEEEEEvNS_9FwdParamsE,"ax",@progbits
	.align	128
        .global         _ZN10layer_norm13ln_fwd_kernelINS_13Kernel_traitsI13__nv_bfloat16fS2_fjLj20480ELj2ELj1ELj4ELj16ENS_18Kernel_traits_baseILj20480ES2_fS2_fjLj128EEEEEEEvNS_9FwdParamsE
        .type           _ZN10layer_norm13ln_fwd_kernelINS_13Kernel_traitsI13__nv_bfloat16fS2_fjLj20480ELj2ELj1ELj4ELj16ENS_18Kernel_traits_baseILj20480ES2_fS2_fjLj128EEEEEEEvNS_9FwdParamsE,@function
        .size           _ZN10layer_norm13ln_fwd_kernelINS_13Kernel_traitsI13__nv_bfloat16fS2_fjLj20480ELj2ELj1ELj4ELj16ENS_18Kernel_traits_baseILj20480ES2_fS2_fjLj128EEEEEEEvNS_9FwdParamsE,(.L_x_1032 - _ZN10layer_norm13ln_fwd_kernelINS_13Kernel_traitsI13__nv_bfloat16fS2_fjLj20480ELj2ELj1ELj4ELj16ENS_18Kernel_traits_baseILj20480ES2_fS2_fjLj128EEEEEEEvNS_9FwdParamsE)
        .other          _ZN10layer_norm13ln_fwd_kernelINS_13Kernel_traitsI13__nv_bfloat16fS2_fjLj20480ELj2ELj1ELj4ELj16ENS_18Kernel_traits_baseILj20480ES2_fS2_fjLj128EEEEEEEvNS_9FwdParamsE,@"STO_CUDA_ENTRY STV_DEFAULT"
_ZN10layer_norm13ln_fwd_kernelINS_13Kernel_traitsI13__nv_bfloat16fS2_fjLj20480ELj2ELj1ELj4ELj16ENS_18Kernel_traits_baseILj20480ES2_fS2_fjLj128EEEEEEEvNS_9FwdParamsE:
.text._ZN10layer_norm13ln_fwd_kernelINS_13Kernel_traitsI13__nv_bfloat16fS2_fjLj20480ELj2ELj1ELj4ELj16ENS_18Kernel_traits_baseILj20480ES2_fS2_fjLj128EEEEEEEvNS_9FwdParamsE:
        /* <DEDUP_REMOVED lines=177> */
.L_x_256:
[----:B0-----:R-:W0:Y:S01]  /*0b10*/  S2R R241, SR_CTAID.X ;  /* 0x0000000000f17919 */ /* 0x001e220000002500 */
        /* <DEDUP_REMOVED lines=335> */
.L_x_251:
[----:B------:R-:W-:Y:S05]  /*2010*/  BSYNC.RECONVERGENT B0 ;  /* 0x0000000000007941 */ /* 0x000fea0003800200 */
.L_x_250:
        /* <DEDUP_REMOVED lines=13> */
.L_x_253:
[----:B------:R-:W-:Y:S05]  /*20f0*/  BSYNC.RECONVERGENT B0 ;  /* 0x0000000000007941 */ /* 0x000fea0003800200 */
.L_x_252:
        /* <DEDUP_REMOVED lines=12> */
[----:B--2---:R-:W-:Y:S02]  /*21c0*/  FADD.FTZ R245, R250, R203 ;  /* 0x000000cbfaf57221 */ /* 0x004fe40000010000 */
[----:B-1----:R-:W-:Y:S01]  /*21d0*/  FMUL.FTZ R244, R242, R247 ;  /* 0x000000f7f2f47220 */ /* 0x002fe20000410000 */
[----:B------:R-:W-:-:S04]  /*21e0*/  FMUL.FTZ R247, R252, R243 ;  /* 0x000000f3fcf77220 */ /* 0x000fc80000410000 */
[----:B------:R-:W1:Y:S01]  /*21f0*/  SHFL.DOWN PT, R243, R244, 0x1, 0x1f ;  /* 0x08201f00f4f37f89 */ /* 0x000e6200000e0000 */
[----:B------:R-:W-:Y:S01]  /*2200*/  FMUL.FTZ R248, R248, R247 ;  /* 0x000000f7f8f87220 */ /* 0x000fe20000410000 */
[----:B0-----:R-:W-:-:S03]  /*2210*/  FADD.FTZ R202, R205, R246 ;  /* 0x000000f6cdca7221 */ /* 0x001fc60000010000 */
[----:B------:R-:W-:Y:S02]  /*2220*/  FFMA.FTZ R248, R242, R248, R245 ;  /* 0x000000f8f2f87223 */ /* 0x000fe400000100f5 */
[----:B------:R-:W0:Y:S03]  /*2230*/  LDC R242, c[0x0][0x380] ;  /* 0x0000e000fff27b82 */ /* 0x000e260000000800 */
[----:B------:R-:W2:Y:S01]  /*2240*/  SHFL.DOWN PT, R203, R248, 0x1, 0x1f ;  /* 0x08201f00f8cb7f89 */ /* 0x000ea200000e0000 */
        /* <DEDUP_REMOVED lines=8> */
[----:B---3--:R-:W-:-:S03]  /*22d0*/  FMUL.FTZ R205, R202, R205 ;  /* 0x000000cdcacd7220 */ /* 0x008fc60000410000 */
[----:B------:R-:W-:Y:S01]  /*22e0*/  FFMA.FTZ R203, R202, R243, R203 ;  /* 0x000000f3cacb7223 */ /* 0x000fe200000100cb */
[----:B0-----:R-:W-:Y:S01]  /*22f0*/  SHF.L.U32 R243, R242, 0x1, RZ ;  /* 0x00000001f2f37819 */ /* 0x001fe200000006ff */
[----:B------:R0:W1:Y:S04]  /*2300*/  SHFL.IDX PT, R202, R205, RZ, 0x1f ;  /* 0x00001fffcdca7589 */ /* 0x00006800000e0000 */
[----:B------:R-:W2:Y:S01]  /*2310*/  SHFL.IDX PT, R203, R203, RZ, 0x1f ;  /* 0x00001fffcbcb7589 */ /* 0x000ea200000e0000 */
        /* <DEDUP_REMOVED lines=33> */
.L_x_255:
[----:B0-----:R-:W-:Y:S02]  /*2530*/  MOV R202, R204 ;  /* 0x000000cc00ca7202 */ /* 0x001fe40000000f00 */
[----:B------:R-:W-:-:S05]  /*2540*/  MOV R203, R205 ;  /* 0x000000cd00cb7202 */ /* 0x000fca0000000f00 */
[----:B------:R-:W2:Y:S04]  /*2550*/  LDG.E.STRONG.GPU R202, desc[UR4][R202.64] ;  /* 0x00000004caca7981 */ /* 0x000ea8000c1ef900 */
[----:B--2---:R-:W-:Y:S01]  /*2560*/  CCTL.IVALL ;  /* 0x00000000ff00798f */ /* 0x004fe20002000000 */
[----:B------:R-:W-:Y:S05]  /*2570*/  YIELD ;  /* 0x0000000000007946 */ /* 0x000fea0003800000 */
[----:B------:R-:W-:-:S13]  /*2580*/  ISETP.NE.AND P3, PT, R202, R249, PT ;  /* 0x000000f9ca00720c */ /* 0x000fda0003f65270 */
[----:B------:R-:W-:Y:S05]  /*2590*/  @P3 BRA `(.L_x_255) ;  /* 0xfffffffc00e43947 */ /* 0x000fea000383ffff */
.L_x_254:
        /* <DEDUP_REMOVED lines=9> */
[----:B0-----:R-:W-:Y:S02]  /*2630*/  @!P2 IADD3.X R205, PT, PT, RZ, RZ, RZ, P3, !PT ;  /* 0x000000ffffcda210 */ /* 0x001fe40001ffe4ff */
        /* <DEDUP_REMOVED lines=12> */
[----:B------:R-:W0:Y:S01]  /*2700*/  SHFL.DOWN PT, R243, R244, 0x1, 0x1f ;  /* 0x08201f00f4f37f89 */ /* 0x000e2200000e0000 */
        /* <DEDUP_REMOVED lines=12> */
[----:B0-----:R-:W-:Y:S01]  /*27d0*/  FADD.FTZ R241, R243, R244 ;  /* 0x000000f4f3f17221 */ /* 0x001fe20000010000 */
[----:B------:R-:W-:Y:S02]  /*27e0*/  PRMT R215, R166, 0x7610, R215 ;  /* 0x00007610a6d77816 */ /* 0x000fe400000000d7 */
[----:B------:R-:W-:Y:S02]  /*27f0*/  PRMT R217, R164, 0x7610, R217 ;  /* 0x00007610a4d97816 */ /* 0x000fe400000000d9 */
[----:B------:R-:W-:Y:S01]  /*2800*/  PRMT R219, R162, 0x7610, R219 ;  /* 0x00007610a2db7816 */ /* 0x000fe200000000db */
[----:B------:R-:W0:Y:S01]  /*2810*/  MUFU.RCP R241, R241 ;  /* 0x000000f100f17308 */ /* 0x000e220000001000 */
        /* <DEDUP_REMOVED lines=10> */
[----:B------:R-:W-:Y:S02]  /*28c0*/  IADD3 R2, PT, PT, R2, 0x1, RZ ;  /* 0x0000000102027810 */ /* 0x000fe40007ffe0ff */
[----:B------:R-:W-:Y:S02]  /*28d0*/  PLOP3.LUT P1, PT, P1, PT, PT, 0x8, 0x80 ;  /* 0x000000000080781c */ /* 0x000fe40000f2e170 */
[----:B------:R-:W-:Y:S01]  /*28e0*/  LOP3.LUT R2, R2, 0x3, RZ, 0xc0, !PT ;  /* 0x0000000302027812 */ /* 0x000fe200078ec0ff */
[----:B---3--:R-:W1:Y:S04]  /*28f0*/  SHFL.DOWN PT, R245, R202, 0x1, 0x1f ;  /* 0x08201f00caf57f89 */ /* 0x008e6800000e0000 */
[----:B------:R-:W3:Y:S01]  /*2900*/  SHFL.DOWN PT, R246, R203, 0x1, 0x1f ;  /* 0x08201f00cbf67f89 */ /* 0x000ee200000e0000 */
[----:B-1----:R-:W-:Y:S01]  /*2910*/  FMUL.FTZ R247, R243, R245 ;  /* 0x000000f5f3f77220 */ /* 0x002fe20000410000 */
[----:B------:R-:W-:-:S03]  /*2920*/  FADD.FTZ R245, -R245, R202 ;  /* 0x000000caf5f57221 */ /* 0x000fc60000010100 */
[----:B------:R-:W-:Y:S01]  /*2930*/  FFMA.FTZ R248, R244, R202, R247 ;  /* 0x000000caf4f87223 */ /* 0x000fe200000100f7 */
[----:B------:R-:W-:Y:S01]  /*2940*/  FMUL.FTZ R245, R245, R245 ;  /* 0x000000f5f5f57220 */ /* 0x000fe20000410000 */
[----:B---3--:R-:W-:Y:S01]  /*2950*/  FADD.FTZ R202, R246, R203 ;  /* 0x000000cbf6ca7221 */ /* 0x008fe20000010000 */
[----:B-----5:R-:W-:Y:S01]  /*2960*/  SHF.R.U32.HI R246, RZ, 0x10, R139 ;  /* 0x00000010fff67819 */ /* 0x020fe2000001168b */
[----:B0-----:R-:W-:Y:S01]  /*2970*/  FMUL.FTZ R248, R241, R248 ;  /* 0x000000f8f1f87220 */ /* 0x001fe20000410000 */
[----:B------:R-:W-:Y:S01]  /*2980*/  FMUL.FTZ R244, R245, R244 ;  /* 0x000000f4f5f47220 */ /* 0x000fe20000410000 */
[----:B------:R-:W0:Y:S03]  /*2990*/  LDC R203, c[0x0][0x3d0] ;  /* 0x0000f400ffcb7b82 */ /* 0x000e260000000800 */
[----:B------:R-:W-:Y:S01]  /*29a0*/  FMUL.FTZ R244, R243, R244 ;  /* 0x000000f4f3f47220 */ /* 0x000fe20000410000 */
[----:B------:R1:W3:Y:S03]  /*29b0*/  SHFL.IDX PT, R204, R248, RZ, 0x1f ;  /* 0x00001ffff8cc7589 */ /* 0x0002e600000e0000 */
[----:B------:R-:W-:Y:S01]  /*29c0*/  FFMA.FTZ R202, R241, R244, R202 ;  /* 0x000000f4f1ca7223 */ /* 0x000fe200000100ca */
[----:B------:R-:W-:-:S02]  /*29d0*/  SHF.R.U32.HI R244, RZ, 0x10, R141 ;  /* 0x00000010fff47819 */ /* 0x000fc4000001168d */
[----:B-1----:R-:W-:-:S03]  /*29e0*/  SHF.R.U32.HI R248, RZ, 0x10, R135 ;  /* 0x00000010fff87819 */ /* 0x002fc60000011687 */
[----:B------:R-:W0:Y:S01]  /*29f0*/  SHFL.IDX PT, R202, R202, RZ, 0x1f ;  /* 0x00001fffcaca7589 */ /* 0x000e2200000e0000 */
        /* <DEDUP_REMOVED lines=9> */
[----:B0-----:R-:W-:Y:S01]  /*2a90*/  FFMA.FTZ R98, R202, 4.8828125727595761418e-05, R203 ;  /* 0x384ccccdca627823 */ /* 0x001fe200000100cb */
        /* <DEDUP_REMOVED lines=75> */
[--C-:B------:R-:W-:Y:S01]  /*2f50*/  FADD.FTZ R87, R87, -R204.reuse ;  /* 0x800000cc57577221 */ /* 0x100fe20000010000 */
[----:B------:R-:W-:Y:S01]  /*2f60*/  F2FP.BF16.F32.PACK_AB R78, RZ, R100 ;  /* 0x00000064ff4e723e */ /* 0x000fe200000010ff */
[----:B------:R-:W-:Y:S01]  /*2f70*/  FMUL.FTZ R81, R98, R81 ;  /* 0x0000005162517220 */ /* 0x000fe20000410000 */
[--C-:B------:R-:W-:Y:S01]  /*2f80*/  FADD.FTZ R88, R88, -R204.reuse ;  /* 0x800000cc58587221 */ /* 0x100fe20000010000 */
[----:B------:R-:W-:Y:S01]  /*2f90*/  FMUL.FTZ R100, R98, R82 ;  /* 0x0000005262647220 */ /* 0x000fe20000410000 */
        /* <DEDUP_REMOVED lines=10> */
[--C-:B------:R-:W-:Y:S01]  /*3040*/  FADD.FTZ R105, R105, -R204.reuse ;  /* 0x800000cc69697221 */ /* 0x100fe20000010000 */
[C---:B------:R-:W-:Y:S01]  /*3050*/  FMUL.FTZ R100, R98.reuse, R86 ;  /* 0x0000005662647220 */ /* 0x040fe20000410000 */
[----:B------:R-:W-:Y:S01]  /*3060*/  FMUL.FTZ R203, R98, R203 ;  /* 0x000000cb62cb7220 */ /* 0x000fe20000410000 */
[--C-:B------:R-:W-:Y:S01]  /*3070*/  FADD.FTZ R114, R114, -R204.reuse ;  /* 0x800000cc72727221 */ /* 0x100fe20000010000 */
[----:B------:R-:W-:Y:S01]  /*3080*/  F2FP.BF16.F32.PACK_AB R86, RZ, R84 ;  /* 0x00000054ff56723e */ /* 0x000fe200000010ff */
[--C-:B------:R-:W-:Y:S01]  /*3090*/  FADD.FTZ R95, R95, -R204.reuse ;  /* 0x800000cc5f5f7221 */ /* 0x100fe20000010000 */
[--C-:B------:R-:W-:Y:S01]  /*30a0*/  FADD.FTZ R116, R116, -R204.reuse ;  /* 0x800000cc74747221 */ /* 0x100fe20000010000 */
[----:B------:R-:W-:Y:S01]  /*30b0*/  F2FP.BF16.F32.PACK_AB R84, RZ, R87 ;  /* 0x00000057ff54723e */ /* 0x000fe200000010ff */
[----:B------:R-:W-:Y:S01]  /*30c0*/  FMUL.FTZ R94, R98, R94 ;  /* 0x0000005e625e7220 */ /* 0x000fe20000410000 */
[--C-:B------:R-:W-:Y:S01]  /*30d0*/  FADD.FTZ R52, R52, -R204.reuse ;  /* 0x800000cc34347221 */ /* 0x100fe20000010000 */
[--C-:B------:R-:W-:Y:S01]  /*30e0*/  FADD.FTZ R53, R53, -R204.reuse ;  /* 0x800000cc35357221 */ /* 0x100fe20000010000 */
[----:B------:R-:W-:Y:S01]  /*30f0*/  F2FP.BF16.F32.PACK_AB R87, RZ, R102 ;  /* 0x00000066ff57723e */ /* 0x000fe200000010ff */
[C---:B------:R-:W-:Y:S01]  /*3100*/  FMUL.FTZ R205, R98.reuse, R205 ;  /* 0x000000cd62cd7220 */ /* 0x040fe20000410000 */
[--C-:B------:R-:W-:Y:S01]  /*3110*/  FADD.FTZ R119, R119, -R204.reuse ;  /* 0x800000cc77777221 */ /* 0x100fe20000010000 */
[----:B------:R-:W-:Y:S01]  /*3120*/  FMUL.FTZ R102, R98, R105 ;  /* 0x0000006962667220 */ /* 0x000fe20000410000 */
[--C-:B------:R-:W-:Y:S01]  /*3130*/  FADD.FTZ R245, R106, -R204.reuse ;  /* 0x800000cc6af57221 */ /* 0x100fe20000010000 */
[--C-:B------:R-:W-:Y:S01]  /*3140*/  FADD.FTZ R117, R117, -R204.reuse ;  /* 0x800000cc75757221 */ /* 0x100fe20000010000 */
[----:B------:R-:W-:Y:S01]  /*3150*/  F2FP.BF16.F32.PACK_AB R105, RZ, R203 ;  /* 0x000000cbff69723e */ /* 0x000fe200000010ff */
[C---:B------:R-:W-:Y:S01]  /*3160*/  FMUL.FTZ R114, R98.reuse, R114 ;  /* 0x0000007262727220 */ /* 0x040fe20000410000 */
[C---:B------:R-:W-:Y:S01]  /*3170*/  FMUL.FTZ R106, R98.reuse, R95 ;  /* 0x0000005f626a7220 */ /* 0x040fe20000410000 */
[C---:B------:R-:W-:Y:S01]  /*3180*/  FMUL.FTZ R203, R98.reuse, R116 ;  /* 0x0000007462cb7220 */ /* 0x040fe20000410000 */
[C---:B------:R-:W-:Y:S01]  /*3190*/  FMUL.FTZ R52, R98.reuse, R52 ;  /* 0x0000003462347220 */ /* 0x040fe20000410000 */
[C---:B------:R-:W-:Y:S01]  /*31a0*/  FMUL.FTZ R53, R98.reuse, R53 ;  /* 0x0000003562357220 */ /* 0x040fe20000410000 */
[----:B------:R-:W-:Y:S01]  /*31b0*/  F2FP.BF16.F32.PACK_AB R95, RZ, R94 ;  /* 0x0000005eff5f723e */ /* 0x000fe200000010ff */
[--C-:B------:R-:W-:Y:S01]  /*31c0*/  FADD.FTZ R57, R57, -R204.reuse ;  /* 0x800000cc39397221 */ /* 0x100fe20000010000 */
[--C-:B------:R-:W-:Y:S01]  /*31d0*/  FADD.FTZ R99, R99, -R204.reuse ;  /* 0x800000cc63637221 */ /* 0x100fe20000010000 */
[--C-:B------:R-:W-:Y:S01]  /*31e0*/  FADD.FTZ R121, R121, -R204.reuse ;  /* 0x800000cc79797221 */ /* 0x100fe20000010000 */
[----:B------:R-:W-:Y:S01]  /*31f0*/  F2FP.BF16.F32.PACK_AB R94, RZ, R205 ;  /* 0x000000cdff5e723e */ /* 0x000fe200000010ff */
[----:B------:R-:W-:Y:S01]  /*3200*/  FMUL.FTZ R119, R98, R119 ;  /* 0x0000007762777220 */ /* 0x000fe20000410000 */
[--C-:B------:R-:W-:Y:S01]  /*3210*/  FADD.FTZ R120, R120, -R204.reuse ;  /* 0x800000cc78787221 */ /* 0x100fe20000010000 */
[----:B------:R-:W-:Y:S01]  /*3220*/  FMUL.FTZ R205, R98, R117 ;  /* 0x0000007562cd7220 */ /* 0x000fe20000410000 */
[--C-:B------:R-:W-:Y:S01]  /*3230*/  FADD.FTZ R118, R118, -R204.reuse ;  /* 0x800000cc76767221 */ /* 0x100fe20000010000 */
[----:B------:R-:W-:Y:S01]  /*3240*/  F2FP.BF16.F32.PACK_AB R117, RZ, R114 ;  /* 0x00000072ff75723e */ /* 0x000fe200000010ff */
[--C-:B------:R-:W-:Y:S01]  /*3250*/  FADD.FTZ R247, R108, -R204.reuse ;  /* 0x800000cc6cf77221 */ /* 0x100fe20000010000 */
[--C-:B------:R-:W-:Y:S01]  /*3260*/  FADD.FTZ R122, R122, -R204.reuse ;  /* 0x800000cc7a7a7221 */ /* 0x100fe20000010000 */
[----:B------:R-:W-:Y:S01]  /*3270*/  F2FP.BF16.F32.PACK_AB R114, RZ, R203 ;  /* 0x000000cbff72723e */ /* 0x000fe200000010ff */
[----:B------:R-:W-:Y:S01]  /*3280*/  FADD.FTZ R123, R123, -R204 ;  /* 0x800000cc7b7b7221 */ /* 0x000fe20000010000 */
[----:B------:R-:W-:Y:S01]  /*3290*/  PRMT R45, R45, 0x5410, R44 ;  /* 0x000054102d2d7816 */ /* 0x000fe2000000002c */
        /* <DEDUP_REMOVED lines=10> */
[C---:B------:R-:W-:Y:S01]  /*3340*/  FMUL.FTZ R241, R98.reuse, R118 ;  /* 0x0000007662f17220 */ /* 0x040fe20000410000 */
[----:B------:R-:W-:Y:S01]  /*3350*/  SHF.R.U32.HI R119, RZ, 0x10, R131 ;  /* 0x00000010ff777819 */ /* 0x000fe20000011683 */
[----:B------:R-:W-:Y:S01]  /*3360*/  FMUL.FTZ R122, R98, R122 ;  /* 0x0000007a627a7220 */ /* 0x000fe20000410000 */
[----:B------:R-:W-:Y:S01]  /*3370*/  F2FP.BF16.F32.PACK_AB R118, RZ, R205 ;  /* 0x000000cdff76723e */ /* 0x000fe200000010ff */
[--C-:B------:R-:W-:Y:S01]  /*3380*/  FADD.FTZ R68, R68, -R204.reuse ;  /* 0x800000cc44447221 */ /* 0x100fe20000010000 */
[----:B------:R-:W-:Y:S01]  /*3390*/  FMUL.FTZ R205, R98, R123 ;  /* 0x0000007b62cd7220 */ /* 0x000fe20000410000 */
[----:B------:R-:W-:Y:S01]  /*33a0*/  PRMT R52, R52, 0x5410, R53 ;  /* 0x0000541034347816 */ /* 0x000fe20000000035 */
[----:B------:R-:W-:Y:S01]  /*33b0*/  HFMA2.BF16_V2 R44, R44, R45, R23 ;  /* 0x0000002d2c2c7231 */ /* 0x000fe20000200017 */
[----:B------:R-:W-:Y:S01]  /*33c0*/  F2FP.BF16.F32.PACK_AB R57, RZ, R57 ;  /* 0x00000039ff39723e */ /* 0x000fe200000010ff */
[----:B------:R-:W-:Y:S01]  /*33d0*/  HFMA2.BF16_V2 R50, R25, R47, R27 ;  /* 0x0000002f19327231 */ /* 0x000fe2000020001b */
[----:B------:R-:W-:Y:S01]  /*33e0*/  F2FP.BF16.F32.PACK_AB R123, RZ, R120 ;  /* 0x00000078ff7b723e */ /* 0x000fe200000010ff */
[----:B------:R-:W-:Y:S01]  /*33f0*/  HFMA2.BF16_V2 R83, R244.H0_H0, R83.H0_H0, R119.H0_H0 ;  /* 0x20000053f4537231 */ /* 0x000fe20000240877 */
[----:B------:R-:W-:Y:S01]  /*3400*/  SHF.R.U64 R45, R132, 0x10, R133 ;  /* 0x00000010842d7819 */ /* 0x000fe20000001285 */
[--C-:B------:R-:W-:Y:S01]  /*3410*/  FADD.FTZ R65, R65, -R204.reuse ;  /* 0x800000cc41417221 */ /* 0x100fe20000010000 */
[----:B------:R-:W-:Y:S01]  /*3420*/  SHF.R.U64 R47, R42, 0x10, R43 ;  /* 0x000000102a2f7819 */ /* 0x000fe2000000122b */
[C---:B------:R-:W-:Y:S01]  /*3430*/  FMUL.FTZ R68, R98.reuse, R68 ;  /* 0x0000004462447220 */ /* 0x040fe20000410000 */
[----:B------:R-:W-:Y:S01]  /*3440*/  F2FP.BF16.F32.PACK_AB R120, RZ, R203 ;  /* 0x000000cbff78723e */ /* 0x000fe200000010ff */
[----:B------:R-:W-:Y:S01]  /*3450*/  HFMA2.BF16_V2 R119, R22.H1_H1, R48.H0_H0, R24.H1_H1 ;  /* 0x2000003016777231 */ /* 0x000fe20000260c18 */
[----:B------:R-:W-:Y:S01]  /*3460*/  F2FP.BF16.F32.PACK_AB R203, RZ, R122 ;  /* 0x0000007affcb723e */ /* 0x000fe200000010ff */
[----:B------:R-:W-:Y:S01]  /*3470*/  HFMA2.BF16_V2 R48, R29, R52, R31 ;  /* 0x000000341d307231 */ /* 0x000fe2000020001f */
[----:B------:R-:W-:Y:S01]  /*3480*/  F2FP.BF16.F32.PACK_AB R122, RZ, R205 ;  /* 0x000000cdff7a723e */ /* 0x000fe200000010ff */
[----:B------:R-:W-:Y:S01]  /*3490*/  FMUL.FTZ R65, R98, R65 ;  /* 0x0000004162417220 */ /* 0x000fe20000410000 */
[----:B------:R-:W-:Y:S01]  /*34a0*/  PRMT R58, R58, 0x5410, R57 ;  /* 0x000054103a3a7816 */ /* 0x000fe20000000039 */
[--C-:B------:R-:W-:Y:S01]  /*34b0*/  FADD.FTZ R72, R72, -R204.reuse ;  /* 0x800000cc48487221 */ /* 0x100fe20000010000 */
[----:B------:R-:W-:Y:S01]  /*34c0*/  SHF.R.U32.HI R205, RZ, 0x10, R129 ;  /* 0x00000010ffcd7819 */ /* 0x000fe20000011681 */
[--C-:B------:R-:W-:Y:S01]  /*34d0*/  FADD.FTZ R46, R46, -R204.reuse ;  /* 0x800000cc2e2e7221 */ /* 0x100fe20000010000 */
[----:B------:R-:W-:Y:S01]  /*34e0*/  PRMT R59, R59, 0x5410, R63 ;  /* 0x000054103b3b7816 */ /* 0x000fe2000000003f */
[----:B------:R-:W-:Y:S01]  /*34f0*/  FMUL.FTZ R72, R98, R72 ;  /* 0x0000004862487220 */ /* 0x000fe20000410000 */
[----:B------:R-:W-:Y:S01]  /*3500*/  PRMT R57, R132, 0x5410, R45 ;  /* 0x0000541084397816 */ /* 0x000fe2000000002d */
[----:B------:R-:W-:Y:S01]  /*3510*/  HFMA2.BF16_V2 R77, R246.H0_H0, R77.H0_H0, R205.H0_H0 ;  /* 0x2000004df64d7231 */ /* 0x000fe200002408cd */
[----:B------:R-:W-:Y:S01]  /*3520*/  PRMT R52, R42, 0x5410, R47 ;  /* 0x000054102a347816 */ /* 0x000fe2000000002f */
[----:B------:R-:W-:Y:S01]  /*3530*/  HFMA2.BF16_V2 R205, R33, R58, R35 ;  /* 0x0000003a21cd7231 */ /* 0x000fe20000200023 */
[----:B------:R-:W-:Y:S01]  /*3540*/  SHF.R.U64 R45, R124, 0x10, R125 ;  /* 0x000000107c2d7819 */ /* 0x000fe2000000127d */
[----:B------:R-:W-:Y:S01]  /*3550*/  FMUL.FTZ R46, R98, R46 ;  /* 0x0000002e622e7220 */ /* 0x000fe20000410000 */
[----:B------:R-:W-:Y:S01]  /*3560*/  F2FP.BF16.F32.PACK_AB R68, RZ, R68 ;  /* 0x00000044ff44723e */ /* 0x000fe200000010ff */
[----:B------:R-:W-:Y:S01]  /*3570*/  HFMA2.BF16_V2 R57, R57, R59, R52 ;  /* 0x0000003b39397231 */ /* 0x000fe20000200034 */
[----:B------:R-:W-:Y:S01]  /*3580*/  SHF.R.U64 R47, R136, 0x10, R137 ;  /* 0x00000010882f7819 */ /* 0x000fe20000001289 */
[--C-:B------:R-:W-:Y:S01]  /*3590*/  FADD.FTZ R74, R74, -R204.reuse ;  /* 0x800000cc4a4a7221 */ /* 0x100fe20000010000 */
[----:B------:R-:W-:Y:S01]  /*35a0*/  SHF.R.U64 R53, R126, 0x10, R127 ;  /* 0x000000107e357819 */ /* 0x000fe2000000127f */
[--C-:B------:R-:W-:Y:S01]  /*35b0*/  FADD.FTZ R54, R54, -R204.reuse ;  /* 0x800000cc36367221 */ /* 0x100fe20000010000 */
[----:B------:R-:W-:Y:S01]  /*35c0*/  PRMT R52, R124, 0x5410, R45 ;  /* 0x000054107c347816 */ /* 0x000fe2000000002d */
[--C-:B------:R-:W-:Y:S01]  /*35d0*/  FADD.FTZ R90, R90, -R204.reuse ;  /* 0x800000cc5a5a7221 */ /* 0x100fe20000010000 */
[----:B------:R-:W-:Y:S01]  /*35e0*/  F2FP.BF16.F32.PACK_AB R65, RZ, R65 ;  /* 0x00000041ff41723e */ /* 0x000fe200000010ff */
        /* <DEDUP_REMOVED lines=8> */
[--C-:B------:R-:W-:Y:S01]  /*3670*/  FADD.FTZ R91, R91, -R204.reuse ;  /* 0x800000cc5b5b7221 */ /* 0x100fe20000010000 */
[----:B------:R-:W-:Y:S01]  /*3680*/  PRMT R66, R66, 0x5410, R65 ;  /* 0x0000541042427816 */ /* 0x000fe20000000041 */
[----:B------:R-:W-:Y:S01]  /*3690*/  FMUL.FTZ R90, R98, R90 ;  /* 0x0000005a625a7220 */ /* 0x000fe20000410000 */
[----:B------:R-:W-:Y:S01]  /*36a0*/  PRMT R59, R134, 0x5410, R59 ;  /* 0x00005410863b7816 */ /* 0x000fe2000000003b */
[----:B------:R-:W-:Y:S01]  /*36b0*/  HFMA2.BF16_V2 R58, R58, R68, R45 ;  /* 0x000000443a3a7231 */ /* 0x000fe2000020002d */
[----:B------:R-:W-:Y:S01]  /*36c0*/  F2FP.BF16.F32.PACK_AB R72, RZ, R72 ;  /* 0x00000048ff48723e */ /* 0x000fe200000010ff */
[----:B------:R-:W-:Y:S01]  /*36d0*/  FMUL.FTZ R92, R98, R92 ;  /* 0x0000005c625c7220 */ /* 0x000fe20000410000 */
[----:B------:R-:W-:Y:S01]  /*36e0*/  SHF.R.U64 R63, R138, 0x10, R139 ;  /* 0x000000108a3f7819 */ /* 0x000fe2000000128b */
[----:B------:R-:W-:Y:S01]  /*36f0*/  HFMA2.BF16_V2 R59, R59, R66, R52 ;  /* 0x000000423b3b7231 */ /* 0x000fe20000200034 */
[----:B------:R-:W-:Y:S01]  /*3700*/  SHF.R.U64 R45, R128, 0x10, R129 ;  /* 0x00000010802d7819 */ /* 0x000fe20000001281 */
[----:B------:R-:W-:Y:S01]  /*3710*/  FMUL.FTZ R93, R98, R93 ;  /* 0x0000005d625d7220 */ /* 0x000fe20000410000 */
[----:B------:R-:W-:Y:S01]  /*3720*/  PRMT R72, R72, 0x5410, R71 ;  /* 0x0000541048487816 */ /* 0x000fe20000000047 */
[--C-:B------:R-:W-:Y:S01]  /*3730*/  FADD.FTZ R85, R85, -R204.reuse ;  /* 0x800000cc55557221 */ /* 0x100fe20000010000 */
[----:B------:R-:W-:Y:S01]  /*3740*/  PRMT R63, R138, 0x5410, R63 ;  /* 0x000054108a3f7816 */ /* 0x000fe2000000003f */
[----:B------:R-:W-:Y:S01]  /*3750*/  HFMA2.BF16_V2 R56, R189.H0_H0, R56.H0_H0, R187.H0_H0 ;  /* 0x20000038bd387231 */ /* 0x000fe200002408bb */
[----:B------:R-:W-:Y:S01]  /*3760*/  PRMT R52, R128, 0x5410, R45 ;  /* 0x0000541080347816 */ /* 0x000fe2000000002d */
[----:B------:R-:W-:Y:S01]  /*3770*/  FMUL.FTZ R85, R98, R85 ;  /* 0x0000005562557220 */ /* 0x000fe20000410000 */
[----:B------:R-:W-:Y:S01]  /*3780*/  SHF.R.U64 R47, R130, 0x10, R131 ;  /* 0x00000010822f7819 */ /* 0x000fe20000001283 */
[----:B------:R-:W-:Y:S01]  /*3790*/  HFMA2.BF16_V2 R60, R133.H0_H0, R60.H0_H0, R43.H0_H0 ;  /* 0x2000003c853c7231 */ /* 0x000fe2000024082b */
[----:B------:R-:W-:Y:S01]  /*37a0*/  SHF.R.U64 R45, R184, 0x10, R185 ;  /* 0x00000010b82d7819 */ /* 0x000fe200000012b9 */
[----:B------:R-:W-:Y:S01]  /*37b0*/  HFMA2.BF16_V2 R63, R63, R72, R52 ;  /* 0x000000483f3f7231 */ /* 0x000fe20000200034 */
[----:B------:R-:W-:Y:S01]  /*37c0*/  PRMT R52, R130, 0x5410, R47 ;  /* 0x0000541082347816 */ /* 0x000fe2000000002f */
[----:B------:R-:W-:Y:S01]  /*37d0*/  HFMA2.BF16_V2 R64, R135.H0_H0, R64.H0_H0, R125.H0_H0 ;  /* 0x2000004087407231 */ /* 0x000fe2000024087d */
[----:B------:R-:W-:Y:S01]  /*37e0*/  SHF.R.U64 R47, R182, 0x10, R183 ;  /* 0x00000010b62f7819 */ /* 0x000fe200000012b7 */
[--C-:B------:R-:W-:Y:S01]  /*37f0*/  FADD.FTZ R89, R89, -R204.reuse ;  /* 0x800000cc59597221 */ /* 0x100fe20000010000 */
[----:B------:R-:W-:Y:S01]  /*3800*/  F2FP.BF16.F32.PACK_AB R46, RZ, R46 ;  /* 0x0000002eff2e723e */ /* 0x000fe200000010ff */
[--C-:B------:R-:W-:Y:S01]  /*3810*/  FADD.FTZ R96, R96, -R204.reuse ;  /* 0x800000cc60607221 */ /* 0x100fe20000010000 */
[----:B------:R-:W-:Y:S01]  /*3820*/  PRMT R66, R184, 0x5410, R45 ;  /* 0x00005410b8427816 */ /* 0x000fe2000000002d */
[----:B------:R-:W-:Y:S01]  /*3830*/  FMUL.FTZ R89, R98, R89 ;  /* 0x0000005962597220 */ /* 0x000fe20000410000 */
[----:B------:R-:W-:Y:S01]  /*3840*/  PRMT R82, R82, 0x5410, R79 ;  /* 0x0000541052527816 */ /* 0x000fe2000000004f */
[----:B------:R-:W-:Y:S01]  /*3850*/  HFMA2.BF16_V2 R46, R201.H0_H0, R46.H0_H0, R199.H0_H0 ;  /* 0x2000002ec92e7231 */ /* 0x000fe200002408c7 */
[----:B------:R-:W-:Y:S01]  /*3860*/  PRMT R45, R182, 0x5410, R47 ;  /* 0x00005410b62d7816 */ /* 0x000fe2000000002f */
[----:B------:R-:W-:Y:S01]  /*3870*/  FADD.FTZ R97, R97, -R204 ;  /* 0x800000cc61617221 */ /* 0x000fe20000010000 */
[----:B------:R-:W-:Y:S01]  /*3880*/  PRMT R23, R44, 0x7632, R23 ;  /* 0x000076322c177816 */ /* 0x000fe20000000017 */
[----:B------:R-:W-:Y:S01]  /*3890*/  HFMA2.BF16_V2 R69, R137.H0_H0, R69.H0_H0, R127.H0_H0 ;  /* 0x2000004589457231 */ /* 0x000fe2000024087f */
[----:B------:R-:W-:Y:S01]  /*38a0*/  SHF.R.U64 R65, R140, 0x10, R141 ;  /* 0x000000108c417819 */ /* 0x000fe2000000128d */
[----:B------:R-:W-:Y:S01]  /*38b0*/  HFMA2.BF16_V2 R66, R66, R82, R45 ;  /* 0x0000005242427231 */ /* 0x000fe2000020002d */
[----:B------:R-:W-:Y:S01]  /*38c0*/  PRMT R24, R50, 0x7632, R24 ;  /* 0x0000763232187816 */ /* 0x000fe20000000018 */
[----:B------:R-:W-:Y:S01]  /*38d0*/  FMUL.FTZ R96, R98, R96 ;  /* 0x0000006062607220 */ /* 0x000fe20000410000 */
[----:B------:R-:W-:Y:S01]  /*38e0*/  LOP3.LUT R45, R23, 0xffff, RZ, 0xc0, !PT ;  /* 0x0000ffff172d7812 */ /* 0x000fe200078ec0ff */
[--C-:B------:R-:W-:Y:S01]  /*38f0*/  FADD.FTZ R101, R101, -R204.reuse ;  /* 0x800000cc65657221 */ /* 0x100fe20000010000 */
[----:B------:R-:W-:Y:S01]  /*3900*/  PRMT R78, R78, 0x5410, R75 ;  /* 0x000054104e4e7816 */ /* 0x000fe2000000004b */
[----:B------:R-:W-:Y:S01]  /*3910*/  HFMA2.BF16_V2 R81, R185.H0_H0, R81.H0_H0, R183.H0_H0 ;  /* 0x20000051b9517231 */ /* 0x000fe200002408b7 */
[----:B------:R-:W-:Y:S01]  /*3920*/  PRMT R65, R140, 0x5410, R65 ;  /* 0x000054108c417816 */ /* 0x000fe20000000041 */
[--C-:B------:R-:W-:Y:S01]  /*3930*/  FADD.FTZ R109, R109, -R204.reuse ;  /* 0x800000cc6d6d7221 */ /* 0x100fe20000010000 */
[----:B------:R-:W-:Y:S01]  /*3940*/  PRMT R25, R46, 0x7610, R25 ;  /* 0x000076102e197816 */ /* 0x000fe20000000019 */
[----:B------:R-:W-:Y:S01]  /*3950*/  FADD.FTZ R111, R111, -R204 ;  /* 0x800000cc6f6f7221 */ /* 0x000fe20000010000 */
        /* <DEDUP_REMOVED lines=15> */
[----:B------:R-:W-:Y:S01]  /*3a50*/  HFMA2.BF16_V2 R74, R141.H0_H0, R74.H0_H0, R131.H0_H0 ;  /* 0x2000004a8d4a7231 */ /* 0x000fe20000240883 */
[----:B------:R-:W-:Y:S01]  /*3a60*/  F2FP.BF16.F32.PACK_AB R92, RZ, R93 ;  /* 0x0000005dff5c723e */ /* 0x000fe200000010ff */
[----:B------:R-:W-:Y:S01]  /*3a70*/  FMUL.FTZ R93, R98, R97 ;  /* 0x00000061625d7220 */ /* 0x000fe20000410000 */
[----:B------:R-:W-:Y:S01]  /*3a80*/  LOP3.LUT R52, R24, 0xffff, RZ, 0xc0, !PT ;  /* 0x0000ffff18347812 */ /* 0x000fe200078ec0ff */
[--C-:B------:R-:W-:Y:S01]  /*3a90*/  FADD.FTZ R251, R112, -R204.reuse ;  /* 0x800000cc70fb7221 */ /* 0x100fe20000010000 */
[--C-:B------:R-:W-:Y:S01]  /*3aa0*/  LOP3.LUT R44, R44, 0xffff, R23.reuse, 0xf8, !PT ;  /* 0x0000ffff2c2c7812 */ /* 0x100fe200078ef817 */
[----:B------:R-:W-:Y:S01]  /*3ab0*/  FADD.FTZ R113, R113, -R204 ;  /* 0x800000cc71717221 */ /* 0x000fe20000010000 */
[----:B------:R-:W-:Y:S01]  /*3ac0*/  PRMT R23, R50, 0x7610, R23 ;  /* 0x0000761032177816 */ /* 0x000fe20000000017 */
[----:B------:R-:W-:Y:S01]  /*3ad0*/  IMAD.WIDE.U32 R52, R52, 0x10000, RZ ;  /* 0x0001000034347825 */ /* 0x000fe200078e00ff */
[----:B------:R-:W-:-:S03]  /*3ae0*/  PRMT R90, R90, 0x5410, R92 ;  /* 0x000054105a5a7816 */ /* 0x000fc6000000005c */
[----:B------:R-:W-:Y:S01]  /*3af0*/  FADD.FTZ R103, R103, -R204 ;  /* 0x800000cc67677221 */ /* 0x000fe20000010000 */
[----:B------:R-:W-:Y:S01]  /*3b00*/  PRMT R24, R57, 0x7632, R24 ;  /* 0x0000763239187816 */ /* 0x000fe20000000018 */
[--C-:B------:R-:W-:Y:S01]  /*3b10*/  FADD.FTZ R55, R55, -R204.reuse ;  /* 0x800000cc37377221 */ /* 0x100fe20000010000 */
[--C-:B------:R-:W-:Y:S01]  /*3b20*/  LOP3.LUT R45, R45, 0xffff, R25.reuse, 0xf8, !PT ;  /* 0x0000ffff2d2d7812 */ /* 0x100fe200078ef819 */
[----:B------:R-:W-:Y:S01]  /*3b30*/  HFMA2.BF16_V2 R71, R209, R90, R211 ;  /* 0x0000005ad1477231 */ /* 0x000fe200002000d3 */
[----:B------:R-:W-:Y:S01]  /*3b40*/  PRMT R25, R54, 0x7610, R25 ;  /* 0x0000761036197816 */ /* 0x000fe20000000019 */
[----:B------:R-:W-:Y:S01]  /*3b50*/  HFMA2.BF16_V2 R95, R173.H0_H0, R95.H0_H0, R171.H0_H0 ;  /* 0x2000005fad5f7231 */ /* 0x000fe200002408ab */
[--C-:B------:R-:W-:Y:S01]  /*3b60*/  LOP3.LUT R46, R46, 0xffff, R23.reuse, 0xf8, !PT ;  /* 0x0000ffff2e2e7812 */ /* 0x100fe200078ef817 */
[--C-:B------:R-:W-:Y:S01]  /*3b70*/  FADD.FTZ R67, R67, -R204.reuse ;  /* 0x800000cc43437221 */ /* 0x100fe20000010000 */
[----:B------:R-:W-:Y:S01]  /*3b80*/  PRMT R23, R48, 0x7610, R23 ;  /* 0x0000761030177816 */ /* 0x000fe20000000017 */
[----:B------:R-:W-:Y:S01]  /*3b90*/  FMUL.FTZ R111, R98, R111 ;  /* 0x0000006f626f7220 */ /* 0x000fe20000410000 */
[----:B------:R-:W-:Y:S01]  /*3ba0*/  LOP3.LUT R54, R24, 0xffff, RZ, 0xc0, !PT ;  /* 0x0000ffff18367812 */ /* 0x000fe200078ec0ff */
[----:B------:R-:W-:Y:S01]  /*3bb0*/  FADD.FTZ R249, R110, -R204 ;  /* 0x800000cc6ef97221 */ /* 0x000fe20000010000 */
[--C-:B------:R-:W-:Y:S01]  /*3bc0*/  LOP3.LUT R90, R53, 0xffff, R25.reuse, 0xf8, !PT ;  /* 0x0000ffff355a7812 */ /* 0x100fe200078ef819 */
[C---:B------:R-:W-:Y:S01]  /*3bd0*/  FMUL.FTZ R251, R98.reuse, R251 ;  /* 0x000000fb62fb7220 */ /* 0x040fe20000410000 */
[----:B------:R-:W-:Y:S01]  /*3be0*/  PRMT R24, R59, 0x7632, R24 ;  /* 0x000076323b187816 */ /* 0x000fe20000000018 */
[----:B------:R-:W-:Y:S01]  /*3bf0*/  FMUL.FTZ R109, R98, R113 ;  /* 0x00000071626d7220 */ /* 0x000fe20000410000 */
[----:B------:R-:W-:Y:S01]  /*3c00*/  PRMT R25, R58, 0x7632, R25 ;  /* 0x000076323a197816 */ /* 0x000fe20000000019 */
[----:B------:R-:W-:Y:S01]  /*3c10*/  FMUL.FTZ R110, R98, R103 ;  /* 0x00000067626e7220 */ /* 0x000fe20000410000 */
[----:B------:R-:W-:Y:S01]  /*3c20*/  LOP3.LUT R48, R52, 0xffff, R23, 0xf8, !PT ;  /* 0x0000ffff34307812 */ /* 0x000fe200078ef817 */
[----:B------:R-:W-:Y:S01]  /*3c30*/  IMAD.WIDE.U32 R52, R54, 0x10000, RZ ;  /* 0x0001000036347825 */ /* 0x000fe200078e00ff */
[----:B------:R-:W-:-:S03]  /*3c40*/  PRMT R27, R56, 0x7610, R27 ;  /* 0x00007610381b7816 */ /* 0x000fc6000000001b */
[--C-:B------:R-:W-:Y:S01]  /*3c50*/  FADD.FTZ R107, R107, -R204.reuse ;  /* 0x800000cc6b6b7221 */ /* 0x100fe20000010000 */
[----:B------:R-:W-:Y:S01]  /*3c60*/  LOP3.LUT R56, R24, 0xffff, RZ, 0xc0, !PT ;  /* 0x0000ffff18387812 */ /* 0x000fe200078ec0ff */
[----:B------:R-:W-:Y:S01]  /*3c70*/  FADD.FTZ R115, R115, -R204 ;  /* 0x800000cc73737221 */ /* 0x000fe20000010000 */
[----:B------:R-:W-:Y:S01]  /*3c80*/  LOP3.LUT R78, R25, 0xffff, RZ, 0xc0, !PT ;  /* 0x0000ffff194e7812 */ /* 0x000fe200078ec0ff */
[C---:B------:R-:W-:Y:S01]  /*3c90*/  FMUL.FTZ R55, R98.reuse, R55 ;  /* 0x0000003762377220 */ /* 0x040fe20000410000 */
[----:B------:R-:W-:Y:S01]  /*3ca0*/  F2FP.BF16.F32.PACK_AB R88, RZ, R85 ;  /* 0x00000055ff58723e */ /* 0x000fe200000010ff */
[----:B------:R-:W-:Y:S01]  /*3cb0*/  FMUL.FTZ R103, R98, R245 ;  /* 0x000000f562677220 */ /* 0x000fe20000410000 */
[----:B------:R-:W-:Y:S01]  /*3cc0*/  LOP3.LUT R52, R52, 0xffff, R57, 0xf8, !PT ;  /* 0x0000ffff34347812 */ /* 0x000fe200078ef839 */
[----:B------:R-:W-:Y:S01]  /*3cd0*/  IMAD.WIDE.U32 R56, R56, 0x10000, RZ ;  /* 0x0001000038387825 */ /* 0x000fe200078e00ff */
[----:B------:R-:W-:-:S03]  /*3ce0*/  PRMT R23, R60, 0x7610, R23 ;  /* 0x000076103c177816 */ /* 0x000fc60000000017 */
[----:B------:R-:W-:Y:S01]  /*3cf0*/  FMUL.FTZ R67, R98, R67 ;  /* 0x0000004362437220 */ /* 0x000fe20000410000 */
[----:B------:R-:W-:Y:S01]  /*3d00*/  PRMT R24, R63, 0x7632, R24 ;  /* 0x000076323f187816 */ /* 0x000fe20000000018 */
[----:B------:R-:W-:Y:S01]  /*3d10*/  IMAD.WIDE.U32 R78, R78, 0x10000, RZ ;  /* 0x000100004e4e7825 */ /* 0x000fe200078e00ff */
[----:B------:R-:W-:-:S03]  /*3d20*/  PRMT R86, R86, 0x5410, R88 ;  /* 0x0000541056567816 */ /* 0x000fc60000000058 */
[----:B------:R-:W-:Y:S01]  /*3d30*/  HFMA2.BF16_V2 R94, R169.H0_H0, R94.H0_H0, R167.H0_H0 ;  /* 0x2000005ea95e7231 */ /* 0x000fe200002408a7 */
[----:B------:R-:W-:Y:S01]  /*3d40*/  PRMT R25, R58, 0x7610, R25 ;  /* 0x000076103a197816 */ /* 0x000fe20000000019 */
[----:B------:R-:W-:Y:S01]  /*3d50*/  FMUL.FTZ R112, R98, R107 ;  /* 0x0000006b62707220 */ /* 0x000fe20000410000 */
[--C-:B------:R-:W-:Y:S01]  /*3d60*/  LOP3.LUT R53, R53, 0xffff, R23.reuse, 0xf8, !PT ;  /* 0x0000ffff35357812 */ /* 0x100fe200078ef817 */
[----:B------:R-:W-:Y:S01]  /*3d70*/  HFMA2.BF16_V2 R68, R38, R86, R40 ;  /* 0x0000005626447231 */ /* 0x000fe20000200028 */
[----:B------:R-:W-:Y:S01]  /*3d80*/  LOP3.LUT R58, R24, 0xffff, RZ, 0xc0, !PT ;  /* 0x0000ffff183a7812 */ /* 0x000fe200078ec0ff */
[----:B------:R-:W-:Y:S01]  /*3d90*/  FMUL.FTZ R115, R98, R115 ;  /* 0x0000007362737220 */ /* 0x000fe20000410000 */
[----:B------:R-:W-:Y:S01]  /*3da0*/  PRMT R23, R64, 0x7610, R23 ;  /* 0x0000761040177816 */ /* 0x000fe20000000017 */
[----:B------:R-:W-:Y:S01]  /*3db0*/  FMUL.FTZ R107, R98, R249 ;  /* 0x000000f9626b7220 */ /* 0x000fe20000410000 */
[----:B------:R-:W-:Y:S01]  /*3dc0*/  LOP3.LUT R54, R56, 0xffff, R59, 0xf8, !PT ;  /* 0x0000ffff38367812 */ /* 0x000fe200078ef83b */
[----:B------:R-:W-:Y:S01]  /*3dd0*/  IMAD.WIDE.U32 R58, R58, 0x10000, RZ ;  /* 0x000100003a3a7825 */ /* 0x000fe200078e00ff */
[----:B------:R-:W-:-:S03]  /*3de0*/  PRMT R24, R65, 0x7632, R24 ;  /* 0x0000763241187816 */ /* 0x000fc60000000018 */
[----:B------:R-:W-:Y:S01]  /*3df0*/  HFMA2.BF16_V2 R51, R197.H0_H0, R51.H0_H0, R195.H0_H0 ;  /* 0x20000033c5337231 */ /* 0x000fe200002408c3 */
[--C-:B------:R-:W-:Y:S01]  /*3e00*/  LOP3.LUT R56, R78, 0xffff, R25.reuse, 0xf8, !PT ;  /* 0x0000ffff4e387812 */ /* 0x100fe200078ef819 */
[----:B------:R-:W-:Y:S01]  /*3e10*/  HFMA2.BF16_V2 R49, R26.H1_H1, R49.H0_H0, R28.H1_H1 ;  /* 0x200000311a317231 */ /* 0x000fe20000260c1c */
[----:B------:R-:W-:Y:S01]  /*3e20*/  PRMT R25, R66, 0x7632, R25 ;  /* 0x0000763242197816 */ /* 0x000fe20000000019 */
[----:B------:R-:W-:Y:S01]  /*3e30*/  FMUL.FTZ R97, R98, R243 ;  /* 0x000000f362617220 */ /* 0x000fe20000410000 */
[--C-:B------:R-:W-:Y:S01]  /*3e40*/  LOP3.LUT R57, R57, 0xffff, R23.reuse, 0xf8, !PT ;  /* 0x0000ffff39397812 */ /* 0x100fe200078ef817 */
[----:B------:R-:W-:Y:S01]  /*3e50*/  HFMA2.BF16_V2 R91, R177.H0_H0, R91.H0_H0, R175.H0_H0 ;  /* 0x2000005bb15b7231 */ /* 0x000fe200002408af */
[----:B------:R-:W-:Y:S01]  /*3e60*/  LOP3.LUT R78, R24, 0xffff, RZ, 0xc0, !PT ;  /* 0x0000ffff184e7812 */ /* 0x000fe200078ec0ff */
[----:B------:R-:W-:Y:S01]  /*3e70*/  HFMA2.BF16_V2 R61, R34.H1_H1, R61.H0_H0, R36.H1_H1 ;  /* 0x2000003d223d7231 */ /* 0x000fe20000260c24 */
[----:B------:R-:W-:Y:S01]  /*3e80*/  F2FP.BF16.F32.PACK_AB R89, RZ, R89 ;  /* 0x00000059ff59723e */ /* 0x000fe200000010ff */
[----:B------:R-:W-:Y:S01]  /*3e90*/  HFMA2.BF16_V2 R80, R37.H1_H1, R80.H0_H0, R21.H0_H0 ;  /* 0x2000005025507231 */ /* 0x000fe20000240c15 */
[----:B------:R-:W-:Y:S01]  /*3ea0*/  PRMT R23, R76, 0x7610, R23 ;  /* 0x000076104c177816 */ /* 0x000fe20000000017 */
[----:B------:R-:W-:Y:S01]  /*3eb0*/  HFMA2.BF16_V2 R84, R39.H1_H1, R84.H0_H0, R22.H0_H0 ;  /* 0x2000005427547231 */ /* 0x000fe20000240c16 */
[----:B------:R-:W-:Y:S01]  /*3ec0*/  LOP3.LUT R64, R25, 0xffff, RZ, 0xc0, !PT ;  /* 0x0000ffff19407812 */ /* 0x000fe200078ec0ff */
[----:B------:R-:W-:Y:S01]  /*3ed0*/  HFMA2.BF16_V2 R117, R153.H0_H0, R117.H0_H0, R151.H0_H0 ;  /* 0x2000007599757231 */ /* 0x000fe20000240897 */
[----:B------:R-:W-:Y:S01]  /*3ee0*/  PRMT R24, R68, 0x7632, R24 ;  /* 0x0000763244187816 */ /* 0x000fe20000000018 */
[----:B------:R-:W-:Y:S01]  /*3ef0*/  HFMA2.BF16_V2 R121, R234.H1_H1, R121.H0_H0, R236.H1_H1 ;  /* 0x20000079ea797231 */ /* 0x000fe20000260cec */
[----:B------:R-:W-:Y:S01]  /*3f00*/  LOP3.LUT R92, R79, 0xffff, R69, 0xf8, !PT ;  /* 0x0000ffff4f5c7812 */ /* 0x000fe200078ef845 */
[----:B------:R-:W-:Y:S01]  /*3f10*/  IMAD.WIDE.U32 R78, R78, 0x10000, RZ ;  /* 0x000100004e4e7825 */ /* 0x000fe200078e00ff */
[----:B------:R-:W-:-:S03]  /*3f20*/  PRMT R87, R87, 0x5410, R89 ;  /* 0x0000541057577816 */ /* 0x000fc60000000059 */
[----:B------:R-:W-:Y:S01]  /*3f30*/  HFMA2.BF16_V2 R203, R145.H0_H0, R203.H0_H0, R143.H0_H0 ;  /* 0x200000cb91cb7231 */ /* 0x000fe2000024088f */
[----:B------:R-:W-:Y:S01]  /*3f40*/  LOP3.LUT R58, R58, 0xffff, R63, 0xf8, !PT ;  /* 0x0000ffff3a3a7812 */ /* 0x000fe200078ef83f */
[----:B------:R-:W-:Y:S01]  /*3f50*/  HFMA2.BF16_V2 R122, R238.H1_H1, R122.H0_H0, R240.H1_H1 ;  /* 0x2000007aee7a7231 */ /* 0x000fe20000260cf0 */
[----:B------:R-:W-:Y:S01]  /*3f60*/  LOP3.LUT R59, R59, 0xffff, R23, 0xf8, !PT ;  /* 0x0000ffff3b3b7812 */ /* 0x000fe200078ef817 */
[----:B------:R-:W-:Y:S01]  /*3f70*/  HFMA2.BF16_V2 R72, R41, R87, R207 ;  /* 0x0000005729487231 */ /* 0x000fe200002000cf */
[----:B------:R-:W-:Y:S02]  /*3f80*/  PRMT R25, R66, 0x7610, R25 ;  /* 0x0000761042197816 */ /* 0x000fe40000000019 */
[----:B------:R-:W-:Y:S02]  /*3f90*/  F2FP.BF16.F32.PACK_AB R96, RZ, R96 ;  /* 0x00000060ff60723e */ /* 0x000fe400000010ff */
[----:B------:R-:W-:Y:S02]  /*3fa0*/  F2FP.BF16.F32.PACK_AB R93, RZ, R93 ;  /* 0x0000005dff5d723e */ /* 0x000fe400000010ff */
[----:B------:R-:W-:-:S02]  /*3fb0*/  PRMT R63, R74, 0x7610, R63 ;  /* 0x000076104a3f7816 */ /* 0x000fc4000000003f */
[----:B------:R-:W-:Y:S01]  /*3fc0*/  PRMT R23, R65, 0x7610, R23 ;  /* 0x0000761041177816 */ /* 0x000fe20000000017 */
[----:B------:R-:W-:Y:S01]  /*3fd0*/  IMAD.WIDE.U32 R64, R64, 0x10000, RZ ;  /* 0x0001000040407825 */ /* 0x000fe200078e00ff */
[----:B------:R-:W-:Y:S02]  /*3fe0*/  LOP3.LUT R66, R24, 0xffff, RZ, 0xc0, !PT ;  /* 0x0000ffff18427812 */ /* 0x000fe400078ec0ff */
        /* <DEDUP_REMOVED lines=10> */
[----:B------:R-:W-:Y:S02]  /*4090*/  PRMT R23, R68, 0x7610, R23 ;  /* 0x0000761044177816 */ /* 0x000fe40000000017 */
[----:B------:R-:W-:Y:S02]  /*40a0*/  PRMT R25, R71, 0x7632, R25 ;  /* 0x0000763247197816 */ /* 0x000fe40000000019 */
[----:B------:R-:W-:Y:S02]  /*40b0*/  PRMT R24, R72, 0x7632, R24 ;  /* 0x0000763248187816 */ /* 0x000fe40000000018 */
[----:B------:R-:W-:Y:S02]  /*40c0*/  LOP3.LUT R65, R65, 0xffff, R81, 0xf8, !PT ;  /* 0x0000ffff41417812 */ /* 0x000fe400078ef851 */
[----:B------:R-:W-:Y:S02]  /*40d0*/  LOP3.LUT R66, R78, 0xffff, R23, 0xf8, !PT ;  /* 0x0000ffff4e427812 */ /* 0x000fe400078ef817 */
[----:B------:R-:W-:-:S02]  /*40e0*/  F2FP.BF16.F32.PACK_AB R99, RZ, R99 ;  /* 0x00000063ff63723e */ /* 0x000fc400000010ff */
[----:B------:R-:W-:Y:S02]  /*40f0*/  F2FP.BF16.F32.PACK_AB R100, RZ, R100 ;  /* 0x00000064ff64723e */ /* 0x000fe400000010ff */
[----:B------:R-:W-:Y:S02]  /*4100*/  PRMT R81, R85, 0x7610, R81 ;  /* 0x0000761055517816 */ /* 0x000fe40000000051 */
[----:B------:R-:W-:Y:S02]  /*4110*/  LOP3.LUT R78, R25, 0xffff, RZ, 0xc0, !PT ;  /* 0x0000ffff194e7812 */ /* 0x000fe400078ec0ff */
[----:B------:R-:W-:Y:S02]  /*4120*/  F2FP.BF16.F32.PACK_AB R102, RZ, R102 ;  /* 0x00000066ff66723e */ /* 0x000fe400000010ff */
[----:B------:R-:W-:Y:S02]  /*4130*/  LOP3.LUT R68, R24, 0xffff, RZ, 0xc0, !PT ;  /* 0x0000ffff18447812 */ /* 0x000fe400078ec0ff */
[----:B------:R-:W-:-:S02]  /*4140*/  PRMT R24, R75, 0x7632, R24 ;  /* 0x000076324b187816 */ /* 0x000fc40000000018 */
        /* <DEDUP_REMOVED lines=87> */
[----:B------:R-:W0:Y:S01]  /*46c0*/  @P0 LDC.64 R92, c[0x0][0x3a0] ;  /* 0x0000e800ff5c0b82 */ /* 0x000e220000000a00 */
[----:B------:R-:W-:-:S02]  /*46d0*/  LOP3.LUT R59, R59, R62, RZ, 0xfc, !PT ;  /* 0x0000003e3b3b7212 */ /* 0x000fc400078efcff */
[----:B------:R-:W-:Y:S01]  /*46e0*/  LOP3.LUT R61, R63, R70, RZ, 0xfc, !PT ;  /* 0x000000463f3d7212 */ /* 0x000fe200078efcff */
[----:B------:R-:W-:Y:S01]  /*46f0*/  HFMA2.BF16_V2 R87, R233, R114, R235 ;  /* 0x00000072e9577231 */ /* 0x000fe200002000eb */
[----:B------:R-:W-:Y:S02]  /*4700*/  LOP3.LUT R73, R71, R106, RZ, 0xfc, !PT ;  /* 0x0000006a47497212 */ /* 0x000fe400078efcff */
[----:B------:R-:W-:Y:S01]  /*4710*/  PRMT R123, R123, 0x5410, R120 ;  /* 0x000054107b7b7816 */ /* 0x000fe20000000078 */
[----:B------:R-:W1:Y:S01]  /*4720*/  @P0 LDC.64 R62, c[0x0][0x3a8] ;  /* 0x0000ea00ff3e0b82 */ /* 0x000e620000000a00 */
        /* <DEDUP_REMOVED lines=16> */
[----:B0-----:R-:W-:Y:S01]  /*4830*/  @P0 IMAD.WIDE R92, R3, 0x4, R92 ;  /* 0x00000004035c0825 */ /* 0x001fe200078e025c */
[----:B------:R-:W-:-:S02]  /*4840*/  LOP3.LUT R86, R94, 0xffff, R23, 0xf8, !PT ;  /* 0x0000ffff5e567812 */ /* 0x000fc400078ef817 */
[----:B------:R-:W-:Y:S01]  /*4850*/  LOP3.LUT R79, R79, 0xffff, R97, 0xf8, !PT ;  /* 0x0000ffff4f4f7812 */ /* 0x000fe200078ef861 */
[----:B------:R-:W-:Y:S01]  /*4860*/  IMAD.WIDE.U32 R96, R96, 0x10000, RZ ;  /* 0x0001000060607825 */ /* 0x000fe200078e00ff */
[----:B------:R-:W-:Y:S01]  /*4870*/  LOP3.LUT R94, R24, 0xffff, RZ, 0xc0, !PT ;  /* 0x0000ffff185e7812 */ /* 0x000fe200078ec0ff */
[----:B------:R-:W-:Y:S01]  /*4880*/  @P0 STG.E desc[UR4][R92.64], R204 ;  /* 0x000000cc5c000986 */ /* 0x000fe2000c101904 */
[----:B------:R-:W-:Y:S01]  /*4890*/  F2FP.BF16.F32.PACK_AB R104, RZ, R104 ;  /* 0x00000068ff68723e */ /* 0x000fe200000010ff */
[----:B-1----:R-:W-:Y:S01]  /*48a0*/  @P0 IMAD.WIDE R62, R3, 0x4, R62 ;  /* 0x00000004033e0825 */ /* 0x002fe200078e023e */
        /* <DEDUP_REMOVED lines=16> */
[----:B0-----:R-:W-:Y:S01]  /*49b0*/  IMAD.WIDE.U32 R62, R9, 0x8, R70 ;  /* 0x00000008093e7825 */ /* 0x001fe200078e0046 */
        /* <DEDUP_REMOVED lines=20> */
[--C-:B------:R-:W-:Y:S01]  /*4b00*/  IMAD.WIDE.U32 R96, R15, 0x8, R70.reuse ;  /* 0x000000080f607825 */ /* 0x100fe200078e0046 */
[----:B------:R-:W-:Y:S01]  /*4b10*/  LOP3.LUT R69, R69, R104, RZ, 0xfc, !PT ;  /* 0x0000006845457212 */ /* 0x000fe200078efcff */
[----:B------:R0:W-:Y:S01]  /*4b20*/  STG.E.64 desc[UR4][R80.64+0x1800], R50 ;  /* 0x0018003250007986 */ /* 0x0001e2000c101b04 */
[----:B------:R-:W-:Y:S01]  /*4b30*/  LOP3.LUT R75, R75, R108, RZ, 0xfc, !PT ;  /* 0x0000006c4b4b7212 */ /* 0x000fe200078efcff */
[----:B------:R-:W-:Y:S01]  /*4b40*/  IMAD.WIDE.U32 R14, R14, 0x8, R70 ;  /* 0x000000080e0e7825 */ /* 0x000fe200078e0046 */
[----:B------:R-:W-:Y:S01]  /*4b50*/  SHF.L.U32 R116, R116, 0x10, RZ ;  /* 0x0000001074747819 */ /* 0x000fe200000006ff */
[----:B------:R0:W-:Y:S01]  /*4b60*/  STG.E.64 desc[UR4][R84.64], R52 ;  /* 0x0000003454007986 */ /* 0x0001e2000c101b04 */
[----:B------:R-:W-:Y:S01]  /*4b70*/  LOP3.LUT R95, R95, 0xffff, R203, 0xf8, !PT ;  /* 0x0000ffff5f5f7812 */ /* 0x000fe200078ef8cb */
[--C-:B------:R-:W-:Y:S01]  /*4b80*/  IMAD.WIDE.U32 R100, R13, 0x8, R70.reuse ;  /* 0x000000080d647825 */ /* 0x100fe200078e0046 */
[----:B------:R-:W-:Y:S01]  /*4b90*/  SHF.L.U32 R122, R122, 0x10, RZ ;  /* 0x000000107a7a7819 */ /* 0x000fe200000006ff */
[----:B------:R0:W-:Y:S01]  /*4ba0*/  STG.E.64 desc[UR4][R90.64], R54 ;  /* 0x000000365a007986 */ /* 0x0001e2000c101b04 */
[----:B------:R-:W-:Y:S01]  /*4bb0*/  LOP3.LUT R87, R87, R116, RZ, 0xfc, !PT ;  /* 0x0000007457577212 */ /* 0x000fe200078efcff */
[--C-:B------:R-:W-:Y:S01]  /*4bc0*/  IMAD.WIDE.U32 R12, R12, 0x8, R70.reuse ;  /* 0x000000080c0c7825 */ /* 0x100fe200078e0046 */
[----:B------:R-:W-:Y:S01]  /*4bd0*/  LOP3.LUT R95, R95, R122, RZ, 0xfc, !PT ;  /* 0x0000007a5f5f7212 */ /* 0x000fe200078efcff */
[----:B------:R0:W-:Y:S01]  /*4be0*/  STG.E.64 desc[UR4][R16.64], R56 ;  /* 0x0000003810007986 */ /* 0x0001e2000c101b04 */
[----:B------:R-:W-:Y:S01]  /*4bf0*/  IADD3 R3, PT, PT, R3, R242, RZ ;  /* 0x000000f203037210 */ /* 0x000fe20007ffe0ff */
[----:B------:R-:W-:-:S02]  /*4c00*/  IMAD.WIDE.U32 R92, R7, 0x8, R70 ;  /* 0x00000008075c7825 */ /* 0x000fc400078e0046 */
[----:B------:R0:W-:Y:S01]  /*4c10*/  STG.E.64 desc[UR4][R96.64], R58 ;  /* 0x0000003a60007986 */ /* 0x0001e2000c101b04 */
[----:B--2---:R-:W-:Y:S01]  /*4c20*/  ISETP.GE.AND P2, PT, R3, UR6, PT ;  /* 0x0000000603007c0c */ /* 0x004fe2000bf46270 */
[--C-:B------:R-:W-:Y:S02]  /*4c30*/  IMAD.WIDE.U32 R6, R6, 0x8, R70.reuse ;  /* 0x0000000806067825 */ /* 0x100fe400078e0046 */
[----:B------:R0:W-:Y:S02]  /*4c40*/  STG.E.64 desc[UR4][R14.64], R60 ;  /* 0x0000003c0e007986 */ /* 0x0001e4000c101b04 */
[--C-:B------:R-:W-:Y:S02]  /*4c50*/  IMAD.WIDE.U32 R98, R5, 0x8, R70.reuse ;  /* 0x0000000805627825 */ /* 0x100fe400078e0046 */
[----:B------:R0:W-:Y:S02]  /*4c60*/  STG.E.64 desc[UR4][R100.64], R64 ;  /* 0x0000004064007986 */ /* 0x0001e4000c101b04 */
[----:B------:R-:W-:-:S02]  /*4c70*/  IMAD.WIDE.U32 R4, R4, 0x8, R70 ;  /* 0x0000000804047825 */ /* 0x000fc400078e0046 */
        /* <DEDUP_REMOVED lines=13> */
.L_x_257:
        /* <DEDUP_REMOVED lines=11> */
.L_x_1032:


//--------------------- .text._ZN10layer_norm13ln_fwd_kernelINS_13Kernel_traitsI13__nv_bfloat16S2_S2_fjLj20480ELj2ELj1ELj4ELj16ENS_18Kernel_traits_baseILj20480ES2_S2_S2_fjLj128EEEEEEEvNS_9FwdParamsE --------------------------
	.section	.text._ZN10layer_norm13ln_fwd_kernelINS_13Kernel_traitsI13__nv_bfloat16S2_S2_fjLj20480ELj2ELj1ELj4ELj16ENS_18Kernel_traits_baseILj20480ES2_S2_S2_fjLj128EEEEEEEvNS_9FwdParamsE,"ax",@progbits
	.align	128
        .global         _ZN10layer_norm13ln_fwd_kernelINS_13Kernel_traitsI13__nv_bfloat16S2_S2_fjLj20480ELj2ELj1ELj4ELj16ENS_18Kernel_traits_baseILj20480ES2_S2_S2_fjLj128EEEEEEEvNS_9FwdParamsE
        .type           _ZN10layer_norm13ln_fwd_kernelINS_13Kernel_traitsI13__nv_bfloat16S2_S2_fjLj20480ELj2ELj1ELj4ELj16ENS_18Kernel_traits_baseILj20480ES2_S2_S2_fjLj128EEEEEEEvNS_9FwdParamsE,@function
        .size           _ZN10layer_norm13ln_fwd_kernelINS_13Kernel_traitsI13__nv_bfloat16S2_S2_fjLj20480ELj2ELj1ELj4ELj16ENS_18Kernel_traits_baseILj20480ES2_S2_S2_fjLj128EEEEEEEvNS_9FwdParamsE,(.L_x_1033 - _ZN10layer_norm13ln_fwd_kernelINS_13Kernel_traitsI13__nv_bfloat16S2_S2_fjLj20480ELj2ELj1ELj4ELj16ENS_18Kernel_traits_baseILj20480ES2_S2_S2_fjLj128EEEEEEEvNS_9FwdParamsE)
        .other          _ZN10layer_norm13ln_fwd_kernelINS_13Kernel_traitsI13__nv_bfloat16S2_S2_fjLj20480ELj2ELj1ELj4ELj16ENS_18Kernel_traits_baseILj20480ES2_S2_S2_fjLj128EEEEEEEvNS_9FwdParamsE,@"STO_CUDA_ENTRY STV_DEFAULT"
_ZN10layer_norm13ln_fwd_kernelINS_13Kernel_traitsI13__nv_bfloat16S2_S2_fjLj20480ELj2ELj1ELj4ELj16ENS_18Kernel_traits_baseILj20480ES2_S2_S2_fjLj128EEEEEEEvNS_9FwdParamsE:
.text._ZN10layer_norm13ln_fwd_kernelINS_13Kernel_traitsI13__nv_bfloat16S2_S2_fjLj20480ELj2ELj1ELj4ELj16ENS_18Kernel_traits_baseILj20480ES2_S2_S2_fjLj128EEEEEEEvNS_9FwdParamsE:
        /* <DEDUP_REMOVED lines=40> */
.L_x_264:
        /* <DEDUP_REMOVED lines=428> */
.L_x_259:
[----:B------:R-:W-:Y:S05]  /*1d40*/  BSYNC.RECONVERGENT B0 ;  /* 0x0000000000007941 */ /* 0x000fea0003800200 */
.L_x_258:
        /* <DEDUP_REMOVED lines=13> */
.L_x_261:
[----:B------:R-:W-:Y:S05]  /*1e20*/  BSYNC.RECONVERGENT B0 ;  /* 0x0000000000007941 */ /* 0x000fea0003800200 */
.L_x_260:
        /* <DEDUP_REMOVED lines=49> */
[----:B--2---:R-:W-:Y:S02]  /*2140*/  LEA R129, P3, R94, R84, 0x3 ;  /* 0x000000545e817211 */ /* 0x004fe400078618ff */
[----:B------:R-:W-:Y:S02]  /*2150*/  LOP3.LUT R86, R86, 0x8, RZ, 0xc0, !PT ;  /* 0x0000000856567812 */ /* 0x000fe400078ec0ff */
[----:B------:R-:W-:Y:S02]  /*2160*/  LEA.HI.X R94, R94, R85, R96, 0x3, P3 ;  /* 0x000000555e5e7211 */ /* 0x000fe400018f1c60 */
[----:B------:R-:W-:Y:S02]  /*2170*/  LEA.HI.X.SX32 R85, R90, RZ, 0x1, P4 ;  /* 0x000000ff5a557211 */ /* 0x000fe400020f0eff */
[----:B------:R-:W-:Y:S01]  /*2180*/  IADD3 R128, P4, PT, R86, R129, RZ ;  /* 0x0000008156807210 */ /* 0x000fe20007f9e0ff */
[----:B------:R-:W-:Y:S01]  /*2190*/  HFMA2 R86, -RZ, RZ, 0, 5.9604644775390625e-08 ;  /* 0x00000001ff567431 */ /* 0x000fe200000001ff */
[----:B---3--:R-:W-:-:S02]  /*21a0*/  LEA R84, P5, R92, UR6, 0x2 ;  /* 0x000000065c547c11 */ /* 0x008fc4000f8a10ff */
[----:B------:R-:W-:Y:S02]  /*21b0*/  ISETP.GT.U32.AND P3, PT, R105, 0x1, PT ;  /* 0x000000016900780c */ /* 0x000fe40003f64070 */
[----:B------:R-:W-:Y:S02]  /*21c0*/  IADD3.X R129, PT, PT, RZ, R94, RZ, P4, !PT ;  /* 0x0000005eff817210 */ /* 0x000fe400027fe4ff */
[----:B------:R-:W-:Y:S02]  /*21d0*/  LEA.HI.X R85, R92, UR7, R85, 0x2, P5 ;  /* 0x000000075c557c11 */ /* 0x000fe4000a8f1455 */
[----:B------:R-:W-:Y:S01]  /*21e0*/  SEL R86, R86, 0xffffffff, !P3 ;  /* 0xffffffff56567807 */ /* 0x000fe20005800000 */
[----:B01----:R0:W-:Y:S01]  /*21f0*/  STG.E.64 desc[UR4][R128.64], R2 ;  /* 0x0000000280007986 */ /* 0x0031e2000c101b04 */
[----:B------:R-:W-:Y:S06]  /*2200*/  MEMBAR.ALL.GPU ;  /* 0x0000000000007992 */ /* 0x000fec000000a000 */
[----:B------:R-:W-:-:S00]  /*2210*/  ERRBAR ;  /* 0x00000000000079ab */ /* 0x000fc00000000000 */
[----:B------:R-:W-:Y:S06]  /*2220*/  CGAERRBAR ;  /* 0x00000000000075ab */ /* 0x000fec0000000000 */
[----:B------:R0:W-:Y:S01]  /*2230*/  REDG.E.ADD.S32.STRONG.GPU desc[UR4][R84.64], R86 ;  /* 0x000000565400798e */ /* 0x0001e2000c12e304 */
[----:B------:R-:W-:-:S04]  /*2240*/  ISETP.GE.U32.AND P3, PT, R105, 0x2, PT ;  /* 0x000000026900780c */ /* 0x000fc80003f66070 */
[----:B------:R-:W-:-:S09]  /*2250*/  SEL R90, RZ, 0x2, P3 ;  /* 0x00000002ff5a7807 */ /* 0x000fd20001800000 */
.L_x_263:
[----:B0-----:R-:W-:Y:S02]  /*2260*/  MOV R2, R84 ;  /* 0x0000005400027202 */ /* 0x001fe40000000f00 */
[----:B------:R-:W-:-:S05]  /*2270*/  MOV R3, R85 ;  /* 0x0000005500037202 */ /* 0x000fca0000000f00 */
[----:B------:R-:W2:Y:S04]  /*2280*/  LDG.E.STRONG.GPU R2, desc[UR4][R2.64] ;  /* 0x0000000402027981 */ /* 0x000ea8000c1ef900 */
[----:B--2---:R-:W-:Y:S01]  /*2290*/  CCTL.IVALL ;  /* 0x00000000ff00798f */ /* 0x004fe20002000000 */
[----:B------:R-:W-:Y:S05]  /*22a0*/  YIELD ;  /* 0x0000000000007946 */ /* 0x000fea0003800000 */
[----:B------:R-:W-:-:S13]  /*22b0*/  ISETP.NE.AND P3, PT, R2, R90, PT ;  /* 0x0000005a0200720c */ /* 0x000fda0003f65270 */
[----:B------:R-:W-:Y:S05]  /*22c0*/  @P3 BRA `(.L_x_263) ;  /* 0xfffffffc00e43947 */ /* 0x000fea000383ffff */
.L_x_262:
        /* <DEDUP_REMOVED lines=27> */
[----:B---3--:R-:W3:Y:S04]  /*2480*/  SHFL.DOWN PT, R88, R84, 0x1, 0x1f ;  /* 0x08201f0054587f89 */ /* 0x008ee800000e0000 */
[----:B------:R-:W4:Y:S01]  /*2490*/  SHFL.DOWN PT, R90, R85, 0x1, 0x1f ;  /* 0x08201f00555a7f89 */ /* 0x000f2200000e0000 */
[----:B---3--:R-:W-:Y:S01]  /*24a0*/  FADD.FTZ R94, -R88, R84 ;  /* 0x00000054585e7221 */ /* 0x008fe20000010100 */
[----:B------:R-:W-:-:S03]  /*24b0*/  FMUL.FTZ R88, R86, R88 ;  /* 0x0000005856587220 */ /* 0x000fc60000410000 */
[----:B------:R-:W-:Y:S01]  /*24c0*/  FMUL.FTZ R94, R94, R94 ;  /* 0x0000005e5e5e7220 */ /* 0x000fe20000410000 */
[----:B----4-:R-:W-:-:S03]  /*24d0*/  FADD.FTZ R3, R90, R85 ;  /* 0x000000555a037221 */ /* 0x010fc60000010000 */
[----:B------:R-:W-:Y:S01]  /*24e0*/  FMUL.FTZ R94, R94, R129 ;  /* 0x000000815e5e7220 */ /* 0x000fe20000410000 */
[----:B------:R-:W-:Y:S02]  /*24f0*/  FFMA.FTZ R129, R129, R84, R88 ;  /* 0x0000005481817223 */ /* 0x000fe40000010058 */
[----:B------:R-:W3:Y:S01]  /*2500*/  @P0 LDC.64 R84, c[0x0][0x3a0] ;  /* 0x0000e800ff540b82 */ /* 0x000ee20000000a00 */
[----:B------:R-:W-:Y:S01]  /*2510*/  FMUL.FTZ R94, R86, R94 ;  /* 0x0000005e565e7220 */ /* 0x000fe20000410000 */
[----:B0-----:R-:W-:-:S03]  /*2520*/  FMUL.FTZ R129, R92, R129 ;  /* 0x000000815c817220 */ /* 0x001fc60000410000 */
[----:B------:R-:W-:Y:S02]  /*2530*/  FFMA.FTZ R94, R92, R94, R3 ;  /* 0x0000005e5c5e7223 */ /* 0x000fe40000010003 */
[----:B------:R-:W0:Y:S04]  /*2540*/  SHFL.IDX PT, R160, R129, RZ, 0x1f ;  /* 0x00001fff81a07589 */ /* 0x000e2800000e0000 */
[----:B------:R-:W2:Y:S01]  /*2550*/  SHFL.IDX PT, R3, R94, RZ, 0x1f ;  /* 0x00001fff5e037589 */ /* 0x000ea200000e0000 */
[----:B---3--:R-:W-:-:S04]  /*2560*/  @P0 IMAD.WIDE R84, R107, 0x4, R84 ;  /* 0x000000046b540825 */ /* 0x008fc800078e0254 */
[--C-:B0-----:R-:W-:Y:S01]  /*2570*/  FADD.FTZ R98, R138, -R160.reuse ;  /* 0x800000a08a627221 */ /* 0x101fe20000010000 */
[--C-:B------:R-:W-:Y:S01]  /*2580*/  FADD.FTZ R138, R199, -R160.reuse ;  /* 0x800000a0c78a7221 */ /* 0x100fe20000010000 */
[--C-:B------:R-:W-:Y:S01]  /*2590*/  FADD.FTZ R199, R87, -R160.reuse ;  /* 0x800000a057c77221 */ /* 0x100fe20000010000 */
[----:B------:R-:W-:Y:S01]  /*25a0*/  FADD.FTZ R142, R221, -R160 ;  /* 0x800000a0dd8e7221 */ /* 0x000fe20000010000 */
[----:B--2---:R-:W-:Y:S01]  /*25b0*/  FFMA.FTZ R164, R3, 4.8828125727595761418e-05, R164 ;  /* 0x384ccccd03a47823 */ /* 0x004fe200000100a4 */
[----:B------:R-:W0:Y:S01]  /*25c0*/  LDC.64 R86, c[0x0][0x398] ;  /* 0x0000e600ff567b82 */ /* 0x000e220000000a00 */
[--C-:B------:R-:W-:Y:S01]  /*25d0*/  FADD.FTZ R144, R223, -R160.reuse ;  /* 0x800000a0df907221 */ /* 0x100fe20000010000 */
[--C-:B------:R-:W-:Y:S01]  /*25e0*/  FADD.FTZ R146, R225, -R160.reuse ;  /* 0x800000a0e1927221 */ /* 0x100fe20000010000 */
[--C-:B------:R-:W-:Y:S01]  /*25f0*/  FADD.FTZ R148, R227, -R160.reuse ;  /* 0x800000a0e3947221 */ /* 0x100fe20000010000 */
[--C-:B------:R-:W-:Y:S01]  /*2600*/  FADD.FTZ R150, R229, -R160.reuse ;  /* 0x800000a0e5967221 */ /* 0x100fe20000010000 */
[----:B------:R-:W2:Y:S01]  /*2610*/  MUFU.RSQ R164, R164 ;  /* 0x000000a400a47308 */ /* 0x000ea20000001400 */
[--C-:B------:R-:W-:Y:S01]  /*2620*/  FADD.FTZ R152, R231, -R160.reuse ;  /* 0x800000a0e7987221 */ /* 0x100fe20000010000 */
[--C-:B------:R-:W-:Y:S01]  /*2630*/  FADD.FTZ R154, R233, -R160.reuse ;  /* 0x800000a0e99a7221 */ /* 0x100fe20000010000 */
        /* <DEDUP_REMOVED lines=337> */
.L_x_265:
        /* <DEDUP_REMOVED lines=11> */
.L_x_1033:


//--------------------- .text._ZN10layer_norm13ln_fwd_kernelINS_13Kernel_traitsI6__halffS2_fjLj20480ELj2ELj1ELj4ELj16ENS_18Kernel_traits_baseILj20480ES2_fS2_fjLj128EEEEEEEvNS_9FwdParamsE --------------------------
	.section	.text._ZN10layer_norm13ln_fwd_kernelINS_13Kernel_traitsI6__halffS2_fjLj20480ELj2ELj1ELj4ELj16ENS_18Kernel_traits_baseILj20480ES2_fS2_fjLj128EEEEEEEvNS_9FwdParamsE,"ax",@progbits
	.align	128
        .global         _ZN10layer_norm13ln_fwd_kernelINS_13Kernel_traitsI6__halffS2_fjLj20480ELj2ELj1ELj4ELj16ENS_18Kernel_traits_baseILj20480ES2_fS2_fjLj128EEEEEEEvNS_9FwdParamsE
        .type           _ZN10layer_norm13ln_fwd_kernelINS_13Kernel_traitsI6__halffS2_fjLj20480ELj2ELj1ELj4ELj16ENS_18Kernel_traits_baseILj20480ES2_fS2_fjLj128EEEEEEEvNS_9FwdParamsE,@function
        .size           _ZN10layer_norm13ln_fwd_kernelINS_13Kernel_traitsI6__halffS2_fjLj20480ELj2ELj1ELj4ELj16ENS_18Kernel_traits_baseILj20480ES2_fS2_fjLj128EEEEEEEvNS_9FwdParamsE,(.L_x_1034 - _ZN10layer_norm13ln_fwd_kernelINS_13Kernel_traitsI6__halffS2_fjLj20480ELj2ELj1ELj4ELj16ENS_18Kernel_traits_baseILj20480ES2_fS2_fjLj128EEEEEEEvNS_9FwdParamsE)
        .other          _ZN10layer_norm13ln_fwd_kernelINS_13Kernel_traitsI6__halffS2_fjLj20480ELj2ELj1ELj4ELj16ENS_18Kernel_traits_baseILj20480ES2_fS2_fjLj128EEEEEEEvNS_9FwdParamsE,@"STO_CUDA_ENTRY STV_DEFAULT"
_ZN10layer_norm13ln_fwd_kernelINS_13Kernel_traitsI6__halffS2_fjLj20480ELj2ELj1ELj4ELj16ENS_18Kernel_traits_baseILj20480ES2_fS2_fjLj128EEEEEEEvNS_9FwdParamsE:
.text._ZN10layer_norm13ln_fwd_kernelINS_13Kernel_traitsI6__halffS2_fjLj20480ELj2ELj1ELj4ELj16ENS_18Kernel_traits_baseILj20480ES2_fS2_fjLj128EEEEEEEvNS_9FwdParamsE:
        /* <DEDUP_REMOVED lines=177> */
.L_x_272:
        /* <DEDUP_REMOVED lines=336> */
.L_x_267:
[----:B------:R-:W-:Y:S05]  /*2010*/  BSYNC.RECONVERGENT B0 ;  /* 0x0000000000007941 */ /* 0x000fea0003800200 */
.L_x_266:
        /* <DEDUP_REMOVED lines=13> */
.L_x_269:
[----:B------:R-:W-:Y:S05]  /*20f0*/  BSYNC.RECONVERGENT B0 ;  /* 0x0000000000007941 */ /* 0x000fea0003800200 */
.L_x_268:
        /* <DEDUP_REMOVED lines=67> */
.L_x_271:
[----:B0-----:R-:W-:Y:S02]  /*2530*/  MOV R202, R204 ;  /* 0x000000cc00ca7202 */ /* 0x001fe40000000f00 */
[----:B------:R-:W-:-:S05]  /*2540*/  MOV R203, R205 ;  /* 0x000000cd00cb7202 */ /* 0x000fca0000000f00 */
[----:B------:R-:W2:Y:S04]  /*2550*/  LDG.E.STRONG.GPU R202, desc[UR4][R202.64] ;  /* 0x00000004caca7981 */ /* 0x000ea8000c1ef900 */
[----:B--2---:R-:W-:Y:S01]  /*2560*/  CCTL.IVALL ;  /* 0x00000000ff00798f */ /* 0x004fe20002000000 */
[----:B------:R-:W-:Y:S05]  /*2570*/  YIELD ;  /* 0x0000000000007946 */ /* 0x000fea0003800000 */
[----:B------:R-:W-:-:S13]  /*2580*/  ISETP.NE.AND P3, PT, R202, R249, PT ;  /* 0x000000f9ca00720c */ /* 0x000fda0003f65270 */
[----:B------:R-:W-:Y:S05]  /*2590*/  @P3 BRA `(.L_x_271) ;  /* 0xfffffffc00e43947 */ /* 0x000fea000383ffff */
.L_x_270:
        /* <DEDUP_REMOVED lines=144> */
[----:B------:R-:W-:Y:S01]  /*2ea0*/  FMUL.FTZ R102, R98, R77 ;  /* 0x0000004d62667220 */ /* 0x000fe20000410000 */
        /* <DEDUP_REMOVED lines=10> */
[--C-:B------:R-:W-:Y:S01]  /*2f50*/  FADD.FTZ R87, R87, -R204.reuse ;  /* 0x800000cc57577221 */ /* 0x100fe20000010000 */
[----:B------:R-:W-:Y:S01]  /*2f60*/  F2FP.F16.F32.PACK_AB R78, RZ, R100 ;  /* 0x00000064ff4e723e */ /* 0x000fe200000000ff */
[----:B------:R-:W-:Y:S01]  /*2f70*/  FMUL.FTZ R81, R98, R81 ;  /* 0x0000005162517220 */ /* 0x000fe20000410000 */
[--C-:B------:R-:W-:Y:S01]  /*2f80*/  FADD.FTZ R88, R88, -R204.reuse ;  /* 0x800000cc58587221 */ /* 0x100fe20000010000 */
[----:B------:R-:W-:Y:S01]  /*2f90*/  FMUL.FTZ R100, R98, R82 ;  /* 0x0000005262647220 */ /* 0x000fe20000410000 */
        /* <DEDUP_REMOVED lines=10> */
[--C-:B------:R-:W-:Y:S01]  /*3040*/  FADD.FTZ R105, R105, -R204.reuse ;  /* 0x800000cc69697221 */ /* 0x100fe20000010000 */
        /* <DEDUP_REMOVED lines=8> */
[--C-:B------:R-:W-:Y:S01]  /*30d0*/  FADD.FTZ R52, R52, -R204.reuse ;  /* 0x800000cc34347221 */ /* 0x100fe20000010000 */
[--C-:B------:R-:W-:Y:S01]  /*30e0*/  FADD.FTZ R53, R53, -R204.reuse ;  /* 0x800000cc35357221 */ /* 0x100fe20000010000 */
[----:B------:R-:W-:Y:S01]  /*30f0*/  F2FP.F16.F32.PACK_AB R87, RZ, R102 ;  /* 0x00000066ff57723e */ /* 0x000fe200000000ff */
[C---:B------:R-:W-:Y:S01]  /*3100*/  FMUL.FTZ R205, R98.reuse, R205 ;  /* 0x000000cd62cd7220 */ /* 0x040fe20000410000 */
[--C-:B------:R-:W-:Y:S01]  /*3110*/  FADD.FTZ R119, R119, -R204.reuse ;  /* 0x800000cc77777221 */ /* 0x100fe20000010000 */
[----:B------:R-:W-:Y:S01]  /*3120*/  FMUL.FTZ R102, R98, R105 ;  /* 0x0000006962667220 */ /* 0x000fe20000410000 */
[--C-:B------:R-:W-:Y:S01]  /*3130*/  FADD.FTZ R245, R106, -R204.reuse ;  /* 0x800000cc6af57221 */ /* 0x100fe20000010000 */
[--C-:B------:R-:W-:Y:S01]  /*3140*/  FADD.FTZ R117, R117, -R204.reuse ;  /* 0x800000cc75757221 */ /* 0x100fe20000010000 */
[----:B------:R-:W-:Y:S01]  /*3150*/  F2FP.F16.F32.PACK_AB R105, RZ, R203 ;  /* 0x000000cbff69723e */ /* 0x000fe200000000ff */
[C---:B------:R-:W-:Y:S01]  /*3160*/  FMUL.FTZ R114, R98.reuse, R114 ;  /* 0x0000007262727220 */ /* 0x040fe20000410000 */
[C---:B------:R-:W-:Y:S01]  /*3170*/  FMUL.FTZ R106, R98.reuse, R95 ;  /* 0x0000005f626a7220 */ /* 0x040fe20000410000 */
[C---:B------:R-:W-:Y:S01]  /*3180*/  FMUL.FTZ R203, R98.reuse, R116 ;  /* 0x0000007462cb7220 */ /* 0x040fe20000410000 */
[C---:B------:R-:W-:Y:S01]  /*3190*/  FMUL.FTZ R52, R98.reuse, R52 ;  /* 0x0000003462347220 */ /* 0x040fe20000410000 */
[C---:B------:R-:W-:Y:S01]  /*31a0*/  FMUL.FTZ R53, R98.reuse, R53 ;  /* 0x0000003562357220 */ /* 0x040fe20000410000 */
[----:B------:R-:W-:Y:S01]  /*31b0*/  F2FP.F16.F32.PACK_AB R95, RZ, R94 ;  /* 0x0000005eff5f723e */ /* 0x000fe200000000ff */
[--C-:B------:R-:W-:Y:S01]  /*31c0*/  FADD.FTZ R57, R57, -R204.reuse ;  /* 0x800000cc39397221 */ /* 0x100fe20000010000 */
[--C-:B------:R-:W-:Y:S01]  /*31d0*/  FADD.FTZ R99, R99, -R204.reuse ;  /* 0x800000cc63637221 */ /* 0x100fe20000010000 */
[--C-:B------:R-:W-:Y:S01]  /*31e0*/  FADD.FTZ R121, R121, -R204.reuse ;  /* 0x800000cc79797221 */ /* 0x100fe20000010000 */
[----:B------:R-:W-:Y:S01]  /*31f0*/  F2FP.F16.F32.PACK_AB R94, RZ, R205 ;  /* 0x000000cdff5e723e */ /* 0x000fe200000000ff */
[----:B------:R-:W-:Y:S01]  /*3200*/  FMUL.FTZ R119, R98, R119 ;  /* 0x0000007762777220 */ /* 0x000fe20000410000 */
[--C-:B------:R-:W-:Y:S01]  /*3210*/  FADD.FTZ R120, R120, -R204.reuse ;  /* 0x800000cc78787221 */ /* 0x100fe20000010000 */
[----:B------:R-:W-:Y:S01]  /*3220*/  FMUL.FTZ R205, R98, R117 ;  /* 0x0000007562cd7220 */ /* 0x000fe20000410000 */
[--C-:B------:R-:W-:Y:S01]  /*3230*/  FADD.FTZ R118, R118, -R204.reuse ;  /* 0x800000cc76767221 */ /* 0x100fe20000010000 */
[----:B------:R-:W-:Y:S01]  /*3240*/  F2FP.F16.F32.PACK_AB R117, RZ, R114 ;  /* 0x00000072ff75723e */ /* 0x000fe200000000ff */
[--C-:B------:R-:W-:Y:S01]  /*3250*/  FADD.FTZ R247, R108, -R204.reuse ;  /* 0x800000cc6cf77221 */ /* 0x100fe20000010000 */
[--C-:B------:R-:W-:Y:S01]  /*3260*/  FADD.FTZ R122, R122, -R204.reuse ;  /* 0x800000cc7a7a7221 */ /* 0x100fe20000010000 */
[----:B------:R-:W-:Y:S01]  /*3270*/  F2FP.F16.F32.PACK_AB R114, RZ, R203 ;  /* 0x000000cbff72723e */ /* 0x000fe200000000ff */
[----:B------:R-:W-:Y:S01]  /*3280*/  FADD.FTZ R123, R123, -R204 ;  /* 0x800000cc7b7b7221 */ /* 0x000fe20000010000 */
[----:B------:R-:W-:Y:S01]  /*3290*/  PRMT R45, R45, 0x5410, R44 ;  /* 0x000054102d2d7816 */ /* 0x000fe2000000002c */
        /* <DEDUP_REMOVED lines=10> */
[C---:B------:R-:W-:Y:S01]  /*3340*/  FMUL.FTZ R241, R98.reuse, R118 ;  /* 0x0000007662f17220 */ /* 0x040fe20000410000 */
[----:B------:R-:W-:Y:S01]  /*3350*/  SHF.R.U32.HI R119, RZ, 0x10, R131 ;  /* 0x00000010ff777819 */ /* 0x000fe20000011683 */
[----:B------:R-:W-:Y:S01]  /*3360*/  FMUL.FTZ R122, R98, R122 ;  /* 0x0000007a627a7220 */ /* 0x000fe20000410000 */
[----:B------:R-:W-:Y:S01]  /*3370*/  F2FP.F16.F32.PACK_AB R118, RZ, R205 ;  /* 0x000000cdff76723e */ /* 0x000fe200000000ff */
[--C-:B------:R-:W-:Y:S01]  /*3380*/  FADD.FTZ R68, R68, -R204.reuse ;  /* 0x800000cc44447221 */ /* 0x100fe20000010000 */
[----:B------:R-:W-:Y:S01]  /*3390*/  FMUL.FTZ R205, R98, R123 ;  /* 0x0000007b62cd7220 */ /* 0x000fe20000410000 */
[----:B------:R-:W-:Y:S01]  /*33a0*/  PRMT R52, R52, 0x5410, R53 ;  /* 0x0000541034347816 */ /* 0x000fe20000000035 */
[----:B------:R-:W-:Y:S01]  /*33b0*/  HFMA2 R44, R44, R45, R23 ;  /* 0x0000002d2c2c7231 */ /* 0x000fe20000000017 */
[----:B------:R-:W-:Y:S01]  /*33c0*/  F2FP.F16.F32.PACK_AB R57, RZ, R57 ;  /* 0x00000039ff39723e */ /* 0x000fe200000000ff */
[----:B------:R-:W-:Y:S01]  /*33d0*/  HFMA2 R50, R25, R47, R27 ;  /* 0x0000002f19327231 */ /* 0x000fe2000000001b */
[----:B------:R-:W-:Y:S01]  /*33e0*/  F2FP.F16.F32.PACK_AB R123, RZ, R120 ;  /* 0x00000078ff7b723e */ /* 0x000fe200000000ff */
[----:B------:R-:W-:Y:S01]  /*33f0*/  HFMA2 R83, R244.H0_H0, R83.H0_H0, R119.H0_H0 ;  /* 0x20000053f4537231 */ /* 0x000fe20000040877 */
[----:B------:R-:W-:Y:S01]  /*3400*/  SHF.R.U64 R45, R132, 0x10, R133 ;  /* 0x00000010842d7819 */ /* 0x000fe20000001285 */
[--C-:B------:R-:W-:Y:S01]  /*3410*/  FADD.FTZ R65, R65, -R204.reuse ;  /* 0x800000cc41417221 */ /* 0x100fe20000010000 */
[----:B------:R-:W-:Y:S01]  /*3420*/  SHF.R.U64 R47, R42, 0x10, R43 ;  /* 0x000000102a2f7819 */ /* 0x000fe2000000122b */
[C---:B------:R-:W-:Y:S01]  /*3430*/  FMUL.FTZ R68, R98.reuse, R68 ;  /* 0x0000004462447220 */ /* 0x040fe20000410000 */
[----:B------:R-:W-:Y:S01]  /*3440*/  F2FP.F16.F32.PACK_AB R120, RZ, R203 ;  /* 0x000000cbff78723e */ /* 0x000fe200000000ff */
[----:B------:R-:W-:Y:S01]  /*3450*/  HFMA2 R119, R22.H1_H1, R48.H0_H0, R24.H1_H1 ;  /* 0x2000003016777231 */ /* 0x000fe20000060c18 */
[----:B------:R-:W-:Y:S01]  /*3460*/  F2FP.F16.F32.PACK_AB R203, RZ, R122 ;  /* 0x0000007affcb723e */ /* 0x000fe200000000ff */
[----:B------:R-:W-:Y:S01]  /*3470*/  HFMA2 R48, R29, R52, R31 ;  /* 0x000000341d307231 */ /* 0x000fe2000000001f */
[----:B------:R-:W-:Y:S01]  /*3480*/  F2FP.F16.F32.PACK_AB R122, RZ, R205 ;  /* 0x000000cdff7a723e */ /* 0x000fe200000000ff */
        /* <DEDUP_REMOVED lines=8> */
[----:B------:R-:W-:Y:S01]  /*3510*/  HFMA2 R77, R246.H0_H0, R77.H0_H0, R205.H0_H0 ;  /* 0x2000004df64d7231 */ /* 0x000fe200000408cd */
[----:B------:R-:W-:Y:S01]  /*3520*/  PRMT R52, R42, 0x5410, R47 ;  /* 0x000054102a347816 */ /* 0x000fe2000000002f */
[----:B------:R-:W-:Y:S01]  /*3530*/  HFMA2 R205, R33, R58, R35 ;  /* 0x0000003a21cd7231 */ /* 0x000fe20000000023 */
[----:B------:R-:W-:Y:S01]  /*3540*/  SHF.R.U64 R45, R124, 0x10, R125 ;  /* 0x000000107c2d7819 */ /* 0x000fe2000000127d */
[----:B------:R-:W-:Y:S01]  /*3550*/  FMUL.FTZ R46, R98, R46 ;  /* 0x0000002e622e7220 */ /* 0x000fe20000410000 */
[----:B------:R-:W-:Y:S01]  /*3560*/  F2FP.F16.F32.PACK_AB R68, RZ, R68 ;  /* 0x00000044ff44723e */ /* 0x000fe200000000ff */
[----:B------:R-:W-:Y:S01]  /*3570*/  HFMA2 R57, R57, R59, R52 ;  /* 0x0000003b39397231 */ /* 0x000fe20000000034 */
[----:B------:R-:W-:Y:S01]  /*3580*/  SHF.R.U64 R47, R136, 0x10, R137 ;  /* 0x00000010882f7819 */ /* 0x000fe20000001289 */
[--C-:B------:R-:W-:Y:S01]  /*3590*/  FADD.FTZ R74, R74, -R204.reuse ;  /* 0x800000cc4a4a7221 */ /* 0x100fe20000010000 */
[----:B------:R-:W-:Y:S01]  /*35a0*/  SHF.R.U64 R53, R126, 0x10, R127 ;  /* 0x000000107e357819 */ /* 0x000fe2000000127f */
[--C-:B------:R-:W-:Y:S01]  /*35b0*/  FADD.FTZ R54, R54, -R204.reuse ;  /* 0x800000cc36367221 */ /* 0x100fe20000010000 */
[----:B------:R-:W-:Y:S01]  /*35c0*/  PRMT R52, R124, 0x5410, R45 ;  /* 0x000054107c347816 */ /* 0x000fe2000000002d */
[--C-:B------:R-:W-:Y:S01]  /*35d0*/  FADD.FTZ R90, R90, -R204.reuse ;  /* 0x800000cc5a5a7221 */ /* 0x100fe20000010000 */
[----:B------:R-:W-:Y:S01]  /*35e0*/  F2FP.F16.F32.PACK_AB R65, RZ, R65 ;  /* 0x00000041ff41723e */ /* 0x000fe200000000ff */
        /* <DEDUP_REMOVED lines=12> */
[----:B------:R-:W-:Y:S01]  /*36b0*/  HFMA2 R58, R58, R68, R45 ;  /* 0x000000443a3a7231 */ /* 0x000fe2000000002d */
[----:B------:R-:W-:Y:S01]  /*36c0*/  F2FP.F16.F32.PACK_AB R72, RZ, R72 ;  /* 0x00000048ff48723e */ /* 0x000fe200000000ff */
[----:B------:R-:W-:Y:S01]  /*36d0*/  FMUL.FTZ R92, R98, R92 ;  /* 0x0000005c625c7220 */ /* 0x000fe20000410000 */
[----:B------:R-:W-:Y:S01]  /*36e0*/  SHF.R.U64 R63, R138, 0x10, R139 ;  /* 0x000000108a3f7819 */ /* 0x000fe2000000128b */
[----:B------:R-:W-:Y:S01]  /*36f0*/  HFMA2 R59, R59, R66, R52 ;  /* 0x000000423b3b7231 */ /* 0x000fe20000000034 */
[----:B------:R-:W-:Y:S01]  /*3700*/  SHF.R.U64 R45, R128, 0x10, R129 ;  /* 0x00000010802d7819 */ /* 0x000fe20000001281 */
[----:B------:R-:W-:Y:S01]  /*3710*/  FMUL.FTZ R93, R98, R93 ;  /* 0x0000005d625d7220 */ /* 0x000fe20000410000 */
[----:B------:R-:W-:Y:S01]  /*3720*/  PRMT R72, R72, 0x5410, R71 ;  /* 0x0000541048487816 */ /* 0x000fe20000000047 */
[--C-:B------:R-:W-:Y:S01]  /*3730*/  FADD.FTZ R85, R85, -R204.reuse ;  /* 0x800000cc55557221 */ /* 0x100fe20000010000 */
[----:B------:R-:W-:Y:S01]  /*3740*/  PRMT R63, R138, 0x5410, R63 ;  /* 0x000054108a3f7816 */ /* 0x000fe2000000003f */
[----:B------:R-:W-:Y:S01]  /*3750*/  HFMA2 R56, R189.H0_H0, R56.H0_H0, R187.H0_H0 ;  /* 0x20000038bd387231 */ /* 0x000fe200000408bb */
[----:B------:R-:W-:Y:S01]  /*3760*/  PRMT R52, R128, 0x5410, R45 ;  /* 0x0000541080347816 */ /* 0x000fe2000000002d */
[----:B------:R-:W-:Y:S01]  /*3770*/  FMUL.FTZ R85, R98, R85 ;  /* 0x0000005562557220 */ /* 0x000fe20000410000 */
[----:B------:R-:W-:Y:S01]  /*3780*/  SHF.R.U64 R47, R130, 0x10, R131 ;  /* 0x00000010822f7819 */ /* 0x000fe20000001283 */
[----:B------:R-:W-:Y:S01]  /*3790*/  HFMA2 R60, R133.H0_H0, R60.H0_H0, R43.H0_H0 ;  /* 0x2000003c853c7231 */ /* 0x000fe2000004082b */
[----:B------:R-:W-:Y:S01]  /*37a0*/  SHF.R.U64 R45, R184, 0x10, R185 ;  /* 0x00000010b82d7819 */ /* 0x000fe200000012b9 */
[----:B------:R-:W-:Y:S01]  /*37b0*/  HFMA2 R63, R63, R72, R52 ;  /* 0x000000483f3f7231 */ /* 0x000fe20000000034 */
[----:B------:R-:W-:Y:S01]  /*37c0*/  PRMT R52, R130, 0x5410, R47 ;  /* 0x0000541082347816 */ /* 0x000fe2000000002f */
[----:B------:R-:W-:Y:S01]  /*37d0*/  HFMA2 R64, R135.H0_H0, R64.H0_H0, R125.H0_H0 ;  /* 0x2000004087407231 */ /* 0x000fe2000004087d */
[----:B------:R-:W-:Y:S01]  /*37e0*/  SHF.R.U64 R47, R182, 0x10, R183 ;  /* 0x00000010b62f7819 */ /* 0x000fe200000012b7 */
[--C-:B------:R-:W-:Y:S01]  /*37f0*/  FADD.FTZ R89, R89, -R204.reuse ;  /* 0x800000cc59597221 */ /* 0x100fe20000010000 */
[----:B------:R-:W-:Y:S01]  /*3800*/  F2FP.F16.F32.PACK_AB R46, RZ, R46 ;  /* 0x0000002eff2e723e */ /* 0x000fe200000000ff */
[--C-:B------:R-:W-:Y:S01]  /*3810*/  FADD.FTZ R96, R96, -R204.reuse ;  /* 0x800000cc60607221 */ /* 0x100fe20000010000 */
[----:B------:R-:W-:Y:S01]  /*3820*/  PRMT R66, R184, 0x5410, R45 ;  /* 0x00005410b8427816 */ /* 0x000fe2000000002d */
[----:B------:R-:W-:Y:S01]  /*3830*/  FMUL.FTZ R89, R98, R89 ;  /* 0x0000005962597220 */ /* 0x000fe20000410000 */
[----:B------:R-:W-:Y:S01]  /*3840*/  PRMT R82, R82, 0x5410, R79 ;  /* 0x0000541052527816 */ /* 0x000fe2000000004f */
[----:B------:R-:W-:Y:S01]  /*3850*/  HFMA2 R46, R201.H0_H0, R46.H0_H0, R199.H0_H0 ;  /* 0x2000002ec92e7231 */ /* 0x000fe200000408c7 */
[----:B------:R-:W-:Y:S01]  /*3860*/  PRMT R45, R182, 0x5410, R47 ;  /* 0x00005410b62d7816 */ /* 0x000fe2000000002f */
[----:B------:R-:W-:Y:S01]  /*3870*/  FADD.FTZ R97, R97, -R204 ;  /* 0x800000cc61617221 */ /* 0x000fe20000010000 */
[----:B------:R-:W-:Y:S01]  /*3880*/  PRMT R23, R44, 0x7632, R23 ;  /* 0x000076322c177816 */ /* 0x000fe20000000017 */
[----:B------:R-:W-:Y:S01]  /*3890*/  HFMA2 R69, R137.H0_H0, R69.H0_H0, R127.H0_H0 ;  /* 0x2000004589457231 */ /* 0x000fe2000004087f */
[----:B------:R-:W-:Y:S01]  /*38a0*/  SHF.R.U64 R65, R140, 0x10, R141 ;  /* 0x000000108c417819 */ /* 0x000fe2000000128d */
[----:B------:R-:W-:Y:S01]  /*38b0*/  HFMA2 R66, R66, R82, R45 ;  /* 0x0000005242427231 */ /* 0x000fe2000000002d */
[----:B------:R-:W-:Y:S01]  /*38c0*/  PRMT R24, R50, 0x7632, R24 ;  /* 0x0000763232187816 */ /* 0x000fe20000000018 */
[----:B------:R-:W-:Y:S01]  /*38d0*/  FMUL.FTZ R96, R98, R96 ;  /* 0x0000006062607220 */ /* 0x000fe20000410000 */
[----:B------:R-:W-:Y:S01]  /*38e0*/  LOP3.LUT R45, R23, 0xffff, RZ, 0xc0, !PT ;  /* 0x0000ffff172d7812 */ /* 0x000fe200078ec0ff */
[--C-:B------:R-:W-:Y:S01]  /*38f0*/  FADD.FTZ R101, R101, -R204.reuse ;  /* 0x800000cc65657221 */ /* 0x100fe20000010000 */
[----:B------:R-:W-:Y:S01]  /*3900*/  PRMT R78, R78, 0x5410, R75 ;  /* 0x000054104e4e7816 */ /* 0x000fe2000000004b */
[----:B------:R-:W-:Y:S01]  /*3910*/  HFMA2 R81, R185.H0_H0, R81.H0_H0, R183.H0_H0 ;  /* 0x20000051b9517231 */ /* 0x000fe200000408b7 */
[----:B------:R-:W-:Y:S01]  /*3920*/  PRMT R65, R140, 0x5410, R65 ;  /* 0x000054108c417816 */ /* 0x000fe20000000041 */
[--C-:B------:R-:W-:Y:S01]  /*3930*/  FADD.FTZ R109, R109, -R204.reuse ;  /* 0x800000cc6d6d7221 */ /* 0x100fe20000010000 */
[----:B------:R-:W-:Y:S01]  /*3940*/  PRMT R25, R46, 0x7610, R25 ;  /* 0x000076102e197816 */ /* 0x000fe20000000019 */
[----:B------:R-:W-:Y:S01]  /*3950*/  FADD.FTZ R111, R111, -R204 ;  /* 0x800000cc6f6f7221 */ /* 0x000fe20000010000 */
        /* <DEDUP_REMOVED lines=15> */
[----:B------:R-:W-:Y:S01]  /*3a50*/  HFMA2 R74, R141.H0_H0, R74.H0_H0, R131.H0_H0 ;  /* 0x2000004a8d4a7231 */ /* 0x000fe20000040883 */
[----:B------:R-:W-:Y:S01]  /*3a60*/  F2FP.F16.F32.PACK_AB R92, RZ, R93 ;  /* 0x0000005dff5c723e */ /* 0x000fe200000000ff */
        /* <DEDUP_REMOVED lines=12> */
[----:B------:R-:W-:Y:S01]  /*3b30*/  HFMA2 R71, R209, R90, R211 ;  /* 0x0000005ad1477231 */ /* 0x000fe200000000d3 */
[----:B------:R-:W-:Y:S01]  /*3b40*/  PRMT R25, R54, 0x7610, R25 ;  /* 0x0000761036197816 */ /* 0x000fe20000000019 */
[----:B------:R-:W-:Y:S01]  /*3b50*/  HFMA2 R95, R173.H0_H0, R95.H0_H0, R171.H0_H0 ;  /* 0x2000005fad5f7231 */ /* 0x000fe200000408ab */
        /* <DEDUP_REMOVED lines=20> */
[----:B------:R-:W-:Y:S01]  /*3ca0*/  F2FP.F16.F32.PACK_AB R88, RZ, R85 ;  /* 0x00000055ff58723e */ /* 0x000fe200000000ff */
        /* <DEDUP_REMOVED lines=8> */
[----:B------:R-:W-:Y:S01]  /*3d30*/  HFMA2 R94, R169.H0_H0, R94.H0_H0, R167.H0_H0 ;  /* 0x2000005ea95e7231 */ /* 0x000fe200000408a7 */
[----:B------:R-:W-:Y:S01]  /*3d40*/  PRMT R25, R58, 0x7610, R25 ;  /* 0x000076103a197816 */ /* 0x000fe20000000019 */
[----:B------:R-:W-:Y:S01]  /*3d50*/  FMUL.FTZ R112, R98, R107 ;  /* 0x0000006b62707220 */ /* 0x000fe20000410000 */
[--C-:B------:R-:W-:Y:S01]  /*3d60*/  LOP3.LUT R53, R53, 0xffff, R23.reuse, 0xf8, !PT ;  /* 0x0000ffff35357812 */ /* 0x100fe200078ef817 */
[----:B------:R-:W-:Y:S01]  /*3d70*/  HFMA2 R68, R38, R86, R40 ;  /* 0x0000005626447231 */ /* 0x000fe20000000028 */
[----:B------:R-:W-:Y:S01]  /*3d80*/  LOP3.LUT R58, R24, 0xffff, RZ, 0xc0, !PT ;  /* 0x0000ffff183a7812 */ /* 0x000fe200078ec0ff */
[----:B------:R-:W-:Y:S01]  /*3d90*/  FMUL.FTZ R115, R98, R115 ;  /* 0x0000007362737220 */ /* 0x000fe20000410000 */
[----:B------:R-:W-:Y:S01]  /*3da0*/  PRMT R23, R64, 0x7610, R23 ;  /* 0x0000761040177816 */ /* 0x000fe20000000017 */
[----:B------:R-:W-:Y:S01]  /*3db0*/  FMUL.FTZ R107, R98, R249 ;  /* 0x000000f9626b7220 */ /* 0x000fe20000410000 */
[----:B------:R-:W-:Y:S01]  /*3dc0*/  LOP3.LUT R54, R56, 0xffff, R59, 0xf8, !PT ;  /* 0x0000ffff38367812 */ /* 0x000fe200078ef83b */
[----:B------:R-:W-:Y:S01]  /*3dd0*/  IMAD.WIDE.U32 R58, R58, 0x10000, RZ ;  /* 0x000100003a3a7825 */ /* 0x000fe200078e00ff */
[----:B------:R-:W-:-:S03]  /*3de0*/  PRMT R24, R65, 0x7632, R24 ;  /* 0x0000763241187816 */ /* 0x000fc60000000018 */
[----:B------:R-:W-:Y:S01]  /*3df0*/  HFMA2 R51, R197.H0_H0, R51.H0_H0, R195.H0_H0 ;  /* 0x20000033c5337231 */ /* 0x000fe200000408c3 */
[--C-:B------:R-:W-:Y:S01]  /*3e00*/  LOP3.LUT R56, R78, 0xffff, R25.reuse, 0xf8, !PT ;  /* 0x0000ffff4e387812 */ /* 0x100fe200078ef819 */
[----:B------:R-:W-:Y:S01]  /*3e10*/  HFMA2 R49, R26.H1_H1, R49.H0_H0, R28.H1_H1 ;  /* 0x200000311a317231 */ /* 0x000fe20000060c1c */
[----:B------:R-:W-:Y:S01]  /*3e20*/  PRMT R25, R66, 0x7632, R25 ;  /* 0x0000763242197816 */ /* 0x000fe20000000019 */
[----:B------:R-:W-:Y:S01]  /*3e30*/  FMUL.FTZ R97, R98, R243 ;  /* 0x000000f362617220 */ /* 0x000fe20000410000 */
[--C-:B------:R-:W-:Y:S01]  /*3e40*/  LOP3.LUT R57, R57, 0xffff, R23.reuse, 0xf8, !PT ;  /* 0x0000ffff39397812 */ /* 0x100fe200078ef817 */
[----:B------:R-:W-:Y:S01]  /*3e50*/  HFMA2 R91, R177.H0_H0, R91.H0_H0, R175.H0_H0 ;  /* 0x2000005bb15b7231 */ /* 0x000fe200000408af */
[----:B------:R-:W-:Y:S01]  /*3e60*/  LOP3.LUT R78, R24, 0xffff, RZ, 0xc0, !PT ;  /* 0x0000ffff184e7812 */ /* 0x000fe200078ec0ff */
[----:B------:R-:W-:Y:S01]  /*3e70*/  HFMA2 R61, R34.H1_H1, R61.H0_H0, R36.H1_H1 ;  /* 0x2000003d223d7231 */ /* 0x000fe20000060c24 */
[----:B------:R-:W-:Y:S01]  /*3e80*/  F2FP.F16.F32.PACK_AB R89, RZ, R89 ;  /* 0x00000059ff59723e */ /* 0x000fe200000000ff */
[----:B------:R-:W-:Y:S01]  /*3e90*/  HFMA2 R80, R37.H1_H1, R80.H0_H0, R21.H0_H0 ;  /* 0x2000005025507231 */ /* 0x000fe20000040c15 */
[----:B------:R-:W-:Y:S01]  /*3ea0*/  PRMT R23, R76, 0x7610, R23 ;  /* 0x000076104c177816 */ /* 0x000fe20000000017 */
[----:B------:R-:W-:Y:S01]  /*3eb0*/  HFMA2 R84, R39.H1_H1, R84.H0_H0, R22.H0_H0 ;  /* 0x2000005427547231 */ /* 0x000fe20000040c16 */
[----:B------:R-:W-:Y:S01]  /*3ec0*/  LOP3.LUT R64, R25, 0xffff, RZ, 0xc0, !PT ;  /* 0x0000ffff19407812 */ /* 0x000fe200078ec0ff */
[----:B------:R-:W-:Y:S01]  /*3ed0*/  HFMA2 R117, R153.H0_H0, R117.H0_H0, R151.H0_H0 ;  /* 0x2000007599757231 */ /* 0x000fe20000040897 */
[----:B------:R-:W-:Y:S01]  /*3ee0*/  PRMT R24, R68, 0x7632, R24 ;  /* 0x0000763244187816 */ /* 0x000fe20000000018 */
[----:B------:R-:W-:Y:S01]  /*3ef0*/  HFMA2 R121, R234.H1_H1, R121.H0_H0, R236.H1_H1 ;  /* 0x20000079ea797231 */ /* 0x000fe20000060cec */
[----:B------:R-:W-:Y:S01]  /*3f00*/  LOP3.LUT R92, R79, 0xffff, R69, 0xf8, !PT ;  /* 0x0000ffff4f5c7812 */ /* 0x000fe200078ef845 */
[----:B------:R-:W-:Y:S01]  /*3f10*/  IMAD.WIDE.U32 R78, R78, 0x10000, RZ ;  /* 0x000100004e4e7825 */ /* 0x000fe200078e00ff */
[----:B------:R-:W-:-:S03]  /*3f20*/  PRMT R87, R87, 0x5410, R89 ;  /* 0x0000541057577816 */ /* 0x000fc60000000059 */
[----:B------:R-:W-:Y:S01]  /*3f30*/  HFMA2 R203, R145.H0_H0, R203.H0_H0, R143.H0_H0 ;  /* 0x200000cb91cb7231 */ /* 0x000fe2000004088f */
[----:B------:R-:W-:Y:S01]  /*3f40*/  LOP3.LUT R58, R58, 0xffff, R63, 0xf8, !PT ;  /* 0x0000ffff3a3a7812 */ /* 0x000fe200078ef83f */
[----:B------:R-:W-:Y:S01]  /*3f50*/  HFMA2 R122, R238.H1_H1, R122.H0_H0, R240.H1_H1 ;  /* 0x2000007aee7a7231 */ /* 0x000fe20000060cf0 */
[----:B------:R-:W-:Y:S01]  /*3f60*/  LOP3.LUT R59, R59, 0xffff, R23, 0xf8, !PT ;  /* 0x0000ffff3b3b7812 */ /* 0x000fe200078ef817 */
[----:B------:R-:W-:Y:S01]  /*3f70*/  HFMA2 R72, R41, R87, R207 ;  /* 0x0000005729487231 */ /* 0x000fe200000000cf */
[----:B------:R-:W-:Y:S02]  /*3f80*/  PRMT R25, R66, 0x7610, R25 ;  /* 0x0000761042197816 */ /* 0x000fe40000000019 */
[----:B------:R-:W-:Y:S02]  /*3f90*/  F2FP.F16.F32.PACK_AB R96, RZ, R96 ;  /* 0x00000060ff60723e */ /* 0x000fe400000000ff */
[----:B------:R-:W-:Y:S02]  /*3fa0*/  F2FP.F16.F32.PACK_AB R93, RZ, R93 ;  /* 0x0000005dff5d723e */ /* 0x000fe400000000ff */
[----:B------:R-:W-:-:S02]  /*3fb0*/  PRMT R63, R74, 0x7610, R63 ;  /* 0x000076104a3f7816 */ /* 0x000fc4000000003f */
[----:B------:R-:W-:Y:S01]  /*3fc0*/  PRMT R23, R65, 0x7610, R23 ;  /* 0x0000761041177816 */ /* 0x000fe20000000017 */
[----:B------:R-:W-:Y:S01]  /*3fd0*/  IMAD.WIDE.U32 R64, R64, 0x10000, RZ ;  /* 0x0001000040407825 */ /* 0x000fe200078e00ff */
[----:B------:R-:W-:Y:S02]  /*3fe0*/  LOP3.LUT R66, R24, 0xffff, RZ, 0xc0, !PT ;  /* 0x0000ffff18427812 */ /* 0x000fe400078ec0ff */
        /* <DEDUP_REMOVED lines=10> */
[----:B------:R-:W-:Y:S02]  /*4090*/  PRMT R23, R68, 0x7610, R23 ;  /* 0x0000761044177816 */ /* 0x000fe40000000017 */
[----:B------:R-:W-:Y:S02]  /*40a0*/  PRMT R25, R71, 0x7632, R25 ;  /* 0x0000763247197816 */ /* 0x000fe40000000019 */
[----:B------:R-:W-:Y:S02]  /*40b0*/  PRMT R24, R72, 0x7632, R24 ;  /* 0x0000763248187816 */ /* 0x000fe40000000018 */
[----:B------:R-:W-:Y:S02]  /*40c0*/  LOP3.LUT R65, R65, 0xffff, R81, 0xf8, !PT ;  /* 0x0000ffff41417812 */ /* 0x000fe400078ef851 */
[----:B------:R-:W-:Y:S02]  /*40d0*/  LOP3.LUT R66, R78, 0xffff, R23, 0xf8, !PT ;  /* 0x0000ffff4e427812 */ /* 0x000fe400078ef817 */
[----:B------:R-:W-:-:S02]  /*40e0*/  F2FP.F16.F32.PACK_AB R99, RZ, R99 ;  /* 0x00000063ff63723e */ /* 0x000fc400000000ff */
[----:B------:R-:W-:Y:S02]  /*40f0*/  F2FP.F16.F32.PACK_AB R100, RZ, R100 ;  /* 0x00000064ff64723e */ /* 0x000fe400000000ff */
[----:B------:R-:W-:Y:S02]  /*4100*/  PRMT R81, R85, 0x7610, R81 ;  /* 0x0000761055517816 */ /* 0x000fe40000000051 */
[----:B------:R-:W-:Y:S02]  /*4110*/  LOP3.LUT R78, R25, 0xffff, RZ, 0xc0, !PT ;  /* 0x0000ffff194e7812 */ /* 0x000fe400078ec0ff */
[----:B------:R-:W-:Y:S02]  /*4120*/  F2FP.F16.F32.PACK_AB R102, RZ, R102 ;  /* 0x00000066ff66723e */ /* 0x000fe400000000ff */
[----:B------:R-:W-:Y:S02]  /*4130*/  LOP3.LUT R68, R24, 0xffff, RZ, 0xc0, !PT ;  /* 0x0000ffff18447812 */ /* 0x000fe400078ec0ff */
[----:B------:R-:W-:-:S02]  /*4140*/  PRMT R24, R75, 0x7632, R24 ;  /* 0x000076324b187816 */ /* 0x000fc40000000018 */
        /* <DEDUP_REMOVED lines=90> */
[----:B------:R-:W-:Y:S01]  /*46f0*/  HFMA2 R87, R233, R114, R235 ;  /* 0x00000072e9577231 */ /* 0x000fe200000000eb */
[----:B------:R-:W-:Y:S02]  /*4700*/  LOP3.LUT R73, R71, R106, RZ, 0xfc, !PT ;  /* 0x0000006a47497212 */ /* 0x000fe400078efcff */
[----:B------:R-:W-:Y:S01]  /*4710*/  PRMT R123, R123, 0x5410, R120 ;  /* 0x000054107b7b7816 */ /* 0x000fe20000000078 */
[----:B------:R-:W1:Y:S01]  /*4720*/  @P0 LDC.64 R62, c[0x0][0x3a8] ;  /* 0x0000ea00ff3e0b82 */ /* 0x000e620000000a00 */
        /* <DEDUP_REMOVED lines=22> */
[----:B------:R-:W-:Y:S01]  /*4890*/  F2FP.F16.F32.PACK_AB R104, RZ, R104 ;  /* 0x00000068ff68723e */ /* 0x000fe200000000ff */
[----:B-1----:R-:W-:Y:S01]  /*48a0*/  @P0 IMAD.WIDE R62, R3, 0x4, R62 ;  /* 0x00000004033e0825 */ /* 0x002fe200078e023e */
        /* <DEDUP_REMOVED lines=74> */
.L_x_273:
        /* <DEDUP_REMOVED lines=11> */
.L_x_1034:


//--------------------- .text._ZN10layer_norm13ln_fwd_kernelINS_13Kernel_traitsI6__halfS2_S2_fjLj20480ELj2ELj1ELj4ELj16ENS_18Kernel_traits_baseILj20480ES2_S2_S2_fjLj128EEEEEEEvNS_9FwdParamsE --------------------------
	.section	.text._ZN10layer_norm13ln_fwd_kernelINS_13Kernel_traitsI6__halfS2_S2_fjLj20480ELj2ELj1ELj4ELj16ENS_18Kernel_traits_baseILj20480ES2_S2_S2_fjLj128EEEEEEEvNS_9FwdParamsE,"ax",@progbits
	.align	128
        .global         _ZN10layer_norm13ln_fwd_kernelINS_13Kernel_traitsI6__halfS2_S2_fjLj20480ELj2ELj1ELj4ELj16ENS_18Kernel_traits_baseILj20480ES2_S2_S2_fjLj128EEEEEEEvNS_9FwdParamsE
        .type           _ZN10layer_norm13ln_fwd_kernelINS_13Kernel_traitsI6__halfS2_S2_fjLj20480ELj2ELj1ELj4ELj16ENS_18Kernel_traits_baseILj20480ES2_S2_S2_fjLj128EEEEEEEvNS_9FwdParamsE,@function
        .size           _ZN10layer_norm13ln_fwd_kernelINS_13Kernel_traitsI6__halfS2_S2_fjLj20480ELj2ELj1ELj4ELj16ENS_18Kernel_traits_baseILj20480ES2_S2_S2_fjLj128EEEEEEEvNS_9FwdParamsE,(.L_x_1035 - _ZN10layer_norm13ln_fwd_kernelINS_13Kernel_traitsI6__halfS2_S2_fjLj20480ELj2ELj1ELj4ELj16ENS_18Kernel_traits_baseILj20480ES2_S2_S2_fjLj128EEEEEEEvNS_9FwdParamsE)
        .other          _ZN10layer_norm13ln_fwd_kernelINS_13Kernel_traitsI6__halfS2_S2_fjLj20480ELj2ELj1ELj4ELj16ENS_18Kernel_traits_baseILj20480ES2_S2_S2_fjLj128EEEEEEEvNS_9FwdParamsE,@"STO_CUDA_ENTRY STV_DEFAULT"
_ZN10layer_norm13ln_fwd_kernelINS_13Kernel_traitsI6__halfS2_S2_fjLj20480ELj2ELj1ELj4ELj16ENS_18Kernel_traits_baseILj20480ES2_S2_S2_fjLj128EEEEEEEvNS_9FwdParamsE:
.text._ZN10layer_norm13ln_fwd_kernelINS_13Kernel_traitsI6__halfS2_S2_fjLj20480ELj2ELj1ELj4ELj16ENS_18Kernel_traits_baseILj20480ES2_S2_S2_fjLj128EEEEEEEvNS_9FwdParamsE:
        /* <DEDUP_REMOVED lines=40> */
.L_x_280:
        /* <DEDUP_REMOVED lines=388> */
.L_x_275:
[----:B------:R-:W-:Y:S05]  /*1ac0*/  BSYNC.RECONVERGENT B0 ;  /* 0x0000000000007941 */ /* 0x000fea0003800200 */
.L_x_274:
        /* <DEDUP_REMOVED lines=13> */
.L_x_277:
[----:B------:R-:W-:Y:S05]  /*1ba0*/  BSYNC.RECONVERGENT B0 ;  /* 0x0000000000007941 */ /* 0x000fea0003800200 */
.L_x_276:
        /* <DEDUP_REMOVED lines=67> */
.L_x_279:
[----:B0-----:R-:W-:Y:S02]  /*1fe0*/  MOV R2, R84 ;  /* 0x0000005400027202 */ /* 0x001fe40000000f00 */
[----:B------:R-:W-:-:S05]  /*1ff0*/  MOV R3, R85 ;  /* 0x0000005500037202 */ /* 0x000fca0000000f00 */
[----:B------:R-:W2:Y:S04]  /*2000*/  LDG.E.STRONG.GPU R2, desc[UR4][R2.64] ;  /* 0x0000000402027981 */ /* 0x000ea8000c1ef900 */
[----:B--2---:R-:W-:Y:S01]  /*2010*/  CCTL.IVALL ;  /* 0x00000000ff00798f */ /* 0x004fe20002000000 */
[----:B------:R-:W-:Y:S05]  /*2020*/  YIELD ;  /* 0x0000000000007946 */ /* 0x000fea0003800000 */
[----:B------:R-:W-:-:S13]  /*2030*/  ISETP.NE.AND P3, PT, R2, R90, PT ;  /* 0x0000005a0200720c */ /* 0x000fda0003f65270 */
[----:B------:R-:W-:Y:S05]  /*2040*/  @P3 BRA `(.L_x_279) ;  /* 0xfffffffc00e43947 */ /* 0x000fea000383ffff */
.L_x_278:
        /* <DEDUP_REMOVED lines=44> */
[----:B------:R-:W-:Y:S01]  /*2310*/  FADD.FTZ R144, R223, -R162 ;  /* 0x800000a2df907221 */ /* 0x000fe20000010000 */
[----:B------:R-:W0:Y:S01]  /*2320*/  LDC.64 R86, c[0x0][0x398] ;  /* 0x0000e600ff567b82 */ /* 0x000e220000000a00 */
[----:B--2---:R-:W-:Y:S01]  /*2330*/  FFMA.FTZ R166, R3, 4.8828125727595761418e-05, R166 ;  /* 0x384ccccd03a67823 */ /* 0x004fe200000100a6 */
        /* <DEDUP_REMOVED lines=185> */
[----:B---3--:R-:W-:Y:S01]  /*2ed0*/  @P0 IMAD.WIDE R2, R115, 0x4, R2 ;  /* 0x0000000473020825 */ /* 0x008fe200078e0202 */
        /* <DEDUP_REMOVED lines=159> */
.L_x_281:
        /* <DEDUP_REMOVED lines=11> */
.L_x_1035:


//--------------------- .text._ZN10layer_norm13ln_fwd_kernelINS_13Kernel_traitsIffffjLj20480ELj2ELj1ELj4ELj16ENS_18Kernel_traits_baseILj20480EffffjLj128EEEEEEEvNS_9FwdParamsE --------------------------
	.section	.text._ZN10layer_norm13ln_fwd_kernelINS_13Kernel_traitsIffffjLj20480ELj2ELj1ELj4ELj16ENS_18Kernel_traits_baseILj20480EffffjLj128EEEEEEEvNS_9FwdParamsE,"ax",@progbits
	.align	128
        .global         _ZN10layer_norm13ln_fwd_kernelINS_13Kernel_traitsIffffjLj20480ELj2ELj1ELj4ELj16ENS_18Kernel_traits_baseILj20480EffffjLj128EEEEEEEvNS_9FwdParamsE
        .type           _ZN10layer_norm13ln_fwd_kernelINS_13Kernel_traitsIffffjLj20480ELj2ELj1ELj4ELj16ENS_18Kernel_traits_baseILj20480EffffjLj128EEEEEEEvNS_9FwdParamsE,@function
        .size           _ZN10layer_norm13ln_fwd_kernelINS_13Kernel_traitsIffffjLj20480ELj2ELj1ELj4ELj16ENS_18Kernel_traits_baseILj20480EffffjLj128EEEEEEEvNS_9FwdParamsE,(.L_x_1036 - _ZN10layer_norm13ln_fwd_kernelINS_13Kernel_traitsIffffjLj20480ELj2ELj1ELj4ELj16ENS_18Kernel_traits_baseILj20480EffffjLj128EEEEEEEvNS_9FwdParamsE)
        .other          _ZN10layer_norm13ln_fwd_kernelINS_13Kernel_traitsIffffjLj20480ELj2ELj1ELj4ELj16ENS_18Kernel_traits_baseILj20480EffffjLj128EEEEEEEvNS_9FwdParamsE,@"STO_CUDA_ENTRY STV_DEFAULT"
_ZN10layer_norm13ln_fwd_kernelINS_13Kernel_traitsIffffjLj20480ELj2ELj1ELj4ELj16ENS_18Kernel_traits_baseILj20480EffffjLj128EEEEEEEvNS_9FwdParamsE:
.text._ZN10layer_norm13ln_fwd_kernelINS_13Kernel_traitsIffffjLj20480ELj2ELj1ELj4ELj16ENS_18Kernel_traits_baseILj20480EffffjLj128EEEEEEEvNS_9FwdParamsE:
        /* <DEDUP_REMOVED lines=68> */
.L_x_288:
        /* <DEDUP_REMOVED lines=335> */
.L_x_283:
[----:B------:R-:W-:Y:S05]  /*1930*/  BSYNC.RECONVERGENT B0 ;  /* 0x0000000000007941 */ /* 0x000fea0003800200 */
.L_x_282:
[----:B0-----:R-:W-:Y:S01]  /*1940*/  LOP3.LUT R3, R242, 0x1f, RZ, 0xc0, !PT ;  /* 0x0000001ff2037812 */ /* 0x001fe200078ec0ff */
[----:B------:R-:W-:Y:S01]  /*1950*/  BAR.SYNC.DEFER_BLOCKING 0x0 ;  /* 0x0000000000007b1d */ /* 0x000fe20000010000 */
[----:B------:R-:W-:Y:S02]  /*1960*/  MOV R243, RZ ;  /* 0x000000ff00f37202 */ /* 0x000fe40000000f00 */
[----:B------:R-:W-:Y:S02]  /*1970*/  CS2R R236, SRZ ;  /* 0x0000000000ec7805 */ /* 0x000fe4000001ff00 */
[----:B------:R-:W-:Y:S01]  /*1980*/  ISETP.GT.U32.AND P2, PT, R3, 0x3, PT ;  /* 0x000000030300780c */ /* 0x000fe20003f44070 */
[----:B------:R-:W-:-:S12]  /*1990*/  BSSY.RECONVERGENT B0, `(.L_x_284) ;  /* 0x000000b000007945 */ /* 0x000fd80003800200 */
        /* <DEDUP_REMOVED lines=10> */
.L_x_285:
[----:B------:R-:W-:Y:S05]  /*1a40*/  BSYNC.RECONVERGENT B0 ;  /* 0x0000000000007941 */ /* 0x000fea0003800200 */
.L_x_284:
[----:B------:R-:W2:Y:S04]  /*1a50*/  SHFL.DOWN PT, R242, R243, 0x2, 0x1f ;  /* 0x08401f00f3f27f89 */ /* 0x000ea800000e0000 */
[----:B01----:R-:W0:Y:S04]  /*1a60*/  SHFL.DOWN PT, R3, R236, 0x2, 0x1f ;  /* 0x08401f00ec037f89 */ /* 0x003e2800000e0000 */
[----:B------:R1:W-:Y:S04]  /*1a70*/  STL [R1+0x40], R4 ;  /* 0x0000400401007387 */ /* 0x0003e80000100800 */
[----:B------:R0:W-:Y:S04]  /*1a80*/  STL [R1+0x3c], R2 ;  /* 0x00003c0201007387 */ /* 0x0001e80000100800 */
[----:B------:R-:W-:Y:S04]  /*1a90*/  STL [R1+0x38], R0 ;  /* 0x0000380001007387 */ /* 0x000fe80000100800 */
[----:B------:R-:W3:Y:S01]  /*1aa0*/  SHFL.DOWN PT, R0, R237, 0x2, 0x1f ;  /* 0x08401f00ed007f89 */ /* 0x000ee200000e0000 */
[----:B--2---:R-:W-:-:S04]  /*1ab0*/  FADD.FTZ R7, R242, R243 ;  /* 0x000000f3f2077221 */ /* 0x004fc80000010000 */
[----:B-1----:R-:W1:Y:S01]  /*1ac0*/  MUFU.RCP R4, R7 ;  /* 0x0000000700047308 */ /* 0x002e620000001000 */
[----:B0-----:R-:W-:Y:S01]  /*1ad0*/  FMUL.FTZ R2, R242, R3 ;  /* 0x00000003f2027220 */ /* 0x001fe20000410000 */
[----:B------:R-:W-:-:S03]  /*1ae0*/  FADD.FTZ R3, -R3, R236 ;  /* 0x000000ec03037221 */ /* 0x000fc60000010100 */
[----:B------:R-:W-:Y:S01]  /*1af0*/  FFMA.FTZ R236, R243, R236, R2 ;  /* 0x000000ecf3ec7223 */ /* 0x000fe20000010002 */
[----:B------:R-:W-:-:S04]  /*1b00*/  FMUL.FTZ R3, R3, R3 ;  /* 0x0000000303037220 */ /* 0x000fc80000410000 */
[----:B------:R-:W-:-:S04]  /*1b10*/  FMUL.FTZ R3, R3, R243 ;  /* 0x000000f303037220 */ /* 0x000fc80000410000 */
[----:B------:R-:W-:Y:S01]  /*1b20*/  FMUL.FTZ R3, R242, R3 ;  /* 0x00000003f2037220 */ /* 0x000fe20000410000 */
[----:B---3--:R-:W-:Y:S01]  /*1b30*/  FADD.FTZ R237, R0, R237 ;  /* 0x000000ed00ed7221 */ /* 0x008fe20000010000 */
[C---:B-1----:R-:W-:Y:S02]  /*1b40*/  FMUL.FTZ R243, R4.reuse, R236 ;  /* 0x000000ec04f37220 */ /* 0x042fe40000410000 */
[----:B------:R-:W0:Y:S01]  /*1b50*/  SHFL.DOWN PT, R236, R7, 0x1, 0x1f ;  /* 0x08201f0007ec7f89 */ /* 0x000e2200000e0000 */
[----:B------:R-:W-:-:S03]  /*1b60*/  FFMA.FTZ R237, R4, R3, R237 ;  /* 0x0000000304ed7223 */ /* 0x000fc600000100ed */
[----:B------:R-:W1:Y:S04]  /*1b70*/  SHFL.DOWN PT, R242, R243, 0x1, 0x1f ;  /* 0x08201f00f3f27f89 */ /* 0x000e6800000e0000 */
[----:B------:R-:W2:Y:S01]  /*1b80*/  SHFL.DOWN PT, R0, R237, 0x1, 0x1f ;  /* 0x08201f00ed007f89 */ /* 0x000ea200000e0000 */
[----:B0-----:R-:W-:Y:S01]  /*1b90*/  FADD.FTZ R3, R7, R236 ;  /* 0x000000ec07037221 */ /* 0x001fe20000010000 */
[----:B-1----:R-:W-:Y:S01]  /*1ba0*/  FADD.FTZ R4, R243, -R242 ;  /* 0x800000f2f3047221 */ /* 0x002fe20000010000 */
[----:B------:R-:W-:-:S04]  /*1bb0*/  FMUL.FTZ R2, R236, R242 ;  /* 0x000000f2ec027220 */ /* 0x000fc80000410000 */
[----:B------:R-:W0:Y:S01]  /*1bc0*/  MUFU.RCP R3, R3 ;  /* 0x0000000300037308 */ /* 0x000e220000001000 */
        /* <DEDUP_REMOVED lines=10> */
[C---:B0-----:R-:W-:Y:S02]  /*1c70*/  FFMA.FTZ R7, R3.reuse, R7, R237 ;  /* 0x0000000703077223 */ /* 0x041fe400000100ed */
[----:B------:R-:W0:Y:S01]  /*1c80*/  S2R R237, SR_TID.X ;  /* 0x0000000000ed7919 */ /* 0x000e220000002100 */
[----:B------:R-:W-:Y:S01]  /*1c90*/  FMUL.FTZ R3, R3, R243 ;  /* 0x000000f303037220 */ /* 0x000fe20000410000 */
[----:B---3--:R-:W-:-:S02]  /*1ca0*/  ISETP.NE.AND P3, PT, R236, RZ, PT ;  /* 0x000000ffec00720c */ /* 0x008fc40003f65270 */
[----:B0-----:R-:W-:Y:S02]  /*1cb0*/  LOP3.LUT R237, R237, 0x1f, RZ, 0xc0, !PT ;  /* 0x0000001feded7812 */ /* 0x001fe400078ec0ff */
[----:B------:R1:W0:Y:S02]  /*1cc0*/  SHFL.IDX PT, R236, R3, RZ, 0x1f ;  /* 0x00001fff03ec7589 */ /* 0x00022400000e0000 */
[----:B------:R-:W-:Y:S02]  /*1cd0*/  ISETP.GT.U32.AND P2, PT, R237, 0x1, PT ;  /* 0x00000001ed00780c */ /* 0x000fe40003f44070 */
[----:B------:R1:W3:Y:S01]  /*1ce0*/  SHFL.IDX PT, R237, R7, RZ, 0x1f ;  /* 0x00001fff07ed7589 */ /* 0x0002e200000e0000 */
[----:B--2---:R-:W-:-:S04]  /*1cf0*/  SHF.L.U32 R243, R242, 0x1, RZ ;  /* 0x00000001f2f37819 */ /* 0x004fc800000006ff */
[----:B------:R-:W-:Y:S06]  /*1d00*/  @P3 BRA `(.L_x_286) ;  /* 0x0000000000a43947 */ /* 0x000fec0003800000 */
[----:B------:R-:W2:Y:S01]  /*1d10*/  S2R R242, SR_CTAID.X ;  /* 0x0000000000f27919 */ /* 0x000ea20000002500 */
[----:B-1---5:R-:W-:Y:S01]  /*1d20*/  LOP3.LUT R3, R0, 0x1, RZ, 0xc0, !PT ;  /* 0x0000000100037812 */ /* 0x022fe200078ec0ff */
[----:B------:R-:W1:Y:S03]  /*1d30*/  LDCU.64 UR6, c[0x0][0x3c8] ;  /* 0x00007900ff0677ac */ /* 0x000e660008000a00 */
[----:B------:R-:W-:-:S04]  /*1d40*/  IADD3 R3, PT, PT, -R3, RZ, RZ ;  /* 0x000000ff03037210 */ /* 0x000fc80007ffe1ff */
[----:B------:R-:W-:Y:S02]  /*1d50*/  LOP3.LUT R3, R3, R243, RZ, 0xc0, !PT ;  /* 0x000000f303037212 */ /* 0x000fe400078ec0ff */
[----:B--2---:R-:W-:Y:S02]  /*1d60*/  LOP3.LUT R7, R242, 0x7ffffffe, RZ, 0xc0, !PT ;  /* 0x7ffffffef2077812 */ /* 0x004fe400078ec0ff */
[----:B------:R-:W2:Y:S02]  /*1d70*/  LDC.64 R242, c[0x0][0x3c0] ;  /* 0x0000f000fff27b82 */ /* 0x000ea40000000a00 */
[----:B------:R-:W-:-:S04]  /*1d80*/  IADD3 R3, P3, PT, R3, R7, RZ ;  /* 0x0000000703037210 */ /* 0x000fc80007f7e0ff */
[----:B--2---:R-:W-:Y:S02]  /*1d90*/  LEA R7, P4, R3, R242, 0x3 ;  /* 0x000000f203077211 */ /* 0x004fe400078818ff */
[----:B------:R-:W-:-:S04]  /*1da0*/  IADD3.X R242, PT, PT, RZ, RZ, RZ, P3, !PT ;  /* 0x000000fffff27210 */ /* 0x000fc80001ffe4ff */
[----:B------:R-:W-:Y:S02]  /*1db0*/  LEA.HI.X R3, R3, R243, R242, 0x3, P4 ;  /* 0x000000f303037211 */ /* 0x000fe400020f1cf2 */
[----:B------:R-:W2:Y:S02]  /*1dc0*/  S2R R242, SR_CTAID.X ;  /* 0x0000000000f27919 */ /* 0x000ea40000002500 */
[----:B--2---:R-:W-:-:S04]  /*1dd0*/  SHF.L.U32 R242, R242, 0x3, RZ ;  /* 0x00000003f2f27819 */ /* 0x004fc800000006ff */
[----:B------:R-:W-:-:S04]  /*1de0*/  LOP3.LUT R242, R242, 0x8, RZ, 0xc0, !PT ;  /* 0x00000008f2f27812 */ /* 0x000fc800078ec0ff */
[----:B------:R-:W-:Y:S02]  /*1df0*/  IADD3 R242, P3, PT, R242, R7, RZ ;  /* 0x00000007f2f27210 */ /* 0x000fe40007f7e0ff */
[----:B------:R-:W2:Y:S02]  /*1e00*/  LDC R7, c[0x0][0x380] ;  /* 0x0000e000ff077b82 */ /* 0x000ea40000000800 */
[----:B------:R-:W-:Y:S02]  /*1e10*/  IADD3.X R243, PT, PT, RZ, R3, RZ, P3, !PT ;  /* 0x00000003fff37210 */ /* 0x000fe40001ffe4ff */
[----:B------:R-:W-:-:S03]  /*1e20*/  LOP3.LUT R3, R0, 0x1, RZ, 0xc0, !PT ;  /* 0x0000000100037812 */ /* 0x000fc600078ec0ff */
[----:B0--3--:R0:W-:Y:S01]  /*1e30*/  STG.E.64 desc[UR4][R242.64], R236 ;  /* 0x000000ecf2007986 */ /* 0x0091e2000c101b04 */
[----:B------:R-:W-:Y:S01]  /*1e40*/  IADD3 R3, PT, PT, -R3, RZ, RZ ;  /* 0x000000ff03037210 */ /* 0x000fe20007ffe1ff */
[----:B0-----:R-:W0:Y:S03]  /*1e50*/  S2R R243, SR_CTAID.X ;  /* 0x0000000000f37919 */ /* 0x001e260000002500 */
[----:B--2---:R-:W-:Y:S02]  /*1e60*/  LOP3.LUT R7, R3, R7, RZ, 0xc0, !PT ;  /* 0x0000000703077212 */ /* 0x004fe400078ec0ff */
[----:B0-----:R-:W-:-:S04]  /*1e70*/  SHF.R.U32.HI R3, RZ, 0x1, R243 ;  /* 0x00000001ff037819 */ /* 0x001fc800000116f3 */
[----:B------:R-:W-:-:S04]  /*1e80*/  IADD3 R3, P3, PT, R3, R7, RZ ;  /* 0x0000000703037210 */ /* 0x000fc80007f7e0ff */
        /* <DEDUP_REMOVED lines=12> */
.L_x_287:
[----:B------:R-:W2:Y:S04]  /*1f50*/  LDG.E.STRONG.GPU R7, desc[UR4][R236.64] ;  /* 0x00000004ec077981 */ /* 0x000ea8000c1ef900 */
[----:B--2---:R-:W-:Y:S01]  /*1f60*/  CCTL.IVALL ;  /* 0x00000000ff00798f */ /* 0x004fe20002000000 */
[----:B------:R-:W-:Y:S05]  /*1f70*/  YIELD ;  /* 0x0000000000007946 */ /* 0x000fea0003800000 */
[----:B------:R-:W-:-:S13]  /*1f80*/  ISETP.NE.AND P3, PT, R7, R3, PT ;  /* 0x000000030700720c */ /* 0x000fda0003f65270 */
[----:B------:R-:W-:Y:S05]  /*1f90*/  @P3 BRA `(.L_x_287) ;  /* 0xfffffffc00ec3947 */ /* 0x000fea000383ffff */
.L_x_286:
[----:B------:R-:W-:Y:S05]  /*1fa0*/  WARPSYNC.ALL ;  /* 0x0000000000007948 */ /* 0x000fea0003800000 */
[----:B-1----:R-:W1:Y:S01]  /*1fb0*/  LDC R7, c[0x0][0x380] ;  /* 0x0000e000ff077b82 */ /* 0x002e620000000800 */
[----:B-----5:R-:W-:Y:S01]  /*1fc0*/  @!P2 LOP3.LUT R3, R0, 0x1, RZ, 0xc0, !PT ;  /* 0x000000010003a812 */ /* 0x020fe200078ec0ff */
[----:B------:R-:W-:Y:S01]  /*1fd0*/  STL [R1+0x4c], R77 ;  /* 0x00004c4d01007387 */ /* 0x000fe20000100800 */
[----:B------:R-:W2:Y:S02]  /*1fe0*/  LDCU UR6, c[0x0][0x384] ;  /* 0x00007080ff0677ac */ /* 0x000ea40008000800 */
[----:B------:R-:W-:Y:S01]  /*1ff0*/  @!P2 IADD3 R3, PT, PT, -R3, RZ, RZ ;  /* 0x000000ff0303a210 */ /* 0x000fe20007ffe1ff */
[----:B------:R4:W-:Y:S02]  /*2000*/  STL [R1+0x48], R153 ;  /* 0x0000489901007387 */ /* 0x0009e40000100800 */
[----:B0--3--:R-:W0:Y:S02]  /*2010*/  @!P2 LDC.64 R236, c[0x0][0x3c0] ;  /* 0x0000f000ffecab82 */ /* 0x009e240000000a00 */
[----:B------:R3:W-:Y:S04]  /*2020*/  STL [R1+0x44], R78 ;  /* 0x0000444e01007387 */ /* 0x0007e80000100800 */
[----:B------:R2:W-:Y:S04]  /*2030*/  STL [R1+0x40], R154 ;  /* 0x0000409a01007387 */ /* 0x0005e80000100800 */
[----:B------:R2:W-:Y:S04]  /*2040*/  STL [R1+0x3c], R79 ;  /* 0x00003c4f01007387 */ /* 0x0005e80000100800 */
[----:B------:R2:W-:Y:S01]  /*2050*/  STL [R1+0x38], R155 ;  /* 0x0000389b01007387 */ /* 0x0005e20000100800 */
[----:B-1----:R-:W-:-:S02]  /*2060*/  SHF.L.U32 R242, R7, 0x1, RZ ;  /* 0x0000000107f27819 */ /* 0x002fc400000006ff */
[----:B------:R-:W1:Y:S02]  /*2070*/  S2R R7, SR_CTAID.X ;  /* 0x0000000000077919 */ /* 0x000e640000002500 */
[----:B------:R-:W-:Y:S02]  /*2080*/  @!P2 LOP3.LUT R3, R3, R242, RZ, 0xc0, !PT ;  /* 0x000000f20303a212 */ /* 0x000fe400078ec0ff */
[----:B------:R-:W0:Y:S01]  /*2090*/  S2R R242, SR_TID.X ;  /* 0x0000000000f27919 */ /* 0x000e220000002100 */
[----:B----4-:R-:W4:Y:S04]  /*20a0*/  LDL R153, [R1+0x28] ;  /* 0x0000280001997983 */ /* 0x010f280000100800 */
[----:B---3--:R-:W3:Y:S04]  /*20b0*/  LDL R78, [R1+0x1c] ;  /* 0x00001c00014e7983 */ /* 0x008ee80000100800 */
[----:B--2---:R-:W3:Y:S04]  /*20c0*/  LDL R154, [R1+0x2c] ;  /* 0x00002c00019a7983 */ /* 0x004ee80000100800 */
[----:B------:R-:W2:Y:S04]  /*20d0*/  LDL R79, [R1+0x20] ;  /* 0x00002000014f7983 */ /* 0x000ea80000100800 */
[----:B------:R-:W2:Y:S01]  /*20e0*/  LDL R155, [R1+0x30] ;  /* 0x00003000019b7983 */ /* 0x000ea20000100800 */
[----:B-1----:R-:W-:Y:S01]  /*20f0*/  @!P2 LOP3.LUT R7, R7, 0x7ffffffe, RZ, 0xc0, !PT ;  /* 0x7ffffffe0707a812 */ /* 0x002fe200078ec0ff */
[----:B------:R-:W-:Y:S03]  /*2100*/  BAR.SYNC.DEFER_BLOCKING 0x0 ;  /* 0x0000000000007b1d */ /* 0x000fe60000010000 */
[----:B------:R-:W-:-:S04]  /*2110*/  @!P2 IADD3 R3, P3, PT, R3, R7, RZ ;  /* 0x000000070303a210 */ /* 0x000fc80007f7e0ff */
[----:B0-----:R-:W-:Y:S02]  /*2120*/  @!P2 LEA R7, P4, R3, R236, 0x3 ;  /* 0x000000ec0307a211 */ /* 0x001fe400078818ff */
[----:B------:R-:W-:-:S04]  /*2130*/  @!P2 IADD3.X R236, PT, PT, RZ, RZ, RZ, P3, !PT ;  /* 0x000000ffffeca210 */ /* 0x000fc80001ffe4ff */
[----:B------:R-:W-:Y:S02]  /*2140*/  @!P2 LEA.HI.X R3, R3, R237, R236, 0x3, P4 ;  /* 0x000000ed0303a211 */ /* 0x000fe400020f1cec */
[----:B------:R-:W-:Y:S02]  /*2150*/  @!P2 SHF.L.U32 R236, R242, 0x3, RZ ;  /* 0x00000003f2eca819 */ /* 0x000fe400000006ff */
[----:B------:R-:W-:Y:S02]  /*2160*/  CS2R R242, SRZ ;  /* 0x0000000000f27805 */ /* 0x000fe4000001ff00 */
[----:B------:R-:W-:-:S04]  /*2170*/  @!P2 LOP3.LUT R236, R236, 0xf8, RZ, 0xc0, !PT ;  /* 0x000000f8ececa812 */ /* 0x000fc800078ec0ff */
[----:B------:R-:W-:-:S04]  /*2180*/  @!P2 IADD3 R236, P3, PT, R236, R7, RZ ;  /* 0x00000007ececa210 */ /* 0x000fc80007f7e0ff */
[----:B------:R-:W-:-:S05]  /*2190*/  @!P2 IADD3.X R237, PT, PT, RZ, R3, RZ, P3, !PT ;  /* 0x00000003ffeda210 */ /* 0x000fca0001ffe4ff */
[----:B------:R-:W4:Y:S01]  /*21a0*/  @!P2 LDG.E.64 R242, desc[UR4][R236.64] ;  /* 0x00000004ecf2a981 */ /* 0x000f22000c1e1b00 */
[----:B------:R-:W-:Y:S01]  /*21b0*/  HFMA2 R3, -RZ, RZ, 0, 0 ;  /* 0x00000000ff037431 */ /* 0x000fe200000001ff */
[----:B------:R-:W-:-:S05]  /*21c0*/  @!P2 MOV R3, 0x46200000 ;  /* 0x462000000003a802 */ /* 0x000fca0000000f00 */
[----:B------:R-:W-:Y:S04]  /*21d0*/  SHFL.DOWN PT, R7, R3, 0x1, 0x1f ;  /* 0x08201f0003077f89 */ /* 0x000fe800000e0000 */
[----:B----4-:R-:W0:Y:S04]  /*21e0*/  SHFL.DOWN PT, R236, R243, 0x1, 0x1f ;  /* 0x08201f00f3ec7f89 */ /* 0x010e2800000e0000 */
[----:B------:R-:W1:Y:S01]  /*21f0*/  SHFL.DOWN PT, R237, R242, 0x1, 0x1f ;  /* 0x08201f00f2ed7f89 */ /* 0x000e6200000e0000 */
[----:B0-----:R-:W-:Y:S01]  /*2200*/  FADD.FTZ R77, R236, R243 ;  /* 0x000000f3ec4d7221 */ /* 0x001fe20000010000 */
[----:B------:R-:W-:-:S04]  /*2210*/  FADD.FTZ R236, R7, R3 ;  /* 0x0000000307ec7221 */ /* 0x000fc80000010000 */
[----:B------:R1:W0:Y:S02]  /*2220*/  MUFU.RCP R243, R236 ;  /* 0x000000ec00f37308 */ /* 0x0002240000001000 */
[----:B-1----:R-:W-:-:S04]  /*2230*/  FADD.FTZ R236, -R237, R242 ;  /* 0x000000f2edec7221 */ /* 0x002fc80000010100 */
[----:B------:R-:W-:-:S04]  /*2240*/  FMUL.FTZ R236, R236, R236 ;  /* 0x000000ececec7220 */ /* 0x000fc80000410000 */
[----:B------:R-:W-:-:S04]  /*2250*/  FMUL.FTZ R236, R236, R3 ;  /* 0x00000003ecec7220 */ /* 0x000fc80000410000 */
[C---:B------:R-:W-:Y:S01]  /*2260*/  FMUL.FTZ R236, R7.reuse, R236 ;  /* 0x000000ec07ec7220 */ /* 0x040fe20000410000 */
[----:B------:R-:W-:-:S03]  /*2270*/  FMUL.FTZ R7, R7, R237 ;  /* 0x000000ed07077220 */ /* 0x000fc60000410000 */
[----:B0-----:R-:W-:Y:S01]  /*2280*/  FFMA.FTZ R236, R243, R236, R77 ;  /* 0x000000ecf3ec7223 */ /* 0x001fe2000001004d */
[----:B------:R-:W-:Y:S01]  /*2290*/  FFMA.FTZ R3, R3, R242, R7 ;  /* 0x000000f203037223 */ /* 0x000fe20000010007 */
[----:B------:R-:W0:Y:S03]  /*22a0*/  LDC R77, c[0x0][0x3d0] ;  /* 0x0000f400ff4d7b82 */ /* 0x000e260000000800 */
[----:B------:R-:W-:Y:S01]  /*22b0*/  FMUL.FTZ R3, R243, R3 ;  /* 0x00000003f3037220 */ /* 0x000fe20000410000 */
[----:B------:R-:W0:Y:S04]  /*22c0*/  SHFL.IDX PT, R7, R236, RZ, 0x1f ;  /* 0x00001fffec077589 */ /* 0x000e2800000e0000 */
[----:B------:R-:W1:Y:S01]  /*22d0*/  @P0 LDC.64 R242, c[0x0][0x3a0] ;  /* 0x0000e800fff20b82 */ /* 0x000e620000000a00 */
[----:B------:R-:W4:Y:S01]  /*22e0*/  SHFL.IDX PT, R3, R3, RZ, 0x1f ;  /* 0x00001fff03037589 */ /* 0x000f2200000e0000 */
[----:B0-----:R-:W-:-:S03]  /*22f0*/  FFMA.FTZ R7, R7, 4.8828125727595761418e-05, R77 ;  /* 0x384ccccd07077823 */ /* 0x001fc6000001004d */
[----:B------:R-:W2:Y:S01]  /*2300*/  LDL R77, [R1+0x18] ;  /* 0x00001800014d7983 */ /* 0x000ea20000100800 */
[C---:B-1----:R-:W-:Y:S02]  /*2310*/  @P0 IMAD.WIDE R236, R2.reuse, 0x4, R242 ;  /* 0x0000000402ec0825 */ /* 0x042fe400078e02f2 */
[----:B------:R-:W0:Y:S01]  /*2320*/  MUFU.RSQ R7, R7 ;  /* 0x0000000700077308 */ /* 0x000e220000001400 */
[----:B------:R-:W1:Y:S02]  /*2330*/  LDC.64 R242, c[0x0][0x398] ;  /* 0x0000e600fff27b82 */ /* 0x000e640000000a00 */
[----:B----4-:R4:W-:Y:S06]  /*2340*/  @P0 STG.E desc[UR4][R236.64], R3 ;  /* 0x00000003ec000986 */ /* 0x0109ec000c101904 */
[----:B----4-:R-:W4:Y:S02]  /*2350*/  @P0 LDC.64 R236, c[0x0][0x3a8] ;  /* 0x0000ea00ffec0b82 */ /* 0x010f240000000a00 */
[----:B----4-:R-:W-:-:S05]  /*2360*/  @P0 IMAD.WIDE R236, R2, 0x4, R236 ;  /* 0x0000000402ec0825 */ /* 0x010fca00078e02ec */
[----:B0-----:R0:W-:Y:S04]  /*2370*/  @P0 STG.E desc[UR4][R236.64], R7 ;  /* 0x00000007ec000986 */ /* 0x0011e8000c101904 */
        /* <DEDUP_REMOVED lines=9> */
[----:B------:R-:W-:-:S03]  /*2410*/  FMUL.FTZ R234, R7, R234 ;  /* 0x000000ea07ea7220 */ /* 0x000fc60000410000 */
[----:B---3--:R-:W-:Y:S01]  /*2420*/  FFMA.FTZ R233, R154, R233, R78 ;  /* 0x000000e99ae97223 */ /* 0x008fe2000001004e */
[----:B--2---:R-:W-:Y:S01]  /*2430*/  FFMA.FTZ R234, R155, R234, R79 ;  /* 0x000000ea9bea7223 */ /* 0x004fe2000001004f */
[----:B------:R-:W-:Y:S02]  /*2440*/  FFMA.FTZ R232, R153, R232, R77 ;  /* 0x000000e899e87223 */ /* 0x000fe4000001004d */
[----:B------:R-:W2:Y:S04]  /*2450*/  LDL.LU R77, [R1+0x4c] ;  /* 0x00004c00014d7983 */ /* 0x000ea80000300800 */
[----:B------:R-:W2:Y:S04]  /*2460*/  LDL.LU R153, [R1+0x48] ;  /* 0x0000480001997983 */ /* 0x000ea80000300800 */
[----:B------:R-:W3:Y:S04]  /*2470*/  LDL.LU R78, [R1+0x44] ;  /* 0x00004400014e7983 */ /* 0x000ee80000300800 */
[----:B------:R-:W3:Y:S04]  /*2480*/  LDL.LU R154, [R1+0x40] ;  /* 0x00004000019a7983 */ /* 0x000ee80000300800 */
[----:B------:R-:W3:Y:S04]  /*2490*/  LDL.LU R79, [R1+0x3c] ;  /* 0x00003c00014f7983 */ /* 0x000ee80000300800 */
[----:B------:R-:W3:Y:S01]  /*24a0*/  LDL.LU R155, [R1+0x38] ;  /* 0x00003800019b7983 */ /* 0x000ee20000300800 */
[----:B----4-:R-:W-:Y:S01]  /*24b0*/  FFMA.FTZ R235, R237, R235, R236 ;  /* 0x000000ebedeb7223 */ /* 0x010fe200000100ec */
[----:B-1----:R-:W-:-:S02]  /*24c0*/  IMAD.WIDE.U32 R236, R241, 0x10, R242 ;  /* 0x00000010f1ec7825 */ /* 0x002fc400078e00f2 */
[----:B------:R-:W4:Y:S04]  /*24d0*/  LDL R241, [R1+0x14] ;  /* 0x0000140001f17983 */ /* 0x000f280000100800 */
[----:B------:R0:W-:Y:S04]  /*24e0*/  STG.E.128 desc[UR4][R236.64], R232 ;  /* 0x000000e8ec007986 */ /* 0x0001e8000c101d04 */
[----:B0-----:R-:W2:Y:S04]  /*24f0*/  LDL R233, [R1+0x8] ;  /* 0x0000080001e97983 */ /* 0x001ea80000100800 */
[----:B------:R-:W3:Y:S04]  /*2500*/  LDL R234, [R1+0xc] ;  /* 0x00000c0001ea7983 */ /* 0x000ee80000100800 */
[----:B------:R-:W3:Y:S01]  /*2510*/  LDL R235, [R1+0x10] ;  /* 0x0000100001eb7983 */ /* 0x000ee20000100800 */
        /* <DEDUP_REMOVED lines=120> */
[----:B--2---:R-:W-:Y:S01]  /*2ca0*/  FFMA.FTZ R228, R233, R228, R80 ;  /* 0x000000e4e9e47223 */ /* 0x004fe20000010050 */
[----:B---3--:R-:W-:Y:S01]  /*2cb0*/  FFMA.FTZ R229, R234, R229, R81 ;  /* 0x000000e5eae57223 */ /* 0x008fe20000010051 */
        /* <DEDUP_REMOVED lines=165> */
.L_x_289:
        /* <DEDUP_REMOVED lines=15> */
.L_x_1036:


//--------------------- .text._ZN10layer_norm13ln_fwd_kernelINS_13Kernel_traitsI13__nv_bfloat16fS2_fjLj18432ELj4ELj1ELj4ELj16ENS_18Kernel_traits_baseILj18432ES2_fS2_fjLj128EEEEEEEvNS_9FwdParamsE --------------------------
	.section	.text._ZN10layer_norm13ln_fwd_kernelINS_13Kernel_traitsI13__nv_bfloat16fS2_fjLj18432ELj4ELj1ELj4ELj16ENS_18Kernel_traits_baseILj18432ES2_fS2_fjLj128EEEEEEEvNS_9FwdParamsE,"ax",@progbits
	.align	128
        .global         _ZN10layer_norm13ln_fwd_kernelINS_13Kernel_traitsI13__nv_bfloat16fS2_fjLj18432ELj4ELj1ELj4ELj16ENS_18Kernel_traits_baseILj18432ES2_fS2_fjLj128EEEEEEEvNS_9FwdParamsE
        .type           _ZN10layer_norm13ln_fwd_kernelINS_13Kernel_traitsI13__nv_bfloat16fS2_fjLj18432ELj4ELj1ELj4ELj16ENS_18Kernel_traits_baseILj18432ES2_fS2_fjLj128EEEEEEEvNS_9FwdParamsE,@function
        .size           _ZN10layer_norm13ln_fwd_kernelINS_13Kernel_traitsI13__nv_bfloat16fS2_fjLj18432ELj4ELj1ELj4ELj16ENS_18Kernel_traits_baseILj18432ES2_fS2_fjLj128EEEEEEEvNS_9FwdParamsE,(.L_x_1037 - _ZN10layer_norm13ln_fwd_kernelINS_13Kernel_traitsI13__nv_bfloat16fS2_fjLj18432ELj4ELj1ELj4ELj16ENS_18Kernel_traits_baseILj18432ES2_fS2_fjLj128EEEEEEEvNS_9FwdParamsE)
        .other          _ZN10layer_norm13ln_fwd_kernelINS_13Kernel_traitsI13__nv_bfloat16fS2_fjLj18432ELj4ELj1ELj4ELj16ENS_18Kernel_traits_baseILj18432ES2_fS2_fjLj128EEEEEEEvNS_9FwdParamsE,@"STO_CUDA_ENTRY STV_DEFAULT"
_ZN10layer_norm13ln_fwd_kernelINS_13Kernel_traitsI13__nv_bfloat16fS2_fjLj18432ELj4ELj1ELj4ELj16ENS_18Kernel_traits_baseILj18432ES2_fS2_fjLj128EEEEEEEvNS_9FwdParamsE:
.text._ZN10layer_norm13ln_fwd_kernelINS_13Kernel_traitsI13__nv_bfloat16fS2_fjLj18432ELj4ELj1ELj4ELj16ENS_18Kernel_traits_baseILj18432ES2_fS2_fjLj128EEEEEEEvNS_9FwdParamsE:
[----:B------:R-:W-:Y:S08]  /*0000*/  LDC R1, c[0x0][0x37c] ;  /* 0x0000df00ff017b82 */ /* 0x000ff00000000800 */
[----:B------:R-:W0:Y:S01]  /*0010*/  S2UR UR5, SR_CTAID.X ;  /* 0x00000000000579c3 */ /* 0x000e220000002500 */
[----:B------:R-:W1:Y:S01]  /*0020*/  LDCU UR6, c[0x0][0x384] ;  /* 0x00007080ff0677ac */ /* 0x000e620008000800 */
[----:B------:R-:W2:Y:S01]  /*0030*/  S2R R0, SR_TID.X ;  /* 0x0000000000007919 */ /* 0x000ea20000002100 */
[----:B0-----:R-:W-:-:S04]  /*0040*/  USHF.R.U32.HI UR4, URZ, 0x2, UR5 ;  /* 0x00000002ff047899 */ /* 0x001fc80008011605 */
[----:B-1----:R-:W-:-:S06]  /*0050*/  UISETP.GE.AND UP0, UPT, UR4, UR6, UPT ;  /* 0x000000060400728c */ /* 0x002fcc000bf06270 */
[----:B------:R-:W-:-:S13]  /*0060*/  PLOP3.LUT P0, PT, PT, PT, UP0, 0x80, 0x8 ;  /* 0x000000000008781c */ /* 0x000fda0003f0f008 */
[----:B--2---:R-:W-:Y:S05]  /*0070*/  @P0 EXIT ;  /* 0x000000000000094d */ /* 0x004fea0003800000 */
[----:B------:R-:W0:Y:S01]  /*0080*/  LDC.64 R4, c[0x0][0x3b0] ;  /* 0x0000ec00ff047b82 */ /* 0x000e220000000a00 */
[----:B------:R-:W-:Y:S01]  /*0090*/  USHF.L.U32 UR6, UR5, 0x7, URZ ;  /* 0x0000000705067899 */ /* 0x000fe200080006ff */
[----:B------:R-:W-:Y:S01]  /*00a0*/  LOP3.LUT R2, R0, 0x7f, RZ, 0xc0, !PT ;  /* 0x0000007f00027812 */ /* 0x000fe200078ec0ff */
[----:B------:R-:W1:Y:S04]  /*00b0*/  LDCU.64 UR18, c[0x0][0x358] ;  /* 0x00006b00ff1277ac */ /* 0x000e680008000a00 */
[----:B------:R-:W-:Y:S01]  /*00c0*/  MOV R3, UR6 ;  /* 0x0000000600037c02 */ /* 0x000fe20008000f00 */
[----:B------:R-:W2:Y:S03]  /*00d0*/  LDC.64 R6, c[0x0][0x3b8] ;  /* 0x0000ee00ff067b82 */ /* 0x000ea60000000a00 */
        /* <DEDUP_REMOVED lines=18> */
[----:B------:R-:W5:Y:S01]  /*0200*/  LDG.E.64 R2, desc[UR18][R6.64+0x1000] ;  /* 0x0010001206027981 */ /* 0x000f62000c1e1b00 */
[----:B------:R-:W0:Y:S01]  /*0210*/  S2R R8, SR_CTAID.X ;  /* 0x0000000000087919 */ /* 0x000e220000002500 */
[----:B------:R-:W-:-:S02]  /*0220*/  LOP3.LUT R81, R0, 0x1f, RZ, 0xc0, !PT ;  /* 0x0000001f00517812 */ /* 0x000fc400078ec0ff */
[----:B------:R-:W5:Y:S04]  /*0230*/  LDG.E.64 R44, desc[UR18][R4.64+0x2000] ;  /* 0x00200012042c7981 */ /* 0x000f68000c1e1b00 */
[----:B------:R1:W5:Y:S01]  /*0240*/  LDG.E.64 R42, desc[UR18][R4.64+0x1000] ;  /* 0x00100012042a7981 */ /* 0x000362000c1e1b00 */
[----:B------:R-:W-:Y:S01]  /*0250*/  PLOP3.LUT P1, PT, PT, PT, PT, 0x8, 0x80 ;  /* 0x000000000080781c */ /* 0x000fe20003f2e170 */
[----:B------:R-:W-:Y:S01]  /*0260*/  UMOV UR8, UR4 ;  /* 0x0000000400087c82 */ /* 0x000fe20008000000 */
[----:B------:R-:W-:Y:S01]  /*0270*/  ULOP3.LUT UR5, UR5, 0x3, URZ, 0xc0, !UPT ;  /* 0x0000000305057892 */ /* 0x000fe2000f8ec0ff */
[----:B------:R-:W-:Y:S01]  /*0280*/  UMOV UR4, URZ ;  /* 0x000000ff00047c82 */ /* 0x000fe20008000000 */
[----:B0-----:R-:W-:-:S04]  /*0290*/  LOP3.LUT P0, RZ, R81, 0x3, R8, 0xf8, !PT ;  /* 0x0000000351ff7812 */ /* 0x001fc8000780f808 */
[----:B------:R-:W-:Y:S02]  /*02a0*/  ISETP.LT.U32.AND P0, PT, R0, 0x20, !P0 ;  /* 0x000000200000780c */ /* 0x000fe40004701070 */
[--C-:B---3--:R-:W-:Y:S02]  /*02b0*/  SHF.R.U64 R80, R72, 0x10, R73.reuse ;  /* 0x0000001048507819 */ /* 0x108fe40000001249 */
[----:B------:R-:W-:Y:S02]  /*02c0*/  SHF.R.U32.HI R82, RZ, 0x10, R73 ;  /* 0x00000010ff527819 */ /* 0x000fe40000011649 */
[----:B------:R-:W-:Y:S02]  /*02d0*/  PRMT R80, R80, 0x5410, R80 ;  /* 0x0000541050507816 */ /* 0x000fe40000000050 */
[----:B------:R-:W-:Y:S02]  /*02e0*/  PRMT R82, R82, 0x5410, R82 ;  /* 0x0000541052527816 */ /* 0x000fe40000000052 */
[----:B--2---:R-:W-:-:S02]  /*02f0*/  SHF.R.U64 R83, R70, 0x10, R71 ;  /* 0x0000001046537819 */ /* 0x004fc40000001247 */
[----:B------:R-:W-:Y:S02]  /*0300*/  SHF.R.U32.HI R84, RZ, 0x10, R71 ;  /* 0x00000010ff547819 */ /* 0x000fe40000011647 */
[--C-:B----4-:R-:W-:Y:S02]  /*0310*/  SHF.R.U64 R85, R68, 0x10, R69.reuse ;  /* 0x0000001044557819 */ /* 0x110fe40000001245 */
        /* <DEDUP_REMOVED lines=8> */
[--C-:B------:R-:W-:Y:S02]  /*03a0*/  SHF.R.U64 R94, R58, 0x10, R59.reuse ;  /* 0x000000103a5e7819 */ /* 0x100fe4000000123b */
[----:B------:R-:W-:-:S02]  /*03b0*/  SHF.R.U32.HI R95, RZ, 0x10, R59 ;  /* 0x00000010ff5f7819 */ /* 0x000fc4000001163b */
[--C-:B------:R-:W-:Y:S02]  /*03c0*/  SHF.R.U64 R96, R56, 0x10, R57.reuse ;  /* 0x0000001038607819 */ /* 0x100fe40000001239 */
[----:B------:R-:W-:Y:S02]  /*03d0*/  SHF.R.U32.HI R97, RZ, 0x10, R57 ;  /* 0x00000010ff617819 */ /* 0x000fe40000011639 */
[--C-:B------:R-:W-:Y:S02]  /*03e0*/  SHF.R.U64 R98, R54, 0x10, R55.reuse ;  /* 0x0000001036627819 */ /* 0x100fe40000001237 */
[----:B------:R-:W-:Y:S02]  /*03f0*/  SHF.R.U32.HI R100, RZ, 0x10, R55 ;  /* 0x00000010ff647819 */ /* 0x000fe40000011637 */
[--C-:B------:R-:W-:Y:S02]  /*0400*/  SHF.R.U64 R102, R52, 0x10, R53.reuse ;  /* 0x0000001034667819 */ /* 0x100fe40000001235 */
[----:B------:R-:W-:-:S02]  /*0410*/  SHF.R.U32.HI R104, RZ, 0x10, R53 ;  /* 0x00000010ff687819 */ /* 0x000fc40000011635 */
[--C-:B------:R-:W-:Y:S02]  /*0420*/  SHF.R.U64 R106, R50, 0x10, R51.reuse ;  /* 0x00000010326a7819 */ /* 0x100fe40000001233 */
[----:B------:R-:W-:Y:S02]  /*0430*/  SHF.R.U32.HI R108, RZ, 0x10, R51 ;  /* 0x00000010ff6c7819 */ /* 0x000fe40000011633 */
[----:B-1----:R-:W-:Y:S02]  /*0440*/  SHF.R.U32.HI R5, RZ, 0x10, R49 ;  /* 0x00000010ff057819 */ /* 0x002fe40000011631 */
[--C-:B------:R-:W-:Y:S02]  /*0450*/  SHF.R.U64 R110, R46, 0x10, R47.reuse ;  /* 0x000000102e6e7819 */ /* 0x100fe4000000122f */
[----:B------:R-:W-:Y:S02]  /*0460*/  SHF.R.U32.HI R4, RZ, 0x10, R47 ;  /* 0x00000010ff047819 */ /* 0x000fe4000001162f */
        /* <DEDUP_REMOVED lines=24> */
.L_x_294:
[----:B0-----:R-:W0:Y:S01]  /*05f0*/  LDC.64 R4, c[0x0][0x390] ;  /* 0x0000e400ff047b82 */ /* 0x001e220000000a00 */
[----:B------:R-:W-:Y:S02]  /*0600*/  LOP3.LUT R6, R81, 0x60, R0, 0xf8, !PT ;  /* 0x0000006051067812 */ /* 0x000fe400078ef800 */
[----:B------:R-:W-:Y:S02]  /*0610*/  MOV R7, UR5 ;  /* 0x0000000500077c02 */ /* 0x000fe40008000f00 */
[----:B------:R-:W-:Y:S02]  /*0620*/  MOV R113, UR8 ;  /* 0x0000000800717c02 */ /* 0x000fe40008000f00 */
[----:B------:R-:W-:-:S05]  /*0630*/  LEA R6, R7, R6, 0x7 ;  /* 0x0000000607067211 */ /* 0x000fca00078e38ff */
[----:B------:R-:W-:-:S04]  /*0640*/  IMAD R113, R113, 0x1200, R6 ;  /* 0x0000120071717824 */ /* 0x000fc800078e0206 */
[C---:B0-----:R-:W-:Y:S01]  /*0650*/  IMAD.WIDE.U32 R36, R113.reuse, 0x10, R4 ;  /* 0x0000001071247825 */ /* 0x041fe200078e0004 */
[----:B------:R-:W-:-:S05]  /*0660*/  IADD3 R99, PT, PT, R113, 0x200, RZ ;  /* 0x0000020071637810 */ /* 0x000fca0007ffe0ff */
[----:B------:R-:W2:Y:S01]  /*0670*/  LDG.E.128 R36, desc[UR18][R36.64] ;  /* 0x0000001224247981 */ /* 0x000ea2000c1e1d00 */
[----:B------:R-:W-:Y:S01]  /*0680*/  IMAD.WIDE.U32 R32, R99, 0x10, R4 ;  /* 0x0000001063207825 */ /* 0x000fe200078e0004 */
[----:B------:R-:W-:-:S05]  /*0690*/  IADD3 R111, PT, PT, R113, 0x400, RZ ;  /* 0x00000400716f7810 */ /* 0x000fca0007ffe0ff */
[----:B------:R-:W3:Y:S01]  /*06a0*/  LDG.E.128 R32, desc[UR18][R32.64] ;  /* 0x0000001220207981 */ /* 0x000ee2000c1e1d00 */
        /* <DEDUP_REMOVED lines=22> */
[----:B------:R-:W-:Y:S02]  /*0810*/  PLOP3.LUT P4, PT, PT, PT, PT, 0x8, 0x80 ;  /* 0x000000000080781c */ /* 0x000fe40003f8e170 */
[----:B------:R-:W-:-:S09]  /*0820*/  ISETP.NE.AND P3, PT, R81, RZ, PT ;  /* 0x000000ff5100720c */ /* 0x000fd20003f65270 */
        /* <DEDUP_REMOVED lines=47> */
[----:B------:R-:W-:-:S04]  /*0b20*/  FMUL.FTZ R76, R76, 0.00086805556202307343483 ;  /* 0x3a638e394c4c7820 */ /* 0x000fc80000410000 */
[--C-:B------:R-:W-:Y:S01]  /*0b30*/  FADD.FTZ R74, R36, -R76.reuse ;  /* 0x8000004c244a7221 */ /* 0x100fe20000010000 */
[--C-:B------:R-:W-:Y:S01]  /*0b40*/  FADD.FTZ R117, R37, -R76.reuse ;  /* 0x8000004c25757221 */ /* 0x100fe20000010000 */
[--C-:B------:R-:W-:Y:S01]  /*0b50*/  FADD.FTZ R75, R38, -R76.reuse ;  /* 0x8000004c264b7221 */ /* 0x100fe20000010000 */
[----:B------:R-:W-:Y:S01]  /*0b60*/  FADD.FTZ R77, R39, -R76 ;  /* 0x8000004c274d7221 */ /* 0x000fe20000010000 */
[----:B------:R-:W-:-:S04]  /*0b70*/  FFMA.FTZ R74, R74, R74, RZ ;  /* 0x0000004a4a4a7223 */ /* 0x000fc800000100ff */
[----:B------:R-:W-:Y:S02]  /*0b80*/  FFMA.FTZ R74, R117, R117, R74 ;  /* 0x00000075754a7223 */ /* 0x000fe4000001004a */
[----:B------:R-:W0:Y:S02]  /*0b90*/  @!P2 S2R R117, SR_CgaCtaId ;  /* 0x000000000075a919 */ /* 0x000e240000008800 */
        /* <DEDUP_REMOVED lines=68> */
[----:B------:R-:W-:-:S04]  /*0fe0*/  @!P2 MOV R74, 0x400 ;  /* 0x00000400004aa802 */ /* 0x000fc80000000f00 */
[----:B------:R-:W1:Y:S01]  /*0ff0*/  SHFL.BFLY PT, R78, R75, 0x2, 0x1f ;  /* 0x0c401f004b4e7f89 */ /* 0x000e6200000e0000 */
[----:B0-----:R-:W-:-:S04]  /*1000*/  @!P2 LEA R114, R117, R74, 0x18 ;  /* 0x0000004a7572a211 */ /* 0x001fc800078ec0ff */
[----:B------:R-:W-:-:S04]  /*1010*/  @P4 IADD3 R114, PT, PT, R114, 0x20, RZ ;  /* 0x0000002072724810 */ /* 0x000fc80007ffe0ff */
[----:B------:R-:W-:Y:S01]  /*1020*/  @!P2 LEA R114, R81, R114, 0x3 ;  /* 0x000000725172a211 */ /* 0x000fe200078e18ff */
[----:B-1----:R-:W-:Y:S01]  /*1030*/  FADD.FTZ R78, R75, R78 ;  /* 0x0000004e4b4e7221 */ /* 0x002fe20000010000 */
[----:B------:R-:W-:-:S04]  /*1040*/  CS2R R74, SRZ ;  /* 0x00000000004a7805 */ /* 0x000fc8000001ff00 */
        /* <DEDUP_REMOVED lines=9> */
[----:B------:R-:W-:-:S04]  /*10e0*/  SHF.R.U32.HI R79, RZ, 0x2, R0 ;  /* 0x00000002ff4f7819 */ /* 0x000fc80000011600 */
[----:B------:R-:W-:Y:S02]  /*10f0*/  LOP3.LUT R79, R79, 0xf8, RZ, 0xc0, !PT ;  /* 0x000000f84f4f7812 */ /* 0x000fe400078ec0ff */
[----:B0-----:R-:W-:-:S04]  /*1100*/  LEA R78, R117, R78, 0x18 ;  /* 0x0000004e754e7211 */ /* 0x001fc800078ec0ff */
[----:B------:R-:W-:-:S04]  /*1110*/  @P1 IADD3 R78, PT, PT, R78, 0x20, RZ ;  /* 0x000000204e4e1810 */ /* 0x000fc80007ffe0ff */
[----:B------:R-:W-:-:S05]  /*1120*/  IADD3 R79, PT, PT, R78, R79, RZ ;  /* 0x0000004f4e4f7210 */ /* 0x000fca0007ffe0ff */
[----:B------:R0:W-:Y:S02]  /*1130*/  STS.64 [R79], R76 ;  /* 0x0000004c4f007388 */ /* 0x0001e40000000a00 */
.L_x_291:
[----:B------:R-:W-:Y:S05]  /*1140*/  BSYNC.RECONVERGENT B0 ;  /* 0x0000000000007941 */ /* 0x000fea0003800200 */
.L_x_290:
[----:B------:R-:W-:Y:S01]  /*1150*/  BAR.SYNC.DEFER_BLOCKING 0x0 ;  /* 0x0000000000007b1d */ /* 0x000fe20000010000 */
[----:B------:R-:W-:Y:S01]  /*1160*/  HFMA2 R119, -RZ, RZ, 0, 0 ;  /* 0x00000000ff777431 */ /* 0x000fe200000001ff */
[----:B------:R-:W-:Y:S02]  /*1170*/  @!P2 MOV R119, 0x44900000 ;  /* 0x449000000077a802 */ /* 0x000fe40000000f00 */
[----:B------:R-:W-:Y:S02]  /*1180*/  ISETP.NE.AND P3, PT, R0, RZ, PT ;  /* 0x000000ff0000720c */ /* 0x000fe40003f65270 */
[----:B------:R-:W1:Y:S01]  /*1190*/  LDCU UR20, c[0x0][0x380] ;  /* 0x00007000ff1477ac */ /* 0x000e620008000800 */
[----:B------:R-:W0:Y:S04]  /*11a0*/  SHFL.DOWN PT, R78, R119, 0x2, 0x1f ;  /* 0x08401f00774e7f89 */ /* 0x000e2800000e0000 */
[----:B------:R-:W2:Y:S01]  /*11b0*/  @!P2 LDS.64 R74, [R114] ;  /* 0x00000000724aa984 */ /* 0x000ea20000000a00 */
[----:B-1----:R-:W-:Y:S01]  /*11c0*/  USHF.L.U32 UR16, UR20, 0x2, URZ ;  /* 0x0000000214107899 */ /* 0x002fe200080006ff */
[----:B0-----:R-:W-:-:S04]  /*11d0*/  FADD.FTZ R76, R78, R119 ;  /* 0x000000774e4c7221 */ /* 0x001fc80000010000 */
[----:B------:R-:W0:Y:S01]  /*11e0*/  MUFU.RCP R77, R76 ;  /* 0x0000004c004d7308 */ /* 0x000e220000001000 */
[----:B--2---:R-:W1:Y:S04]  /*11f0*/  SHFL.DOWN PT, R79, R74, 0x2, 0x1f ;  /* 0x08401f004a4f7f89 */ /* 0x004e6800000e0000 */
[----:B------:R-:W2:Y:S01]  /*1200*/  SHFL.DOWN PT, R112, R75, 0x2, 0x1f ;  /* 0x08401f004b707f89 */ /* 0x000ea200000e0000 */
[----:B-1----:R-:W-:Y:S01]  /*1210*/  FMUL.FTZ R118, R78, R79 ;  /* 0x0000004f4e767220 */ /* 0x002fe20000410000 */
[----:B------:R-:W-:Y:S02]  /*1220*/  FADD.FTZ R116, -R79, R74 ;  /* 0x0000004a4f747221 */ /* 0x000fe40000010100 */
[----:B------:R-:W1:Y:S01]  /*1230*/  SHFL.DOWN PT, R79, R76, 0x1, 0x1f ;  /* 0x08201f004c4f7f89 */ /* 0x000e6200000e0000 */
[----:B------:R-:W-:Y:S01]  /*1240*/  FFMA.FTZ R118, R119, R74, R118 ;  /* 0x0000004a77767223 */ /* 0x000fe20000010076 */
[----:B------:R-:W-:Y:S01]  /*1250*/  FMUL.FTZ R116, R116, R116 ;  /* 0x0000007474747220 */ /* 0x000fe20000410000 */
[----:B--2---:R-:W-:-:S02]  /*1260*/  FADD.FTZ R112, R112, R75 ;  /* 0x0000004b70707221 */ /* 0x004fc40000010000 */
[----:B0-----:R-:W-:Y:S01]  /*1270*/  FMUL.FTZ R117, R77, R118 ;  /* 0x000000764d757220 */ /* 0x001fe20000410000 */
[----:B------:R-:W-:-:S04]  /*1280*/  FMUL.FTZ R119, R116, R119 ;  /* 0x0000007774777220 */ /* 0x000fc80000410000 */
[----:B------:R-:W0:Y:S01]  /*1290*/  SHFL.DOWN PT, R74, R117, 0x1, 0x1f ;  /* 0x08201f00754a7f89 */ /* 0x000e2200000e0000 */
[----:B------:R-:W-:-:S04]  /*12a0*/  FMUL.FTZ R119, R78, R119 ;  /* 0x000000774e777220 */ /* 0x000fc80000410000 */
[----:B------:R-:W-:-:S05]  /*12b0*/  FFMA.FTZ R112, R77, R119, R112 ;  /* 0x000000774d707223 */ /* 0x000fca0000010070 */
[----:B------:R-:W2:Y:S01]  /*12c0*/  SHFL.DOWN PT, R75, R112, 0x1, 0x1f ;  /* 0x08201f00704b7f89 */ /* 0x000ea200000e0000 */
[----:B-1----:R-:W-:-:S06]  /*12d0*/  FADD.FTZ R77, R76, R79 ;  /* 0x0000004f4c4d7221 */ /* 0x002fcc0000010000 */
[----:B------:R-:W1:Y:S01]  /*12e0*/  MUFU.RCP R77, R77 ;  /* 0x0000004d004d7308 */ /* 0x000e620000001000 */
[----:B0-----:R-:W-:Y:S01]  /*12f0*/  FADD.FTZ R78, R117, -R74 ;  /* 0x8000004a754e7221 */ /* 0x001fe20000010000 */
[----:B------:R-:W-:-:S03]  /*1300*/  FMUL.FTZ R121, R79, R74 ;  /* 0x0000004a4f797220 */ /* 0x000fc60000410000 */
[----:B------:R-:W-:-:S04]  /*1310*/  FMUL.FTZ R119, R78, R78 ;  /* 0x0000004e4e777220 */ /* 0x000fc80000410000 */
[C---:B------:R-:W-:Y:S01]  /*1320*/  FMUL.FTZ R78, R76.reuse, R119 ;  /* 0x000000774c4e7220 */ /* 0x040fe20000410000 */
[----:B------:R-:W-:Y:S01]  /*1330*/  FFMA.FTZ R76, R76, R117, R121 ;  /* 0x000000754c4c7223 */ /* 0x000fe20000010079 */
[----:B--2---:R-:W-:Y:S02]  /*1340*/  FADD.FTZ R74, R112, R75 ;  /* 0x0000004b704a7221 */ /* 0x004fe40000010000 */
[----:B------:R-:W-:Y:S01]  /*1350*/  FMUL.FTZ R78, R79, R78 ;  /* 0x0000004e4f4e7220 */ /* 0x000fe20000410000 */
[----:B-1----:R-:W-:-:S03]  /*1360*/  FMUL.FTZ R76, R77, R76 ;  /* 0x0000004c4d4c7220 */ /* 0x002fc60000410000 */
[----:B------:R-:W-:Y:S02]  /*1370*/  FFMA.FTZ R75, R77, R78, R74 ;  /* 0x0000004e4d4b7223 */ /* 0x000fe4000001004a */
[----:B------:R0:W1:Y:S04]  /*1380*/  SHFL.IDX PT, R74, R76, RZ, 0x1f ;  /* 0x00001fff4c4a7589 */ /* 0x00006800000e0000 */
[----:B------:R-:W2:Y:S01]  /*1390*/  SHFL.IDX PT, R75, R75, RZ, 0x1f ;  /* 0x00001fff4b4b7589 */ /* 0x000ea200000e0000 */
[----:B------:R-:W-:Y:S05]  /*13a0*/  @P3 BRA `(.L_x_292) ;  /* 0x0000000000a43947 */ /* 0x000fea0003800000 */
[----:B------:R-:W3:Y:S01]  /*13b0*/  S2UR UR7, SR_CTAID.X ;  /* 0x00000000000779c3 */ /* 0x000ee20000002500 */
[----:B------:R-:W4:Y:S01]  /*13c0*/  LDCU.64 UR12, c[0x0][0x3c0] ;  /* 0x00007800ff0c77ac */ /* 0x000f220008000a00 */
[----:B------:R-:W-:Y:S02]  /*13d0*/  ULOP3.LUT UR6, UR4, 0x1, URZ, 0xc0, !UPT ;  /* 0x0000000104067892 */ /* 0x000fe4000f8ec0ff */
[----:B------:R-:W-:-:S04]  /*13e0*/  ULOP3.LUT UR9, UR4, 0x1, URZ, 0xc0, !UPT ;  /* 0x0000000104097892 */ /* 0x000fc8000f8ec0ff */
[----:B------:R-:W0:Y:S01]  /*13f0*/  S2UR UR10, SR_CTAID.X ;  /* 0x00000000000a79c3 */ /* 0x000e220000002500 */
[----:B------:R-:W1:Y:S01]  /*1400*/  LDCU.64 UR14, c[0x0][0x3c8] ;  /* 0x00007900ff0e77ac */ /* 0x000e620008000a00 */
[----:B------:R-:W-:Y:S02]  /*1410*/  UIADD3 UR6, UPT, UPT, -UR6, URZ, URZ ;  /* 0x000000ff06067290 */ /* 0x000fe4000fffe1ff */
[----:B------:R-:W-:Y:S02]  /*1420*/  UIADD3 UR9, UPT, UPT, -UR9, URZ, URZ ;  /* 0x000000ff09097290 */ /* 0x000fe4000fffe1ff */
[----:B------:R-:W-:Y:S02]  /*1430*/  ULOP3.LUT UR6, UR6, UR16, URZ, 0xc0, !UPT ;  /* 0x0000001006067292 */ /* 0x000fe4000f8ec0ff */
[----:B------:R-:W-:Y:S02]  /*1440*/  ULOP3.LUT UR9, UR9, UR20, URZ, 0xc0, !UPT ;  /* 0x0000001409097292 */ /* 0x000fe4000f8ec0ff */
[----:B---3--:R-:W-:-:S04]  /*1450*/  ULOP3.LUT UR7, UR7, 0x7ffffffc, URZ, 0xc0, !UPT ;  /* 0x7ffffffc07077892 */ /* 0x008fc8000f8ec0ff */
[----:B------:R-:W-:Y:S02]  /*1460*/  UIADD3 UR7, UP0, UPT, UR6, UR7, URZ ;  /* 0x0000000706077290 */ /* 0x000fe4000ff1e0ff */
[----:B0-----:R-:W-:Y:S02]  /*1470*/  ULEA.HI UR10, UP1, UR10, UR9, URZ, 0x1e ;  /* 0x000000090a0a7291 */ /* 0x001fe4000f83f0ff */
[----:B------:R-:W-:Y:S02]  /*1480*/  UIADD3.X UR17, UPT, UPT, URZ, URZ, URZ, UP0, !UPT ;  /* 0x000000ffff117290 */ /* 0x000fe400087fe4ff */
[----:B----4-:R-:W-:Y:S02]  /*1490*/  ULEA UR6, UP0, UR7, UR12, 0x3 ;  /* 0x0000000c07067291 */ /* 0x010fe4000f8018ff */
[----:B------:R-:W-:Y:S02]  /*14a0*/  ULEA.HI.X.SX32 UR9, UR9, URZ, 0x1, UP1 ;  /* 0x000000ff09097291 */ /* 0x000fe400088f0eff */
[----:B-1----:R-:W-:-:S02]  /*14b0*/  ULEA UR11, UP1, UR10, UR14, 0x2 ;  /* 0x0000000e0a0b7291 */ /* 0x002fc4000f8210ff */
[----:B------:R-:W-:Y:S02]  /*14c0*/  ULEA.HI.X UR7, UR7, UR13, UR17, 0x3, UP0 ;  /* 0x0000000d07077291 */ /* 0x000fe400080f1c11 */
[----:B------:R-:W-:Y:S02]  /*14d0*/  UISETP.GT.U32.AND UP0, UPT, UR4, 0x1, UPT ;  /* 0x000000010400788c */ /* 0x000fe4000bf04070 */
[----:B------:R-:W-:Y:S01]  /*14e0*/  ULEA.HI.X UR10, UR10, UR15, UR9, 0x2, UP1 ;  /* 0x0000000f0a0a7291 */ /* 0x000fe200088f1409 */
[----:B------:R-:W-:Y:S01]  /*14f0*/  MOV R76, UR11 ;  /* 0x0000000b004c7c02 */ /* 0x000fe20008000f00 */
[----:B------:R-:W-:Y:S01]  /*1500*/  UIMAD.WIDE.U32 UR6, UR5, 0x8, UR6 ;  /* 0x00000008050678a5 */ /* 0x000fe2000f8e0006 */
[----:B------:R-:W-:Y:S02]  /*1510*/  UMOV UR9, 0xffffffff ;  /* 0xffffffff00097882 */ /* 0x000fe40000000000 */
[----:B------:R-:W-:Y:S01]  /*1520*/  USEL UR9, UR9, 0x1, UP0 ;  /* 0x0000000109097887 */ /* 0x000fe20008000000 */
[----:B------:R-:W-:-:S02]  /*1530*/  MOV R77, UR10 ;  /* 0x0000000a004d7c02 */ /* 0x000fc40008000f00 */
[----:B------:R-:W-:Y:S02]  /*1540*/  MOV R78, UR6 ;  /* 0x00000006004e7c02 */ /* 0x000fe40008000f00 */
[----:B------:R-:W-:Y:S02]  /*1550*/  MOV R79, UR7 ;  /* 0x00000007004f7c02 */ /* 0x000fe40008000f00 */
[----:B------:R-:W-:-:S03]  /*1560*/  MOV R119, UR9 ;  /* 0x0000000900777c02 */ /* 0x000fc60008000f00 */
[----:B--2---:R0:W-:Y:S01]  /*1570*/  STG.E.64 desc[UR18][R78.64], R74 ;  /* 0x0000004a4e007986 */ /* 0x0041e2000c101b12 */
[----:B------:R-:W-:Y:S06]  /*1580*/  MEMBAR.ALL.GPU ;  /* 0x0000000000007992 */ /* 0x000fec000000a000 */
[----:B------:R-:W-:-:S00]  /*1590*/  ERRBAR ;  /* 0x00000000000079ab */ /* 0x000fc00000000000 */
[----:B------:R-:W-:Y:S06]  /*15a0*/  CGAERRBAR ;  /* 0x00000000000075ab */ /* 0x000fec0000000000 */
[----:B------:R0:W-:Y:S01]  /*15b0*/  REDG.E.ADD.S32.STRONG.GPU desc[UR18][R76.64], R119 ;  /* 0x000000774c00798e */ /* 0x0001e2000c12e312 */
[----:B------:R-:W-:-:S06]  /*15c0*/  UISETP.GE.U32.AND UP0, UPT, UR4, 0x2, UPT ;  /* 0x000000020400788c */ /* 0x000fcc000bf06070 */
[----:B------:R-:W-:-:S04]  /*15d0*/  PLOP3.LUT P3, PT, PT, PT, UP0, 0x80, 0x8 ;  /* 0x000000000008781c */ /* 0x000fc80003f6f008 */
[----:B------:R-:W-:-:S09]  /*15e0*/  SEL R117, RZ, 0x4, P3 ;  /* 0x00000004ff757807 */ /* 0x000fd20001800000 */
.L_x_293:
[----:B0-----:R-:W2:Y:S04]  /*15f0*/  LDG.E.STRONG.GPU R74, desc[UR18][R76.64] ;  /* 0x000000124c4a7981 */ /* 0x001ea8000c1ef900 */
[----:B--2---:R-:W-:Y:S01]  /*1600*/  CCTL.IVALL ;  /* 0x00000000ff00798f */ /* 0x004fe20002000000 */
[----:B------:R-:W-:Y:S05]  /*1610*/  YIELD ;  /* 0x0000000000007946 */ /* 0x000fea0003800000 */
[----:B------:R-:W-:-:S13]  /*1620*/  ISETP.NE.AND P3, PT, R74, R117, PT ;  /* 0x000000754a00720c */ /* 0x000fda0003f65270 */
[----:B------:R-:W-:Y:S05]  /*1630*/  @P3 BRA `(.L_x_293) ;  /* 0xfffffffc00ec3947 */ /* 0x000fea000383ffff */
.L_x_292:
[----:B------:R-:W-:Y:S05]  /*1640*/  WARPSYNC.ALL ;  /* 0x0000000000007948 */ /* 0x000fea0003800000 */
[----:B------:R-:W3:Y:S01]  /*1650*/  @!P2 S2R R77, SR_CTAID.X ;  /* 0x00000000004da919 */ /* 0x000ee20000002500 */
[----:B-12---:R-:W1:Y:S01]  /*1660*/  @!P2 LDC.64 R74, c[0x0][0x3c0] ;  /* 0x0000f000ff4aab82 */ /* 0x006e620000000a00 */
[----:B0-----:R-:W-:-:S04]  /*1670*/  MOV R76, UR4 ;  /* 0x00000004004c7c02 */ /* 0x001fc80008000f00 */
[----:B------:R-:W-:-:S04]  /*1680*/  @!P2 LOP3.LUT R76, R76, 0x1, RZ, 0xc0, !PT ;  /* 0x000000014c4ca812 */ /* 0x000fc800078ec0ff */
[----:B------:R-:W-:-:S04]  /*1690*/  @!P2 IADD3 R76, PT, PT, -R76, RZ, RZ ;  /* 0x000000ff4c4ca210 */ /* 0x000fc80007ffe1ff */
[----:B------:R-:W-:Y:S02]  /*16a0*/  @!P2 LOP3.LUT R76, R76, UR16, RZ, 0xc0, !PT ;  /* 0x000000104c4cac12 */ /* 0x000fe4000f8ec0ff */
[----:B---3--:R-:W-:-:S04]  /*16b0*/  @!P2 LOP3.LUT R77, R77, 0x7ffffffc, RZ, 0xc0, !PT ;  /* 0x7ffffffc4d4da812 */ /* 0x008fc800078ec0ff */
[----:B------:R-:W-:-:S04]  /*16c0*/  @!P2 IADD3 R76, P3, PT, R76, R77, RZ ;  /* 0x0000004d4c4ca210 */ /* 0x000fc80007f7e0ff */
[----:B------:R-:W-:Y:S02]  /*16d0*/  @!P2 IADD3.X R77, PT, PT, RZ, RZ, RZ, P3, !PT ;  /* 0x000000ffff4da210 */ /* 0x000fe40001ffe4ff */
[----:B-1----:R-:W-:-:S04]  /*16e0*/  @!P2 LEA R74, P3, R76, R74, 0x3 ;  /* 0x0000004a4c4aa211 */ /* 0x002fc800078618ff */
[----:B------:R-:W-:Y:S02]  /*16f0*/  @!P2 LEA.HI.X R75, R76, R75, R77, 0x3, P3 ;  /* 0x0000004b4c4ba211 */ /* 0x000fe400018f1c4d */
[----:B------:R-:W-:Y:S01]  /*1700*/  CS2R R76, SRZ ;  /* 0x00000000004c7805 */ /* 0x000fe2000001ff00 */
[----:B------:R-:W-:Y:S01]  /*1710*/  @!P2 IMAD.WIDE.U32 R74, R81, 0x8, R74 ;  /* 0x00000008514aa825 */ /* 0x000fe200078e004a */
[----:B------:R-:W-:Y:S06]  /*1720*/  BAR.SYNC.DEFER_BLOCKING 0x0 ;  /* 0x0000000000007b1d */ /* 0x000fec0000010000 */
[----:B------:R-:W2:Y:S01]  /*1730*/  @!P2 LDG.E.64 R76, desc[UR18][R74.64] ;  /* 0x000000124a4ca981 */ /* 0x000ea2000c1e1b00 */
[----:B------:R-:W-:Y:S01]  /*1740*/  HFMA2 R117, -RZ, RZ, 0, 0 ;  /* 0x00000000ff757431 */ /* 0x000fe200000001ff */
[----:B------:R-:W-:Y:S01]  /*1750*/  @!P2 MOV R117, 0x45900000 ;  /* 0x459000000075a802 */ /* 0x000fe20000000f00 */
[----:B------:R-:W-:Y:S01]  /*1760*/  UIADD3 UR4, UPT, UPT, UR4, 0x1, URZ ;  /* 0x0000000104047890 */ /* 0x000fe2000fffe0ff */
[----:B------:R-:W-:-:S02]  /*1770*/  PRMT R92, R60, 0x7610, R92 ;  /* 0x000076103c5c7816 */ /* 0x000fc4000000005c */
[----:B------:R-:W-:Y:S01]  /*1780*/  PRMT R110, R46, 0x7610, R110 ;  /* 0x000076102e6e7816 */ /* 0x000fe2000000006e */
[----:B------:R-:W0:Y:S01]  /*1790*/  SHFL.DOWN PT, R114, R117, 0x2, 0x1f ;  /* 0x08401f0075727f89 */ /* 0x000e2200000e0000 */
[----:B------:R-:W-:Y:S01]  /*17a0*/  PRMT R85, R68, 0x7610, R85 ;  /* 0x0000761044557816 */ /* 0x000fe20000000055 */
[----:B------:R-:W-:Y:S01]  /*17b0*/  ULOP3.LUT UR4, UR4, 0x3, URZ, 0xc0, !UPT ;  /* 0x0000000304047892 */ /* 0x000fe2000f8ec0ff */
        /* <DEDUP_REMOVED lines=8> */
[----:B------:R-:W-:Y:S01]  /*1840*/  PLOP3.LUT P1, PT, P1, PT, PT, 0x8, 0x80 ;  /* 0x000000000080781c */ /* 0x000fe20000f2e170 */
[----:B0-----:R-:W-:-:S04]  /*1850*/  FADD.FTZ R79, R114, R117 ;  /* 0x00000075724f7221 */ /* 0x001fc80000010000 */
[----:B------:R-:W0:Y:S01]  /*1860*/  MUFU.RCP R112, R79 ;  /* 0x0000004f00707308 */ /* 0x000e220000001000 */
[----:B------:R-:W-:Y:S04]  /*1870*/  SHFL.DOWN PT, R78, R79, 0x1, 0x1f ;  /* 0x08201f004f4e7f89 */ /* 0x000fe800000e0000 */
[----:B--2---:R-:W1:Y:S04]  /*1880*/  SHFL.DOWN PT, R119, R76, 0x2, 0x1f ;  /* 0x08401f004c777f89 */ /* 0x004e6800000e0000 */
[----:B------:R-:W2:Y:S01]  /*1890*/  SHFL.DOWN PT, R116, R77, 0x2, 0x1f ;  /* 0x08401f004d747f89 */ /* 0x000ea200000e0000 */
[----:B-1----:R-:W-:Y:S01]  /*18a0*/  FMUL.FTZ R118, R114, R119 ;  /* 0x0000007772767220 */ /* 0x002fe20000410000 */
[----:B------:R-:W-:-:S03]  /*18b0*/  FADD.FTZ R119, -R119, R76 ;  /* 0x0000004c77777221 */ /* 0x000fc60000010100 */
[----:B------:R-:W-:Y:S01]  /*18c0*/  FFMA.FTZ R121, R117, R76, R118 ;  /* 0x0000004c75797223 */ /* 0x000fe20000010076 */
[----:B------:R-:W-:Y:S01]  /*18d0*/  FMUL.FTZ R118, R119, R119 ;  /* 0x0000007777767220 */ /* 0x000fe20000410000 */
[----:B------:R-:W-:Y:S02]  /*18e0*/  FADD.FTZ R76, R79, R78 ;  /* 0x0000004e4f4c7221 */ /* 0x000fe40000010000 */
[----:B0-----:R-:W-:Y:S01]  /*18f0*/  FMUL.FTZ R74, R112, R121 ;  /* 0x00000079704a7220 */ /* 0x001fe20000410000 */
[----:B------:R-:W-:Y:S01]  /*1900*/  FMUL.FTZ R119, R118, R117 ;  /* 0x0000007576777220 */ /* 0x000fe20000410000 */
[----:B--2---:R-:W-:Y:S02]  /*1910*/  FADD.FTZ R117, R116, R77 ;  /* 0x0000004d74757221 */ /* 0x004fe40000010000 */
[----:B------:R-:W0:Y:S01]  /*1920*/  MUFU.RCP R76, R76 ;  /* 0x0000004c004c7308 */ /* 0x000e220000001000 */
[----:B------:R-:W1:Y:S01]  /*1930*/  SHFL.DOWN PT, R75, R74, 0x1, 0x1f ;  /* 0x08201f004a4b7f89 */ /* 0x000e6200000e0000 */
[----:B------:R-:W-:-:S04]  /*1940*/  FMUL.FTZ R119, R114, R119 ;  /* 0x0000007772777220 */ /* 0x000fc80000410000 */
[----:B------:R-:W-:-:S05]  /*1950*/  FFMA.FTZ R117, R112, R119, R117 ;  /* 0x0000007770757223 */ /* 0x000fca0000010075 */
[----:B------:R-:W2:Y:S01]  /*1960*/  SHFL.DOWN PT, R112, R117, 0x1, 0x1f ;  /* 0x08201f0075707f89 */ /* 0x000ea200000e0000 */
[----:B-1----:R-:W-:-:S04]  /*1970*/  FMUL.FTZ R114, R78, R75 ;  /* 0x0000004b4e727220 */ /* 0x002fc80000410000 */
[----:B------:R-:W-:Y:S01]  /*1980*/  FFMA.FTZ R77, R79, R74, R114 ;  /* 0x0000004a4f4d7223 */ /* 0x000fe20000010072 */
[----:B------:R-:W-:-:S03]  /*1990*/  FADD.FTZ R74, R74, -R75 ;  /* 0x8000004b4a4a7221 */ /* 0x000fc60000010000 */
[----:B0-----:R-:W-:Y:S01]  /*19a0*/  FMUL.FTZ R77, R76, R77 ;  /* 0x0000004d4c4d7220 */ /* 0x001fe20000410000 */
[----:B------:R-:W-:Y:S01]  /*19b0*/  FMUL.FTZ R74, R74, R74 ;  /* 0x0000004a4a4a7220 */ /* 0x000fe20000410000 */
[----:B--2---:R-:W-:-:S03]  /*19c0*/  FADD.FTZ R75, R117, R112 ;  /* 0x00000070754b7221 */ /* 0x004fc60000010000 */
[----:B------:R-:W-:Y:S01]  /*19d0*/  FMUL.FTZ R79, R79, R74 ;  /* 0x0000004a4f4f7220 */ /* 0x000fe20000410000 */
[----:B------:R-:W0:Y:S03]  /*19e0*/  SHFL.IDX PT, R77, R77, RZ, 0x1f ;  /* 0x00001fff4d4d7589 */ /* 0x000e2600000e0000 */
[----:B------:R-:W-:-:S04]  /*19f0*/  FMUL.FTZ R79, R78, R79 ;  /* 0x0000004f4e4f7220 */ /* 0x000fc80000410000 */
[----:B------:R-:W-:Y:S02]  /*1a00*/  FFMA.FTZ R79, R76, R79, R75 ;  /* 0x0000004f4c4f7223 */ /* 0x000fe4000001004b */
[----:B------:R-:W1:Y:S04]  /*1a10*/  LDC R76, c[0x0][0x3d0] ;  /* 0x0000f400ff4c7b82 */ /* 0x000e680000000800 */
[----:B------:R-:W1:Y:S01]  /*1a20*/  SHFL.IDX PT, R79, R79, RZ, 0x1f ;  /* 0x00001fff4f4f7589 */ /* 0x000e6200000e0000 */
[----:B0-----:R-:W-:Y:S02]  /*1a30*/  R2UR UR6, R77 ;  /* 0x000000004d0672ca */ /* 0x001fe400000e0000 */
[----:B------:R-:W-:Y:S01]  /*1a40*/  MOV R77, UR8 ;  /* 0x00000008004d7c02 */ /* 0x000fe20008000f00 */
[----:B-1----:R-:W-:-:S10]  /*1a50*/  FFMA.FTZ R76, R79, 5.4253472626442089677e-05, R76 ;  /* 0x38638e394f4c7823 */ /* 0x002fd4000001004c */
[----:B------:R-:W-:Y:S01]  /*1a60*/  FADD.FTZ R74, R32, -UR6 ;  /* 0x80000006204a7e21 */ /* 0x000fe20008010000 */
[----:B------:R-:W-:Y:S01]  /*1a70*/  FADD.FTZ R75, R33, -UR6 ;  /* 0x80000006214b7e21 */ /* 0x000fe20008010000 */
[----:B------:R-:W-:Y:S01]  /*1a80*/  FADD.FTZ R12, R12, -UR6 ;  /* 0x800000060c0c7e21 */ /* 0x000fe20008010000 */
[----:B------:R-:W0:Y:S01]  /*1a90*/  @P0 LDC.64 R32, c[0x0][0x3a0] ;  /* 0x0000e800ff200b82 */ /* 0x000e220000000a00 */
[----:B------:R-:W-:Y:S01]  /*1aa0*/  FADD.FTZ R15, R15, -UR6 ;  /* 0x800000060f0f7e21 */ /* 0x000fe20008010000 */
[----:B------:R-:W1:Y:S01]  /*1ab0*/  MUFU.RSQ R76, R76 ;  /* 0x0000004c004c7308 */ /* 0x000e620000001400 */
[----:B------:R-:W-:Y:S01]  /*1ac0*/  MOV R79, UR6 ;  /* 0x00000006004f7c02 */ /* 0x000fe20008000f00 */
[----:B------:R-:W-:Y:S01]  /*1ad0*/  FADD.FTZ R13, R13, -UR6 ;  /* 0x800000060d0d7e21 */ /* 0x000fe20008010000 */
        /* <DEDUP_REMOVED lines=15> */
[----:B-1----:R-:W-:Y:S01]  /*1bd0*/  R2UR UR7, R76 ;  /* 0x000000004c0772ca */ /* 0x002fe200000e0000 */
[----:B------:R-:W-:Y:S01]  /*1be0*/  FADD.FTZ R76, R4, -UR6 ;  /* 0x80000006044c7e21 */ /* 0x000fe20008010000 */
[----:B------:R-:W-:Y:S01]  /*1bf0*/  FADD.FTZ R78, R6, -UR6 ;  /* 0x80000006064e7e21 */ /* 0x000fe20008010000 */
[----:B------:R-:W-:Y:S01]  /*1c00*/  FADD.FTZ R8, R8, -UR6 ;  /* 0x8000000608087e21 */ /* 0x000fe20008010000 */
[----:B0-----:R-:W-:-:S04]  /*1c10*/  @P0 IMAD.WIDE R32, R77, 0x4, R32 ;  /* 0x000000044d200825 */ /* 0x001fc800078e0220 */
[----:B------:R-:W-:Y:S01]  /*1c20*/  FADD.FTZ R77, R5, -UR6 ;  /* 0x80000006054d7e21 */ /* 0x000fe20008010000 */
[----:B------:R-:W-:Y:S01]  /*1c30*/  FADD.FTZ R34, R34, -UR6 ;  /* 0x8000000622227e21 */ /* 0x000fe20008010000 */
[----:B------:R-:W-:Y:S01]  /*1c40*/  FADD.FTZ R23, R23, -UR6 ;  /* 0x8000000617177e21 */ /* 0x000fe20008010000 */
[----:B------:R-:W-:Y:S01]  /*1c50*/  FADD.FTZ R11, R11, -UR6 ;  /* 0x800000060b0b7e21 */ /* 0x000fe20008010000 */
[----:B------:R0:W-:Y:S01]  /*1c60*/  @P0 STG.E desc[UR18][R32.64], R79 ;  /* 0x0000004f20000986 */ /* 0x0001e2000c101912 */
[----:B------:R-:W-:Y:S01]  /*1c70*/  FADD.FTZ R29, R29, -UR6 ;  /* 0x800000061d1d7e21 */ /* 0x000fe20008010000 */
[----:B------:R-:W-:Y:S01]  /*1c80*/  FADD.FTZ R19, R19, -UR6 ;  /* 0x8000000613137e21 */ /* 0x000fe20008010000 */
[----:B------:R-:W-:Y:S01]  /*1c90*/  FADD.FTZ R22, R22, -UR6 ;  /* 0x8000000616167e21 */ /* 0x000fe20008010000 */
[----:B------:R-:W-:Y:S01]  /*1ca0*/  FMUL.FTZ R12, R12, UR7 ;  /* 0x000000070c0c7c20 */ /* 0x000fe20008410000 */
[----:B------:R-:W-:Y:S01]  /*1cb0*/  FMUL.FTZ R15, R15, UR7 ;  /* 0x000000070f0f7c20 */ /* 0x000fe20008410000 */
[----:B------:R-:W-:Y:S01]  /*1cc0*/  FMUL.FTZ R4, R36, UR7 ;  /* 0x0000000724047c20 */ /* 0x000fe20008410000 */
[----:B------:R-:W-:Y:S01]  /*1cd0*/  FMUL.FTZ R5, R37, UR7 ;  /* 0x0000000725057c20 */ /* 0x000fe20008410000 */
[----:B------:R-:W-:Y:S01]  /*1ce0*/  FMUL.FTZ R25, R25, UR7 ;  /* 0x0000000719197c20 */ /* 0x000fe20008410000 */
[----:B------:R-:W-:Y:S01]  /*1cf0*/  FMUL.FTZ R36, R38, UR7 ;  /* 0x0000000726247c20 */ /* 0x000fe20008410000 */
[----:B------:R-:W-:Y:S01]  /*1d00*/  FADD.FTZ R37, R7, -UR6 ;  /* 0x8000000607257e21 */ /* 0x000fe20008010000 */
[----:B------:R-:W-:Y:S01]  /*1d10*/  FMUL.FTZ R16, R16, UR7 ;  /* 0x0000000710107c20 */ /* 0x000fe20008410000 */
[----:B0-----:R-:W-:Y:S01]  /*1d20*/  FMUL.FTZ R32, R13, UR7 ;  /* 0x000000070d207c20 */ /* 0x001fe20008410000 */
[----:B------:R-:W-:Y:S01]  /*1d30*/  FMUL.FTZ R13, R14, UR7 ;  /* 0x000000070e0d7c20 */ /* 0x000fe20008410000 */
[----:B------:R-:W-:Y:S01]  /*1d40*/  F2FP.BF16.F32.PACK_AB R14, RZ, R12 ;  /* 0x0000000cff0e723e */ /* 0x000fe200000010ff */
[----:B------:R-:W-:Y:S01]  /*1d50*/  FMUL.FTZ R38, R39, UR7 ;  /* 0x0000000727267c20 */ /* 0x000fe20008410000 */
[----:B------:R-:W-:Y:S01]  /*1d60*/  FMUL.FTZ R33, R24, UR7 ;  /* 0x0000000718217c20 */ /* 0x000fe20008410000 */
[----:B------:R-:W-:Y:S01]  /*1d70*/  F2FP.BF16.F32.PACK_AB R12, RZ, R15 ;  /* 0x0000000fff0c723e */ /* 0x000fe200000010ff */
[----:B------:R-:W-:Y:S01]  /*1d80*/  FMUL.FTZ R17, R17, UR7 ;  /* 0x0000000711117c20 */ /* 0x000fe20008410000 */
[----:B------:R-:W-:Y:S01]  /*1d90*/  FMUL.FTZ R6, R75, UR7 ;  /* 0x000000074b067c20 */ /* 0x000fe20008410000 */
[----:B------:R-:W-:Y:S01]  /*1da0*/  FMUL.FTZ R39, R35, UR7 ;  /* 0x0000000723277c20 */ /* 0x000fe20008410000 */
[----:B------:R-:W-:Y:S01]  /*1db0*/  FMUL.FTZ R24, R26, UR7 ;  /* 0x000000071a187c20 */ /* 0x000fe20008410000 */
[----:B------:R-:W-:Y:S01]  /*1dc0*/  FMUL.FTZ R15, R27, UR7 ;  /* 0x000000071b0f7c20 */ /* 0x000fe20008410000 */
[----:B------:R-:W-:Y:S01]  /*1dd0*/  FMUL.FTZ R26, R28, UR7 ;  /* 0x000000071c1a7c20 */ /* 0x000fe20008410000 */
[----:B------:R-:W-:Y:S01]  /*1de0*/  FMUL.FTZ R27, R18, UR7 ;  /* 0x00000007121b7c20 */ /* 0x000fe20008410000 */
[----:B------:R-:W-:Y:S01]  /*1df0*/  FMUL.FTZ R75, R77, UR7 ;  /* 0x000000074d4b7c20 */ /* 0x000fe20008410000 */
[----:B------:R-:W-:Y:S01]  /*1e00*/  F2FP.BF16.F32.PACK_AB R28, RZ, R25 ;  /* 0x00000019ff1c723e */ /* 0x000fe200000010ff */
[----:B------:R-:W-:Y:S01]  /*1e10*/  FMUL.FTZ R77, R37, UR7 ;  /* 0x00000007254d7c20 */ /* 0x000fe20008410000 */
[----:B------:R-:W-:Y:S01]  /*1e20*/  FMUL.FTZ R25, R31, UR7 ;  /* 0x000000071f197c20 */ /* 0x000fe20008410000 */
[----:B------:R-:W-:Y:S01]  /*1e30*/  F2FP.BF16.F32.PACK_AB R18, RZ, R16 ;  /* 0x00000010ff12723e */ /* 0x000fe200000010ff */
[----:B------:R-:W-:Y:S01]  /*1e40*/  FMUL.FTZ R31, R8, UR7 ;  /* 0x00000007081f7c20 */ /* 0x000fe20008410000 */
[----:B------:R-:W-:Y:S01]  /*1e50*/  F2FP.BF16.F32.PACK_AB R16, RZ, R17 ;  /* 0x00000011ff10723e */ /* 0x000fe200000010ff */
[----:B------:R-:W-:Y:S01]  /*1e60*/  FMUL.FTZ R7, R74, UR7 ;  /* 0x000000074a077c20 */ /* 0x000fe20008410000 */
[----:B------:R-:W-:Y:S01]  /*1e70*/  F2FP.BF16.F32.PACK_AB R39, RZ, R39 ;  /* 0x00000027ff27723e */ /* 0x000fe200000010ff */
[----:B------:R-:W-:Y:S01]  /*1e80*/  FMUL.FTZ R34, R34, UR7 ;  /* 0x0000000722227c20 */ /* 0x000fe20008410000 */
[----:B-----5:R-:W-:Y:S01]  /*1e90*/  SHF.R.U32.HI R8, RZ, 0x10, R43 ;  /* 0x00000010ff087819 */ /* 0x020fe2000001162b */
[----:B------:R-:W-:Y:S01]  /*1ea0*/  FMUL.FTZ R79, R23, UR7 ;  /* 0x00000007174f7c20 */ /* 0x000fe20008410000 */
[----:B------:R-:W-:Y:S01]  /*1eb0*/  SHF.R.U32.HI R17, RZ, 0x10, R3 ;  /* 0x00000010ff117819 */ /* 0x000fe20000011603 */
[----:B------:R-:W-:Y:S01]  /*1ec0*/  FMUL.FTZ R11, R11, UR7 ;  /* 0x000000070b0b7c20 */ /* 0x000fe20008410000 */
[----:B------:R-:W-:Y:S01]  /*1ed0*/  F2FP.BF16.F32.PACK_AB R27, RZ, R27 ;  /* 0x0000001bff1b723e */ /* 0x000fe200000010ff */
[----:B------:R-:W-:Y:S01]  /*1ee0*/  FADD.FTZ R20, R20, -UR6 ;  /* 0x8000000614147e21 */ /* 0x000fe20008010000 */
[----:B------:R-:W-:Y:S01]  /*1ef0*/  F2FP.BF16.F32.PACK_AB R77, RZ, R77 ;  /* 0x0000004dff4d723e */ /* 0x000fe200000010ff */
[----:B------:R-:W-:Y:S01]  /*1f00*/  HFMA2.BF16_V2 R17, R8.H0_H0, R39.H0_H0, R17.H0_H0 ;  /* 0x2000002708117231 */ /* 0x000fe20000240811 */
[----:B------:R-:W-:Y:S01]  /*1f10*/  F2FP.BF16.F32.PACK_AB R4, RZ, R4 ;  /* 0x00000004ff04723e */ /* 0x000fe200000010ff */
[----:B------:R-:W-:Y:S01]  /*1f20*/  HFMA2.BF16_V2 R8, R69.H0_H0, R27.H0_H0, R55.H0_H0 ;  /* 0x2000001b45087231 */ /* 0x000fe20000240837 */
[----:B------:R-:W-:Y:S01]  /*1f30*/  F2FP.BF16.F32.PACK_AB R5, RZ, R5 ;  /* 0x00000005ff05723e */ /* 0x000fe200000010ff */
[----:B------:R-:W-:Y:S01]  /*1f40*/  HFMA2.BF16_V2 R27, R82.H1_H1, R77.H0_H0, R95.H1_H1 ;  /* 0x2000004d521b7231 */ /* 0x000fe20000260c5f */
[----:B------:R-:W-:Y:S01]  /*1f50*/  F2FP.BF16.F32.PACK_AB R7, RZ, R7 ;  /* 0x00000007ff07723e */ /* 0x000fe200000010ff */
[----:B------:R-:W-:Y:S01]  /*1f60*/  FADD.FTZ R21, R21, -UR6 ;  /* 0x8000000615157e21 */ /* 0x000fe20008010000 */
[----:B------:R-:W-:Y:S01]  /*1f70*/  F2FP.BF16.F32.PACK_AB R6, RZ, R6 ;  /* 0x00000006ff06723e */ /* 0x000fe200000010ff */
[----:B------:R-:W-:Y:S01]  /*1f80*/  FADD.FTZ R9, R9, -UR6 ;  /* 0x8000000609097e21 */ /* 0x000fe20008010000 */
[----:B------:R-:W-:Y:S01]  /*1f90*/  PRMT R4, R4, 0x5410, R5 ;  /* 0x0000541004047816 */ /* 0x000fe20000000005 */
[----:B------:R-:W-:Y:S01]  /*1fa0*/  FADD.FTZ R10, R10, -UR6 ;  /* 0x800000060a0a7e21 */ /* 0x000fe20008010000 */
[----:B------:R-:W-:Y:S01]  /*1fb0*/  SHF.R.U64 R77, R42, 0x10, R43 ;  /* 0x000000102a4d7819 */ /* 0x000fe2000000122b */
[----:B------:R-:W-:Y:S01]  /*1fc0*/  FMUL.FTZ R22, R22, UR7 ;  /* 0x0000000716167c20 */ /* 0x000fe20008410000 */
[----:B------:R-:W-:Y:S01]  /*1fd0*/  SHF.R.U64 R5, R2, 0x10, R3 ;  /* 0x0000001002057819 */ /* 0x000fe20000001203 */
[----:B------:R-:W-:Y:S01]  /*1fe0*/  HFMA2.BF16_V2 R4, R92, R4, R110 ;  /* 0x000000045c047231 */ /* 0x000fe2000020006e */
[----:B------:R-:W-:Y:S01]  /*1ff0*/  PRMT R7, R7, 0x5410, R6 ;  /* 0x0000541007077816 */ /* 0x000fe20000000006 */
[----:B------:R-:W-:Y:S01]  /*2000*/  FMUL.FTZ R20, R20, UR7 ;  /* 0x0000000714147c20 */ /* 0x000fe20008410000 */
[----:B------:R-:W-:Y:S01]  /*2010*/  PRMT R6, R42, 0x5410, R77 ;  /* 0x000054102a067816 */ /* 0x000fe2000000004d */
[----:B------:R-:W-:Y:S01]  /*2020*/  FMUL.FTZ R21, R21, UR7 ;  /* 0x0000000715157c20 */ /* 0x000fe20008410000 */
[----:B------:R-:W-:Y:S01]  /*2030*/  PRMT R5, R2, 0x5410, R5 ;  /* 0x0000541002057816 */ /* 0x000fe20000000005 */
[----:B------:R-:W-:Y:S01]  /*2040*/  FMUL.FTZ R74, R9, UR7 ;  /* 0x00000007094a7c20 */ /* 0x000fe20008410000 */
[----:B------:R-:W-:Y:S01]  /*2050*/  F2FP.BF16.F32.PACK_AB R38, RZ, R38 ;  /* 0x00000026ff26723e */ /* 0x000fe200000010ff */
[----:B------:R-:W-:Y:S01]  /*2060*/  FMUL.FTZ R112, R10, UR7 ;  /* 0x000000070a707c20 */ /* 0x000fe20008410000 */
[----:B------:R-:W-:Y:S01]  /*2070*/  F2FP.BF16.F32.PACK_AB R35, RZ, R34 ;  /* 0x00000022ff23723e */ /* 0x000fe200000010ff */
[----:B------:R-:W-:Y:S01]  /*2080*/  HFMA2.BF16_V2 R6, R6, R7, R5 ;  /* 0x0000000706067231 */ /* 0x000fe20000200005 */
[----:B------:R-:W-:Y:S01]  /*2090*/  SHF.R.U64 R5, R44, 0x10, R45 ;  /* 0x000000102c057819 */ /* 0x000fe2000000122d */
[----:B------:R-:W-:Y:S01]  /*20a0*/  FMUL.FTZ R34, R29, UR7 ;  /* 0x000000071d227c20 */ /* 0x000fe20008410000 */
[----:B------:R-:W-:Y:S01]  /*20b0*/  F2FP.BF16.F32.PACK_AB R32, RZ, R32 ;  /* 0x00000020ff20723e */ /* 0x000fe200000010ff */
[----:B------:R-:W-:Y:S01]  /*20c0*/  HFMA2.BF16_V2 R23, R93.H1_H1, R38.H0_H0, R82.H0_H0 ;  /* 0x200000265d177231 */ /* 0x000fe20000240c52 */
[----:B------:R-:W-:Y:S01]  /*20d0*/  F2FP.BF16.F32.PACK_AB R79, RZ, R79 ;  /* 0x0000004fff4f723e */ /* 0x000fe200000010ff */
[----:B------:R-:W-:Y:S01]  /*20e0*/  FADD.FTZ R30, R30, -UR6 ;  /* 0x800000061e1e7e21 */ /* 0x000fe20008010000 */
[----:B------:R-:W-:Y:S01]  /*20f0*/  SHF.R.U64 R7, R40, 0x10, R41 ;  /* 0x0000001028077819 */ /* 0x000fe20000001229 */
[----:B------:R-:W-:Y:S01]  /*2100*/  HFMA2.BF16_V2 R37, R43.H0_H0, R35.H0_H0, R3.H0_H0 ;  /* 0x200000232b257231 */ /* 0x000fe20000240803 */
[----:B------:R-:W-:Y:S01]  /*2110*/  F2FP.BF16.F32.PACK_AB R29, RZ, R26 ;  /* 0x0000001aff1d723e */ /* 0x000fe200000010ff */
[----:B------:R-:W-:Y:S01]  /*2120*/  FMUL.FTZ R26, R19, UR7 ;  /* 0x00000007131a7c20 */ /* 0x000fe20008410000 */
[----:B------:R-:W-:Y:S01]  /*2130*/  FMUL.FTZ R19, R76, UR7 ;  /* 0x000000074c137c20 */ /* 0x000fe20008410000 */
[----:B------:R-:W-:Y:S01]  /*2140*/  PRMT R38, R44, 0x5410, R5 ;  /* 0x000054102c267816 */ /* 0x000fe20000000005 */
[----:B------:R-:W-:Y:S01]  /*2150*/  FMUL.FTZ R30, R30, UR7 ;  /* 0x000000071e1e7c20 */ /* 0x000fe20008410000 */
[----:B------:R-:W-:Y:S01]  /*2160*/  F2FP.BF16.F32.PACK_AB R76, RZ, R11 ;  /* 0x0000000bff4c723e */ /* 0x000fe200000010ff */
[----:B------:R-:W-:Y:S01]  /*2170*/  HFMA2.BF16_V2 R11, R88.H1_H1, R79.H0_H0, R104.H1_H1 ;  /* 0x2000004f580b7231 */ /* 0x000fe20000260c68 */
[----:B------:R-:W-:Y:S01]  /*2180*/  PRMT R14, R14, 0x5410, R32 ;  /* 0x000054100e0e7816 */ /* 0x000fe20000000020 */
[----:B------:R-:W-:Y:S01]  /*2190*/  FMUL.FTZ R78, R78, UR7 ;  /* 0x000000074e4e7c20 */ /* 0x000fe20008410000 */
[----:B------:R-:W-:Y:S01]  /*21a0*/  PRMT R5, R40, 0x5410, R7 ;  /* 0x0000541028057816 */ /* 0x000fe20000000007 */
[----:B------:R-:W0:Y:S01]  /*21b0*/  LDCU UR6, c[0x0][0x384] ;  /* 0x00007080ff0677ac */ /* 0x000e220008000800 */
[----:B------:R-:W-:-:S02]  /*21c0*/  F2FP.BF16.F32.PACK_AB R33, RZ, R33 ;  /* 0x00000021ff21723e */ /* 0x000fc400000010ff */
[----:B------:R-:W-:Y:S01]  /*21d0*/  SHF.R.U64 R77, R62, 0x10, R63 ;  /* 0x000000103e4d7819 */ /* 0x000fe2000000123f */
[----:B------:R-:W-:Y:S01]  /*21e0*/  HFMA2.BF16_V2 R38, R38, R14, R5 ;  /* 0x0000000e26267231 */ /* 0x000fe20000200005 */
[----:B------:R-:W-:Y:S02]  /*21f0*/  SHF.R.U64 R79, R48, 0x10, R49 ;  /* 0x00000010304f7819 */ /* 0x000fe40000001231 */
[----:B------:R-:W-:Y:S02]  /*2200*/  PRMT R33, R33, 0x5410, R28 ;  /* 0x0000541021217816 */ /* 0x000fe4000000001c */
[----:B------:R-:W-:Y:S02]  /*2210*/  PRMT R32, R62, 0x5410, R77 ;  /* 0x000054103e207816 */ /* 0x000fe4000000004d */
[----:B------:R-:W-:Y:S02]  /*2220*/  PRMT R5, R48, 0x5410, R79 ;  /* 0x0000541030057816 */ /* 0x000fe4000000004f */
[----:B------:R-:W-:-:S02]  /*2230*/  F2FP.BF16.F32.PACK_AB R34, RZ, R34 ;  /* 0x00000022ff22723e */ /* 0x000fc400000010ff */
[----:B------:R-:W-:Y:S01]  /*2240*/  PRMT R18, R18, 0x5410, R16 ;  /* 0x0000541012127816 */ /* 0x000fe20000000010 */
[----:B------:R-:W-:Y:S01]  /*2250*/  HFMA2.BF16_V2 R32, R32, R33, R5 ;  /* 0x0000002120207231 */ /* 0x000fe20000200005 */
[----:B------:R-:W-:Y:S02]  /*2260*/  PRMT R5, R4, 0x7632, R5 ;  /* 0x0000763204057816 */ /* 0x000fe40000000005 */
[----:B------:R-:W-:Y:S02]  /*2270*/  F2FP.BF16.F32.PACK_AB R36, RZ, R36 ;  /* 0x00000024ff24723e */ /* 0x000fe400000010ff */
[----:B------:R-:W-:Y:S02]  /*2280*/  F2FP.BF16.F32.PACK_AB R19, RZ, R19 ;  /* 0x00000013ff13723e */ /* 0x000fe400000010ff */
[----:B------:R-:W-:Y:S01]  /*2290*/  F2FP.BF16.F32.PACK_AB R75, RZ, R75 ;  /* 0x0000004bff4b723e */ /* 0x000fe200000010ff */
[----:B------:R-:W-:Y:S01]  /*22a0*/  HFMA2.BF16_V2 R39, R61.H0_H0, R36.H0_H0, R47.H0_H0 ;  /* 0x200000243d277231 */ /* 0x000fe2000024082f */
[----:B------:R-:W-:-:S02]  /*22b0*/  LOP3.LUT R5, R5, 0xffff, RZ, 0xc0, !PT ;  /* 0x0000ffff05057812 */ /* 0x000fc400078ec0ff */
[----:B------:R-:W-:Y:S01]  /*22c0*/  PRMT R29, R29, 0x5410, R34 ;  /* 0x000054101d1d7816 */ /* 0x000fe20000000022 */
[----:B------:R-:W-:Y:S01]  /*22d0*/  HFMA2.BF16_V2 R34, R85, R18, R98 ;  /* 0x0000001255227231 */ /* 0x000fe20000200062 */
[----:B------:R-:W-:Y:S02]  /*22e0*/  PRMT R16, R6, 0x7632, R16 ;  /* 0x0000763206107816 */ /* 0x000fe40000000010 */
[----:B------:R-:W-:Y:S01]  /*22f0*/  SHF.R.U32.HI R9, RZ, 0x10, R45 ;  /* 0x00000010ff097819 */ /* 0x000fe2000001162d */
[----:B------:R-:W-:Y:S01]  /*2300*/  HFMA2.BF16_V2 R14, R89, R29, R106 ;  /* 0x0000001d590e7231 */ /* 0x000fe2000020006a */
[----:B------:R-:W-:Y:S02]  /*2310*/  SHF.R.U32.HI R10, RZ, 0x10, R41 ;  /* 0x00000010ff0a7819 */ /* 0x000fe40000011629 */
[----:B------:R-:W-:Y:S02]  /*2320*/  F2FP.BF16.F32.PACK_AB R22, RZ, R22 ;  /* 0x00000016ff16723e */ /* 0x000fe400000010ff */
[----:B------:R-:W-:Y:S01]  /*2330*/  PRMT R7, R4, 0x7610, R7 ;  /* 0x0000761004077816 */ /* 0x000fe20000000007 */
[----:B------:R-:W-:Y:S01]  /*2340*/  IMAD.WIDE.U32 R4, R5, 0x10000, RZ ;  /* 0x0001000005047825 */ /* 0x000fe200078e00ff */
[----:B------:R-:W-:-:S03]  /*2350*/  PRMT R19, R19, 0x5410, R75 ;  /* 0x0000541013137816 */ /* 0x000fc6000000004b */
[----:B------:R-:W-:Y:S01]  /*2360*/  HFMA2.BF16_V2 R12, R9.H0_H0, R12.H0_H0, R10.H0_H0 ;  /* 0x2000000c090c7231 */ /* 0x000fe2000024080a */
[----:B------:R-:W-:Y:S01]  /*2370*/  PRMT R18, R72, 0x7610, R80 ;  /* 0x0000761048127816 */ /* 0x000fe20000000050 */
[----:B------:R-:W-:Y:S01]  /*2380*/  HFMA2.BF16_V2 R10, R67.H0_H0, R22.H0_H0, R53.H0_H0 ;  /* 0x20000016430a7231 */ /* 0x000fe20000240835 */
[----:B------:R-:W-:Y:S02]  /*2390*/  F2FP.BF16.F32.PACK_AB R20, RZ, R20 ;  /* 0x00000014ff14723e */ /* 0x000fe400000010ff */
[----:B------:R-:W-:Y:S01]  /*23a0*/  F2FP.BF16.F32.PACK_AB R21, RZ, R21 ;  /* 0x00000015ff15723e */ /* 0x000fe200000010ff */
[----:B------:R-:W-:Y:S01]  /*23b0*/  HFMA2.BF16_V2 R28, R18, R19, R94 ;  /* 0x00000013121c7231 */ /* 0x000fe2000020005e */
[----:B------:R-:W-:Y:S02]  /*23c0*/  LOP3.LUT R16, R16, 0xffff, RZ, 0xc0, !PT ;  /* 0x0000ffff10107812 */ /* 0x000fe400078ec0ff */
[----:B------:R-:W-:Y:S02]  /*23d0*/  PRMT R20, R20, 0x5410, R21 ;  /* 0x0000541014147816 */ /* 0x000fe40000000015 */
[----:B------:R-:W-:-:S02]  /*23e0*/  LOP3.LUT R22, R4, 0xffff, R7, 0xf8, !PT ;  /* 0x0000ffff04167812 */ /* 0x000fc400078ef807 */
[----:B------:R-:W-:Y:S01]  /*23f0*/  LOP3.LUT R19, R5, 0xffff, R39, 0xf8, !PT ;  /* 0x0000ffff05137812 */ /* 0x000fe200078ef827 */
[----:B------:R-:W-:Y:S01]  /*2400*/  IMAD.WIDE.U32 R4, R16, 0x10000, RZ ;  /* 0x0001000010047825 */ /* 0x000fe200078e00ff */
[----:B------:R-:W-:-:S03]  /*2410*/  F2FP.BF16.F32.PACK_AB R24, RZ, R24 ;  /* 0x00000018ff18723e */ /* 0x000fc600000010ff */
[----:B------:R-:W-:Y:S01]  /*2420*/  HFMA2.BF16_V2 R33, R87, R20, R102 ;  /* 0x0000001457217231 */ /* 0x000fe20000200066 */
[----:B------:R-:W-:Y:S02]  /*2430*/  PRMT R21, R6, 0x7610, R21 ;  /* 0x0000761006157816 */ /* 0x000fe40000000015 */
[----:B------:R-:W-:Y:S01]  /*2440*/  PRMT R6, R38, 0x7632, R6 ;  /* 0x0000763226067816 */ /* 0x000fe20000000006 */
[----:B------:R-:W-:Y:S01]  /*2450*/  HFMA2.BF16_V2 R36, R63.H0_H0, R24.H0_H0, R49.H0_H0 ;  /* 0x200000183f247231 */ /* 0x000fe20000240831 */
[----:B------:R-:W-:Y:S02]  /*2460*/  PRMT R7, R32, 0x7632, R7 ;  /* 0x0000763220077816 */ /* 0x000fe40000000007 */
[----:B------:R-:W-:Y:S02]  /*2470*/  LOP3.LUT R20, R4, 0xffff, R21, 0xf8, !PT ;  /* 0x0000ffff04147812 */ /* 0x000fe400078ef815 */
[----:B------:R-:W-:Y:S02]  /*2480*/  LOP3.LUT R6, R6, 0xffff, RZ, 0xc0, !PT ;  /* 0x0000ffff06067812 */ /* 0x000fe400078ec0ff */
[----:B------:R-:W-:-:S02]  /*2490*/  LOP3.LUT R4, R7, 0xffff, RZ, 0xc0, !PT ;  /* 0x0000ffff07047812 */ /* 0x000fc400078ec0ff */
[----:B------:R-:W-:Y:S01]  /*24a0*/  F2FP.BF16.F32.PACK_AB R13, RZ, R13 ;  /* 0x0000000dff0d723e */ /* 0x000fe200000010ff */
[----:B------:R-:W-:Y:S01]  /*24b0*/  IMAD.WIDE.U32 R6, R6, 0x10000, RZ ;  /* 0x0001000006067825 */ /* 0x000fe200078e00ff */
[----:B------:R-:W-:Y:S02]  /*24c0*/  PRMT R16, R14, 0x7632, R16 ;  /* 0x000076320e107816 */ /* 0x000fe40000000010 */
[----:B------:R-:W-:Y:S01]  /*24d0*/  LOP3.LUT R21, R5, 0xffff, R37, 0xf8, !PT ;  /* 0x0000ffff05157812 */ /* 0x000fe200078ef825 */
[----:B------:R-:W-:Y:S01]  /*24e0*/  IMAD.WIDE.U32 R4, R4, 0x10000, RZ ;  /* 0x0001000004047825 */ /* 0x000fe200078e00ff */
[----:B------:R-:W-:-:S03]  /*24f0*/  PRMT R39, R36, 0x7610, R39 ;  /* 0x0000761024277816 */ /* 0x000fc60000000027 */
[----:B------:R-:W-:Y:S01]  /*2500*/  HFMA2.BF16_V2 R35, R45.H0_H0, R13.H0_H0, R41.H0_H0 ;  /* 0x2000000d2d237231 */ /* 0x000fe20000240829 */
[----:B------:R-:W-:Y:S02]  /*2510*/  PRMT R29, R38, 0x7610, R29 ;  /* 0x00007610261d7816 */ /* 0x000fe4000000001d */
[----:B------:R-:W-:Y:S02]  /*2520*/  PRMT R37, R32, 0x7610, R37 ;  /* 0x0000761020257816 */ /* 0x000fe40000000025 */
[----:B------:R-:W-:Y:S02]  /*2530*/  LOP3.LUT R36, R16, 0xffff, RZ, 0xc0, !PT ;  /* 0x0000ffff10247812 */ /* 0x000fe400078ec0ff */
[----:B------:R-:W-:Y:S02]  /*2540*/  F2FP.BF16.F32.PACK_AB R30, RZ, R30 ;  /* 0x0000001eff1e723e */ /* 0x000fe400000010ff */
[----:B------:R-:W-:Y:S02]  /*2550*/  LOP3.LUT R18, R6, 0xffff, R29, 0xf8, !PT ;  /* 0x0000ffff06127812 */ /* 0x000fe400078ef81d */
[----:B------:R-:W-:Y:S01]  /*2560*/  LOP3.LUT R16, R4, 0xffff, R37, 0xf8, !PT ;  /* 0x0000ffff04107812 */ /* 0x000fe200078ef825 */
[----:B------:R-:W-:Y:S01]  /*2570*/  HFMA2.BF16_V2 R30, R65.H0_H0, R30.H0_H0, R51.H0_H0 ;  /* 0x2000001e411e7231 */ /* 0x000fe20000240833 */
[----:B------:R-:W-:Y:S01]  /*2580*/  LOP3.LUT R32, R5, 0xffff, R39, 0xf8, !PT ;  /* 0x0000ffff05207812 */ /* 0x000fe200078ef827 */
[----:B------:R-:W-:Y:S01]  /*2590*/  IMAD.WIDE.U32 R4, R36, 0x10000, RZ ;  /* 0x0001000024047825 */ /* 0x000fe200078e00ff */
[----:B------:R-:W-:-:S02]  /*25a0*/  LOP3.LUT R29, R7, 0xffff, R35, 0xf8, !PT ;  /* 0x0000ffff071d7812 */ /* 0x000fc400078ef823 */
[----:B------:R-:W-:Y:S02]  /*25b0*/  PRMT R7, R14, 0x7610, R7 ;  /* 0x000076100e077816 */ /* 0x000fe40000000007 */
[----:B------:R-:W-:Y:S02]  /*25c0*/  PRMT R36, R34, 0x7632, R36 ;  /* 0x0000763222247816 */ /* 0x000fe40000000024 */
[----:B------:R-:W-:Y:S02]  /*25d0*/  LOP3.LUT R14, R4, 0xffff, R7, 0xf8, !PT ;  /* 0x0000ffff040e7812 */ /* 0x000fe400078ef807 */
[----:B------:R-:W-:Y:S02]  /*25e0*/  PRMT R6, R33, 0x7632, R6 ;  /* 0x0000763221067816 */ /* 0x000fe40000000006 */
[----:B------:R-:W-:Y:S02]  /*25f0*/  PRMT R35, R30, 0x7610, R35 ;  /* 0x000076101e237816 */ /* 0x000fe40000000023 */
[----:B------:R-:W-:-:S02]  /*2600*/  LOP3.LUT R4, R36, 0xffff, RZ, 0xc0, !PT ;  /* 0x0000ffff24047812 */ /* 0x000fc400078ec0ff */
[----:B------:R-:W-:Y:S02]  /*2610*/  F2FP.BF16.F32.PACK_AB R15, RZ, R15 ;  /* 0x0000000fff0f723e */ /* 0x000fe400000010ff */
[----:B------:R-:W-:Y:S02]  /*2620*/  LOP3.LUT R6, R6, 0xffff, RZ, 0xc0, !PT ;  /* 0x0000ffff06067812 */ /* 0x000fe400078ec0ff */
[----:B------:R-:W-:Y:S01]  /*2630*/  LOP3.LUT R30, R5, 0xffff, R35, 0xf8, !PT ;  /* 0x0000ffff051e7812 */ /* 0x000fe200078ef823 */
[----:B------:R-:W-:Y:S01]  /*2640*/  IMAD.WIDE.U32 R4, R4, 0x10000, RZ ;  /* 0x0001000004047825 */ /* 0x000fe200078e00ff */
[----:B------:R-:W-:-:S03]  /*2650*/  F2FP.BF16.F32.PACK_AB R25, RZ, R25 ;  /* 0x00000019ff19723e */ /* 0x000fc600000010ff */
[----:B------:R-:W-:Y:S01]  /*2660*/  HFMA2.BF16_V2 R13, R91.H1_H1, R15.H0_H0, R80.H0_H0 ;  /* 0x2000000f5b0d7231 */ /* 0x000fe20000240c50 */
[----:B------:R-:W-:Y:S01]  /*2670*/  F2FP.BF16.F32.PACK_AB R112, RZ, R112 ;  /* 0x00000070ff70723e */ /* 0x000fe200000010ff */
[----:B------:R-:W-:Y:S01]  /*2680*/  IMAD.WIDE.U32 R6, R6, 0x10000, RZ ;  /* 0x0001000006067825 */ /* 0x000fe200078e00ff */
[----:B------:R-:W-:-:S03]  /*2690*/  F2FP.BF16.F32.PACK_AB R78, RZ, R78 ;  /* 0x0000004eff4e723e */ /* 0x000fc600000010ff */
[----:B------:R-:W-:Y:S01]  /*26a0*/  HFMA2.BF16_V2 R15, R90.H1_H1, R25.H0_H0, R108.H1_H1 ;  /* 0x200000195a0f7231 */ /* 0x000fe20000260c6c */
[----:B------:R-:W-:Y:S01]  /*26b0*/  PRMT R37, R34, 0x7610, R37 ;  /* 0x0000761022257816 */ /* 0x000fe20000000025 */
[----:B------:R-:W-:Y:S01]  /*26c0*/  HFMA2.BF16_V2 R24, R71.H0_H0, R112.H0_H0, R57.H0_H0 ;  /* 0x2000007047187231 */ /* 0x000fe20000240839 */
[----:B------:R-:W-:Y:S01]  /*26d0*/  F2FP.BF16.F32.PACK_AB R31, RZ, R31 ;  /* 0x0000001fff1f723e */ /* 0x000fe200000010ff */
[----:B------:R-:W-:Y:S01]  /*26e0*/  HFMA2.BF16_V2 R25, R73.H0_H0, R78.H0_H0, R59.H0_H0 ;  /* 0x2000004e49197231 */ /* 0x000fe2000024083b */
[----:B------:R-:W-:Y:S02]  /*26f0*/  F2FP.BF16.F32.PACK_AB R74, RZ, R74 ;  /* 0x0000004aff4a723e */ /* 0x000fe400000010ff */
[----:B------:R-:W-:Y:S02]  /*2700*/  PRMT R39, R8, 0x7610, R39 ;  /* 0x0000761008277816 */ /* 0x000fe40000000027 */
[----:B------:R-:W-:Y:S02]  /*2710*/  LOP3.LUT R8, R4, 0xffff, R37, 0xf8, !PT ;  /* 0x0000ffff04087812 */ /* 0x000fe400078ef825 */
[----:B------:R-:W-:-:S02]  /*2720*/  PRMT R31, R31, 0x5410, R74 ;  /* 0x000054101f1f7816 */ /* 0x000fc4000000004a */
[----:B------:R-:W-:Y:S02]  /*2730*/  PRMT R35, R10, 0x7610, R35 ;  /* 0x000076100a237816 */ /* 0x000fe40000000023 */
[C---:B------:R-:W-:Y:S01]  /*2740*/  PRMT R4, R28.reuse, 0x7632, R4 ;  /* 0x000076321c047816 */ /* 0x040fe20000000004 */
[----:B------:R-:W-:Y:S01]  /*2750*/  HFMA2.BF16_V2 R31, R83, R31, R96 ;  /* 0x0000001f531f7231 */ /* 0x000fe20000200060 */
[----:B------:R-:W-:Y:S02]  /*2760*/  PRMT R37, R28, 0x7610, R37 ;  /* 0x000076101c257816 */ /* 0x000fe40000000025 */
[----:B------:R-:W-:Y:S02]  /*2770*/  SHF.L.U32 R28, R23, 0x10, RZ ;  /* 0x00000010171c7819 */ /* 0x000fe400000006ff */
[----:B------:R-:W-:Y:S02]  /*2780*/  LOP3.LUT R10, R6, 0xffff, R33, 0xf8, !PT ;  /* 0x0000ffff060a7812 */ /* 0x000fe400078ef821 */
[----:B------:R-:W-:-:S02]  /*2790*/  LOP3.LUT R33, R7, 0xffff, R35, 0xf8, !PT ;  /* 0x0000ffff07217812 */ /* 0x000fc400078ef823 */
[----:B------:R-:W-:Y:S02]  /*27a0*/  LOP3.LUT R34, R5, 0xffff, R39, 0xf8, !PT ;  /* 0x0000ffff05227812 */ /* 0x000fe400078ef827 */
[----:B------:R-:W-:Y:S02]  /*27b0*/  PRMT R35, R24, 0x7610, R35 ;  /* 0x0000761018237816 */ /* 0x000fe40000000023 */
[----:B------:R-:W-:Y:S02]  /*27c0*/  PRMT R39, R25, 0x7610, R39 ;  /* 0x0000761019277816 */ /* 0x000fe40000000027 */
[----:B------:R-:W-:Y:S01]  /*27d0*/  LOP3.LUT R23, R19, R28, RZ, 0xfc, !PT ;  /* 0x0000001c13177212 */ /* 0x000fe200078efcff */
[----:B------:R-:W1:Y:S01]  /*27e0*/  @P0 LDC.64 R24, c[0x0][0x3a8] ;  /* 0x0000ea00ff180b82 */ /* 0x000e620000000a00 */
[----:B------:R-:W-:Y:S02]  /*27f0*/  PRMT R19, R12, 0x7610, R19 ;  /* 0x000076100c137816 */ /* 0x000fe40000000013 */
[----:B------:R-:W-:-:S02]  /*2800*/  PRMT R28, R13, 0x7610, R28 ;  /* 0x000076100d1c7816 */ /* 0x000fc4000000001c */
[----:B------:R-:W-:Y:S02]  /*2810*/  PRMT R6, R31, 0x7632, R6 ;  /* 0x000076321f067816 */ /* 0x000fe40000000006 */
[----:B------:R-:W-:Y:S01]  /*2820*/  F2FP.BF16.F32.PACK_AB R26, RZ, R26 ;  /* 0x0000001aff1a723e */ /* 0x000fe200000010ff */
[----:B------:R-:W2:Y:S01]  /*2830*/  LDC.64 R12, c[0x0][0x398] ;  /* 0x0000e600ff0c7b82 */ /* 0x000ea20000000a00 */
[----:B------:R-:W-:Y:S02]  /*2840*/  LOP3.LUT R6, R6, 0xffff, RZ, 0xc0, !PT ;  /* 0x0000ffff06067812 */ /* 0x000fe400078ec0ff */
[----:B------:R-:W-:Y:S01]  /*2850*/  LOP3.LUT R4, R4, 0xffff, RZ, 0xc0, !PT ;  /* 0x0000ffff04047812 */ /* 0x000fe200078ec0ff */
[----:B------:R-:W-:Y:S01]  /*2860*/  HFMA2.BF16_V2 R9, R86.H1_H1, R26.H0_H0, R100.H1_H1 ;  /* 0x2000001a56097231 */ /* 0x000fe20000260c64 */
[----:B------:R-:W-:Y:S01]  /*2870*/  SHF.L.U32 R15, R15, 0x10, RZ ;  /* 0x000000100f0f7819 */ /* 0x000fe200000006ff */
[----:B------:R-:W-:-:S04]  /*2880*/  IMAD.WIDE.U32 R6, R6, 0x10000, RZ ;  /* 0x0001000006067825 */ /* 0x000fc800078e00ff */
[----:B------:R-:W-:Y:S01]  /*2890*/  HFMA2.BF16_V2 R26, R84.H1_H1, R76.H0_H0, R97.H1_H1 ;  /* 0x2000004c541a7231 */ /* 0x000fe20000260c61 */
[----:B------:R-:W-:Y:S01]  /*28a0*/  SHF.L.U32 R36, R17, 0x10, RZ ;  /* 0x0000001011247819 */ /* 0x000fe200000006ff */
[----:B------:R-:W-:Y:S01]  /*28b0*/  IMAD.WIDE.U32 R4, R4, 0x10000, RZ ;  /* 0x0001000004047825 */ /* 0x000fe200078e00ff */
[----:B------:R-:W-:Y:S02]  /*28c0*/  LOP3.LUT R6, R6, 0xffff, R31, 0xf8, !PT ;  /* 0x0000ffff06067812 */ /* 0x000fe400078ef81f */
[----:B------:R-:W-:Y:S01]  /*28d0*/  MOV R31, UR8 ;  /* 0x00000008001f7c02 */ /* 0x000fe20008000f00 */
[----:B------:R-:W-:Y:S01]  /*28e0*/  UIADD3 UR8, UPT, UPT, UR8, UR20, URZ ;  /* 0x0000001408087290 */ /* 0x000fe2000fffe0ff */
[----:B------:R-:W-:Y:S02]  /*28f0*/  LOP3.LUT R7, R7, 0xffff, R35, 0xf8, !PT ;  /* 0x0000ffff07077812 */ /* 0x000fe400078ef823 */
[----:B------:R-:W-:Y:S01]  /*2900*/  SHF.L.U32 R17, R28, 0x10, RZ ;  /* 0x000000101c117819 */ /* 0x000fe200000006ff */
[----:B-1----:R-:W-:Y:S01]  /*2910*/  @P0 IMAD.WIDE R24, R31, 0x4, R24 ;  /* 0x000000041f180825 */ /* 0x002fe200078e0218 */
[----:B------:R-:W-:Y:S01]  /*2920*/  SHF.L.U32 R26, R26, 0x10, RZ ;  /* 0x000000101a1a7819 */ /* 0x000fe200000006ff */
[----:B0-----:R-:W-:Y:S01]  /*2930*/  UISETP.GE.AND UP0, UPT, UR8, UR6, UPT ;  /* 0x000000060800728c */ /* 0x001fe2000bf06270 */
[----:B------:R-:W-:-:S02]  /*2940*/  SHF.L.U32 R38, R19, 0x10, RZ ;  /* 0x0000001013267819 */ /* 0x000fc400000006ff */
[----:B------:R-:W-:Y:S01]  /*2950*/  LOP3.LUT R15, R30, R15, RZ, 0xfc, !PT ;  /* 0x0000000f1e0f7212 */ /* 0x000fe200078efcff */
[----:B--2---:R-:W-:Y:S01]  /*2960*/  IMAD.WIDE.U32 R74, R101, 0x8, R12 ;  /* 0x00000008654a7825 */ /* 0x004fe200078e000c */
[----:B------:R-:W-:Y:S02]  /*2970*/  SHF.L.U32 R28, R11, 0x10, RZ ;  /* 0x000000100b1c7819 */ /* 0x000fe400000006ff */
[----:B------:R-:W-:Y:S02]  /*2980*/  LOP3.LUT R5, R5, 0xffff, R39, 0xf8, !PT ;  /* 0x0000ffff05057812 */ /* 0x000fe400078ef827 */
[----:B------:R-:W-:Y:S02]  /*2990*/  SHF.L.U32 R30, R27, 0x10, RZ ;  /* 0x000000101b1e7819 */ /* 0x000fe400000006ff */
[----:B------:R-:W-:Y:S02]  /*29a0*/  MOV R77, UR7 ;  /* 0x00000007004d7c02 */ /* 0x000fe40008000f00 */
[----:B------:R-:W-:-:S02]  /*29b0*/  SHF.L.U32 R9, R9, 0x10, RZ ;  /* 0x0000001009097819 */ /* 0x000fc400000006ff */
[----:B------:R-:W-:Y:S01]  /*29c0*/  LOP3.LUT R7, R7, R26, RZ, 0xfc, !PT ;  /* 0x0000001a07077212 */ /* 0x000fe200078efcff */
[--C-:B------:R-:W-:Y:S01]  /*29d0*/  IMAD.WIDE.U32 R26, R113, 0x8, R12.reuse ;  /* 0x00000008711a7825 */ /* 0x100fe200078e000c */
[----:B------:R-:W-:Y:S01]  /*29e0*/  LOP3.LUT R19, R29, R38, RZ, 0xfc, !PT ;  /* 0x000000261d137212 */ /* 0x000fe200078efcff */
[----:B------:R0:W-:Y:S01]  /*29f0*/  @P0 STG.E desc[UR18][R24.64], R77 ;  /* 0x0000004d18000986 */ /* 0x0001e2000c101912 */
[----:B------:R-:W-:Y:S01]  /*2a00*/  LOP3.LUT R11, R33, R28, RZ, 0xfc, !PT ;  /* 0x0000001c210b7212 */ /* 0x000fe200078efcff */
        /* <DEDUP_REMOVED lines=9> */
[----:B------:R-:W-:Y:S01]  /*2aa0*/  LOP3.LUT R4, R4, 0xffff, R37, 0xf8, !PT ;  /* 0x0000ffff04047812 */ /* 0x000fe200078ef825 */
        /* <DEDUP_REMOVED lines=8> */
[----:B------:R0:W-:Y:S04]  /*2b30*/  STG.E.64 desc[UR18][R38.64], R8 ;  /* 0x0000000826007986 */ /* 0x0001e8000c101b12 */
[----:B------:R0:W-:Y:S04]  /*2b40*/  STG.E.64 desc[UR18][R74.64], R6 ;  /* 0x000000064a007986 */ /* 0x0001e8000c101b12 */
[----:B------:R0:W-:Y:S01]  /*2b50*/  STG.E.64 desc[UR18][R12.64], R4 ;  /* 0x000000040c007986 */ /* 0x0001e2000c101b12 */
[----:B------:R-:W-:Y:S05]  /*2b60*/  BRA.U !UP0, `(.L_x_294) ;  /* 0xffffffd908a07547 */ /* 0x000fea000b83ffff */
[----:B------:R-:W-:Y:S05]  /*2b70*/  EXIT ;  /* 0x000000000000794d */ /* 0x000fea0003800000 */
.L_x_295:
        /* <DEDUP_REMOVED lines=16> */
.L_x_1037:


//--------------------- .text._ZN10layer_norm13ln_fwd_kernelINS_13Kernel_traitsI13__nv_bfloat16S2_S2_fjLj18432ELj2ELj1ELj4ELj16ENS_18Kernel_traits_baseILj18432ES2_S2_S2_fjLj128EEEEEEEvNS_9FwdParamsE --------------------------
	.section	.text._ZN10layer_norm13ln_fwd_kernelINS_13Kernel_traitsI13__nv_bfloat16S2_S2_fjLj18432ELj2ELj1ELj4ELj16ENS_18Kernel_traits_baseILj18432ES2_S2_S2_fjLj128EEEEEEEvNS_9FwdParamsE,"ax",@progbits
	.align	128
        .global         _ZN10layer_norm13ln_fwd_kernelINS_13Kernel_traitsI13__nv_bfloat16S2_S2_fjLj18432ELj2ELj1ELj4ELj16ENS_18Kernel_traits_baseILj18432ES2_S2_S2_fjLj128EEEEEEEvNS_9FwdParamsE
        .type           _ZN10layer_norm13ln_fwd_kernelINS_13Kernel_traitsI13__nv_bfloat16S2_S2_fjLj18432ELj2ELj1ELj4ELj16ENS_18Kernel_traits_baseILj18432ES2_S2_S2_fjLj128EEEEEEEvNS_9FwdParamsE,@function
        .size           _ZN10layer_norm13ln_fwd_kernelINS_13Kernel_traitsI13__nv_bfloat16S2_S2_fjLj18432ELj2ELj1ELj4ELj16ENS_18Kernel_traits_baseILj18432ES2_S2_S2_fjLj128EEEEEEEvNS_9FwdParamsE,(.L_x_1038 - _ZN10layer_norm13ln_fwd_kernelINS_13Kernel_traitsI13__nv_bfloat16S2_S2_fjLj18432ELj2ELj1ELj4ELj16ENS_18Kernel_traits_baseILj18432ES2_S2_S2_fjLj128EEEEEEEvNS_9FwdParamsE)
        .other          _ZN10layer_norm13ln_fwd_kernelINS_13Kernel_traitsI13__nv_bfloat16S2_S2_fjLj18432ELj2ELj1ELj4ELj16ENS_18Kernel_traits_baseILj18432ES2_S2_S2_fjLj128EEEEEEEvNS_9FwdParamsE,@"STO_CUDA_ENTRY STV_DEFAULT"
_ZN10layer_norm13ln_fwd_kernelINS_13Kernel_traitsI13__nv_bfloat16S2_S2_fjLj18432ELj2ELj1ELj4ELj16ENS_18Kernel_traits_baseILj18432ES2_S2_S2_fjLj128EEEEEEEvNS_9FwdParamsE:
.text._ZN10layer_norm13ln_fwd_kernelINS_13Kernel_traitsI13__nv_bfloat16S2_S2_fjLj18432ELj2ELj1ELj4ELj16ENS_18Kernel_traits_baseILj18432ES2_S2_S2_fjLj128EEEEEEEvNS_9FwdParamsE:
        /* <DEDUP_REMOVED lines=13> */
[----:B------:R-:W2:Y:S01]  /*00d0*/  S2R R8, SR_CTAID.X ;  /* 0x0000000000087919 */ /* 0x000ea20000002500 */
[----:B------:R-:W3:Y:S01]  /*00e0*/  LDC.64 R4, c[0x0][0x3b0] ;  /* 0x0000ec00ff047b82 */ /* 0x000ee20000000a00 */
[----:B------:R-:W4:Y:S01]  /*00f0*/  LDCU UR6, c[0x0][0x380] ;  /* 0x00007000ff0677ac */ /* 0x000f220008000800 */
[----:B------:R-:W-:-:S05]  /*0100*/  LOP3.LUT R2, R2, 0x80, R3, 0xf8, !PT ;  /* 0x0000008002027812 */ /* 0x000fca00078ef803 */
[----:B0-----:R-:W-:-:S05]  /*0110*/  IMAD.WIDE.U32 R6, R2, 0x10, R6 ;  /* 0x0000001002067825 */ /* 0x001fca00078e0006 */
[----:B-1----:R-:W5:Y:S04]  /*0120*/  LDG.E.128 R48, desc[UR16][R6.64+0x8000] ;  /* 0x0080001006307981 */ /* 0x002f68000c1e1d00 */
[----:B------:R-:W5:Y:S01]  /*0130*/  LDG.E.128 R44, desc[UR16][R6.64+0x7000] ;  /* 0x00700010062c7981 */ /* 0x000f62000c1e1d00 */
[----:B------:R-:W-:Y:S01]  /*0140*/  LOP3.LUT R3, R0, 0x1f, RZ, 0xc0, !PT ;  /* 0x0000001f00037812 */ /* 0x000fe200078ec0ff */
[----:B---3--:R-:W-:Y:S02]  /*0150*/  IMAD.WIDE.U32 R4, R2, 0x10, R4 ;  /* 0x0000001002047825 */ /* 0x008fe400078e0004 */
[----:B------:R-:W5:Y:S04]  /*0160*/  LDG.E.128 R40, desc[UR16][R6.64+0x6000] ;  /* 0x0060001006287981 */ /* 0x000f68000c1e1d00 */
[----:B------:R-:W5:Y:S04]  /*0170*/  LDG.E.128 R36, desc[UR16][R6.64+0x5000] ;  /* 0x0050001006247981 */ /* 0x000f68000c1e1d00 */
[----:B------:R-:W5:Y:S04]  /*0180*/  LDG.E.128 R32, desc[UR16][R6.64+0x4000] ;  /* 0x0040001006207981 */ /* 0x000f68000c1e1d00 */
[----:B------:R-:W5:Y:S04]  /*0190*/  LDG.E.128 R28, desc[UR16][R6.64+0x3000] ;  /* 0x00300010061c7981 */ /* 0x000f68000c1e1d00 */
[----:B------:R-:W5:Y:S04]  /*01a0*/  LDG.E.128 R24, desc[UR16][R6.64+0x2000] ;  /* 0x0020001006187981 */ /* 0x000f68000c1e1d00 */
[----:B------:R-:W5:Y:S04]  /*01b0*/  LDG.E.128 R20, desc[UR16][R6.64+0x1000] ;  /* 0x0010001006147981 */ /* 0x000f68000c1e1d00 */
[----:B------:R-:W5:Y:S01]  /*01c0*/  LDG.E.128 R16, desc[UR16][R6.64] ;  /* 0x0000001006107981 */ /* 0x000f62000c1e1d00 */
[----:B--2---:R-:W-:Y:S01]  /*01d0*/  LOP3.LUT P0, RZ, R3, 0x1, R8, 0xf8, !PT ;  /* 0x0000000103ff7812 */ /* 0x004fe2000780f808 */
[----:B------:R-:W-:-:S02]  /*01e0*/  UMOV UR5, UR4 ;  /* 0x0000000400057c82 */ /* 0x000fc40008000000 */
[----:B------:R-:W5:Y:S01]  /*01f0*/  LDG.E.128 R84, desc[UR16][R4.64+0x8000] ;  /* 0x0080001004547981 */ /* 0x000f62000c1e1d00 */
[----:B------:R-:W-:-:S03]  /*0200*/  ISETP.LT.U32.AND P0, PT, R0, 0x20, !P0 ;  /* 0x000000200000780c */ /* 0x000fc60004701070 */
[----:B------:R-:W5:Y:S01]  /*0210*/  LDG.E.128 R80, desc[UR16][R4.64+0x7000] ;  /* 0x0070001004507981 */ /* 0x000f62000c1e1d00 */
[----:B------:R-:W-:-:S03]  /*0220*/  ULOP3.LUT UR15, UR7, 0x1, URZ, 0xc0, !UPT ;  /* 0x00000001070f7892 */ /* 0x000fc6000f8ec0ff */
[----:B------:R-:W5:Y:S04]  /*0230*/  LDG.E.128 R76, desc[UR16][R4.64+0x6000] ;  /* 0x00600010044c7981 */ /* 0x000f68000c1e1d00 */
[----:B------:R-:W5:Y:S04]  /*0240*/  LDG.E.128 R72, desc[UR16][R4.64+0x5000] ;  /* 0x0050001004487981 */ /* 0x000f68000c1e1d00 */
[----:B------:R-:W5:Y:S04]  /*0250*/  LDG.E.128 R68, desc[UR16][R4.64+0x4000] ;  /* 0x0040001004447981 */ /* 0x000f68000c1e1d00 */
[----:B------:R-:W5:Y:S04]  /*0260*/  LDG.E.128 R64, desc[UR16][R4.64+0x3000] ;  /* 0x0030001004407981 */ /* 0x000f68000c1e1d00 */
[----:B------:R-:W5:Y:S04]  /*0270*/  LDG.E.128 R60, desc[UR16][R4.64+0x2000] ;  /* 0x00200010043c7981 */ /* 0x000f68000c1e1d00 */
[----:B------:R-:W5:Y:S04]  /*0280*/  LDG.E.128 R56, desc[UR16][R4.64+0x1000] ;  /* 0x0010001004387981 */ /* 0x000f68000c1e1d00 */
[----:B------:R0:W5:Y:S01]  /*0290*/  LDG.E.128 R52, desc[UR16][R4.64] ;  /* 0x0000001004347981 */ /* 0x000162000c1e1d00 */
[----:B------:R-:W-:-:S02]  /*02a0*/  ULOP3.LUT UR7, UR7, 0x7ffffffe, URZ, 0xc0, !UPT ;  /* 0x7ffffffe07077892 */ /* 0x000fc4000f8ec0ff */
[----:B----4-:R-:W-:Y:S02]  /*02b0*/  USHF.L.U32 UR6, UR6, 0x1, URZ ;  /* 0x0000000106067899 */ /* 0x010fe400080006ff */
[----:B------:R-:W-:Y:S01]  /*02c0*/  UPLOP3.LUT UP0, UPT, UPT, UPT, UPT, 0x40, 0x4 ;  /* 0x000000000004789c */ /* 0x000fe20003f0e870 */
[----:B------:R-:W-:Y:S01]  /*02d0*/  UMOV UR4, URZ ;  /* 0x000000ff00047c82 */ /* 0x000fe20008000000 */
[----:B0-----:R-:W-:Y:S01]  /*02e0*/  SHF.R.U32.HI R4, RZ, 0x5, R0 ;  /* 0x00000005ff047819 */ /* 0x001fe20000011600 */
[----:B------:R-:W-:-:S08]  /*02f0*/  UMOV UR10, UR5 ;  /* 0x00000005000a7c82 */ /* 0x000fd00008000000 */
.L_x_298:
[----:B0-----:R-:W0:Y:S01]  /*0300*/  LDC.64 R120, c[0x0][0x390] ;  /* 0x0000e400ff787b82 */ /* 0x001e220000000a00 */
[----:B------:R-:W-:-:S07]  /*0310*/  MOV R13, UR5 ;  /* 0x00000005000d7c02 */ /* 0x000fce0008000f00 */
[----:B------:R-:W1:Y:S01]  /*0320*/  S2UR UR9, SR_CgaCtaId ;  /* 0x00000000000979c3 */ /* 0x000e620000008800 */
[----:B------:R-:W-:Y:S01]  /*0330*/  IMAD R13, R13, 0x900, R2 ;  /* 0x000009000d0d7824 */ /* 0x000fe200078e0202 */
[C---:B------:R-:W-:Y:S01]  /*0340*/  ISETP.NE.AND P1, PT, R3.reuse, RZ, PT ;  /* 0x000000ff0300720c */ /* 0x040fe20003f25270 */
[----:B------:R-:W-:Y:S01]  /*0350*/  UMOV UR8, 0x400 ;  /* 0x0000040000087882 */ /* 0x000fe20000000000 */
[----:B------:R-:W-:Y:S01]  /*0360*/  ISETP.GT.U32.AND P2, PT, R3, 0x3, PT ;  /* 0x000000030300780c */ /* 0x000fe20003f44070 */
[----:B------:R-:W2:Y:S01]  /*0370*/  LDCU UR19, c[0x0][0x380] ;  /* 0x00007000ff1377ac */ /* 0x000ea20008000800 */
[----:B0-----:R-:W-:-:S06]  /*0380*/  IMAD.WIDE.U32 R88, R13, 0x10, R120 ;  /* 0x000000100d587825 */ /* 0x001fcc00078e0078 */
[----:B------:R-:W3:Y:S01]  /*0390*/  LDG.E.128 R88, desc[UR16][R88.64] ;  /* 0x0000001058587981 */ /* 0x000ee2000c1e1d00 */
[----:B------:R-:W-:-:S05]  /*03a0*/  IADD3 R12, PT, PT, R13, 0x100, RZ ;  /* 0x000001000d0c7810 */ /* 0x000fca0007ffe0ff */
[----:B------:R-:W-:-:S06]  /*03b0*/  IMAD.WIDE.U32 R92, R12, 0x10, R120 ;  /* 0x000000100c5c7825 */ /* 0x000fcc00078e0078 */
[----:B------:R-:W4:Y:S01]  /*03c0*/  LDG.E.128 R92, desc[UR16][R92.64] ;  /* 0x000000105c5c7981 */ /* 0x000f22000c1e1d00 */
[----:B------:R-:W-:-:S05]  /*03d0*/  IADD3 R6, PT, PT, R13, 0x200, RZ ;  /* 0x000002000d067810 */ /* 0x000fca0007ffe0ff */
[----:B------:R-:W-:-:S06]  /*03e0*/  IMAD.WIDE.U32 R96, R6, 0x10, R120 ;  /* 0x0000001006607825 */ /* 0x000fcc00078e0078 */
[----:B------:R-:W2:Y:S01]  /*03f0*/  LDG.E.128 R96, desc[UR16][R96.64] ;  /* 0x0000001060607981 */ /* 0x000ea2000c1e1d00 */
        /* <DEDUP_REMOVED lines=18> */
[----:B-1----:R-:W-:-:S04]  /*0520*/  ULEA UR8, UR9, UR8, 0x18 ;  /* 0x0000000809087291 */ /* 0x002fc8000f8ec0ff */
[----:B------:R-:W-:Y:S01]  /*0530*/  @UP0 UIADD3 UR8, UPT, UPT, UR8, 0x20, URZ ;  /* 0x0000002008080890 */ /* 0x000fe2000fffe0ff */
[C---:B---3--:R-:W-:Y:S02]  /*0540*/  PRMT R14, R88.reuse, 0x7632, R14 ;  /* 0x00007632580e7816 */ /* 0x048fe4000000000e */
[----:B------:R-:W-:Y:S02]  /*0550*/  SHF.L.U32 R88, R88, 0x10, RZ ;  /* 0x0000001058587819 */ /* 0x000fe400000006ff */
[----:B------:R-:W-:Y:S02]  /*0560*/  SHF.L.U32 R14, R14, 0x10, RZ ;  /* 0x000000100e0e7819 */ /* 0x000fe400000006ff */
[C---:B------:R-:W-:Y:S01]  /*0570*/  PRMT R15, R89.reuse, 0x7632, R15 ;  /* 0x00007632590f7816 */ /* 0x040fe2000000000f */
[----:B------:R-:W-:Y:S01]  /*0580*/  FADD.FTZ R125, RZ, R88 ;  /* 0x00000058ff7d7221 */ /* 0x000fe20000010000 */
[----:B------:R-:W-:Y:S02]  /*0590*/  SHF.L.U32 R89, R89, 0x10, RZ ;  /* 0x0000001059597819 */ /* 0x000fe400000006ff */
[----:B------:R-:W-:Y:S01]  /*05a0*/  SHF.L.U32 R15, R15, 0x10, RZ ;  /* 0x000000100f0f7819 */ /* 0x000fe200000006ff */
[--C-:B------:R-:W-:Y:S01]  /*05b0*/  FADD.FTZ R124, R14, R125.reuse ;  /* 0x0000007d0e7c7221 */ /* 0x100fe20000010000 */
[----:B------:R-:W-:-:S03]  /*05c0*/  PRMT R125, R90, 0x7632, R125 ;  /* 0x000076325a7d7816 */ /* 0x000fc6000000007d */
[----:B------:R-:W-:Y:S01]  /*05d0*/  FADD.FTZ R126, R89, R124 ;  /* 0x0000007c597e7221 */ /* 0x000fe20000010000 */
[----:B------:R-:W-:Y:S02]  /*05e0*/  SHF.L.U32 R124, R90, 0x10, RZ ;  /* 0x000000105a7c7819 */ /* 0x000fe400000006ff */
[----:B------:R-:W-:Y:S01]  /*05f0*/  SHF.L.U32 R90, R125, 0x10, RZ ;  /* 0x000000107d5a7819 */ /* 0x000fe200000006ff */
[--C-:B------:R-:W-:Y:S01]  /*0600*/  FADD.FTZ R127, R15, R126.reuse ;  /* 0x0000007e0f7f7221 */ /* 0x100fe20000010000 */
[C---:B------:R-:W-:Y:S02]  /*0610*/  PRMT R126, R91.reuse, 0x7632, R126 ;  /* 0x000076325b7e7816 */ /* 0x040fe4000000007e */
[----:B------:R-:W-:Y:S01]  /*0620*/  SHF.L.U32 R125, R91, 0x10, RZ ;  /* 0x000000105b7d7819 */ /* 0x000fe200000006ff */
[----:B------:R-:W-:Y:S01]  /*0630*/  FADD.FTZ R127, R124, R127 ;  /* 0x0000007f7c7f7221 */ /* 0x000fe20000010000 */
[----:B------:R-:W-:Y:S02]  /*0640*/  SHF.L.U32 R91, R126, 0x10, RZ ;  /* 0x000000107e5b7819 */ /* 0x000fe400000006ff */
[----:B----4-:R-:W-:Y:S01]  /*0650*/  SHF.L.U32 R126, R92, 0x10, RZ ;  /* 0x000000105c7e7819 */ /* 0x010fe200000006ff */
[--C-:B------:R-:W-:Y:S01]  /*0660*/  FADD.FTZ R128, R90, R127.reuse ;  /* 0x0000007f5a807221 */ /* 0x100fe20000010000 */
[----:B------:R-:W-:-:S02]  /*0670*/  PRMT R127, R92, 0x7632, R127 ;  /* 0x000076325c7f7816 */ /* 0x000fc4000000007f */
[----:B--2---:R-:W-:Y:S01]  /*0680*/  SHF.L.U32 R135, R98, 0x10, RZ ;  /* 0x0000001062877819 */ /* 0x004fe200000006ff */
[----:B------:R-:W-:Y:S01]  /*0690*/  FADD.FTZ R128, R125, R128 ;  /* 0x000000807d807221 */ /* 0x000fe20000010000 */
[----:B------:R-:W-:Y:S02]  /*06a0*/  SHF.L.U32 R92, R127, 0x10, RZ ;  /* 0x000000107f5c7819 */ /* 0x000fe400000006ff */
[----:B------:R-:W-:Y:S01]  /*06b0*/  SHF.L.U32 R127, R93, 0x10, RZ ;  /* 0x000000105d7f7819 */ /* 0x000fe200000006ff */
[--C-:B------:R-:W-:Y:S01]  /*06c0*/  FADD.FTZ R129, R91, R128.reuse ;  /* 0x000000805b817221 */ /* 0x100fe20000010000 */
[----:B------:R-:W-:Y:S02]  /*06d0*/  PRMT R128, R93, 0x7632, R128 ;  /* 0x000076325d807816 */ /* 0x000fe40000000080 */
[----:B------:R-:W-:Y:S01]  /*06e0*/  PRMT R138, R99, 0x7632, R138 ;  /* 0x00007632638a7816 */ /* 0x000fe2000000008a */
[----:B------:R-:W-:Y:S01]  /*06f0*/  FADD.FTZ R129, R126, R129 ;  /* 0x000000817e817221 */ /* 0x000fe20000010000 */
[----:B------:R-:W-:-:S02]  /*0700*/  SHF.L.U32 R93, R128, 0x10, RZ ;  /* 0x00000010805d7819 */ /* 0x000fc400000006ff */
[----:B------:R-:W-:Y:S01]  /*0710*/  SHF.L.U32 R128, R94, 0x10, RZ ;  /* 0x000000105e807819 */ /* 0x000fe200000006ff */
[--C-:B------:R-:W-:Y:S01]  /*0720*/  FADD.FTZ R130, R92, R129.reuse ;  /* 0x000000815c827221 */ /* 0x100fe20000010000 */
[----:B------:R-:W-:Y:S02]  /*0730*/  PRMT R129, R94, 0x7632, R129 ;  /* 0x000076325e817816 */ /* 0x000fe40000000081 */
[----:B------:R-:W-:Y:S01]  /*0740*/  SHF.L.U32 R139, R99, 0x10, RZ ;  /* 0x00000010638b7819 */ /* 0x000fe200000006ff */
[----:B------:R-:W-:Y:S01]  /*0750*/  FADD.FTZ R130, R127, R130 ;  /* 0x000000827f827221 */ /* 0x000fe20000010000 */
[----:B------:R-:W-:Y:S02]  /*0760*/  SHF.L.U32 R94, R129, 0x10, RZ ;  /* 0x00000010815e7819 */ /* 0x000fe400000006ff */
[----:B------:R-:W-:Y:S01]  /*0770*/  SHF.L.U32 R129, R95, 0x10, RZ ;  /* 0x000000105f817819 */ /* 0x000fe200000006ff */
[--C-:B------:R-:W-:Y:S01]  /*0780*/  FADD.FTZ R131, R93, R130.reuse ;  /* 0x000000825d837221 */ /* 0x100fe20000010000 */
[----:B------:R-:W-:-:S02]  /*0790*/  PRMT R130, R95, 0x7632, R130 ;  /* 0x000076325f827816 */ /* 0x000fc40000000082 */
[----:B------:R-:W-:Y:S01]  /*07a0*/  SHF.L.U32 R138, R138, 0x10, RZ ;  /* 0x000000108a8a7819 */ /* 0x000fe200000006ff */
        /* <DEDUP_REMOVED lines=35> */
[----:B------:R-:W-:Y:S01]  /*09e0*/  PRMT R144, R113, 0x7632, R144 ;  /* 0x0000763271907816 */ /* 0x000fe20000000090 */
        /* <DEDUP_REMOVED lines=18> */
[--C-:B------:R-:W-:Y:S01]  /*0b10*/  FADD.FTZ R99, R153, R98.reuse ;  /* 0x0000006299637221 */ /* 0x100fe20000010000 */
[C---:B------:R-:W-:Y:S02]  /*0b20*/  PRMT R98, R104.reuse, 0x7632, R98 ;  /* 0x0000763268627816 */ /* 0x040fe40000000062 */
        /* <DEDUP_REMOVED lines=28> */
[----:B------:R-:W-:Y:S02]  /*0cf0*/  SHF.L.U32 R103, R103, 0x10, RZ ;  /* 0x0000001067677819 */ /* 0x000fe400000006ff */
[C---:B------:R-:W-:Y:S01]  /*0d00*/  SHF.L.U32 R133, R110.reuse, 0x10, RZ ;  /* 0x000000106e857819 */ /* 0x040fe200000006ff */
[--C-:B------:R-:W-:Y:S01]  /*0d10*/  FADD.FTZ R136, R109, R132.reuse ;  /* 0x000000846d887221 */ /* 0x100fe20000010000 */
[----:B------:R-:W-:-:S03]  /*0d20*/  PRMT R132, R110, 0x7632, R132 ;  /* 0x000076326e847816 */ /* 0x000fc60000000084 */
[----:B------:R-:W-:Y:S01]  /*0d30*/  FADD.FTZ R136, R103, R136 ;  /* 0x0000008867887221 */ /* 0x000fe20000010000 */
[----:B------:R-:W-:-:S03]  /*0d40*/  SHF.L.U32 R132, R132, 0x10, RZ ;  /* 0x0000001084847819 */ /* 0x000fc600000006ff */
[--C-:B------:R-:W-:Y:S01]  /*0d50*/  FADD.FTZ R141, R133, R136.reuse ;  /* 0x00000088858d7221 */ /* 0x100fe20000010000 */
[----:B------:R-:W-:-:S03]  /*0d60*/  PRMT R136, R111, 0x7632, R136 ;  /* 0x000076326f887816 */ /* 0x000fc60000000088 */
[----:B------:R-:W-:Y:S01]  /*0d70*/  FADD.FTZ R110, R132, R141 ;  /* 0x0000008d846e7221 */ /* 0x000fe20000010000 */
[----:B------:R-:W-:Y:S02]  /*0d80*/  SHF.L.U32 R136, R136, 0x10, RZ ;  /* 0x0000001088887819 */ /* 0x000fe400000006ff */
[----:B------:R-:W-:Y:S01]  /*0d90*/  SHF.L.U32 R141, R112, 0x10, RZ ;  /* 0x00000010708d7819 */ /* 0x000fe200000006ff */
        /* <DEDUP_REMOVED lines=56> */
[----:B------:R-:W-:-:S04]  /*1120*/  FMUL.FTZ R110, R110, 0.00043402778101153671741 ;  /* 0x39e38e396e6e7820 */ /* 0x000fc80000410000 */
        /* <DEDUP_REMOVED lines=149> */
[----:B0-----:R-:W-:Y:S01]  /*1a80*/  FADD.FTZ R162, R113, R162 ;  /* 0x000000a271a27221 */ /* 0x001fe20000010000 */
[----:B------:R-:W-:-:S04]  /*1a90*/  @!P1 LEA R113, R4, UR8, 0x3 ;  /* 0x0000000804719c11 */ /* 0x000fc8000f8e18ff */
[----:B------:R-:W0:Y:S02]  /*1aa0*/  SHFL.BFLY PT, R163, R162, 0x8, 0x1f ;  /* 0x0d001f00a2a37f89 */ /* 0x000e2400000e0000 */
[----:B0-----:R-:W-:Y:S01]  /*1ab0*/  FADD.FTZ R163, R162, R163 ;  /* 0x000000a3a2a37221 */ /* 0x001fe20000010000 */
[----:B------:R-:W-:Y:S01]  /*1ac0*/  @!P2 LEA R162, R3, UR8, 0x3 ;  /* 0x0000000803a2ac11 */ /* 0x000fe2000f8e18ff */
[----:B------:R-:W-:-:S03]  /*1ad0*/  ULOP3.LUT UR8, UR4, 0x1, URZ, 0xc0, !UPT ;  /* 0x0000000104087892 */ /* 0x000fc6000f8ec0ff */
[----:B------:R-:W0:Y:S01]  /*1ae0*/  SHFL.BFLY PT, R164, R163, 0x10, 0x1f ;  /* 0x0e001f00a3a47f89 */ /* 0x000e2200000e0000 */
[----:B------:R-:W-:Y:S01]  /*1af0*/  UISETP.NE.AND UP1, UPT, UR8, URZ, UPT ;  /* 0x000000ff0800728c */ /* 0x000fe2000bf25270 */
[----:B0-----:R-:W-:Y:S01]  /*1b00*/  FADD.FTZ R111, R163, R164 ;  /* 0x000000a4a36f7221 */ /* 0x001fe20000010000 */
[----:B------:R-:W-:Y:S01]  /*1b10*/  HFMA2 R163, -RZ, RZ, 0, 0 ;  /* 0x00000000ffa37431 */ /* 0x000fe200000001ff */
[----:B------:R-:W-:-:S03]  /*1b20*/  @!P2 MOV R163, 0x45100000 ;  /* 0x4510000000a3a802 */ /* 0x000fc60000000f00 */
[----:B------:R0:W-:Y:S04]  /*1b30*/  @!P1 STS.64 [R113], R110 ;  /* 0x0000006e71009388 */ /* 0x0001e80000000a00 */
[----:B------:R-:W-:Y:S01]  /*1b40*/  SHFL.DOWN PT, R112, R163, 0x2, 0x1f ;  /* 0x08401f00a3707f89 */ /* 0x000fe200000e0000 */
[----:B0-----:R-:W-:Y:S01]  /*1b50*/  CS2R R110, SRZ ;  /* 0x00000000006e7805 */ /* 0x001fe2000001ff00 */
[----:B------:R-:W-:Y:S06]  /*1b60*/  BAR.SYNC.DEFER_BLOCKING 0x0 ;  /* 0x0000000000007b1d */ /* 0x000fec0000010000 */
[----:B------:R-:W0:Y:S04]  /*1b70*/  @!P2 LDS.64 R110, [R162] ;  /* 0x00000000a26ea984 */ /* 0x000e280000000a00 */
[----:B0-----:R-:W0:Y:S02]  /*1b80*/  SHFL.DOWN PT, R165, R110, 0x2, 0x1f ;  /* 0x08401f006ea57f89 */ /* 0x001e2400000e0000 */
[----:B0-----:R-:W-:-:S04]  /*1b90*/  FADD.FTZ R164, -R165, R110 ;  /* 0x0000006ea5a47221 */ /* 0x001fc80000010100 */
[----:B------:R-:W-:-:S04]  /*1ba0*/  FMUL.FTZ R164, R164, R164 ;  /* 0x000000a4a4a47220 */ /* 0x000fc80000410000 */
[----:B------:R-:W-:Y:S01]  /*1bb0*/  FMUL.FTZ R113, R164, R163 ;  /* 0x000000a3a4717220 */ /* 0x000fe20000410000 */
[----:B------:R-:W-:-:S03]  /*1bc0*/  FMUL.FTZ R164, R112, R165 ;  /* 0x000000a570a47220 */ /* 0x000fc60000410000 */
[C---:B------:R-:W-:Y:S01]  /*1bd0*/  FMUL.FTZ R113, R112.reuse, R113 ;  /* 0x0000007170717220 */ /* 0x040fe20000410000 */
[----:B------:R-:W-:Y:S01]  /*1be0*/  FFMA.FTZ R164, R163, R110, R164 ;  /* 0x0000006ea3a47223 */ /* 0x000fe200000100a4 */
[----:B------:R-:W-:Y:S01]  /*1bf0*/  FADD.FTZ R112, R112, R163 ;  /* 0x000000a370707221 */ /* 0x000fe20000010000 */
        /* <DEDUP_REMOVED lines=9> */
[----:B------:R-:W-:-:S04]  /*1c90*/  FMUL.FTZ R162, R162, R162 ;  /* 0x000000a2a2a27220 */ /* 0x000fc80000410000 */
[----:B------:R-:W-:-:S04]  /*1ca0*/  FMUL.FTZ R162, R112, R162 ;  /* 0x000000a270a27220 */ /* 0x000fc80000410000 */
[----:B------:R-:W-:Y:S01]  /*1cb0*/  FMUL.FTZ R164, R165, R162 ;  /* 0x000000a2a5a47220 */ /* 0x000fe20000410000 */
[C---:B------:R-:W-:Y:S01]  /*1cc0*/  FFMA.FTZ R162, R112.reuse, R163, R110 ;  /* 0x000000a370a27223 */ /* 0x040fe2000001006e */
[----:B------:R-:W-:Y:S01]  /*1cd0*/  FADD.FTZ R165, R112, R165 ;  /* 0x000000a570a57221 */ /* 0x000fe20000010000 */
[----:B------:R-:W0:Y:S05]  /*1ce0*/  SHFL.DOWN PT, R110, R113, 0x1, 0x1f ;  /* 0x08201f00716e7f89 */ /* 0x000e2a00000e0000 */
[----:B------:R-:W1:Y:S02]  /*1cf0*/  MUFU.RCP R165, R165 ;  /* 0x000000a500a57308 */ /* 0x000e640000001000 */
[----:B-1----:R-:W-:Y:S01]  /*1d00*/  FMUL.FTZ R112, R165, R162 ;  /* 0x000000a2a5707220 */ /* 0x002fe20000410000 */
[----:B0-----:R-:W-:Y:S01]  /*1d10*/  FADD.FTZ R110, R113, R110 ;  /* 0x0000006e716e7221 */ /* 0x001fe20000010000 */
[----:B------:R-:W-:Y:S01]  /*1d20*/  IADD3 R162, PT, PT, RZ, -UR8, RZ ;  /* 0x80000008ffa27c10 */ /* 0x000fe2000fffe0ff */
[----:B------:R-:W-:-:S02]  /*1d30*/  USEL UR8, UR19, URZ, UP1 ;  /* 0x000000ff13087287 */ /* 0x000fc40008800000 */
[----:B------:R-:W-:Y:S01]  /*1d40*/  FFMA.FTZ R164, R165, R164, R110 ;  /* 0x000000a4a5a47223 */ /* 0x000fe2000001006e */
[----:B------:R-:W-:Y:S01]  /*1d50*/  LOP3.LUT R162, R162, UR6, RZ, 0xc0, !PT ;  /* 0x00000006a2a27c12 */ /* 0x000fe2000f8ec0ff */
[----:B------:R-:W0:Y:S01]  /*1d60*/  LDC.64 R110, c[0x0][0x3c0] ;  /* 0x0000f000ff6e7b82 */ /* 0x000e220000000a00 */
[----:B------:R-:W-:Y:S01]  /*1d70*/  SHFL.IDX PT, R112, R112, RZ, 0x1f ;  /* 0x00001fff70707589 */ /* 0x000fe200000e0000 */
[----:B------:R-:W-:Y:S01]  /*1d80*/  UIADD3 UR18, UP1, UPT, UR8, UR10, URZ ;  /* 0x0000000a08127290 */ /* 0x000fe2000ff3e0ff */
[----:B------:R-:W-:Y:S02]  /*1d90*/  IADD3 R162, P1, PT, R162, UR7, RZ ;  /* 0x00000007a2a27c10 */ /* 0x000fe4000ff3e0ff */
[----:B------:R-:W1:Y:S01]  /*1da0*/  SHFL.IDX PT, R113, R164, RZ, 0x1f ;  /* 0x00001fffa4717589 */ /* 0x000e6200000e0000 */
[----:B------:R-:W-:Y:S01]  /*1db0*/  ULEA.HI.X.SX32 UR14, UR8, URZ, 0x1, UP1 ;  /* 0x000000ff080e7291 */ /* 0x000fe200088f0eff */
[----:B------:R-:W-:Y:S02]  /*1dc0*/  IADD3.X R163, PT, PT, RZ, RZ, RZ, P1, !PT ;  /* 0x000000ffffa37210 */ /* 0x000fe40000ffe4ff */
[----:B------:R-:W-:-:S02]  /*1dd0*/  ISETP.GT.U32.AND P1, PT, R3, 0x1, PT ;  /* 0x000000010300780c */ /* 0x000fc40003f24070 */
[----:B0-----:R-:W-:-:S04]  /*1de0*/  LEA R110, P2, R162, R110, 0x3 ;  /* 0x0000006ea26e7211 */ /* 0x001fc800078418ff */
[----:B------:R-:W-:Y:S02]  /*1df0*/  LEA.HI.X R111, R162, R111, R163, 0x3, P2 ;  /* 0x0000006fa26f7211 */ /* 0x000fe400010f1ca3 */
[----:B------:R-:W-:Y:S02]  /*1e00*/  ISETP.NE.AND P2, PT, R0, RZ, PT ;  /* 0x000000ff0000720c */ /* 0x000fe40003f45270 */
[----:B------:R-:W-:-:S11]  /*1e10*/  MOV R163, UR15 ;  /* 0x0000000f00a37c02 */ /* 0x000fd60008000f00 */
[----:B------:R-:W-:-:S05]  /*1e20*/  @!P2 IMAD.WIDE.U32 R162, R163, 0x8, R110 ;  /* 0x00000008a3a2a825 */ /* 0x000fca00078e006e */
[----:B-1----:R0:W-:Y:S01]  /*1e30*/  @!P2 STG.E.64 desc[UR16][R162.64], R112 ;  /* 0x00000070a200a986 */ /* 0x0021e2000c101b10 */
[----:B------:R-:W-:Y:S05]  /*1e40*/  @P2 BRA `(.L_x_296) ;  /* 0x0000000000542947 */ /* 0x000fea0003800000 */
[----:B------:R-:W1:Y:S01]  /*1e50*/  LDCU.64 UR12, c[0x0][0x3c8] ;  /* 0x00007900ff0c77ac */ /* 0x000e620008000a00 */
[----:B------:R-:W-:Y:S01]  /*1e60*/  UISETP.GT.U32.AND UP1, UPT, UR4, 0x1, UPT ;  /* 0x000000010400788c */ /* 0x000fe2000bf24070 */
[----:B------:R-:W-:-:S03]  /*1e70*/  UMOV UR8, 0xffffffff ;  /* 0xffffffff00087882 */ /* 0x000fc60000000000 */
[----:B------:R-:W-:-:S06]  /*1e80*/  USEL UR8, UR8, 0x1, UP1 ;  /* 0x0000000108087887 */ /* 0x000fcc0008800000 */
[----:B------:R-:W-:Y:S01]  /*1e90*/  MOV R165, UR8 ;  /* 0x0000000800a57c02 */ /* 0x000fe20008000f00 */
[----:B-1----:R-:W-:-:S04]  /*1ea0*/  ULEA UR9, UP2, UR18, UR12, 0x2 ;  /* 0x0000000c12097291 */ /* 0x002fc8000f8410ff */
[----:B------:R-:W-:Y:S02]  /*1eb0*/  ULEA.HI.X UR11, UR18, UR13, UR14, 0x2, UP2 ;  /* 0x0000000d120b7291 */ /* 0x000fe400090f140e */
[----:B0-----:R-:W-:-:S04]  /*1ec0*/  MOV R112, UR9 ;  /* 0x0000000900707c02 */ /* 0x001fc80008000f00 */
[----:B------:R-:W-:Y:S01]  /*1ed0*/  MOV R113, UR11 ;  /* 0x0000000b00717c02 */ /* 0x000fe20008000f00 */
[----:B------:R-:W-:Y:S06]  /*1ee0*/  MEMBAR.ALL.GPU ;  /* 0x0000000000007992 */ /* 0x000fec000000a000 */
[----:B------:R-:W-:-:S00]  /*1ef0*/  ERRBAR ;  /* 0x00000000000079ab */ /* 0x000fc00000000000 */
[----:B------:R-:W-:Y:S06]  /*1f00*/  CGAERRBAR ;  /* 0x00000000000075ab */ /* 0x000fec0000000000 */
[----:B------:R0:W-:Y:S01]  /*1f10*/  REDG.E.ADD.S32.STRONG.GPU desc[UR16][R112.64], R165 ;  /* 0x000000a57000798e */ /* 0x0001e2000c12e310 */
[----:B------:R-:W-:-:S06]  /*1f20*/  UISETP.GE.U32.AND UP1, UPT, UR4, 0x2, UPT ;  /* 0x000000020400788c */ /* 0x000fcc000bf26070 */
[----:B------:R-:W-:-:S04]  /*1f30*/  PLOP3.LUT P2, PT, PT, PT, UP1, 0x80, 0x8 ;  /* 0x000000000008781c */ /* 0x000fc80003f4f018 */
[----:B------:R-:W-:-:S09]  /*1f40*/  SEL R163, RZ, 0x2, P2 ;  /* 0x00000002ffa37807 */ /* 0x000fd20001000000 */
.L_x_297:
[----:B------:R-:W2:Y:S04]  /*1f50*/  LDG.E.STRONG.GPU R162, desc[UR16][R112.64] ;  /* 0x0000001070a27981 */ /* 0x000ea8000c1ef900 */
[----:B--2---:R-:W-:Y:S01]  /*1f60*/  CCTL.IVALL ;  /* 0x00000000ff00798f */ /* 0x004fe20002000000 */
[----:B------:R-:W-:Y:S05]  /*1f70*/  YIELD ;  /* 0x0000000000007946 */ /* 0x000fea0003800000 */
[----:B------:R-:W-:-:S13]  /*1f80*/  ISETP.NE.AND P2, PT, R162, R163, PT ;  /* 0x000000a3a200720c */ /* 0x000fda0003f45270 */
[----:B------:R-:W-:Y:S05]  /*1f90*/  @P2 BRA `(.L_x_297) ;  /* 0xfffffffc00ec2947 */ /* 0x000fea000383ffff */
.L_x_296:
[----:B------:R-:W-:Y:S05]  /*1fa0*/  WARPSYNC.ALL ;  /* 0x0000000000007948 */ /* 0x000fea0003800000 */
[----:B------:R-:W-:Y:S01]  /*1fb0*/  BAR.SYNC.DEFER_BLOCKING 0x0 ;  /* 0x0000000000007b1d */ /* 0x000fe20000010000 */
[----:B0-----:R-:W-:Y:S01]  /*1fc0*/  @!P1 IMAD.WIDE.U32 R112, R3, 0x8, R110 ;  /* 0x0000000803709825 */ /* 0x001fe200078e006e */
[----:B------:R-:W-:-:S06]  /*1fd0*/  CS2R R110, SRZ ;  /* 0x00000000006e7805 */ /* 0x000fcc000001ff00 */
[----:B------:R0:W2:Y:S01]  /*1fe0*/  @!P1 LDG.E.64 R110, desc[UR16][R112.64] ;  /* 0x00000010706e9981 */ /* 0x0000a2000c1e1b00 */
[----:B------:R-:W-:Y:S01]  /*1ff0*/  HFMA2 R165, -RZ, RZ, 0, 0 ;  /* 0x00000000ffa57431 */ /* 0x000fe200000001ff */
[----:B------:R-:W-:Y:S01]  /*2000*/  @!P1 MOV R165, 0x46100000 ;  /* 0x4610000000a59802 */ /* 0x000fe20000000f00 */
[----:B------:R-:W-:Y:S02]  /*2010*/  UIADD3 UR4, UPT, UPT, UR4, 0x1, URZ ;  /* 0x0000000104047890 */ /* 0x000fe4000fffe0ff */
[----:B------:R-:W-:Y:S02]  /*2020*/  UPLOP3.LUT UP0, UPT, UPT, UPT, UP0, 0x40, 0x4 ;  /* 0x000000000004789c */ /* 0x000fe40003f0e800 */
[----:B------:R-:W0:Y:S01]  /*2030*/  SHFL.DOWN PT, R162, R165, 0x1, 0x1f ;  /* 0x08201f00a5a27f89 */ /* 0x000e2200000e0000 */
[----:B------:R-:W-:Y:S01]  /*2040*/  ULOP3.LUT UR4, UR4, 0x3, URZ, 0xc0, !UPT ;  /* 0x0000000304047892 */ /* 0x000fe2000f8ec0ff */
[----:B0-----:R-:W-:Y:S02]  /*2050*/  FADD.FTZ R113, R162, R165 ;  /* 0x000000a5a2717221 */ /* 0x001fe40000010000 */
[----:B--2---:R-:W0:Y:S04]  /*2060*/  SHFL.DOWN PT, R164, R111, 0x1, 0x1f ;  /* 0x08201f006fa47f89 */ /* 0x004e2800000e0000 */
[----:B------:R-:W1:Y:S01]  /*2070*/  SHFL.DOWN PT, R163, R110, 0x1, 0x1f ;  /* 0x08201f006ea37f89 */ /* 0x000e6200000e0000 */
[----:B0-----:R-:W-:Y:S01]  /*2080*/  FADD.FTZ R164, R164, R111 ;  /* 0x0000006fa4a47221 */ /* 0x001fe20000010000 */
[----:B-1----:R-:W-:-:S04]  /*2090*/  FADD.FTZ R111, -R163, R110 ;  /* 0x0000006ea36f7221 */ /* 0x002fc80000010100 */
[----:B------:R-:W-:-:S04]  /*20a0*/  FMUL.FTZ R112, R111, R111 ;  /* 0x0000006f6f707220 */ /* 0x000fc80000410000 */
[----:B------:R-:W-:-:S04]  /*20b0*/  FMUL.FTZ R111, R112, R165 ;  /* 0x000000a5706f7220 */ /* 0x000fc80000410000 */
[C---:B------:R-:W-:Y:S01]  /*20c0*/  FMUL.FTZ R112, R162.reuse, R111 ;  /* 0x0000006fa2707220 */ /* 0x040fe20000410000 */
[----:B------:R-:W-:Y:S01]  /*20d0*/  FMUL.FTZ R162, R162, R163 ;  /* 0x000000a3a2a27220 */ /* 0x000fe20000410000 */
[----:B------:R0:W1:Y:S01]  /*20e0*/  MUFU.RCP R111, R113 ;  /* 0x00000071006f7308 */ /* 0x0000620000001000 */
[----:B------:R-:W-:Y:S02]  /*20f0*/  MOV R163, UR5 ;  /* 0x0000000500a37c02 */ /* 0x000fe40008000f00 */
[----:B------:R-:W-:Y:S01]  /*2100*/  FFMA.FTZ R162, R165, R110, R162 ;  /* 0x0000006ea5a27223 */ /* 0x000fe200000100a2 */
[----:B------:R-:W-:Y:S01]  /*2110*/  MOV R165, UR5 ;  /* 0x0000000500a57c02 */ /* 0x000fe20008000f00 */
[----:B------:R-:W-:Y:S01]  /*2120*/  UIADD3 UR5, UPT, UPT, UR5, UR19, URZ ;  /* 0x0000001305057290 */ /* 0x000fe2000fffe0ff */
[----:B0-----:R-:W0:Y:S01]  /*2130*/  LDC R113, c[0x0][0x3d0] ;  /* 0x0000f400ff717b82 */ /* 0x001e220000000800 */
[C---:B-1----:R-:W-:Y:S01]  /*2140*/  FMUL.FTZ R162, R111.reuse, R162 ;  /* 0x000000a26fa27220 */ /* 0x042fe20000410000 */
[----:B------:R-:W-:-:S06]  /*2150*/  FFMA.FTZ R112, R111, R112, R164 ;  /* 0x000000706f707223 */ /* 0x000fcc00000100a4 */
[----:B------:R-:W1:Y:S01]  /*2160*/  @P0 LDC.64 R110, c[0x0][0x3a0] ;  /* 0x0000e800ff6e0b82 */ /* 0x000e620000000a00 */
[----:B------:R-:W2:Y:S04]  /*2170*/  SHFL.IDX PT, R162, R162, RZ, 0x1f ;  /* 0x00001fffa2a27589 */ /* 0x000ea800000e0000 */
[----:B------:R-:W0:Y:S01]  /*2180*/  SHFL.IDX PT, R112, R112, RZ, 0x1f ;  /* 0x00001fff70707589 */ /* 0x000e2200000e0000 */
[----:B-1----:R-:W-:Y:S01]  /*2190*/  @P0 IMAD.WIDE R110, R163, 0x4, R110 ;  /* 0x00000004a36e0825 */ /* 0x002fe200078e026e */
[----:B--2---:R-:W-:-:S03]  /*21a0*/  R2UR UR8, R162 ;  /* 0x00000000a20872ca */ /* 0x004fc600000e0000 */
[----:B0-----:R-:W-:-:S06]  /*21b0*/  FFMA.FTZ R113, R112, 5.4253472626442089677e-05, R113 ;  /* 0x38638e3970717823 */ /* 0x001fcc0000010071 */
[----:B------:R-:W0:Y:S04]  /*21c0*/  MUFU.RSQ R113, R113 ;  /* 0x0000007100717308 */ /* 0x000e280000001400 */
[----:B------:R-:W-:Y:S01]  /*21d0*/  MOV R163, UR8 ;  /* 0x0000000800a37c02 */ /* 0x000fe20008000f00 */
        /* <DEDUP_REMOVED lines=14> */
[----:B0-----:R-:W-:Y:S01]  /*22c0*/  R2UR UR9, R113 ;  /* 0x00000000710972ca */ /* 0x001fe200000e0000 */
[----:B------:R-:W-:Y:S01]  /*22d0*/  FADD.FTZ R127, R127, -UR8 ;  /* 0x800000087f7f7e21 */ /* 0x000fe20008010000 */
[----:B-1----:R-:W0:Y:S01]  /*22e0*/  @P0 LDC.64 R110, c[0x0][0x3a8] ;  /* 0x0000ea00ff6e0b82 */ /* 0x002e220000000a00 */
        /* <DEDUP_REMOVED lines=20> */
[----:B------:R-:W-:Y:S01]  /*2430*/  F2FP.BF16.F32.PACK_AB R15, RZ, R15 ;  /* 0x0000000fff0f723e */ /* 0x000fe200000010ff */
[----:B------:R-:W-:Y:S01]  /*2440*/  FADD.FTZ R112, R134, -UR8 ;  /* 0x8000000886707e21 */ /* 0x000fe20008010000 */
[----:B------:R-:W-:Y:S01]  /*2450*/  F2FP.BF16.F32.PACK_AB R88, RZ, R88 ;  /* 0x00000058ff58723e */ /* 0x000fe200000010ff */
[----:B0-----:R-:W-:Y:S01]  /*2460*/  @P0 IMAD.WIDE R110, R165, 0x4, R110 ;  /* 0x00000004a56e0825 */ /* 0x001fe200078e026e */
[----:B------:R-:W-:-:S03]  /*2470*/  MOV R165, UR9 ;  /* 0x0000000900a57c02 */ /* 0x000fc60008000f00 */
[----:B------:R-:W-:Y:S01]  /*2480*/  FMUL.FTZ R92, R92, UR9 ;  /* 0x000000095c5c7c20 */ /* 0x000fe20008410000 */
[----:B------:R-:W-:Y:S01]  /*2490*/  F2FP.BF16.F32.PACK_AB R89, RZ, R89 ;  /* 0x00000059ff59723e */ /* 0x000fe200000010ff */
[----:B------:R-:W-:Y:S01]  /*24a0*/  FMUL.FTZ R134, R96, UR9 ;  /* 0x0000000960867c20 */ /* 0x000fe20008410000 */
[----:B------:R-:W-:Y:S01]  /*24b0*/  F2FP.BF16.F32.PACK_AB R124, RZ, R124 ;  /* 0x0000007cff7c723e */ /* 0x000fe200000010ff */
[----:B------:R0:W-:Y:S01]  /*24c0*/  @P0 STG.E desc[UR16][R110.64], R165 ;  /* 0x000000a56e000986 */ /* 0x0001e2000c101910 */
[----:B------:R-:W-:Y:S01]  /*24d0*/  F2FP.BF16.F32.PACK_AB R90, RZ, R90 ;  /* 0x0000005aff5a723e */ /* 0x000fe200000010ff */
[----:B------:R-:W-:Y:S01]  /*24e0*/  FADD.FTZ R150, R150, -UR8 ;  /* 0x8000000896967e21 */ /* 0x000fe20008010000 */
[----:B------:R-:W-:Y:S01]  /*24f0*/  F2FP.BF16.F32.PACK_AB R125, RZ, R125 ;  /* 0x0000007dff7d723e */ /* 0x000fe200000010ff */
[----:B------:R-:W-:Y:S01]  /*2500*/  FMUL.FTZ R127, R127, UR9 ;  /* 0x000000097f7f7c20 */ /* 0x000fe20008410000 */
[----:B------:R-:W-:Y:S01]  /*2510*/  F2FP.BF16.F32.PACK_AB R91, RZ, R91 ;  /* 0x0000005bff5b723e */ /* 0x000fe200000010ff */
[----:B------:R-:W-:Y:S01]  /*2520*/  FADD.FTZ R96, R143, -UR8 ;  /* 0x800000088f607e21 */ /* 0x000fe20008010000 */
[----:B------:R-:W-:Y:S01]  /*2530*/  PRMT R14, R14, 0x5410, R15 ;  /* 0x000054100e0e7816 */ /* 0x000fe2000000000f */
[----:B------:R-:W-:Y:S01]  /*2540*/  FADD.FTZ R140, R140, -UR8 ;  /* 0x800000088c8c7e21 */ /* 0x000fe20008010000 */
[----:B------:R-:W-:Y:S01]  /*2550*/  PRMT R15, R88, 0x5410, R89 ;  /* 0x00005410580f7816 */ /* 0x000fe20000000059 */
[----:B------:R-:W-:Y:S01]  /*2560*/  FADD.FTZ R146, R146, -UR8 ;  /* 0x8000000892927e21 */ /* 0x000fe20008010000 */
[----:B------:R-:W-:Y:S01]  /*2570*/  PRMT R124, R124, 0x5410, R90 ;  /* 0x000054107c7c7816 */ /* 0x000fe2000000005a */
[----:B0-----:R-:W0:Y:S01]  /*2580*/  LDC.64 R110, c[0x0][0x398] ;  /* 0x0000e600ff6e7b82 */ /* 0x001e220000000a00 */
[----:B------:R-:W-:Y:S01]  /*2590*/  PRMT R125, R125, 0x5410, R91 ;  /* 0x000054107d7d7816 */ /* 0x000fe2000000005b */
[----:B-----5:R-:W-:-:S02]  /*25a0*/  HFMA2.BF16_V2 R88, R52, R14, R16 ;  /* 0x0000000e34587231 */ /* 0x020fc40000200010 */
[----:B------:R-:W-:Y:S02]  /*25b0*/  HFMA2.BF16_V2 R89, R53, R15, R17 ;  /* 0x0000000f35597231 */ /* 0x000fe40000200011 */
[----:B------:R-:W-:Y:S02]  /*25c0*/  HFMA2.BF16_V2 R90, R54, R124, R18 ;  /* 0x0000007c365a7231 */ /* 0x000fe40000200012 */
[----:B------:R-:W-:Y:S01]  /*25d0*/  FADD.FTZ R149, R149, -UR8 ;  /* 0x8000000895957e21 */ /* 0x000fe20008010000 */
[----:B------:R-:W-:Y:S02]  /*25e0*/  HFMA2.BF16_V2 R91, R55, R125, R19 ;  /* 0x0000007d375b7231 */ /* 0x000fe40000200013 */
[----:B------:R-:W-:Y:S01]  /*25f0*/  FADD.FTZ R153, R153, -UR8 ;  /* 0x8000000899997e21 */ /* 0x000fe20008010000 */
[----:B------:R-:W-:Y:S01]  /*2600*/  FADD.FTZ R152, R152, -UR8 ;  /* 0x8000000898987e21 */ /* 0x000fe20008010000 */
[----:B------:R-:W-:Y:S01]  /*2610*/  FMUL.FTZ R143, R138, UR9 ;  /* 0x000000098a8f7c20 */ /* 0x000fe20008410000 */
[----:B------:R-:W-:Y:S01]  /*2620*/  F2FP.BF16.F32.PACK_AB R92, RZ, R92 ;  /* 0x0000005cff5c723e */ /* 0x000fe200000010ff */
[----:B------:R-:W-:Y:S01]  /*2630*/  FMUL.FTZ R138, R96, UR9 ;  /* 0x00000009608a7c20 */ /* 0x000fe20008410000 */
[----:B------:R-:W-:Y:S01]  /*2640*/  FMUL.FTZ R140, R140, UR9 ;  /* 0x000000098c8c7c20 */ /* 0x000fe20008410000 */
[----:B------:R-:W-:Y:S01]  /*2650*/  FMUL.FTZ R146, R146, UR9 ;  /* 0x0000000992927c20 */ /* 0x000fe20008410000 */
[----:B------:R-:W-:Y:S01]  /*2660*/  FMUL.FTZ R149, R149, UR9 ;  /* 0x0000000995957c20 */ /* 0x000fe20008410000 */
[----:B------:R-:W-:Y:S01]  /*2670*/  FMUL.FTZ R152, R152, UR9 ;  /* 0x0000000998987c20 */ /* 0x000fe20008410000 */
[----:B------:R-:W-:Y:S01]  /*2680*/  F2FP.BF16.F32.PACK_AB R134, RZ, R134 ;  /* 0x00000086ff86723e */ /* 0x000fe200000010ff */
[----:B------:R-:W-:Y:S01]  /*2690*/  FADD.FTZ R104, R104, -UR8 ;  /* 0x8000000868687e21 */ /* 0x000fe20008010000 */
[----:B------:R-:W-:Y:S01]  /*26a0*/  F2FP.BF16.F32.PACK_AB R143, RZ, R143 ;  /* 0x0000008fff8f723e */ /* 0x000fe200000010ff */
[----:B------:R-:W-:Y:S01]  /*26b0*/  FADD.FTZ R98, R98, -UR8 ;  /* 0x8000000862627e21 */ /* 0x000fe20008010000 */
[----:B------:R-:W-:Y:S01]  /*26c0*/  F2FP.BF16.F32.PACK_AB R138, RZ, R138 ;  /* 0x0000008aff8a723e */ /* 0x000fe200000010ff */
[----:B------:R-:W-:Y:S01]  /*26d0*/  FADD.FTZ R108, R108, -UR8 ;  /* 0x800000086c6c7e21 */ /* 0x000fe20008010000 */
[----:B------:R-:W-:Y:S01]  /*26e0*/  F2FP.BF16.F32.PACK_AB R140, RZ, R140 ;  /* 0x0000008cff8c723e */ /* 0x000fe200000010ff */
[----:B------:R-:W-:Y:S01]  /*26f0*/  FADD.FTZ R102, R102, -UR8 ;  /* 0x8000000866667e21 */ /* 0x000fe20008010000 */
[----:B0-----:R-:W-:-:S04]  /*2700*/  IMAD.WIDE.U32 R14, R13, 0x10, R110 ;  /* 0x000000100d0e7825 */ /* 0x001fc800078e006e */
[----:B------:R-:W-:Y:S01]  /*2710*/  FMUL.FTZ R13, R126, UR9 ;  /* 0x000000097e0d7c20 */ /* 0x000fe20008410000 */
[----:B------:R-:W-:Y:S01]  /*2720*/  F2FP.BF16.F32.PACK_AB R146, RZ, R146 ;  /* 0x00000092ff92723e */ /* 0x000fe200000010ff */
[----:B------:R-:W-:Y:S01]  /*2730*/  FADD.FTZ R105, R105, -UR8 ;  /* 0x8000000869697e21 */ /* 0x000fe20008010000 */
[----:B------:R-:W-:Y:S01]  /*2740*/  F2FP.BF16.F32.PACK_AB R149, RZ, R149 ;  /* 0x00000095ff95723e */ /* 0x000fe200000010ff */
[----:B------:R0:W-:Y:S01]  /*2750*/  STG.E.128 desc[UR16][R14.64], R88 ;  /* 0x000000580e007986 */ /* 0x0001e2000c101d10 */
[----:B------:R-:W-:Y:S01]  /*2760*/  F2FP.BF16.F32.PACK_AB R13, RZ, R13 ;  /* 0x0000000dff0d723e */ /* 0x000fe200000010ff */
[----:B------:R-:W-:Y:S01]  /*2770*/  IMAD.WIDE.U32 R124, R10, 0x10, R110 ;  /* 0x000000100a7c7825 */ /* 0x000fe200078e006e */
[----:B------:R-:W-:-:S03]  /*2780*/  F2FP.BF16.F32.PACK_AB R152, RZ, R152 ;  /* 0x00000098ff98723e */ /* 0x000fc600000010ff */
[----:B------:R-:W-:Y:S01]  /*2790*/  FADD.FTZ R99, R99, -UR8 ;  /* 0x8000000863637e21 */ /* 0x000fe20008010000 */
[----:B------:R-:W-:Y:S01]  /*27a0*/  PRMT R13, R13, 0x5410, R92 ;  /* 0x000054100d0d7816 */ /* 0x000fe2000000005c */
[----:B------:R-:W-:Y:S01]  /*27b0*/  FADD.FTZ R106, R106, -UR8 ;  /* 0x800000086a6a7e21 */ /* 0x000fe20008010000 */
[----:B------:R-:W-:Y:S01]  /*27c0*/  PRMT R138, R138, 0x5410, R140 ;  /* 0x000054108a8a7816 */ /* 0x000fe2000000008c */
[----:B------:R-:W-:Y:S01]  /*27d0*/  FADD.FTZ R100, R100, -UR8 ;  /* 0x8000000864647e21 */ /* 0x000fe20008010000 */
[----:B------:R-:W-:Y:S01]  /*27e0*/  FADD.FTZ R107, R107, -UR8 ;  /* 0x800000086b6b7e21 */ /* 0x000fe20008010000 */
[----:B------:R-:W-:Y:S01]  /*27f0*/  FADD.FTZ R101, R101, -UR8 ;  /* 0x8000000865657e21 */ /* 0x000fe20008010000 */
[----:B------:R-:W-:Y:S01]  /*2800*/  FADD.FTZ R109, R109, -UR8 ;  /* 0x800000086d6d7e21 */ /* 0x000fe20008010000 */
[----:B------:R-:W-:Y:S02]  /*2810*/  HFMA2.BF16_V2 R92, R64, R138, R28 ;  /* 0x0000008a405c7231 */ /* 0x000fe4000020001c */
[----:B------:R-:W-:Y:S01]  /*2820*/  FADD.FTZ R103, R103, -UR8 ;  /* 0x8000000867677e21 */ /* 0x000fe20008010000 */
[----:B------:R-:W-:Y:S01]  /*2830*/  FADD.FTZ R133, R133, -UR8 ;  /* 0x8000000885857e21 */ /* 0x000fe20008010000 */
[----:B------:R-:W-:Y:S01]  /*2840*/  FADD.FTZ R132, R132, -UR8 ;  /* 0x8000000884847e21 */ /* 0x000fe20008010000 */
[----:B------:R-:W-:Y:S01]  /*2850*/  FADD.FTZ R137, R137, -UR8 ;  /* 0x8000000889897e21 */ /* 0x000fe20008010000 */
[----:B------:R-:W-:Y:S01]  /*2860*/  FADD.FTZ R136, R136, -UR8 ;  /* 0x8000000888887e21 */ /* 0x000fe20008010000 */
[----:B0-----:R-:W-:Y:S01]  /*2870*/  F2FP.BF16.F32.PACK_AB R15, RZ, R93 ;  /* 0x0000005dff0f723e */ /* 0x001fe200000010ff */
        /* <DEDUP_REMOVED lines=14> */
[----:B------:R-:W-:Y:S01]  /*2960*/  IMAD.WIDE.U32 R96, R12, 0x10, R110 ;  /* 0x000000100c607825 */ /* 0x000fe200078e006e */
[----:B------:R-:W-:-:S03]  /*2970*/  F2FP.BF16.F32.PACK_AB R88, RZ, R88 ;  /* 0x00000058ff58723e */ /* 0x000fc600000010ff */
[----:B------:R-:W-:Y:S01]  /*2980*/  HFMA2.BF16_V2 R12, R56, R13, R20 ;  /* 0x0000000d380c7231 */ /* 0x000fe20000200014 */
[----:B------:R-:W-:Y:S01]  /*2990*/  F2FP.BF16.F32.PACK_AB R93, RZ, R93 ;  /* 0x0000005dff5d723e */ /* 0x000fe200000010ff */
[----:B------:R-:W-:Y:S01]  /*29a0*/  IMAD.WIDE.U32 R112, R6, 0x10, R110 ;  /* 0x0000001006707825 */ /* 0x000fe200078e006e */
[----:B------:R-:W-:-:S03]  /*29b0*/  F2FP.BF16.F32.PACK_AB R89, RZ, R89 ;  /* 0x00000059ff59723e */ /* 0x000fc600000010ff */
[----:B------:R-:W-:Y:S01]  /*29c0*/  FADD.FTZ R141, R141, -UR8 ;  /* 0x800000088d8d7e21 */ /* 0x000fe20008010000 */
        /* <DEDUP_REMOVED lines=17> */
[----:B------:R-:W-:Y:S01]  /*2ae0*/  FADD.FTZ R114, R114, -UR8 ;  /* 0x8000000872727e21 */ /* 0x000fe20008010000 */
[----:B------:R-:W-:Y:S01]  /*2af0*/  F2FP.BF16.F32.PACK_AB R150, RZ, R150 ;  /* 0x00000096ff96723e */ /* 0x000fe200000010ff */
[----:B------:R-:W-:Y:S01]  /*2b00*/  FADD.FTZ R151, R151, -UR8 ;  /* 0x8000000897977e21 */ /* 0x000fe20008010000 */
[----:B------:R-:W-:Y:S01]  /*2b10*/  PRMT R14, R14, 0x5410, R15 ;  /* 0x000054100e0e7816 */ /* 0x000fe2000000000f */
[----:B------:R-:W-:Y:S01]  /*2b20*/  FADD.FTZ R115, R115, -UR8 ;  /* 0x8000000873737e21 */ /* 0x000fe20008010000 */
        /* <DEDUP_REMOVED lines=19> */
[----:B------:R-:W-:-:S02]  /*2c60*/  HFMA2.BF16_V2 R94, R66, R147, R30 ;  /* 0x00000093425e7231 */ /* 0x000fc4000020001e */
[----:B------:R-:W-:Y:S01]  /*2c70*/  FMUL.FTZ R5, R104, UR9 ;  /* 0x0000000968057c20 */ /* 0x000fe20008410000 */
[----:B------:R-:W-:Y:S01]  /*2c80*/  HFMA2.BF16_V2 R95, R67, R150, R31 ;  /* 0x00000096435f7231 */ /* 0x000fe2000020001f */
[----:B------:R1:W-:Y:S01]  /*2c90*/  STG.E.128 desc[UR16][R112.64], R88 ;  /* 0x0000005870007986 */ /* 0x0003e2000c101d10 */
[----:B------:R-:W-:Y:S01]  /*2ca0*/  FMUL.FTZ R10, R98, UR9 ;  /* 0x00000009620a7c20 */ /* 0x000fe20008410000 */
[----:B------:R-:W-:Y:S01]  /*2cb0*/  FADD.FTZ R154, R154, -UR8 ;  /* 0x800000089a9a7e21 */ /* 0x000fe20008010000 */
[----:B------:R-:W-:Y:S01]  /*2cc0*/  FADD.FTZ R116, R116, -UR8 ;  /* 0x8000000874747e21 */ /* 0x000fe20008010000 */
[----:B------:R2:W-:Y:S01]  /*2cd0*/  STG.E.128 desc[UR16][R124.64], R92 ;  /* 0x0000005c7c007986 */ /* 0x0005e2000c101d10 */
[----:B------:R-:W-:Y:S01]  /*2ce0*/  FADD.FTZ R155, R155, -UR8 ;  /* 0x800000089b9b7e21 */ /* 0x000fe20008010000 */
[----:B------:R-:W-:Y:S01]  /*2cf0*/  FADD.FTZ R117, R117, -UR8 ;  /* 0x8000000875757e21 */ /* 0x000fe20008010000 */
[----:B------:R-:W-:Y:S01]  /*2d00*/  FADD.FTZ R156, R156, -UR8 ;  /* 0x800000089c9c7e21 */ /* 0x000fe20008010000 */
[----:B------:R-:W-:Y:S01]  /*2d10*/  FADD.FTZ R118, R118, -UR8 ;  /* 0x8000000876767e21 */ /* 0x000fe20008010000 */
[----:B------:R-:W-:Y:S01]  /*2d20*/  FADD.FTZ R157, R157, -UR8 ;  /* 0x800000089d9d7e21 */ /* 0x000fe20008010000 */
[----:B------:R-:W-:Y:S01]  /*2d30*/  FADD.FTZ R119, R119, -UR8 ;  /* 0x8000000877777e21 */ /* 0x000fe20008010000 */
[----:B------:R-:W-:Y:S01]  /*2d40*/  FMUL.FTZ R11, R105, UR9 ;  /* 0x00000009690b7c20 */ /* 0x000fe20008410000 */
[----:B------:R-:W-:Y:S01]  /*2d50*/  FADD.FTZ R158, R158, -UR8 ;  /* 0x800000089e9e7e21 */ /* 0x000fe20008010000 */
[----:B------:R-:W-:Y:S01]  /*2d60*/  FADD.FTZ R120, R120, -UR8 ;  /* 0x8000000878787e21 */ /* 0x000fe20008010000 */
[----:B0-----:R-:W-:Y:S01]  /*2d70*/  FMUL.FTZ R12, R99, UR9 ;  /* 0x00000009630c7c20 */ /* 0x001fe20008410000 */
[----:B------:R-:W-:Y:S01]  /*2d80*/  FMUL.FTZ R13, R106, UR9 ;  /* 0x000000096a0d7c20 */ /* 0x000fe20008410000 */
[----:B------:R-:W-:Y:S01]  /*2d90*/  FMUL.FTZ R14, R100, UR9 ;  /* 0x00000009640e7c20 */ /* 0x000fe20008410000 */
[----:B------:R-:W-:Y:S01]  /*2da0*/  FMUL.FTZ R15, R107, UR9 ;  /* 0x000000096b0f7c20 */ /* 0x000fe20008410000 */
[----:B-1----:R-:W-:Y:S01]  /*2db0*/  FMUL.FTZ R89, R108, UR9 ;  /* 0x000000096c597c20 */ /* 0x002fe20008410000 */
[----:B------:R-:W-:Y:S01]  /*2dc0*/  FMUL.FTZ R90, R102, UR9 ;  /* 0x00000009665a7c20 */ /* 0x000fe20008410000 */
[----:B------:R-:W-:Y:S01]  /*2dd0*/  FMUL.FTZ R88, R101, UR9 ;  /* 0x0000000965587c20 */ /* 0x000fe20008410000 */
[----:B------:R-:W-:Y:S01]  /*2de0*/  FMUL.FTZ R91, R109, UR9 ;  /* 0x000000096d5b7c20 */ /* 0x000fe20008410000 */
[----:B--2---:R-:W-:Y:S01]  /*2df0*/  FMUL.FTZ R92, R103, UR9 ;  /* 0x00000009675c7c20 */ /* 0x004fe20008410000 */
        /* <DEDUP_REMOVED lines=39> */
[----:B------:R-:W0:Y:S01]  /*3070*/  LDCU UR8, c[0x0][0x384] ;  /* 0x00007080ff0877ac */ /* 0x000e220008000800 */
        /* <DEDUP_REMOVED lines=8> */
[----:B------:R-:W-:Y:S01]  /*3100*/  F2FP.BF16.F32.PACK_AB R94, RZ, R94 ;  /* 0x0000005eff5e723e */ /* 0x000fe200000010ff */
[----:B0-----:R-:W-:Y:S01]  /*3110*/  UISETP.GE.AND UP1, UPT, UR5, UR8, UPT ;  /* 0x000000080500728c */ /* 0x001fe2000bf26270 */
        /* <DEDUP_REMOVED lines=18> */
[----:B------:R-:W-:Y:S02]  /*3240*/  PRMT R5, R5, 0x5410, R10 ;  /* 0x0000541005057816 */ /* 0x000fe4000000000a */
[----:B------:R-:W-:Y:S02]  /*3250*/  PRMT R89, R89, 0x5410, R90 ;  /* 0x0000541059597816 */ /* 0x000fe4000000005a */
        /* <DEDUP_REMOVED lines=8> */
[----:B------:R-:W-:Y:S01]  /*32e0*/  PRMT R11, R11, 0x5410, R12 ;  /* 0x000054100b0b7816 */ /* 0x000fe2000000000c */
[----:B------:R-:W-:Y:S01]  /*32f0*/  HFMA2.BF16_V2 R12, R68, R5, R32 ;  /* 0x00000005440c7231 */ /* 0x000fe20000200020 */
[----:B------:R-:W-:Y:S02]  /*3300*/  PRMT R10, R13, 0x5410, R14 ;  /* 0x000054100d0a7816 */ /* 0x000fe4000000000e */
        /* <DEDUP_REMOVED lines=33> */
[----:B------:R-:W-:Y:S01]  /*3520*/  HFMA2.BF16_V2 R102, R86, R160, R50 ;  /* 0x000000a056667231 */ /* 0x000fe20000200032 */
[----:B------:R0:W-:Y:S01]  /*3530*/  STG.E.128 desc[UR16][R126.64], R12 ;  /* 0x0000000c7e007986 */ /* 0x0001e2000c101d10 */
[----:B------:R-:W-:-:S03]  /*3540*/  HFMA2.BF16_V2 R103, R87, R161, R51 ;  /* 0x000000a157677231 */ /* 0x000fc60000200033 */
[----:B------:R0:W-:Y:S04]  /*3550*/  STG.E.128 desc[UR16][R128.64], R88 ;  /* 0x0000005880007986 */ /* 0x0001e8000c101d10 */
[----:B------:R0:W-:Y:S04]  /*3560*/  STG.E.128 desc[UR16][R6.64], R92 ;  /* 0x0000005c06007986 */ /* 0x0001e8000c101d10 */
[----:B------:R0:W-:Y:S04]  /*3570*/  STG.E.128 desc[UR16][R8.64], R96 ;  /* 0x0000006008007986 */ /* 0x0001e8000c101d10 */
[----:B------:R0:W-:Y:S01]  /*3580*/  STG.E.128 desc[UR16][R110.64], R100 ;  /* 0x000000646e007986 */ /* 0x0001e2000c101d10 */
[----:B------:R-:W-:Y:S05]  /*3590*/  BRA.U !UP1, `(.L_x_298) ;  /* 0xffffffcd09587547 */ /* 0x000fea000b83ffff */
[----:B------:R-:W-:Y:S05]  /*35a0*/  EXIT ;  /* 0x000000000000794d */ /* 0x000fea0003800000 */
.L_x_299:
        /* <DEDUP_REMOVED lines=13> */
.L_x_1038:


//--------------------- .text._ZN10layer_norm13ln_fwd_kernelINS_13Kernel_traitsI6__halffS2_fjLj18432ELj2ELj1ELj4ELj16ENS_18Kernel_traits_baseILj18432ES2_fS2_fjLj128EEEEEEEvNS_9FwdParamsE --------------------------
	.section	.text._ZN10layer_norm13ln_fwd_kernelINS_13Kernel_traitsI6__halffS2_fjLj18432ELj2ELj1ELj4ELj16ENS_18Kernel_traits_baseILj18432ES2_fS2_fjLj128EEEEEEEvNS_9FwdParamsE,"ax",@progbits
	.align	128
        .global         _ZN10layer_norm13ln_fwd_kernelINS_13Kernel_traitsI6__halffS2_fjLj18432ELj2ELj1ELj4ELj16ENS_18Kernel_traits_baseILj18432ES2_fS2_fjLj128EEEEEEEvNS_9FwdParamsE
        .type           _ZN10layer_norm13ln_fwd_kernelINS_13Kernel_traitsI6__halffS2_fjLj18432ELj2ELj1ELj4ELj16ENS_18Kernel_traits_baseILj18432ES2_fS2_fjLj128EEEEEEEvNS_9FwdParamsE,@function
        .size           _ZN10layer_norm13ln_fwd_kernelINS_13Kernel_traitsI6__halffS2_fjLj18432ELj2ELj1ELj4ELj16ENS_18Kernel_traits_baseILj18432ES2_fS2_fjLj128EEEEEEEvNS_9FwdParamsE,(.L_x_1039 - _ZN10layer_norm13ln_fwd_kernelINS_13Kernel_traitsI6__halffS2_fjLj18432ELj2ELj1ELj4ELj16ENS_18Kernel_traits_baseILj18432ES2_fS2_fjLj128EEEEEEEvNS_9FwdParamsE)
        .other          _ZN10layer_norm13ln_fwd_kernelINS_13Kernel_traitsI6__halffS2_fjLj18432ELj2ELj1ELj4ELj16ENS_18Kernel_traits_baseILj18432ES2_fS2_fjLj128EEEEEEEvNS_9FwdParamsE,@"STO_CUDA_ENTRY STV_DEFAULT"
_ZN10layer_norm13ln_fwd_kernelINS_13Kernel_traitsI6__halffS2_fjLj18432ELj2ELj1ELj4ELj16ENS_18Kernel_traits_baseILj18432ES2_fS2_fjLj128EEEEEEEvNS_9FwdParamsE:
.text._ZN10layer_norm13ln_fwd_kernelINS_13Kernel_traitsI6__halffS2_fjLj18432ELj2ELj1ELj4ELj16ENS_18Kernel_traits_baseILj18432ES2_fS2_fjLj128EEEEEEEvNS_9FwdParamsE:
        /* <DEDUP_REMOVED lines=56> */
[----:B------:R-:W-:Y:S02]  /*0380*/  LOP3.LUT R154, R154, 0x1, RZ, 0xc0, !PT ;  /* 0x000000019a9a7812 */ /* 0x000fe400078ec0ff */
[--C-:B---3--:R-:W-:Y:S02]  /*0390*/  SHF.R.U64 R173, R80, 0x10, R81.reuse ;  /* 0x0000001050ad7819 */ /* 0x108fe40000001251 */
[----:B------:R-:W-:-:S02]  /*03a0*/  SHF.R.U32.HI R238, RZ, 0x10, R81 ;  /* 0x00000010ffee7819 */ /* 0x000fc40000011651 */
[--C-:B--2---:R-:W-:Y:S02]  /*03b0*/  SHF.R.U64 R237, R144, 0x10, R145.reuse ;  /* 0x0000001090ed7819 */ /* 0x104fe40000001291 */
[----:B------:R-:W-:Y:S02]  /*03c0*/  SHF.R.U32.HI R236, RZ, 0x10, R145 ;  /* 0x00000010ffec7819 */ /* 0x000fe40000011691 */
[--C-:B----4-:R-:W-:Y:S02]  /*03d0*/  SHF.R.U64 R235, R142, 0x10, R143.reuse ;  /* 0x000000108eeb7819 */ /* 0x110fe4000000128f */
[----:B------:R-:W-:Y:S02]  /*03e0*/  SHF.R.U32.HI R234, RZ, 0x10, R143 ;  /* 0x00000010ffea7819 */ /* 0x000fe4000001168f */
[--C-:B-----5:R-:W-:Y:S02]  /*03f0*/  SHF.R.U64 R233, R140, 0x10, R141.reuse ;  /* 0x000000108ce97819 */ /* 0x120fe4000000128d */
        /* <DEDUP_REMOVED lines=59> */
[----:B------:R-:W-:Y:S02]  /*07b0*/  PRMT R173, R173, 0x5410, R173 ;  /* 0x00005410adad7816 */ /* 0x000fe400000000ad */
[----:B------:R-:W-:-:S02]  /*07c0*/  SHF.R.U64 R240, R78, 0x10, R79 ;  /* 0x000000104ef07819 */ /* 0x000fc4000000124f */
[----:B------:R-:W-:Y:S02]  /*07d0*/  SHF.R.U32.HI R241, RZ, 0x10, R79 ;  /* 0x00000010fff17819 */ /* 0x000fe4000001164f */
[--C-:B------:R-:W-:Y:S02]  /*07e0*/  SHF.R.U64 R242, R76, 0x10, R77.reuse ;  /* 0x000000104cf27819 */ /* 0x100fe4000000124d */
[----:B------:R-:W-:Y:S02]  /*07f0*/  SHF.R.U32.HI R243, RZ, 0x10, R77 ;  /* 0x00000010fff37819 */ /* 0x000fe4000001164d */
        /* <DEDUP_REMOVED lines=73> */
.L_x_304:
[----:B---3--:R-:W0:Y:S01]  /*0c90*/  LDC.64 R72, c[0x0][0x390] ;  /* 0x0000e400ff487b82 */ /* 0x008e220000000a00 */
[----:B------:R-:W-:-:S04]  /*0ca0*/  LOP3.LUT R5, R153, 0x60, R0, 0xf8, !PT ;  /* 0x0000006099057812 */ /* 0x000fc800078ef800 */
[----:B------:R-:W-:-:S05]  /*0cb0*/  LEA R5, R154, R5, 0x7 ;  /* 0x000000059a057211 */ /* 0x000fca00078e38ff */
[----:B------:R-:W-:-:S04]  /*0cc0*/  IMAD R156, R152, 0x1200, R5 ;  /* 0x00001200989c7824 */ /* 0x000fc800078e0205 */
[----:B0-----:R-:W-:-:S05]  /*0cd0*/  IMAD.WIDE.U32 R24, R156, 0x10, R72 ;  /* 0x000000109c187825 */ /* 0x001fca00078e0048 */
[----:B------:R-:W2:Y:S04]  /*0ce0*/  LDG.E.128 R4, desc[UR4][R24.64] ;  /* 0x0000000418047981 */ /* 0x000ea8000c1e1d00 */
[----:B------:R0:W3:Y:S01]  /*0cf0*/  LDG.E.128 R8, desc[UR4][R24.64+0x1000] ;  /* 0x0010000418087981 */ /* 0x0000e2000c1e1d00 */
[----:B------:R-:W-:-:S05]  /*0d00*/  IADD3 R157, PT, PT, R156, 0x200, RZ ;  /* 0x000002009c9d7810 */ /* 0x000fca0007ffe0ff */
[----:B------:R-:W-:Y:S01]  /*0d10*/  IMAD.WIDE.U32 R12, R157, 0x10, R72 ;  /* 0x000000109d0c7825 */ /* 0x000fe200078e0048 */
[----:B------:R-:W-:-:S05]  /*0d20*/  IADD3 R158, PT, PT, R156, 0x300, RZ ;  /* 0x000003009c9e7810 */ /* 0x000fca0007ffe0ff */
[----:B------:R-:W4:Y:S01]  /*0d30*/  LDG.E.128 R12, desc[UR4][R12.64] ;  /* 0x000000040c0c7981 */ /* 0x000f22000c1e1d00 */
[----:B------:R-:W-:Y:S01]  /*0d40*/  IMAD.WIDE.U32 R16, R158, 0x10, R72 ;  /* 0x000000109e107825 */ /* 0x000fe200078e0048 */
[----:B------:R-:W-:-:S05]  /*0d50*/  IADD3 R159, PT, PT, R156, 0x400, RZ ;  /* 0x000004009c9f7810 */ /* 0x000fca0007ffe0ff */
[----:B------:R-:W5:Y:S01]  /*0d60*/  LDG.E.128 R16, desc[UR4][R16.64] ;  /* 0x0000000410107981 */ /* 0x000f62000c1e1d00 */
[----:B------:R-:W-:Y:S01]  /*0d70*/  IMAD.WIDE.U32 R20, R159, 0x10, R72 ;  /* 0x000000109f147825 */ /* 0x000fe200078e0048 */
[----:B------:R-:W-:-:S05]  /*0d80*/  IADD3 R160, PT, PT, R156, 0x500, RZ ;  /* 0x000005009ca07810 */ /* 0x000fca0007ffe0ff */
[----:B------:R-:W5:Y:S01]  /*0d90*/  LDG.E.128 R20, desc[UR4][R20.64] ;  /* 0x0000000414147981 */ /* 0x000f62000c1e1d00 */
[----:B0-----:R-:W-:Y:S01]  /*0da0*/  IMAD.WIDE.U32 R24, R160, 0x10, R72 ;  /* 0x00000010a0187825 */ /* 0x001fe200078e0048 */
[----:B------:R-:W-:-:S05]  /*0db0*/  IADD3 R161, PT, PT, R156, 0x600, RZ ;  /* 0x000006009ca17810 */ /* 0x000fca0007ffe0ff */
[----:B------:R-:W5:Y:S01]  /*0dc0*/  LDG.E.128 R24, desc[UR4][R24.64] ;  /* 0x0000000418187981 */ /* 0x000f62000c1e1d00 */
[----:B------:R-:W-:Y:S01]  /*0dd0*/  IMAD.WIDE.U32 R28, R161, 0x10, R72 ;  /* 0x00000010a11c7825 */ /* 0x000fe200078e0048 */
        /* <DEDUP_REMOVED lines=32> */
[----:B------:R-:W-:-:S06]  /*0fe0*/  IMAD.WIDE.U32 R72, R172, 0x10, R72 ;  /* 0x00000010ac487825 */ /* 0x000fcc00078e0048 */
[----:B------:R-:W5:Y:S01]  /*0ff0*/  LDG.E.128 R72, desc[UR4][R72.64] ;  /* 0x0000000448487981 */ /* 0x000f62000c1e1d00 */
        /* <DEDUP_REMOVED lines=257> */
.L_x_301:
[----:B------:R-:W-:Y:S05]  /*2010*/  BSYNC.RECONVERGENT B0 ;  /* 0x0000000000007941 */ /* 0x000fea0003800200 */
.L_x_300:
[----:B------:R-:W-:Y:S01]  /*2020*/  BAR.SYNC.DEFER_BLOCKING 0x0 ;  /* 0x0000000000007b1d */ /* 0x000fe20000010000 */
[----:B------:R-:W-:Y:S02]  /*2030*/  MOV R239, RZ ;  /* 0x000000ff00ef7202 */ /* 0x000fe40000000f00 */
[----:B------:R-:W-:Y:S02]  /*2040*/  @!P3 MOV R239, 0x45100000 ;  /* 0x4510000000efb802 */ /* 0x000fe40000000f00 */
[----:B------:R-:W-:-:S03]  /*2050*/  ISETP.GT.U32.AND P2, PT, R153, 0x1, PT ;  /* 0x000000019900780c */ /* 0x000fc60003f44070 */
[----:B0-----:R-:W0:Y:S04]  /*2060*/  SHFL.DOWN PT, R151, R239, 0x2, 0x1f ;  /* 0x08401f00ef977f89 */ /* 0x001e2800000e0000 */
[----:B------:R-:W1:Y:S01]  /*2070*/  @!P3 LDS.64 R146, [R245] ;  /* 0x00000000f592b984 */ /* 0x000e620000000a00 */
[----:B------:R-:W-:Y:S01]  /*2080*/  ISETP.NE.AND P3, PT, R0, RZ, PT ;  /* 0x000000ff0000720c */ /* 0x000fe20003f65270 */
[----:B0-----:R-:W-:-:S04]  /*2090*/  FADD.FTZ R148, R151, R239 ;  /* 0x000000ef97947221 */ /* 0x001fc80000010000 */
[----:B------:R-:W0:Y:S01]  /*20a0*/  MUFU.RCP R150, R148 ;  /* 0x0000009400967308 */ /* 0x000e220000001000 */
[----:B-1----:R-:W1:Y:S04]  /*20b0*/  SHFL.DOWN PT, R149, R146, 0x2, 0x1f ;  /* 0x08401f0092957f89 */ /* 0x002e6800000e0000 */
[----:B------:R-:W2:Y:S01]  /*20c0*/  SHFL.DOWN PT, R246, R147, 0x2, 0x1f ;  /* 0x08401f0093f67f89 */ /* 0x000ea200000e0000 */
[----:B-1----:R-:W-:Y:S01]  /*20d0*/  FMUL.FTZ R248, R151, R149 ;  /* 0x0000009597f87220 */ /* 0x002fe20000410000 */
[----:B------:R-:W-:Y:S02]  /*20e0*/  FADD.FTZ R247, -R149, R146 ;  /* 0x0000009295f77221 */ /* 0x000fe40000010100 */
[----:B------:R-:W1:Y:S01]  /*20f0*/  SHFL.DOWN PT, R149, R148, 0x1, 0x1f ;  /* 0x08201f0094957f89 */ /* 0x000e6200000e0000 */
[----:B------:R-:W-:Y:S01]  /*2100*/  FFMA.FTZ R249, R239, R146, R248 ;  /* 0x00000092eff97223 */ /* 0x000fe200000100f8 */
[----:B------:R-:W-:-:S03]  /*2110*/  FMUL.FTZ R248, R247, R247 ;  /* 0x000000f7f7f87220 */ /* 0x000fc60000410000 */
[----:B0-----:R-:W-:Y:S01]  /*2120*/  FMUL.FTZ R245, R150, R249 ;  /* 0x000000f996f57220 */ /* 0x001fe20000410000 */
[----:B------:R-:W-:Y:S01]  /*2130*/  FMUL.FTZ R248, R248, R239 ;  /* 0x000000eff8f87220 */ /* 0x000fe20000410000 */
[----:B--2---:R-:W-:-:S03]  /*2140*/  FADD.FTZ R239, R246, R147 ;  /* 0x00000093f6ef7221 */ /* 0x004fc60000010000 */
[----:B------:R-:W0:Y:S01]  /*2150*/  SHFL.DOWN PT, R146, R245, 0x1, 0x1f ;  /* 0x08201f00f5927f89 */ /* 0x000e2200000e0000 */
[----:B------:R-:W-:-:S04]  /*2160*/  FMUL.FTZ R248, R151, R248 ;  /* 0x000000f897f87220 */ /* 0x000fc80000410000 */
[----:B------:R-:W-:Y:S02]  /*2170*/  FFMA.FTZ R248, R150, R248, R239 ;  /* 0x000000f896f87223 */ /* 0x000fe400000100ef */
[----:B------:R-:W2:Y:S03]  /*2180*/  LDC R239, c[0x0][0x380] ;  /* 0x0000e000ffef7b82 */ /* 0x000ea60000000800 */
[----:B------:R-:W3:Y:S01]  /*2190*/  SHFL.DOWN PT, R151, R248, 0x1, 0x1f ;  /* 0x08201f00f8977f89 */ /* 0x000ee200000e0000 */
[----:B-1----:R-:W-:-:S06]  /*21a0*/  FADD.FTZ R147, R148, R149 ;  /* 0x0000009594937221 */ /* 0x002fcc0000010000 */
[----:B------:R-:W1:Y:S01]  /*21b0*/  MUFU.RCP R147, R147 ;  /* 0x0000009300937308 */ /* 0x000e620000001000 */
[----:B0-----:R-:W-:Y:S01]  /*21c0*/  FADD.FTZ R150, R245, -R146 ;  /* 0x80000092f5967221 */ /* 0x001fe20000010000 */
[----:B------:R-:W-:-:S03]  /*21d0*/  FMUL.FTZ R249, R149, R146 ;  /* 0x0000009295f97220 */ /* 0x000fc60000410000 */
[----:B------:R-:W-:-:S04]  /*21e0*/  FMUL.FTZ R247, R150, R150 ;  /* 0x0000009696f77220 */ /* 0x000fc80000410000 */
[C---:B------:R-:W-:Y:S01]  /*21f0*/  FMUL.FTZ R150, R148.reuse, R247 ;  /* 0x000000f794967220 */ /* 0x040fe20000410000 */
[----:B------:R-:W-:Y:S01]  /*2200*/  FFMA.FTZ R148, R148, R245, R249 ;  /* 0x000000f594947223 */ /* 0x000fe200000100f9 */
[----:B---3--:R-:W-:Y:S01]  /*2210*/  FADD.FTZ R146, R248, R151 ;  /* 0x00000097f8927221 */ /* 0x008fe20000010000 */
[----:B--2---:R-:W-:Y:S01]  /*2220*/  SHF.L.U32 R245, R239, 0x1, RZ ;  /* 0x00000001eff57819 */ /* 0x004fe200000006ff */
[----:B------:R-:W-:Y:S01]  /*2230*/  FMUL.FTZ R150, R149, R150 ;  /* 0x0000009695967220 */ /* 0x000fe20000410000 */
[----:B-1----:R-:W-:-:S03]  /*2240*/  FMUL.FTZ R148, R147, R148 ;  /* 0x0000009493947220 */ /* 0x002fc60000410000 */
[----:B------:R-:W-:Y:S02]  /*2250*/  FFMA.FTZ R150, R147, R150, R146 ;  /* 0x0000009693967223 */ /* 0x000fe40000010092 */
[----:B------:R0:W1:Y:S04]  /*2260*/  SHFL.IDX PT, R146, R148, RZ, 0x1f ;  /* 0x00001fff94927589 */ /* 0x00006800000e0000 */
[----:B------:R0:W2:Y:S01]  /*2270*/  SHFL.IDX PT, R147, R150, RZ, 0x1f ;  /* 0x00001fff96937589 */ /* 0x0000a200000e0000 */
[----:B------:R-:W-:Y:S05]  /*2280*/  @P3 BRA `(.L_x_302) ;  /* 0x0000000000903947 */ /* 0x000fea0003800000 */
[----:B------:R-:W3:Y:S01]  /*2290*/  S2R R249, SR_CTAID.X ;  /* 0x0000000000f97919 */ /* 0x000ee20000002500 */
[----:B0-----:R-:W0:Y:S01]  /*22a0*/  LDC.64 R148, c[0x0][0x3c0] ;  /* 0x0000f000ff947b82 */ /* 0x001e220000000a00 */
[C---:B------:R-:W-:Y:S01]  /*22b0*/  LOP3.LUT R247, R155.reuse, 0x1, RZ, 0xc0, !PT ;  /* 0x000000019bf77812 */ /* 0x040fe200078ec0ff */
[----:B------:R-:W4:Y:S01]  /*22c0*/  S2R R246, SR_CTAID.X ;  /* 0x0000000000f67919 */ /* 0x000f220000002500 */
[----:B------:R-:W-:Y:S02]  /*22d0*/  LOP3.LUT R250, R155, 0x1, RZ, 0xc0, !PT ;  /* 0x000000019bfa7812 */ /* 0x000fe400078ec0ff */
[----:B------:R-:W-:-:S03]  /*22e0*/  IADD3 R248, PT, PT, -R247, RZ, RZ ;  /* 0x000000fff7f87210 */ /* 0x000fc60007ffe1ff */
[----:B------:R-:W5:Y:S01]  /*22f0*/  LDC.64 R150, c[0x0][0x3c8] ;  /* 0x0000f200ff967b82 */ /* 0x000f620000000a00 */
[----:B------:R-:W-:Y:S02]  /*2300*/  IADD3 R250, PT, PT, -R250, RZ, RZ ;  /* 0x000000fffafa7210 */ /* 0x000fe40007ffe1ff */
[----:B------:R-:W-:Y:S02]  /*2310*/  LOP3.LUT R248, R248, R245, RZ, 0xc0, !PT ;  /* 0x000000f5f8f87212 */ /* 0x000fe400078ec0ff */
[----:B---3--:R-:W-:Y:S02]  /*2320*/  LOP3.LUT R247, R249, 0x7ffffffe, RZ, 0xc0, !PT ;  /* 0x7ffffffef9f77812 */ /* 0x008fe400078ec0ff */
[----:B------:R-:W-:Y:S02]  /*2330*/  LOP3.LUT R249, R250, R239, RZ, 0xc0, !PT ;  /* 0x000000effaf97212 */ /* 0x000fe400078ec0ff */
[----:B------:R-:W-:Y:S02]  /*2340*/  IADD3 R247, P3, PT, R248, R247, RZ ;  /* 0x000000f7f8f77210 */ /* 0x000fe40007f7e0ff */
[----:B----4-:R-:W-:-:S02]  /*2350*/  SHF.R.U32.HI R246, RZ, 0x1, R246 ;  /* 0x00000001fff67819 */ /* 0x010fc400000116f6 */
[----:B------:R-:W-:Y:S02]  /*2360*/  IADD3.X R248, PT, PT, RZ, RZ, RZ, P3, !PT ;  /* 0x000000fffff87210 */ /* 0x000fe40001ffe4ff */
[C---:B0-----:R-:W-:Y:S02]  /*2370*/  LEA R250, P3, R247.reuse, R148, 0x3 ;  /* 0x00000094f7fa7211 */ /* 0x041fe400078618ff */
[----:B------:R-:W-:Y:S02]  /*2380*/  IADD3 R246, P4, PT, R246, R249, RZ ;  /* 0x000000f9f6f67210 */ /* 0x000fe40007f9e0ff */
[----:B------:R-:W-:Y:S02]  /*2390*/  LEA.HI.X R251, R247, R149, R248, 0x3, P3 ;  /* 0x00000095f7fb7211 */ /* 0x000fe400018f1cf8 */
[----:B------:R-:W-:Y:S02]  /*23a0*/  LEA.HI.X.SX32 R148, R249, RZ, 0x1, P4 ;  /* 0x000000fff9947211 */ /* 0x000fe400020f0eff */
[----:B-----5:R-:W-:Y:S01]  /*23b0*/  LEA R150, P4, R246, R150, 0x2 ;  /* 0x00000096f6967211 */ /* 0x020fe200078810ff */
[----:B------:R-:W-:Y:S01]  /*23c0*/  IMAD.WIDE.U32 R250, R154, 0x8, R250 ;  /* 0x000000089afa7825 */ /* 0x000fe200078e00fa */
[----:B------:R-:W-:-:S02]  /*23d0*/  ISETP.GT.U32.AND P3, PT, R155, 0x1, PT ;  /* 0x000000019b00780c */ /* 0x000fc40003f64070 */
[----:B------:R-:W-:Y:S02]  /*23e0*/  MOV R149, 0xffffffff ;  /* 0xffffffff00957802 */ /* 0x000fe40000000f00 */
[----:B------:R-:W-:Y:S01]  /*23f0*/  LEA.HI.X R151, R246, R151, R148, 0x2, P4 ;  /* 0x00000097f6977211 */ /* 0x000fe200020f1494 */
[----:B-12---:R0:W-:Y:S01]  /*2400*/  STG.E.64 desc[UR4][R250.64], R146 ;  /* 0x00000092fa007986 */ /* 0x0061e2000c101b04 */
[----:B------:R-:W-:Y:S01]  /*2410*/  SEL R149, R149, 0x1, P3 ;  /* 0x0000000195957807 */ /* 0x000fe20001800000 */
[----:B------:R-:W-:Y:S06]  /*2420*/  MEMBAR.ALL.GPU ;  /* 0x0000000000007992 */ /* 0x000fec000000a000 */
[----:B------:R-:W-:-:S00]  /*2430*/  ERRBAR ;  /* 0x00000000000079ab */ /* 0x000fc00000000000 */
[----:B------:R-:W-:Y:S06]  /*2440*/  CGAERRBAR ;  /* 0x00000000000075ab */ /* 0x000fec0000000000 */
[----:B------:R0:W-:Y:S01]  /*2450*/  REDG.E.ADD.S32.STRONG.GPU desc[UR4][R150.64], R149 ;  /* 0x000000959600798e */ /* 0x0001e2000c12e304 */
[----:B------:R-:W-:-:S04]  /*2460*/  ISETP.GE.U32.AND P3, PT, R155, 0x2, PT ;  /* 0x000000029b00780c */ /* 0x000fc80003f66070 */
[----:B------:R-:W-:-:S09]  /*2470*/  SEL R247, RZ, 0x2, P3 ;  /* 0x00000002fff77807 */ /* 0x000fd20001800000 */
.L_x_303:
[----:B0-----:R-:W2:Y:S04]  /*2480*/  LDG.E.STRONG.GPU R146, desc[UR4][R150.64] ;  /* 0x0000000496927981 */ /* 0x001ea8000c1ef900 */
[----:B--2---:R-:W-:Y:S01]  /*2490*/  CCTL.IVALL ;  /* 0x00000000ff00798f */ /* 0x004fe20002000000 */
[----:B------:R-:W-:Y:S05]  /*24a0*/  YIELD ;  /* 0x0000000000007946 */ /* 0x000fea0003800000 */
[----:B------:R-:W-:-:S13]  /*24b0*/  ISETP.NE.AND P3, PT, R146, R247, PT ;  /* 0x000000f79200720c */ /* 0x000fda0003f65270 */
[----:B------:R-:W-:Y:S05]  /*24c0*/  @P3 BRA `(.L_x_303) ;  /* 0xfffffffc00ec3947 */ /* 0x000fea000383ffff */
.L_x_302:
[----:B------:R-:W-:Y:S05]  /*24d0*/  WARPSYNC.ALL ;  /* 0x0000000000007948 */ /* 0x000fea0003800000 */
[----:B------:R-:W3:Y:S01]  /*24e0*/  @!P2 S2R R149, SR_CTAID.X ;  /* 0x000000000095a919 */ /* 0x000ee20000002500 */
[----:B-12---:R-:W1:Y:S01]  /*24f0*/  @!P2 LDC.64 R146, c[0x0][0x3c0] ;  /* 0x0000f000ff92ab82 */ /* 0x006e620000000a00 */
[----:B0-----:R-:W-:Y:S01]  /*2500*/  @!P2 LOP3.LUT R148, R155, 0x1, RZ, 0xc0, !PT ;  /* 0x000000019b94a812 */ /* 0x001fe200078ec0ff */
[----:B------:R-:W0:Y:S03]  /*2510*/  LDCU UR6, c[0x0][0x384] ;  /* 0x00007080ff0677ac */ /* 0x000e260008000800 */
[----:B------:R-:W-:-:S04]  /*2520*/  @!P2 IADD3 R148, PT, PT, -R148, RZ, RZ ;  /* 0x000000ff9494a210 */ /* 0x000fc80007ffe1ff */
[----:B------:R-:W-:Y:S02]  /*2530*/  @!P2 LOP3.LUT R148, R148, R245, RZ, 0xc0, !PT ;  /* 0x000000f59494a212 */ /* 0x000fe400078ec0ff */
        /* <DEDUP_REMOVED lines=10> */
[----:B------:R-:W-:-:S02]  /*25e0*/  @!P2 MOV R245, 0x46100000 ;  /* 0x4610000000f5a802 */ /* 0x000fc40000000f00 */
[----:B------:R-:W-:Y:S02]  /*25f0*/  PRMT R237, R144, 0x7610, R237 ;  /* 0x0000761090ed7816 */ /* 0x000fe400000000ed */
[----:B------:R-:W-:Y:S01]  /*2600*/  PRMT R235, R142, 0x7610, R235 ;  /* 0x000076108eeb7816 */ /* 0x000fe200000000eb */
[----:B------:R-:W1:Y:S01]  /*2610*/  SHFL.DOWN PT, R151, R245, 0x1, 0x1f ;  /* 0x08201f00f5977f89 */ /* 0x000e6200000e0000 */
        /* <DEDUP_REMOVED lines=11> */
[----:B------:R-:W-:Y:S01]  /*26d0*/  PRMT R213, R120, 0x7610, R213 ;  /* 0x0000761078d57816 */ /* 0x000fe200000000d5 */
[----:B-1----:R-:W-:Y:S01]  /*26e0*/  FADD.FTZ R150, R151, R245 ;  /* 0x000000f597967221 */ /* 0x002fe20000010000 */
[----:B------:R-:W-:Y:S02]  /*26f0*/  PRMT R211, R118, 0x7610, R211 ;  /* 0x0000761076d37816 */ /* 0x000fe400000000d3 */
[----:B------:R-:W-:Y:S02]  /*2700*/  PRMT R193, R100, 0x7610, R193 ;  /* 0x0000761064c17816 */ /* 0x000fe400000000c1 */
[----:B------:R-:W-:Y:S01]  /*2710*/  PRMT R191, R98, 0x7610, R191 ;  /* 0x0000761062bf7816 */ /* 0x000fe200000000bf */
[----:B------:R-:W1:Y:S01]  /*2720*/  MUFU.RCP R150, R150 ;  /* 0x0000009600967308 */ /* 0x000e620000001000 */
        /* <DEDUP_REMOVED lines=18> */
[----:B------:R-:W-:-:S02]  /*2850*/  IADD3 R155, PT, PT, R155, 0x1, RZ ;  /* 0x000000019b9b7810 */ /* 0x000fc40007ffe0ff */
[----:B------:R-:W-:Y:S02]  /*2860*/  PLOP3.LUT P1, PT, P1, PT, PT, 0x8, 0x80 ;  /* 0x000000000080781c */ /* 0x000fe40000f2e170 */
[----:B------:R-:W-:Y:S01]  /*2870*/  LOP3.LUT R155, R155, 0x3, RZ, 0xc0, !PT ;  /* 0x000000039b9b7812 */ /* 0x000fe200078ec0ff */
[----:B--2---:R-:W2:Y:S02]  /*2880*/  SHFL.DOWN PT, R246, R146, 0x1, 0x1f ;  /* 0x08201f0092f67f89 */ /* 0x004ea400000e0000 */
[----:B--2---:R-:W-:Y:S01]  /*2890*/  FMUL.FTZ R248, R151, R246 ;  /* 0x000000f697f87220 */ /* 0x004fe20000410000 */
[----:B------:R-:W-:-:S03]  /*28a0*/  FADD.FTZ R246, -R246, R146 ;  /* 0x00000092f6f67221 */ /* 0x000fc60000010100 */
[----:B------:R-:W-:Y:S01]  /*28b0*/  FFMA.FTZ R247, R245, R146, R248 ;  /* 0x00000092f5f77223 */ /* 0x000fe200000100f8 */
[----:B------:R-:W-:Y:S01]  /*28c0*/  FMUL.FTZ R246, R246, R246 ;  /* 0x000000f6f6f67220 */ /* 0x000fe20000410000 */
[----:B------:R-:W2:Y:S02]  /*28d0*/  SHFL.DOWN PT, R248, R147, 0x1, 0x1f ;  /* 0x08201f0093f87f89 */ /* 0x000ea400000e0000 */
[----:B-1----:R-:W-:Y:S01]  /*28e0*/  FMUL.FTZ R247, R150, R247 ;  /* 0x000000f796f77220 */ /* 0x002fe20000410000 */
[----:B------:R-:W-:-:S04]  /*28f0*/  FMUL.FTZ R246, R246, R245 ;  /* 0x000000f5f6f67220 */ /* 0x000fc80000410000 */
[----:B------:R-:W-:Y:S01]  /*2900*/  FMUL.FTZ R146, R151, R246 ;  /* 0x000000f697927220 */ /* 0x000fe20000410000 */
[----:B------:R-:W1:Y:S01]  /*2910*/  SHFL.IDX PT, R148, R247, RZ, 0x1f ;  /* 0x00001ffff7947589 */ /* 0x000e6200000e0000 */
[----:B--2---:R-:W-:Y:S02]  /*2920*/  FADD.FTZ R149, R248, R147 ;  /* 0x00000093f8957221 */ /* 0x004fe40000010000 */
[----:B------:R-:W2:Y:S02]  /*2930*/  LDC R147, c[0x0][0x3d0] ;  /* 0x0000f400ff937b82 */ /* 0x000ea40000000800 */
[----:B------:R-:W-:Y:S01]  /*2940*/  FFMA.FTZ R146, R150, R146, R149 ;  /* 0x0000009296927223 */ /* 0x000fe20000010095 */
[--C-:B-1----:R-:W-:Y:S01]  /*2950*/  FADD.FTZ R150, R47, -R148.reuse ;  /* 0x800000942f967221 */ /* 0x102fe20000010000 */
[----:B------:R-:W-:-:S04]  /*2960*/  FADD.FTZ R4, R4, -R148 ;  /* 0x8000009404047221 */ /* 0x000fc80000010000 */
[----:B------:R-:W2:Y:S01]  /*2970*/  SHFL.IDX PT, R146, R146, RZ, 0x1f ;  /* 0x00001fff92927589 */ /* 0x000ea200000e0000 */
        /* <DEDUP_REMOVED lines=23> */
[----:B--2---:R-:W-:Y:S01]  /*2af0*/  FFMA.FTZ R47, R146, 5.4253472626442089677e-05, R147 ;  /* 0x38638e39922f7823 */ /* 0x004fe20000010093 */
        /* <DEDUP_REMOVED lines=60> */
[----:B------:R-:W-:Y:S01]  /*2ec0*/  FMUL.FTZ R55, R47, R15 ;  /* 0x0000000f2f377220 */ /* 0x000fe20000410000 */
[--C-:B------:R-:W-:Y:S01]  /*2ed0*/  FADD.FTZ R4, R73, -R148.reuse ;  /* 0x8000009449047221 */ /* 0x100fe20000010000 */
        /* <DEDUP_REMOVED lines=39> */
[--C-:B------:R-:W-:Y:S01]  /*3150*/  FADD.FTZ R36, R36, -R148.reuse ;  /* 0x8000009424247221 */ /* 0x100fe20000010000 */
[----:B------:R-:W-:Y:S01]  /*3160*/  F2FP.F16.F32.PACK_AB R35, RZ, R33 ;  /* 0x00000021ff23723e */ /* 0x000fe200000000ff */
[--C-:B------:R-:W-:Y:S01]  /*3170*/  FADD.FTZ R42, R42, -R148.reuse ;  /* 0x800000942a2a7221 */ /* 0x100fe20000010000 */
[----:B------:R-:W-:Y:S01]  /*3180*/  F2FP.F16.F32.PACK_AB R32, RZ, R53 ;  /* 0x00000035ff20723e */ /* 0x000fe200000000ff */
[C---:B------:R-:W-:Y:S01]  /*3190*/  FMUL.FTZ R53, R47.reuse, R39 ;  /* 0x000000272f357220 */ /* 0x040fe20000410000 */
[----:B------:R-:W-:Y:S01]  /*31a0*/  F2FP.F16.F32.PACK_AB R75, RZ, R72 ;  /* 0x00000048ff4b723e */ /* 0x000fe200000000ff */
[----:B------:R-:W-:Y:S01]  /*31b0*/  FADD.FTZ R16, R16, -R148 ;  /* 0x8000009410107221 */ /* 0x000fe20000010000 */
[----:B------:R-:W-:Y:S01]  /*31c0*/  F2FP.F16.F32.PACK_AB R33, RZ, R51 ;  /* 0x00000033ff21723e */ /* 0x000fe200000000ff */
[----:B------:R-:W-:Y:S01]  /*31d0*/  FMUL.FTZ R51, R47, R38 ;  /* 0x000000262f337220 */ /* 0x000fe20000410000 */
[----:B------:R-:W-:Y:S01]  /*31e0*/  F2FP.F16.F32.PACK_AB R72, RZ, R149 ;  /* 0x00000095ff48723e */ /* 0x000fe200000000ff */
[----:B------:R-:W-:-:S02]  /*31f0*/  HFMA2 R149, R81.H0_H0, R4.H0_H0, R77.H0_H0 ;  /* 0x2000000451957231 */ /* 0x000fc4000004084d */
[--C-:B------:R-:W-:Y:S01]  /*3200*/  FADD.FTZ R40, R40, -R148.reuse ;  /* 0x8000009428287221 */ /* 0x100fe20000010000 */
[--C-:B------:R-:W-:Y:S01]  /*3210*/  FADD.FTZ R41, R41, -R148.reuse ;  /* 0x8000009429297221 */ /* 0x100fe20000010000 */
[--C-:B------:R-:W-:Y:S01]  /*3220*/  FADD.FTZ R44, R44, -R148.reuse ;  /* 0x800000942c2c7221 */ /* 0x100fe20000010000 */
[----:B------:R-:W-:Y:S01]  /*3230*/  FADD.FTZ R45, R45, -R148 ;  /* 0x800000942d2d7221 */ /* 0x000fe20000010000 */
[----:B------:R-:W-:Y:S01]  /*3240*/  PRMT R4, R10, 0x5410, R6 ;  /* 0x000054100a047816 */ /* 0x000fe20000000006 */
[--C-:B------:R-:W-:Y:S01]  /*3250*/  FADD.FTZ R43, R43, -R148.reuse ;  /* 0x800000942b2b7221 */ /* 0x100fe20000010000 */
[----:B------:R-:W-:Y:S01]  /*3260*/  HFMA2 R10, R237, R5, R235 ;  /* 0x00000005ed0a7231 */ /* 0x000fe200000000eb */
        /* <DEDUP_REMOVED lines=8> */
[C---:B------:R-:W-:Y:S01]  /*32f0*/  FMUL.FTZ R16, R47.reuse, R16 ;  /* 0x000000102f107220 */ /* 0x040fe20000410000 */
[C---:B------:R-:W-:Y:S01]  /*3300*/  FMUL.FTZ R55, R47.reuse, R40 ;  /* 0x000000282f377220 */ /* 0x040fe20000410000 */
[----:B------:R-:W-:Y:S01]  /*3310*/  F2FP.F16.F32.PACK_AB R39, RZ, R51 ;  /* 0x00000033ff27723e */ /* 0x000fe200000000ff */
[C---:B------:R-:W-:Y:S01]  /*3320*/  FMUL.FTZ R41, R47.reuse, R41 ;  /* 0x000000292f297220 */ /* 0x040fe20000410000 */
[C---:B------:R-:W-:Y:S01]  /*3330*/  FMUL.FTZ R44, R47.reuse, R44 ;  /* 0x0000002c2f2c7220 */ /* 0x040fe20000410000 */
[C---:B------:R-:W-:Y:S01]  /*3340*/  FMUL.FTZ R53, R47.reuse, R45 ;  /* 0x0000002d2f357220 */ /* 0x040fe20000410000 */
[----:B------:R-:W-:Y:S01]  /*3350*/  FADD.FTZ R48, R48, -R148 ;  /* 0x8000009430307221 */ /* 0x000fe20000010000 */
[----:B------:R-:W-:Y:S01]  /*3360*/  FMUL.FTZ R51, R47, R43 ;  /* 0x0000002b2f337220 */ /* 0x000fe20000410000 */
[----:B------:R-:W-:Y:S01]  /*3370*/  F2FP.F16.F32.PACK_AB R147, RZ, R147 ;  /* 0x00000093ff93723e */ /* 0x000fe200000000ff */
[----:B------:R-:W-:-:S02]  /*3380*/  HFMA2 R6, R233, R4, R231 ;  /* 0x00000004e9067231 */ /* 0x000fc400000000e7 */
[----:B------:R-:W-:Y:S01]  /*3390*/  FADD.FTZ R50, R50, -R148 ;  /* 0x8000009432327221 */ /* 0x000fe20000010000 */
[----:B------:R-:W-:Y:S01]  /*33a0*/  PRMT R4, R10, 0x7632, R4 ;  /* 0x000076320a047816 */ /* 0x000fe20000000004 */
[----:B------:R-:W-:Y:S01]  /*33b0*/  FMUL.FTZ R71, R47, R71 ;  /* 0x000000472f477220 */ /* 0x000fe20000410000 */
[----:B------:R-:W-:Y:S01]  /*33c0*/  PRMT R15, R15, 0x5410, R14 ;  /* 0x000054100f0f7816 */ /* 0x000fe2000000000e */
        /* <DEDUP_REMOVED lines=20> */
[----:B------:R-:W-:Y:S01]  /*3510*/  FMUL.FTZ R51, R47, R150 ;  /* 0x000000962f337220 */ /* 0x000fe20000410000 */
[----:B------:R-:W-:Y:S01]  /*3520*/  LOP3.LUT R4, R4, 0xffff, RZ, 0xc0, !PT ;  /* 0x0000ffff04047812 */ /* 0x000fe200078ec0ff */
[----:B------:R-:W-:Y:S01]  /*3530*/  HFMA2 R150, R229, R15, R227 ;  /* 0x0000000fe5967231 */ /* 0x000fe200000000e3 */
[----:B------:R-:W-:Y:S01]  /*3540*/  F2FP.F16.F32.PACK_AB R74, RZ, R71 ;  /* 0x00000047ff4a723e */ /* 0x000fe200000000ff */
[----:B------:R-:W-:Y:S01]  /*3550*/  HFMA2 R71, R145.H0_H0, R9.H0_H0, R143.H0_H0 ;  /* 0x2000000991477231 */ /* 0x000fe2000004088f */
[----:B------:R-:W-:Y:S01]  /*3560*/  F2FP.F16.F32.PACK_AB R50, RZ, R46 ;  /* 0x0000002eff32723e */ /* 0x000fe200000000ff */
[----:B------:R-:W-:Y:S01]  /*3570*/  HFMA2 R9, R228.H1_H1, R11.H0_H0, R226.H1_H1 ;  /* 0x2000000be4097231 */ /* 0x000fe20000060ce2 */
[----:B------:R-:W-:Y:S01]  /*3580*/  PRMT R16, R16, 0x5410, R20 ;  /* 0x0000541010107816 */ /* 0x000fe20000000014 */
[----:B------:R-:W-:Y:S01]  /*3590*/  HFMA2 R8, R141.H0_H0, R8.H0_H0, R139.H0_H0 ;  /* 0x200000088d087231 */ /* 0x000fe2000004088b */
[----:B------:R-:W-:Y:S01]  /*35a0*/  PRMT R44, R44, 0x5410, R42 ;  /* 0x000054102c2c7816 */ /* 0x000fe2000000002a */
[----:B------:R-:W-:Y:S01]  /*35b0*/  HFMA2 R42, R5, R75, R242 ;  /* 0x0000004b052a7231 */ /* 0x000fe200000000f2 */
[----:B------:R-:W-:Y:S01]  /*35c0*/  F2FP.F16.F32.PACK_AB R46, RZ, R48 ;  /* 0x00000030ff2e723e */ /* 0x000fe200000000ff */
[----:B------:R-:W-:Y:S01]  /*35d0*/  IMAD.WIDE.U32 R4, R4, 0x10000, RZ ;  /* 0x0001000004047825 */ /* 0x000fe200078e00ff */
[----:B------:R-:W-:-:S03]  /*35e0*/  F2FP.F16.F32.PACK_AB R48, RZ, R55 ;  /* 0x00000037ff30723e */ /* 0x000fc600000000ff */
[C---:B------:R-:W-:Y:S01]  /*35f0*/  FMUL.FTZ R55, R47.reuse, R146 ;  /* 0x000000922f377220 */ /* 0x040fe20000410000 */
[----:B------:R-:W-:Y:S01]  /*3600*/  PRMT R11, R10, 0x7610, R11 ;  /* 0x000076100a0b7816 */ /* 0x000fe2000000000b */
[----:B------:R-:W-:Y:S01]  /*3610*/  HFMA2 R49, R225, R16, R223 ;  /* 0x00000010e1317231 */ /* 0x000fe200000000df */
[----:B------:R-:W-:Y:S01]  /*3620*/  PRMT R10, R6, 0x7632, R10 ;  /* 0x00007632060a7816 */ /* 0x000fe2000000000a */
[----:B------:R-:W-:Y:S01]  /*3630*/  HFMA2 R12, R137.H0_H0, R12.H0_H0, R135.H0_H0 ;  /* 0x2000000c890c7231 */ /* 0x000fe20000040887 */
[----:B------:R-:W-:Y:S01]  /*3640*/  PRMT R14, R150, 0x7632, R14 ;  /* 0x00007632960e7816 */ /* 0x000fe2000000000e */
[--C-:B------:R-:W-:Y:S01]  /*3650*/  FADD.FTZ R18, R18, -R148.reuse ;  /* 0x8000009412127221 */ /* 0x100fe20000010000 */
[----:B------:R-:W-:Y:S01]  /*3660*/  F2FP.F16.F32.PACK_AB R21, RZ, R21 ;  /* 0x00000015ff15723e */ /* 0x000fe200000000ff */
[----:B------:R-:W-:Y:S01]  /*3670*/  HFMA2 R24, R129.H0_H0, R24.H0_H0, R127.H0_H0 ;  /* 0x2000001881187231 */ /* 0x000fe2000004087f */
[----:B------:R-:W-:Y:S01]  /*3680*/  F2FP.F16.F32.PACK_AB R25, RZ, R25 ;  /* 0x00000019ff19723e */ /* 0x000fe200000000ff */
[----:B------:R-:W-:Y:S01]  /*3690*/  FMUL.FTZ R18, R47, R18 ;  /* 0x000000122f127220 */ /* 0x000fe20000410000 */
[----:B------:R-:W-:Y:S01]  /*36a0*/  LOP3.LUT R4, R4, 0xffff, R11, 0xf8, !PT ;  /* 0x0000ffff04047812 */ /* 0x000fe200078ef80b */
[----:B------:R-:W-:Y:S01]  /*36b0*/  HFMA2 R29, R125.H0_H0, R29.H0_H0, R123.H0_H0 ;  /* 0x2000001d7d1d7231 */ /* 0x000fe2000004087b */
[----:B------:R-:W-:Y:S01]  /*36c0*/  LOP3.LUT R10, R10, 0xffff, RZ, 0xc0, !PT ;  /* 0x0000ffff0a0a7812 */ /* 0x000fe200078ec0ff */
[----:B------:R-:W-:Y:S01]  /*36d0*/  HFMA2 R27, R121.H0_H0, R27.H0_H0, R119.H0_H0 ;  /* 0x2000001b791b7231 */ /* 0x000fe20000040877 */
[----:B------:R-:W-:Y:S01]  /*36e0*/  F2FP.F16.F32.PACK_AB R53, RZ, R53 ;  /* 0x00000035ff35723e */ /* 0x000fe200000000ff */
[--C-:B------:R-:W-:Y:S01]  /*36f0*/  FADD.FTZ R252, R57, -R148.reuse ;  /* 0x8000009439fc7221 */ /* 0x100fe20000010000 */
[----:B------:R-:W-:Y:S01]  /*3700*/  F2FP.F16.F32.PACK_AB R73, RZ, R73 ;  /* 0x00000049ff49723e */ /* 0x000fe200000000ff */
[----:B------:R-:W-:Y:S01]  /*3710*/  FADD.FTZ R60, R60, -R148 ;  /* 0x800000943c3c7221 */ /* 0x000fe20000010000 */
[----:B------:R-:W-:Y:S01]  /*3720*/  F2FP.F16.F32.PACK_AB R55, RZ, R55 ;  /* 0x00000037ff37723e */ /* 0x000fe200000000ff */
[----:B------:R-:W-:Y:S01]  /*3730*/  FMUL.FTZ R146, R47, R252 ;  /* 0x000000fc2f927220 */ /* 0x000fe20000410000 */
[--C-:B------:R-:W-:Y:S01]  /*3740*/  PRMT R36, R36, 0x5410, R45.reuse ;  /* 0x0000541024247816 */ /* 0x100fe2000000002d */
[----:B------:R-:W-:Y:S01]  /*3750*/  HFMA2 R39, R113.H0_H0, R39.H0_H0, R111.H0_H0 ;  /* 0x2000002771277231 */ /* 0x000fe2000004086f */
[----:B------:R-:W-:Y:S01]  /*3760*/  LOP3.LUT R11, R14, 0xffff, RZ, 0xc0, !PT ;  /* 0x0000ffff0e0b7812 */ /* 0x000fe200078ec0ff */
        /* <DEDUP_REMOVED lines=8> */
[----:B------:R-:W-:Y:S01]  /*37f0*/  HFMA2 R20, R221, R19, R219 ;  /* 0x00000013dd147231 */ /* 0x000fe200000000db */
[----:B------:R-:W-:Y:S01]  /*3800*/  PRMT R30, R30, 0x5410, R26 ;  /* 0x000054101e1e7816 */ /* 0x000fe2000000001a */
[----:B------:R-:W-:Y:S01]  /*3810*/  HFMA2 R16, R217, R22, R215 ;  /* 0x00000016d9107231 */ /* 0x000fe200000000d7 */
[----:B------:R-:W-:Y:S01]  /*3820*/  PRMT R46, R46, 0x5410, R53 ;  /* 0x000054102e2e7816 */ /* 0x000fe20000000035 */
[----:B------:R-:W-:Y:S01]  /*3830*/  HFMA2 R26, R201, R36, R199 ;  /* 0x00000024c91a7231 */ /* 0x000fe200000000c7 */
[--C-:B------:R-:W-:Y:S01]  /*3840*/  PRMT R73, R73, 0x5410, R55.reuse ;  /* 0x0000541049497816 */ /* 0x100fe20000000037 */
[----:B------:R-:W-:Y:S01]  /*3850*/  HFMA2 R22, R213, R30, R211 ;  /* 0x0000001ed5167231 */ /* 0x000fe200000000d3 */
[----:B------:R-:W-:Y:S01]  /*3860*/  PRMT R55, R12, 0x7610, R55 ;  /* 0x000076100c377816 */ /* 0x000fe20000000037 */
[----:B------:R-:W-:Y:S01]  /*3870*/  HFMA2 R30, R193, R46, R191 ;  /* 0x0000002ec11e7231 */ /* 0x000fe200000000bf */
[----:B------:R-:W-:Y:S01]  /*3880*/  PRMT R53, R150, 0x7610, R53 ;  /* 0x0000761096357816 */ /* 0x000fe20000000035 */
[----:B------:R-:W-:Y:S01]  /*3890*/  HFMA2 R43, R109.H0_H0, R43.H0_H0, R107.H0_H0 ;  /* 0x2000002b6d2b7231 */ /* 0x000fe2000004086b */
[----:B------:R-:W-:Y:S01]  /*38a0*/  LOP3.LUT R12, R8, 0xffff, RZ, 0xc0, !PT ;  /* 0x0000ffff080c7812 */ /* 0x000fe200078ec0ff */
[----:B------:R-:W-:Y:S01]  /*38b0*/  HFMA2 R48, R101.H0_H0, R48.H0_H0, R99.H0_H0 ;  /* 0x2000003065307231 */ /* 0x000fe20000040863 */
[----:B------:R-:W-:Y:S01]  /*38c0*/  F2FP.F16.F32.PACK_AB R18, RZ, R18 ;  /* 0x00000012ff12723e */ /* 0x000fe200000000ff */
[----:B------:R-:W-:Y:S01]  /*38d0*/  FADD.FTZ R65, R65, -R148 ;  /* 0x8000009441417221 */ /* 0x000fe20000010000 */
[----:B------:R-:W-:Y:S01]  /*38e0*/  LOP3.LUT R8, R10, 0xffff, R53, 0xf8, !PT ;  /* 0x0000ffff0a087812 */ /* 0x000fe200078ef835 */
[----:B------:R-:W-:Y:S01]  /*38f0*/  HFMA2 R36, R189, R73, R187 ;  /* 0x00000049bd247231 */ /* 0x000fe200000000bb */
[----:B------:R-:W-:Y:S01]  /*3900*/  LOP3.LUT R46, R11, 0xffff, R55, 0xf8, !PT ;  /* 0x0000ffff0b2e7812 */ /* 0x000fe200078ef837 */
[----:B------:R-:W-:Y:S01]  /*3910*/  IMAD.WIDE.U32 R10, R12, 0x10000, RZ ;  /* 0x000100000c0a7825 */ /* 0x000fe200078e00ff */
[----:B------:R-:W-:-:S03]  /*3920*/  PRMT R12, R20, 0x7632, R12 ;  /* 0x00007632140c7816 */ /* 0x000fc6000000000c */
[----:B------:R-:W-:Y:S01]  /*3930*/  HFMA2 R18, R133.H0_H0, R18.H0_H0, R131.H0_H0 ;  /* 0x2000001285127231 */ /* 0x000fe20000040883 */
[----:B------:R-:W-:Y:S01]  /*3940*/  PRMT R19, R6, 0x7610, R19 ;  /* 0x0000761006137816 */ /* 0x000fe20000000013 */
[--C-:B------:R-:W-:Y:S01]  /*3950*/  FADD.FTZ R54, R54, -R148.reuse ;  /* 0x8000009436367221 */ /* 0x100fe20000010000 */
[----:B------:R-:W-:Y:S01]  /*3960*/  LOP3.LUT R12, R12, 0xffff, RZ, 0xc0, !PT ;  /* 0x0000ffff0c0c7812 */ /* 0x000fe200078ec0ff */
[C---:B------:R-:W-:Y:S01]  /*3970*/  FMUL.FTZ R65, R47.reuse, R65 ;  /* 0x000000412f417220 */ /* 0x040fe20000410000 */
[--C-:B------:R-:W-:Y:S01]  /*3980*/  LOP3.LUT R10, R10, 0xffff, R49.reuse, 0xf8, !PT ;  /* 0x0000ffff0a0a7812 */ /* 0x100fe200078ef831 */
[----:B------:R-:W-:Y:S01]  /*3990*/  FMUL.FTZ R57, R47, R54 ;  /* 0x000000362f397220 */ /* 0x000fe20000410000 */
[----:B------:R-:W-:Y:S01]  /*39a0*/  PRMT R49, R24, 0x7610, R49 ;  /* 0x0000761018317816 */ /* 0x000fe20000000031 */
[----:B------:R-:W-:Y:S01]  /*39b0*/  HFMA2 R50, R105.H0_H0, R50.H0_H0, R103.H0_H0 ;  /* 0x2000003269327231 */ /* 0x000fe20000040867 */
[----:B------:R-:W-:Y:S01]  /*39c0*/  LOP3.LUT R45, R15, 0xffff, R45, 0xf8, !PT ;  /* 0x0000ffff0f2d7812 */ /* 0x000fe200078ef82d */
[----:B------:R-:W-:Y:S01]  /*39d0*/  FADD.FTZ R7, R7, -R148 ;  /* 0x8000009407077221 */ /* 0x000fe20000010000 */
[----:B------:R-:W-:Y:S01]  /*39e0*/  PRMT R24, R22, 0x7632, R24 ;  /* 0x0000763216187816 */ /* 0x000fe20000000018 */
[----:B------:R-:W-:Y:S01]  /*39f0*/  HFMA2 R56, R93.H0_H0, R56.H0_H0, R91.H0_H0 ;  /* 0x200000385d387231 */ /* 0x000fe2000004085b */
[----:B------:R-:W-:Y:S01]  /*3a00*/  PRMT R34, R34, 0x5410, R35 ;  /* 0x0000541022227816 */ /* 0x000fe20000000023 */
[----:B------:R-:W-:Y:S01]  /*3a10*/  FADD.FTZ R31, R31, -R148 ;  /* 0x800000941f1f7221 */ /* 0x000fe20000010000 */
[----:B------:R-:W-:Y:S01]  /*3a20*/  LOP3.LUT R6, R14, 0xffff, R19, 0xf8, !PT ;  /* 0x0000ffff0e067812 */ /* 0x000fe200078ef813 */
[----:B------:R-:W-:Y:S01]  /*3a30*/  FMUL.FTZ R7, R47, R7 ;  /* 0x000000072f077220 */ /* 0x000fe20000410000 */
[----:B------:R-:W-:Y:S01]  /*3a40*/  PRMT R15, R18, 0x7610, R15 ;  /* 0x00007610120f7816 */ /* 0x000fe2000000000f */
[----:B------:R-:W-:Y:S01]  /*3a50*/  IMAD.WIDE.U32 R18, R12, 0x10000, RZ ;  /* 0x000100000c127825 */ /* 0x000fe200078e00ff */
[----:B------:R-:W-:-:S03]  /*3a60*/  PRMT R40, R40, 0x5410, R38 ;  /* 0x0000541028287816 */ /* 0x000fc60000000026 */
[----:B------:R-:W-:Y:S01]  /*3a70*/  HFMA2 R21, R209, R34, R207 ;  /* 0x00000022d1157231 */ /* 0x000fe200000000cf */
[----:B------:R-:W-:Y:S01]  /*3a80*/  PRMT R55, R29, 0x7610, R55 ;  /* 0x000076101d377816 */ /* 0x000fe20000000037 */
[----:B------:R-:W-:Y:S01]  /*3a90*/  HFMA2 R34, R197, R44, R195 ;  /* 0x0000002cc5227231 */ /* 0x000fe200000000c3 */
[----:B------:R-:W-:Y:S01]  /*3aa0*/  PRMT R29, R20, 0x7610, R29 ;  /* 0x00007610141d7816 */ /* 0x000fe2000000001d */
[----:B------:R-:W-:Y:S01]  /*3ab0*/  HFMA2 R25, R205, R40, R203 ;  /* 0x00000028cd197231 */ /* 0x000fe200000000cb */
[----:B------:R-:W-:Y:S01]  /*3ac0*/  PRMT R14, R16, 0x7632, R14 ;  /* 0x00007632100e7816 */ /* 0x000fe2000000000e */
[----:B------:R-:W-:Y:S01]  /*3ad0*/  FADD.FTZ R23, R23, -R148 ;  /* 0x8000009417177221 */ /* 0x000fe20000010000 */
[----:B------:R-:W-:Y:S01]  /*3ae0*/  LOP3.LUT R24, R24, 0xffff, RZ, 0xc0, !PT ;  /* 0x0000ffff18187812 */ /* 0x000fe200078ec0ff */
[C---:B------:R-:W-:Y:S01]  /*3af0*/  FMUL.FTZ R31, R47.reuse, R31 ;  /* 0x0000001f2f1f7220 */ /* 0x040fe20000410000 */
[----:B------:R-:W-:Y:S01]  /*3b00*/  LOP3.LUT R12, R18, 0xffff, R29, 0xf8, !PT ;  /* 0x0000ffff120c7812 */ /* 0x000fe200078ef81d */
[----:B------:R-:W-:Y:S01]  /*3b10*/  FMUL.FTZ R23, R47, R23 ;  /* 0x000000172f177220 */ /* 0x000fe20000410000 */
[----:B------:R-:W-:Y:S01]  /*3b20*/  LOP3.LUT R14, R14, 0xffff, RZ, 0xc0, !PT ;  /* 0x0000ffff0e0e7812 */ /* 0x000fe200078ec0ff */
[----:B------:R-:W-:Y:S01]  /*3b30*/  HFMA2 R32, R208.H1_H1, R32.H0_H0, R206.H1_H1 ;  /* 0x20000020d0207231 */ /* 0x000fe20000060cce */
[--C-:B------:R-:W-:Y:S01]  /*3b40*/  LOP3.LUT R29, R19, 0xffff, R49.reuse, 0xf8, !PT ;  /* 0x0000ffff131d7812 */ /* 0x100fe200078ef831 */
[----:B------:R-:W-:Y:S01]  /*3b50*/  IMAD.WIDE.U32 R18, R24, 0x10000, RZ ;  /* 0x0001000018127825 */ /* 0x000fe200078e00ff */
[----:B------:R-:W-:-:S03]  /*3b60*/  PRMT R49, R22, 0x7610, R49 ;  /* 0x0000761016317816 */ /* 0x000fc60000000031 */
[----:B------:R-:W-:Y:S01]  /*3b70*/  HFMA2 R13, R232.H1_H1, R13.H0_H0, R230.H1_H1 ;  /* 0x2000000de80d7231 */ /* 0x000fe20000060ce6 */
[----:B------:R-:W-:Y:S01]  /*3b80*/  PRMT R20, R21, 0x7632, R20 ;  /* 0x0000763215147816 */ /* 0x000fe20000000014 */
[----:B------:R-:W-:Y:S01]  /*3b90*/  HFMA2 R17, R224.H1_H1, R17.H0_H0, R222.H1_H1 ;  /* 0x20000011e0117231 */ /* 0x000fe20000060cde */
[----:B------:R-:W-:Y:S01]  /*3ba0*/  LOP3.LUT R11, R11, 0xffff, R15, 0xf8, !PT ;  /* 0x0000ffff0b0b7812 */ /* 0x000fe200078ef80f */
[----:B------:R-:W-:Y:S01]  /*3bb0*/  IMAD.WIDE.U32 R14, R14, 0x10000, RZ ;  /* 0x000100000e0e7825 */ /* 0x000fe200078e00ff */
[----:B------:R-:W-:-:S03]  /*3bc0*/  PRMT R22, R25, 0x7632, R22 ;  /* 0x0000763219167816 */ /* 0x000fc60000000016 */
[----:B------:R-:W-:Y:S01]  /*3bd0*/  HFMA2 R28, R216.H1_H1, R28.H0_H0, R214.H1_H1 ;  /* 0x2000001cd81c7231 */ /* 0x000fe20000060cd6 */
[----:B------:R-:W-:Y:S01]  /*3be0*/  PRMT R53, R16, 0x7610, R53 ;  /* 0x0000761010357816 */ /* 0x000fe20000000035 */
[----:B------:R-:W-:Y:S01]  /*3bf0*/  HFMA2 R37, R204.H1_H1, R37.H0_H0, R202.H1_H1 ;  /* 0x20000025cc257231 */ /* 0x000fe20000060cca */
[----:B------:R-:W-:Y:S01]  /*3c00*/  LOP3.LUT R16, R18, 0xffff, R49, 0xf8, !PT ;  /* 0x0000ffff12107812 */ /* 0x000fe200078ef831 */
[----:B------:R-:W-:Y:S01]  /*3c10*/  HFMA2 R41, R200.H1_H1, R41.H0_H0, R198.H1_H1 ;  /* 0x20000029c8297231 */ /* 0x000fe20000060cc6 */
[----:B------:R-:W-:Y:S01]  /*3c20*/  LOP3.LUT R18, R20, 0xffff, RZ, 0xc0, !PT ;  /* 0x0000ffff14127812 */ /* 0x000fe200078ec0ff */
[C---:B------:R-:W-:Y:S01]  /*3c30*/  FMUL.FTZ R52, R47.reuse, R250 ;  /* 0x000000fa2f347220 */ /* 0x040fe20000410000 */
[----:B------:R-:W-:Y:S01]  /*3c40*/  LOP3.LUT R20, R22, 0xffff, RZ, 0xc0, !PT ;  /* 0x0000ffff16147812 */ /* 0x000fe200078ec0ff */
[----:B------:R-:W-:Y:S01]  /*3c50*/  FMUL.FTZ R248, R47, R248 ;  /* 0x000000f82ff87220 */ /* 0x000fe20000410000 */
[----:B------:R-:W-:Y:S01]  /*3c60*/  LOP3.LUT R14, R14, 0xffff, R53, 0xf8, !PT ;  /* 0x0000ffff0e0e7812 */ /* 0x000fe200078ef835 */
[----:B------:R-:W-:Y:S01]  /*3c70*/  HFMA2 R69, R85.H0_H0, R69.H0_H0, R83.H0_H0 ;  /* 0x2000004555457231 */ /* 0x000fe20000040853 */
[----:B------:R-:W-:Y:S01]  /*3c80*/  PRMT R22, R26, 0x7632, R22 ;  /* 0x000076321a167816 */ /* 0x000fe20000000016 */
[----:B------:R-:W-:Y:S01]  /*3c90*/  HFMA2 R68, R79.H0_H0, R68.H0_H0, R3.H0_H0 ;  /* 0x200000444f447231 */ /* 0x000fe20000040803 */
[--C-:B------:R-:W-:Y:S01]  /*3ca0*/  LOP3.LUT R53, R19, 0xffff, R27.reuse, 0xf8, !PT ;  /* 0x0000ffff13357812 */ /* 0x100fe200078ef81b */
[----:B------:R-:W-:Y:S01]  /*3cb0*/  IMAD.WIDE.U32 R18, R18, 0x10000, RZ ;  /* 0x0001000012127825 */ /* 0x000fe200078e00ff */
[----:B------:R-:W-:-:S03]  /*3cc0*/  PRMT R27, R21, 0x7610, R27 ;  /* 0x00007610151b7816 */ /* 0x000fc6000000001b */
[----:B------:R-:W-:Y:S01]  /*3cd0*/  HFMA2 R61, R89.H0_H0, R61.H0_H0, R87.H0_H0 ;  /* 0x2000003d593d7231 */ /* 0x000fe20000040857 */
[----:B------:R-:W-:Y:S01]  /*3ce0*/  LOP3.LUT R22, R22, 0xffff, RZ, 0xc0, !PT ;  /* 0x0000ffff16167812 */ /* 0x000fe200078ec0ff */
[----:B------:R-:W-:Y:S01]  /*3cf0*/  IMAD.WIDE.U32 R20, R20, 0x10000, RZ ;  /* 0x0001000014147825 */ /* 0x000fe200078e00ff */
[----:B------:R-:W-:-:S03]  /*3d00*/  LOP3.LUT R18, R18, 0xffff, R27, 0xf8, !PT ;  /* 0x0000ffff12127812 */ /* 0x000fc600078ef81b */
[----:B------:R-:W-:Y:S01]  /*3d10*/  HFMA2 R58, R184.H1_H1, R58.H0_H0, R182.H1_H1 ;  /* 0x2000003ab83a7231 */ /* 0x000fe20000060cb6 */
[----:B------:R-:W-:Y:S01]  /*3d20*/  PRMT R27, R26, 0x7610, R27 ;  /* 0x000076101a1b7816 */ /* 0x000fe2000000001b */
[----:B------:R-:W-:Y:S01]  /*3d30*/  HFMA2 R74, R241.H1_H1, R74.H0_H0, R173.H0_H0 ;  /* 0x2000004af14a7231 */ /* 0x000fe20000040cad */
[----:B------:R-:W-:Y:S01]  /*3d40*/  LOP3.LUT R20, R20, 0xffff, R25, 0xf8, !PT ;  /* 0x0000ffff14147812 */ /* 0x000fe200078ef819 */
[----:B------:R-:W-:Y:S01]  /*3d50*/  IMAD.WIDE.U32 R24, R22, 0x10000, RZ ;  /* 0x0001000016187825 */ /* 0x000fe200078e00ff */
[----:B------:R-:W-:-:S03]  /*3d60*/  F2FP.F16.F32.PACK_AB R146, RZ, R146 ;  /* 0x00000092ff92723e */ /* 0x000fc600000000ff */
[----:B------:R-:W-:Y:S01]  /*3d70*/  HFMA2 R66, R176.H1_H1, R66.H0_H0, R174.H1_H1 ;  /* 0x20000042b0427231 */ /* 0x000fe20000060cae */
[--C-:B------:R-:W-:Y:S01]  /*3d80*/  LOP3.LUT R21, R21, 0xffff, R39.reuse, 0xf8, !PT ;  /* 0x0000ffff15157812 */ /* 0x100fe200078ef827 */
[----:B------:R-:W-:Y:S01]  /*3d90*/  HFMA2 R72, R238.H1_H1, R72.H0_H0, R243.H1_H1 ;  /* 0x20000048ee487231 */ /* 0x000fe20000060cf3 */
[----:B------:R-:W-:Y:S01]  /*3da0*/  PRMT R26, R34, 0x7632, R26 ;  /* 0x00007632221a7816 */ /* 0x000fe2000000001a */
[----:B------:R-:W-:Y:S01]  /*3db0*/  HFMA2 R64, R180.H1_H1, R64.H0_H0, R178.H1_H1 ;  /* 0x20000040b4407231 */ /* 0x000fe20000060cb2 */
[----:B------:R-:W-:Y:S02]  /*3dc0*/  PRMT R39, R30, 0x7632, R39 ;  /* 0x000076321e277816 */ /* 0x000fe40000000027 */
[----:B------:R-:W-:Y:S02]  /*3dd0*/  LOP3.LUT R22, R24, 0xffff, R27, 0xf8, !PT ;  /* 0x0000ffff18167812 */ /* 0x000fe400078ef81b */
[----:B------:R-:W-:Y:S02]  /*3de0*/  F2FP.F16.F32.PACK_AB R60, RZ, R60 ;  /* 0x0000003cff3c723e */ /* 0x000fe400000000ff */
[----:B------:R-:W-:-:S02]  /*3df0*/  PRMT R59, R59, 0x5410, R146 ;  /* 0x000054103b3b7816 */ /* 0x000fc40000000092 */
[----:B------:R-:W-:Y:S02]  /*3e00*/  LOP3.LUT R24, R26, 0xffff, RZ, 0xc0, !PT ;  /* 0x0000ffff1a187812 */ /* 0x000fe400078ec0ff */
[----:B------:R-:W-:Y:S01]  /*3e10*/  LOP3.LUT R15, R15, 0xffff, R55, 0xf8, !PT ;  /* 0x0000ffff0f0f7812 */ /* 0x000fe200078ef837 */
[----:B------:R-:W-:Y:S01]  /*3e20*/  HFMA2 R35, R185, R59, R183 ;  /* 0x0000003bb9237231 */ /* 0x000fe200000000b7 */
[--C-:B------:R-:W-:Y:S02]  /*3e30*/  LOP3.LUT R19, R19, 0xffff, R33.reuse, 0xf8, !PT ;  /* 0x0000ffff13137812 */ /* 0x100fe400078ef821 */
[----:B------:R-:W-:Y:S02]  /*3e40*/  LOP3.LUT R26, R39, 0xffff, RZ, 0xc0, !PT ;  /* 0x0000ffff271a7812 */ /* 0x000fe400078ec0ff */
[----:B------:R-:W-:Y:S02]  /*3e50*/  PRMT R33, R43, 0x7610, R33 ;  /* 0x000076102b217816 */ /* 0x000fe40000000021 */
[----:B------:R-:W-:Y:S01]  /*3e60*/  PRMT R55, R48, 0x7610, R55 ;  /* 0x0000761030377816 */ /* 0x000fe20000000037 */
[----:B------:R-:W-:Y:S01]  /*3e70*/  IMAD.WIDE.U32 R26, R26, 0x10000, RZ ;  /* 0x000100001a1a7825 */ /* 0x000fe200078e00ff */
[----:B------:R-:W-:-:S02]  /*3e80*/  PRMT R48, R36, 0x7632, R48 ;  /* 0x0000763224307816 */ /* 0x000fc40000000030 */
[----:B------:R-:W-:Y:S02]  /*3e90*/  PRMT R60, R60, 0x5410, R62 ;  /* 0x000054103c3c7816 */ /* 0x000fe4000000003e */
[----:B------:R-:W-:Y:S01]  /*3ea0*/  LOP3.LUT R33, R25, 0xffff, R33, 0xf8, !PT ;  /* 0x0000ffff19217812 */ /* 0x000fe200078ef821 */
[----:B------:R-:W-:Y:S01]  /*3eb0*/  IMAD.WIDE.U32 R24, R24, 0x10000, RZ ;  /* 0x0001000018187825 */ /* 0x000fe200078e00ff */
[----:B------:R-:W-:-:S03]  /*3ec0*/  F2FP.F16.F32.PACK_AB R65, RZ, R65 ;  /* 0x00000041ff41723e */ /* 0x000fc600000000ff */
[----:B------:R-:W-:Y:S01]  /*3ed0*/  HFMA2 R40, R181, R60, R179 ;  /* 0x0000003cb5287231 */ /* 0x000fe200000000b3 */
[----:B------:R-:W-:Y:S02]  /*3ee0*/  PRMT R49, R30, 0x7610, R49 ;  /* 0x000076101e317816 */ /* 0x000fe40000000031 */
[----:B------:R-:W-:Y:S02]  /*3ef0*/  LOP3.LUT R48, R48, 0xffff, RZ, 0xc0, !PT ;  /* 0x0000ffff30307812 */ /* 0x000fe400078ec0ff */
[----:B------:R-:W-:Y:S02]  /*3f00*/  F2FP.F16.F32.PACK_AB R57, RZ, R57 ;  /* 0x00000039ff39723e */ /* 0x000fe400000000ff */
[----:B------:R-:W-:Y:S02]  /*3f10*/  PRMT R39, R34, 0x7610, R39 ;  /* 0x0000761022277816 */ /* 0x000fe40000000027 */
[----:B------:R-:W-:Y:S01]  /*3f20*/  PRMT R30, R35, 0x7632, R30 ;  /* 0x00007632231e7816 */ /* 0x000fe2000000001e */
[----:B------:R-:W-:Y:S01]  /*3f30*/  HFMA2 R57, R97.H0_H0, R57.H0_H0, R95.H0_H0 ;  /* 0x2000003961397231 */ /* 0x000fe2000004085f */
[----:B------:R-:W-:-:S02]  /*3f40*/  PRMT R63, R63, 0x5410, R65 ;  /* 0x000054103f3f7816 */ /* 0x000fc40000000041 */
[----:B------:R-:W-:Y:S01]  /*3f50*/  LOP3.LUT R26, R26, 0xffff, R49, 0xf8, !PT ;  /* 0x0000ffff1a1a7812 */ /* 0x000fe200078ef831 */
[----:B------:R-:W-:Y:S01]  /*3f60*/  IMAD.WIDE.U32 R48, R48, 0x10000, RZ ;  /* 0x0001000030307825 */ /* 0x000fe200078e00ff */
[----:B------:R-:W-:-:S03]  /*3f70*/  LOP3.LUT R24, R24, 0xffff, R39, 0xf8, !PT ;  /* 0x0000ffff18187812 */ /* 0x000fc600078ef827 */
[----:B------:R-:W-:Y:S01]  /*3f80*/  HFMA2 R38, R177, R63, R175 ;  /* 0x0000003fb1267231 */ /* 0x000fe200000000af */
[----:B------:R-:W-:Y:S02]  /*3f90*/  PRMT R39, R36, 0x7610, R39 ;  /* 0x0000761024277816 */ /* 0x000fe40000000027 */
[----:B------:R-:W-:Y:S02]  /*3fa0*/  PRMT R36, R40, 0x7632, R36 ;  /* 0x0000763228247816 */ /* 0x000fe40000000024 */
[----:B------:R-:W-:Y:S02]  /*3fb0*/  LOP3.LUT R34, R30, 0xffff, RZ, 0xc0, !PT ;  /* 0x0000ffff1e227812 */ /* 0x000fe400078ec0ff */
[----:B------:R-:W-:Y:S02]  /*3fc0*/  PRMT R43, R50, 0x7610, R43 ;  /* 0x00007610322b7816 */ /* 0x000fe4000000002b */
[----:B------:R-:W-:Y:S02]  /*3fd0*/  LOP3.LUT R30, R48, 0xffff, R39, 0xf8, !PT ;  /* 0x0000ffff301e7812 */ /* 0x000fe400078ef827 */
[----:B------:R-:W-:Y:S01]  /*3fe0*/  LOP3.LUT R39, R49, 0xffff, R57, 0xf8, !PT ;  /* 0x0000ffff31277812 */ /* 0x000fe200078ef839 */
[----:B------:R-:W-:Y:S01]  /*3ff0*/  IMAD.WIDE.U32 R48, R34, 0x10000, RZ ;  /* 0x0001000022307825 */ /* 0x000fe200078e00ff */
[----:B------:R-:W-:-:S02]  /*4000*/  LOP3.LUT R36, R36, 0xffff, RZ, 0xc0, !PT ;  /* 0x0000ffff24247812 */ /* 0x000fc400078ec0ff */
[--C-:B------:R-:W-:Y:S02]  /*4010*/  LOP3.LUT R25, R25, 0xffff, R43.reuse, 0xf8, !PT ;  /* 0x0000ffff19197812 */ /* 0x100fe400078ef82b */
[----:B------:R-:W-:Y:S01]  /*4020*/  PRMT R43, R35, 0x7610, R43 ;  /* 0x00007610232b7816 */ /* 0x000fe2000000002b */
[----:B------:R-:W-:Y:S01]  /*4030*/  IMAD.WIDE.U32 R34, R36, 0x10000, RZ ;  /* 0x0001000024227825 */ /* 0x000fe200078e00ff */
[----:B------:R-:W-:Y:S02]  /*4040*/  PRMT R50, R38, 0x7632, R50 ;  /* 0x0000763226327816 */ /* 0x000fe40000000032 */
[----:B------:R-:W-:Y:S02]  /*4050*/  LOP3.LUT R27, R27, 0xffff, R55, 0xf8, !PT ;  /* 0x0000ffff1b1b7812 */ /* 0x000fe400078ef837 */
[----:B------:R-:W-:Y:S02]  /*4060*/  LOP3.LUT R36, R48, 0xffff, R43, 0xf8, !PT ;  /* 0x0000ffff30247812 */ /* 0x000fe400078ef82b */
[----:B------:R-:W-:-:S02]  /*4070*/  PRMT R55, R56, 0x7610, R55 ;  /* 0x0000761038377816 */ /* 0x000fc40000000037 */
[----:B------:R-:W-:Y:S02]  /*4080*/  LOP3.LUT R48, R50, 0xffff, RZ, 0xc0, !PT ;  /* 0x0000ffff32307812 */ /* 0x000fe400078ec0ff */
[----:B------:R-:W-:Y:S02]  /*4090*/  PRMT R67, R67, 0x5410, R70 ;  /* 0x0000541043437816 */ /* 0x000fe40000000046 */
[----:B------:R-:W-:Y:S02]  /*40a0*/  F2FP.F16.F32.PACK_AB R7, RZ, R7 ;  /* 0x00000007ff07723e */ /* 0x000fe400000000ff */
[----:B------:R-:W-:Y:S01]  /*40b0*/  LOP3.LUT R43, R49, 0xffff, R55, 0xf8, !PT ;  /* 0x0000ffff312b7812 */ /* 0x000fe200078ef837 */
[----:B------:R-:W-:Y:S01]  /*40c0*/  IMAD.WIDE.U32 R48, R48, 0x10000, RZ ;  /* 0x0001000030307825 */ /* 0x000fe200078e00ff */
[----:B------:R-:W-:-:S03]  /*40d0*/  F2FP.F16.F32.PACK_AB R31, RZ, R31 ;  /* 0x0000001fff1f723e */ /* 0x000fc600000000ff */
[----:B------:R-:W-:Y:S01]  /*40e0*/  HFMA2 R44, R240, R67, R244 ;  /* 0x00000043f02c7231 */ /* 0x000fe200000000f4 */
[----:B------:R-:W-:Y:S01]  /*40f0*/  PRMT R55, R38, 0x7610, R55 ;  /* 0x0000761026377816 */ /* 0x000fe20000000037 */
[----:B------:R-:W-:Y:S01]  /*4100*/  HFMA2 R7, R236.H1_H1, R7.H0_H0, R234.H1_H1 ;  /* 0x20000007ec077231 */ /* 0x000fe20000060cea */
[----:B------:R-:W-:Y:S01]  /*4110*/  F2FP.F16.F32.PACK_AB R23, RZ, R23 ;  /* 0x00000017ff17723e */ /* 0x000fe200000000ff */
[----:B------:R-:W-:Y:S01]  /*4120*/  HFMA2 R31, R212.H1_H1, R31.H0_H0, R210.H1_H1 ;  /* 0x2000001fd41f7231 */ /* 0x000fe20000060cd2 */
[----:B------:R-:W-:Y:S02]  /*4130*/  PRMT R57, R40, 0x7610, R57 ;  /* 0x0000761028397816 */ /* 0x000fe40000000039 */
[----:B------:R-:W-:Y:S01]  /*4140*/  LOP3.LUT R38, R48, 0xffff, R55, 0xf8, !PT ;  /* 0x0000ffff30267812 */ /* 0x000fe200078ef837 */
[----:B------:R-:W-:Y:S01]  /*4150*/  HFMA2 R23, R220.H1_H1, R23.H0_H0, R218.H1_H1 ;  /* 0x20000017dc177231 */ /* 0x000fe20000060cda */
[----:B------:R-:W-:Y:S02]  /*4160*/  SHF.L.U32 R9, R9, 0x10, RZ ;  /* 0x0000001009097819 */ /* 0x000fe400000006ff */
[----:B------:R-:W-:-:S02]  /*4170*/  PRMT R40, R44, 0x7632, R40 ;  /* 0x000076322c287816 */ /* 0x000fc40000000028 */
[----:B------:R-:W-:Y:S02]  /*4180*/  PRMT R55, R44, 0x7610, R55 ;  /* 0x000076102c377816 */ /* 0x000fe40000000037 */
[----:B------:R-:W-:Y:S02]  /*4190*/  LOP3.LUT R5, R5, 0xffff, R71, 0xf8, !PT ;  /* 0x0000ffff05057812 */ /* 0x000fe400078ef847 */
[----:B------:R-:W-:Y:S02]  /*41a0*/  SHF.L.U32 R44, R7, 0x10, RZ ;  /* 0x00000010072c7819 */ /* 0x000fe400000006ff */
[----:B------:R-:W-:Y:S02]  /*41b0*/  LOP3.LUT R9, R46, R9, RZ, 0xfc, !PT ;  /* 0x000000092e097212 */ /* 0x000fe400078efcff */
[----:B------:R-:W-:Y:S02]  /*41c0*/  SHF.L.U32 R32, R32, 0x10, RZ ;  /* 0x0000001020207819 */ /* 0x000fe400000006ff */
[----:B------:R-:W-:-:S02]  /*41d0*/  SHF.L.U32 R46, R31, 0x10, RZ ;  /* 0x000000101f2e7819 */ /* 0x000fc400000006ff */
[----:B------:R-:W-:Y:S02]  /*41e0*/  LOP3.LUT R5, R5, R44, RZ, 0xfc, !PT ;  /* 0x0000002c05057212 */ /* 0x000fe400078efcff */
[----:B------:R-:W-:Y:S02]  /*41f0*/  SHF.L.U32 R44, R23, 0x10, RZ ;  /* 0x00000010172c7819 */ /* 0x000fe400000006ff */
[----:B------:R-:W-:Y:S02]  /*4200*/  SHF.L.U32 R60, R13, 0x10, RZ ;  /* 0x000000100d3c7819 */ /* 0x000fe400000006ff */
[----:B------:R-:W-:Y:S02]  /*4210*/  SHF.L.U32 R62, R17, 0x10, RZ ;  /* 0x00000010113e7819 */ /* 0x000fe400000006ff */
[----:B------:R-:W-:Y:S02]  /*4220*/  SHF.L.U32 R28, R28, 0x10, RZ ;  /* 0x000000101c1c7819 */ /* 0x000fe400000006ff */
[----:B------:R-:W-:-:S02]  /*4230*/  LOP3.LUT R19, R19, R32, RZ, 0xfc, !PT ;  /* 0x0000002013137212 */ /* 0x000fc400078efcff */
[----:B------:R-:W-:Y:S02]  /*4240*/  LOP3.LUT R17, R53, R46, RZ, 0xfc, !PT ;  /* 0x0000002e35117212 */ /* 0x000fe400078efcff */
[----:B------:R-:W-:Y:S02]  /*4250*/  SHF.L.U32 R32, R37, 0x10, RZ ;  /* 0x0000001025207819 */ /* 0x000fe400000006ff */
[----:B------:R-:W-:Y:S02]  /*4260*/  SHF.L.U32 R46, R41, 0x10, RZ ;  /* 0x00000010292e7819 */ /* 0x000fe400000006ff */
[----:B------:R-:W-:Y:S02]  /*4270*/  LOP3.LUT R7, R45, R60, RZ, 0xfc, !PT ;  /* 0x0000003c2d077212 */ /* 0x000fe400078efcff */
[----:B------:R-:W-:Y:S02]  /*4280*/  LOP3.LUT R13, R29, R44, RZ, 0xfc, !PT ;  /* 0x0000002c1d0d7212 */ /* 0x000fe400078efcff */
[----:B------:R-:W-:Y:S01]  /*4290*/  LOP3.LUT R15, R15, R28, RZ, 0xfc, !PT ;  /* 0x0000001c0f0f7212 */ /* 0x000fe200078efcff */
[----:B------:R-:W1:Y:S01]  /*42a0*/  @P0 LDC.64 R44, c[0x0][0x3a0] ;  /* 0x0000e800ff2c0b82 */ /* 0x000e620000000a00 */
[----:B------:R-:W-:-:S02]  /*42b0*/  LOP3.LUT R21, R21, R32, RZ, 0xfc, !PT ;  /* 0x0000002015157212 */ /* 0x000fc400078efcff */
[----:B------:R-:W-:Y:S02]  /*42c0*/  LOP3.LUT R23, R33, R46, RZ, 0xfc, !PT ;  /* 0x0000002e21177212 */ /* 0x000fe400078efcff */
[----:B------:R-:W-:Y:S02]  /*42d0*/  F2FP.F16.F32.PACK_AB R52, RZ, R52 ;  /* 0x00000034ff34723e */ /* 0x000fe400000000ff */
[----:B------:R-:W-:Y:S01]  /*42e0*/  PRMT R50, R42, 0x7632, R50 ;  /* 0x000076322a327816 */ /* 0x000fe20000000032 */
[----:B------:R-:W2:Y:S01]  /*42f0*/  @P0 LDC.64 R28, c[0x0][0x3a8] ;  /* 0x0000ea00ff1c0b82 */ /* 0x000ea20000000a00 */
[----:B------:R-:W-:Y:S01]  /*4300*/  LOP3.LUT R40, R40, 0xffff, RZ, 0xc0, !PT ;  /* 0x0000ffff28287812 */ /* 0x000fe200078ec0ff */
[----:B------:R-:W-:Y:S01]  /*4310*/  HFMA2 R52, R188.H1_H1, R52.H0_H0, R186.H1_H1 ;  /* 0x20000034bc347231 */ /* 0x000fe20000060cba */
[----:B------:R-:W-:Y:S02]  /*4320*/  LOP3.LUT R56, R50, 0xffff, RZ, 0xc0, !PT ;  /* 0x0000ffff32387812 */ /* 0x000fe400078ec0ff */
[----:B------:R-:W-:-:S02]  /*4330*/  F2FP.F16.F32.PACK_AB R54, RZ, R248 ;  /* 0x000000f8ff36723e */ /* 0x000fc400000000ff */
[----:B------:R-:W-:Y:S01]  /*4340*/  LOP3.LUT R50, R49, 0xffff, R69, 0xf8, !PT ;  /* 0x0000ffff31327812 */ /* 0x000fe200078ef845 */
[----:B------:R-:W3:Y:S01]  /*4350*/  LDC.64 R32, c[0x0][0x398] ;  /* 0x0000e600ff207b82 */ /* 0x000ee20000000a00 */
[----:B------:R-:W-:Y:S01]  /*4360*/  IMAD.WIDE.U32 R48, R40, 0x10000, RZ ;  /* 0x0001000028307825 */ /* 0x000fe200078e00ff */
[----:B------:R-:W-:-:S03]  /*4370*/  F2FP.F16.F32.PACK_AB R51, RZ, R51 ;  /* 0x00000033ff33723e */ /* 0x000fc600000000ff */
[----:B------:R-:W-:Y:S01]  /*4380*/  HFMA2 R54, R192.H1_H1, R54.H0_H0, R190.H1_H1 ;  /* 0x20000036c0367231 */ /* 0x000fe20000060cbe */
[----:B------:R-:W-:Y:S02]  /*4390*/  PRMT R59, R68, 0x7610, R59 ;  /* 0x00007610443b7816 */ /* 0x000fe4000000003b */
[----:B------:R-:W-:Y:S01]  /*43a0*/  SHF.L.U32 R52, R52, 0x10, RZ ;  /* 0x0000001034347819 */ /* 0x000fe200000006ff */
[----:B------:R-:W-:Y:S01]  /*43b0*/  HFMA2 R51, R196.H1_H1, R51.H0_H0, R194.H1_H1 ;  /* 0x20000033c4337231 */ /* 0x000fe20000060cc2 */
[----:B------:R-:W-:Y:S01]  /*43c0*/  LOP3.LUT R34, R34, 0xffff, R57, 0xf8, !PT ;  /* 0x0000ffff22227812 */ /* 0x000fe200078ef839 */
[----:B------:R-:W-:Y:S01]  /*43d0*/  IMAD.WIDE.U32 R56, R56, 0x10000, RZ ;  /* 0x0001000038387825 */ /* 0x000fe200078e00ff */
[--C-:B------:R-:W-:Y:S02]  /*43e0*/  LOP3.LUT R35, R35, 0xffff, R61.reuse, 0xf8, !PT ;  /* 0x0000ffff23237812 */ /* 0x100fe400078ef83d */
[----:B------:R-:W-:Y:S01]  /*43f0*/  PRMT R61, R42, 0x7610, R61 ;  /* 0x000076102a3d7816 */ /* 0x000fe2000000003d */
[----:B-1----:R-:W-:Y:S01]  /*4400*/  @P0 IMAD.WIDE R44, R152, 0x4, R44 ;  /* 0x00000004982c0825 */ /* 0x002fe200078e022c */
[----:B------:R-:W-:-:S02]  /*4410*/  LOP3.LUT R40, R48, 0xffff, R55, 0xf8, !PT ;  /* 0x0000ffff30287812 */ /* 0x000fc400078ef837 */
[----:B------:R-:W-:Y:S01]  /*4420*/  SHF.L.U32 R58, R58, 0x10, RZ ;  /* 0x000000103a3a7819 */ /* 0x000fe200000006ff */
[----:B--2---:R-:W-:Y:S01]  /*4430*/  @P0 IMAD.WIDE R28, R152, 0x4, R28 ;  /* 0x00000004981c0825 */ /* 0x004fe200078e021c */
[----:B------:R-:W-:Y:S01]  /*4440*/  LOP3.LUT R48, R49, 0xffff, R59, 0xf8, !PT ;  /* 0x0000ffff31307812 */ /* 0x000fe200078ef83b */
[----:B------:R1:W-:Y:S01]  /*4450*/  @P0 STG.E desc[UR4][R44.64], R148 ;  /* 0x000000942c000986 */ /* 0x0003e2000c101904 */
[----:B------:R-:W-:Y:S02]  /*4460*/  LOP3.LUT R31, R39, R52, RZ, 0xfc, !PT ;  /* 0x00000034271f7212 */ /* 0x000fe400078efcff */
[----:B------:R-:W-:Y:S01]  /*4470*/  SHF.L.U32 R41, R74, 0x10, RZ ;  /* 0x000000104a297819 */ /* 0x000fe200000006ff */
[----:B------:R2:W-:Y:S01]  /*4480*/  @P0 STG.E desc[UR4][R28.64], R47 ;  /* 0x0000002f1c000986 */ /* 0x0005e2000c101904 */
[----:B------:R-:W-:Y:S01]  /*4490*/  SHF.L.U32 R39, R66, 0x10, RZ ;  /* 0x0000001042277819 */ /* 0x000fe200000006ff */
[----:B---3--:R-:W-:Y:S01]  /*44a0*/  IMAD.WIDE.U32 R52, R158, 0x8, R32 ;  /* 0x000000089e347825 */ /* 0x008fe200078e0020 */
[----:B------:R-:W-:-:S02]  /*44b0*/  LOP3.LUT R42, R56, 0xffff, R61, 0xf8, !PT ;  /* 0x0000ffff382a7812 */ /* 0x000fc400078ef83d */
[----:B------:R-:W-:Y:S01]  /*44c0*/  SHF.L.U32 R54, R54, 0x10, RZ ;  /* 0x0000001036367819 */ /* 0x000fe200000006ff */
[----:B------:R-:W-:Y:S01]  /*44d0*/  IMAD.WIDE.U32 R66, R168, 0x8, R32 ;  /* 0x00000008a8427825 */ /* 0x000fe200078e0020 */
[----:B------:R-:W-:Y:S02]  /*44e0*/  LOP3.LUT R37, R43, R58, RZ, 0xfc, !PT ;  /* 0x0000003a2b257212 */ /* 0x000fe400078efcff */
[----:B------:R-:W-:Y:S01]  /*44f0*/  LOP3.LUT R56, R57, 0xffff, R149, 0xf8, !PT ;  /* 0x0000ffff39387812 */ /* 0x000fe200078ef895 */
[--C-:B------:R-:W-:Y:S01]  /*4500*/  IMAD.WIDE.U32 R58, R161, 0x8, R32.reuse ;  /* 0x00000008a13a7825 */ /* 0x100fe200078e0020 */
[----:B------:R-:W-:Y:S02]  /*4510*/  SHF.L.U32 R43, R72, 0x10, RZ ;  /* 0x00000010482b7819 */ /* 0x000fe400000006ff */
[----:B------:R-:W-:Y:S01]  /*4520*/  LOP3.LUT R41, R48, R41, RZ, 0xfc, !PT ;  /* 0x0000002930297212 */ /* 0x000fe200078efcff */
[----:B------:R-:W-:Y:S01]  /*4530*/  IMAD.WIDE.U32 R48, R156, 0x8, R32 ;  /* 0x000000089c307825 */ /* 0x000fe200078e0020 */
[----:B------:R-:W-:-:S02]  /*4540*/  SHF.L.U32 R60, R51, 0x10, RZ ;  /* 0x00000010333c7819 */ /* 0x000fc400000006ff */
        /* <DEDUP_REMOVED lines=21> */
[--C-:B-1----:R-:W-:Y:S02]  /*46a0*/  IMAD.WIDE.U32 R44, R165, 0x8, R32.reuse ;  /* 0x00000008a52c7825 */ /* 0x102fe400078e0020 */
[----:B------:R3:W-:Y:S02]  /*46b0*/  STG.E.64 desc[UR4][R58.64], R16 ;  /* 0x000000103a007986 */ /* 0x0007e4000c101b04 */
[--C-:B--2---:R-:W-:Y:S02]  /*46c0*/  IMAD.WIDE.U32 R28, R166, 0x8, R32.reuse ;  /* 0x00000008a61c7825 */ /* 0x104fe400078e0020 */
        /* <DEDUP_REMOVED lines=18> */
.L_x_305:
        /* <DEDUP_REMOVED lines=9> */
.L_x_1039:


//--------------------- .text._ZN10layer_norm13ln_fwd_kernelINS_13Kernel_traitsI6__halfS2_S2_fjLj18432ELj2ELj1ELj4ELj16ENS_18Kernel_traits_baseILj18432ES2_S2_S2_fjLj128EEEEEEEvNS_9FwdParamsE --------------------------
	.section	.text._ZN10layer_norm13ln_fwd_kernelINS_13Kernel_traitsI6__halfS2_S2_fjLj18432ELj2ELj1ELj4ELj16ENS_18Kernel_traits_baseILj18432ES2_S2_S2_fjLj128EEEEEEEvNS_9FwdParamsE,"ax",@progbits
	.align	128
        .global         _ZN10layer_norm13ln_fwd_kernelINS_13Kernel_traitsI6__halfS2_S2_fjLj18432ELj2ELj1ELj4ELj16ENS_18Kernel_traits_baseILj18432ES2_S2_S2_fjLj128EEEEEEEvNS_9FwdParamsE
        .type           _ZN10layer_norm13ln_fwd_kernelINS_13Kernel_traitsI6__halfS2_S2_fjLj18432ELj2ELj1ELj4ELj16ENS_18Kernel_traits_baseILj18432ES2_S2_S2_fjLj128EEEEEEEvNS_9FwdParamsE,@function
        .size           _ZN10layer_norm13ln_fwd_kernelINS_13Kernel_traitsI6__halfS2_S2_fjLj18432ELj2ELj1ELj4ELj16ENS_18Kernel_traits_baseILj18432ES2_S2_S2_fjLj128EEEEEEEvNS_9FwdParamsE,(.L_x_1040 - _ZN10layer_norm13ln_fwd_kernelINS_13Kernel_traitsI6__halfS2_S2_fjLj18432ELj2ELj1ELj4ELj16ENS_18Kernel_traits_baseILj18432ES2_S2_S2_fjLj128EEEEEEEvNS_9FwdParamsE)
        .other          _ZN10layer_norm13ln_fwd_kernelINS_13Kernel_traitsI6__halfS2_S2_fjLj18432ELj2ELj1ELj4ELj16ENS_18Kernel_traits_baseILj18432ES2_S2_S2_fjLj128EEEEEEEvNS_9FwdParamsE,@"STO_CUDA_ENTRY STV_DEFAULT"
_ZN10layer_norm13ln_fwd_kernelINS_13Kernel_traitsI6__halfS2_S2_fjLj18432ELj2ELj1ELj4ELj16ENS_18Kernel_traits_baseILj18432ES2_S2_S2_fjLj128EEEEEEEvNS_9FwdParamsE:
.text._ZN10layer_norm13ln_fwd_kernelINS_13Kernel_traitsI6__halfS2_S2_fjLj18432ELj2ELj1ELj4ELj16ENS_18Kernel_traits_baseILj18432ES2_S2_S2_fjLj128EEEEEEEvNS_9FwdParamsE:
        /* <DEDUP_REMOVED lines=48> */
.L_x_308:
        /* <DEDUP_REMOVED lines=36> */
[--C-:B---3--:R-:W-:Y:S02]  /*0540*/  HADD2.F32 R14, -RZ, R88.reuse.H0_H0 ;  /* 0x20000058ff0e7230 */ /* 0x108fe40000004100 */
[----:B------:R-:W-:Y:S02]  /*0550*/  HADD2.F32 R88, -RZ, R88.H1_H1 ;  /* 0x30000058ff587230 */ /* 0x000fe40000004100 */
[--C-:B------:R-:W-:Y:S02]  /*0560*/  HADD2.F32 R15, -RZ, R89.reuse.H0_H0 ;  /* 0x20000059ff0f7230 */ /* 0x100fe40000004100 */
[----:B------:R-:W-:Y:S01]  /*0570*/  FADD.FTZ R125, RZ, R14 ;  /* 0x0000000eff7d7221 */ /* 0x000fe20000010000 */
[----:B------:R-:W-:Y:S02]  /*0580*/  HADD2.F32 R124, -RZ, R89.H1_H1 ;  /* 0x30000059ff7c7230 */ /* 0x000fe40000004100 */
[----:B------:R-:W-:-:S02]  /*0590*/  HADD2.F32 R89, -RZ, R90.H0_H0 ;  /* 0x2000005aff597230 */ /* 0x000fc40000004100 */
[----:B------:R-:W-:Y:S01]  /*05a0*/  FADD.FTZ R126, R88, R125 ;  /* 0x0000007d587e7221 */ /* 0x000fe20000010000 */
[----:B------:R-:W-:-:S03]  /*05b0*/  HADD2.F32 R130, -RZ, R91.H1_H1 ;  /* 0x3000005bff827230 */ /* 0x000fc60000004100 */
[----:B------:R-:W-:-:S04]  /*05c0*/  FADD.FTZ R125, R15, R126 ;  /* 0x0000007e0f7d7221 */ /* 0x000fc80000010000 */
[----:B------:R-:W-:Y:S01]  /*05d0*/  FADD.FTZ R126, R124, R125 ;  /* 0x0000007d7c7e7221 */ /* 0x000fe20000010000 */
[----:B------:R-:W-:Y:S02]  /*05e0*/  HADD2.F32 R125, -RZ, R90.H1_H1 ;  /* 0x3000005aff7d7230 */ /* 0x000fe40000004100 */
[----:B------:R-:W-:Y:S02]  /*05f0*/  HADD2.F32 R90, -RZ, R91.H0_H0 ;  /* 0x2000005bff5a7230 */ /* 0x000fe40000004100 */
[----:B------:R-:W-:Y:S01]  /*0600*/  FADD.FTZ R126, R89, R126 ;  /* 0x0000007e597e7221 */ /* 0x000fe20000010000 */
[----:B----4-:R-:W-:Y:S02]  /*0610*/  HADD2.F32 R91, -RZ, R92.H0_H0 ;  /* 0x2000005cff5b7230 */ /* 0x010fe40000004100 */
[----:B--2---:R-:W-:Y:S02]  /*0620*/  HADD2.F32 R136, -RZ, R98.H1_H1 ;  /* 0x30000062ff887230 */ /* 0x004fe40000004100 */
[----:B------:R-:W-:Y:S01]  /*0630*/  FADD.FTZ R127, R125, R126 ;  /* 0x0000007e7d7f7221 */ /* 0x000fe20000010000 */
[----:B------:R-:W-:-:S02]  /*0640*/  HADD2.F32 R126, -RZ, R92.H1_H1 ;  /* 0x3000005cff7e7230 */ /* 0x000fc40000004100 */
[----:B------:R-:W-:Y:S02]  /*0650*/  HADD2.F32 R92, -RZ, R93.H0_H0 ;  /* 0x2000005dff5c7230 */ /* 0x000fe40000004100 */
[----:B------:R-:W-:Y:S01]  /*0660*/  FADD.FTZ R127, R90, R127 ;  /* 0x0000007f5a7f7221 */ /* 0x000fe20000010000 */
[--C-:B------:R-:W-:Y:S02]  /*0670*/  HADD2.F32 R135, -RZ, R99.reuse.H0_H0 ;  /* 0x20000063ff877230 */ /* 0x100fe40000004100 */
[----:B------:R-:W-:Y:S02]  /*0680*/  HADD2.F32 R143, -RZ, R99.H1_H1 ;  /* 0x30000063ff8f7230 */ /* 0x000fe40000004100 */
[----:B------:R-:W-:Y:S01]  /*0690*/  FADD.FTZ R128, R130, R127 ;  /* 0x0000007f82807221 */ /* 0x000fe20000010000 */
[----:B------:R-:W-:-:S03]  /*06a0*/  HADD2.F32 R142, -RZ, R100.H0_H0 ;  /* 0x20000064ff8e7230 */ /* 0x000fc60000004100 */
[----:B------:R-:W-:Y:S01]  /*06b0*/  FADD.FTZ R127, R91, R128 ;  /* 0x000000805b7f7221 */ /* 0x000fe20000010000 */
[----:B------:R-:W-:Y:S02]  /*06c0*/  HADD2.F32 R146, -RZ, R100.H1_H1 ;  /* 0x30000064ff927230 */ /* 0x000fe40000004100 */
[----:B------:R-:W-:Y:S02]  /*06d0*/  HADD2.F32 R145, -RZ, R101.H0_H0 ;  /* 0x20000065ff917230 */ /* 0x000fe40000004100 */
[----:B------:R-:W-:Y:S01]  /*06e0*/  FADD.FTZ R129, R126, R127 ;  /* 0x0000007f7e817221 */ /* 0x000fe20000010000 */
[----:B------:R-:W-:Y:S02]  /*06f0*/  HADD2.F32 R127, -RZ, R93.H1_H1 ;  /* 0x3000005dff7f7230 */ /* 0x000fe40000004100 */
[----:B------:R-:W-:Y:S02]  /*0700*/  HADD2.F32 R93, -RZ, R94.H0_H0 ;  /* 0x2000005eff5d7230 */ /* 0x000fe40000004100 */
[----:B------:R-:W-:Y:S01]  /*0710*/  FADD.FTZ R128, R92, R129 ;  /* 0x000000815c807221 */ /* 0x000fe20000010000 */
[----:B------:R-:W-:-:S02]  /*0720*/  HADD2.F32 R149, -RZ, R101.H1_H1 ;  /* 0x30000065ff957230 */ /* 0x000fc40000004100 */
[----:B------:R-:W-:Y:S02]  /*0730*/  HADD2.F32 R148, -RZ, R102.H0_H0 ;  /* 0x20000066ff947230 */ /* 0x000fe40000004100 */
[----:B------:R-:W-:Y:S01]  /*0740*/  FADD.FTZ R132, R127, R128 ;  /* 0x000000807f847221 */ /* 0x000fe20000010000 */
[----:B------:R-:W-:Y:S02]  /*0750*/  HADD2.F32 R128, -RZ, R94.H1_H1 ;  /* 0x3000005eff807230 */ /* 0x000fe40000004100 */
[----:B------:R-:W-:Y:S02]  /*0760*/  HADD2.F32 R94, -RZ, R95.H0_H0 ;  /* 0x2000005fff5e7230 */ /* 0x000fe40000004100 */
[----:B------:R-:W-:Y:S01]  /*0770*/  FADD.FTZ R129, R93, R132 ;  /* 0x000000845d817221 */ /* 0x000fe20000010000 */
[----:B------:R-:W-:Y:S02]  /*0780*/  HADD2.F32 R152, -RZ, R102.H1_H1 ;  /* 0x30000066ff987230 */ /* 0x000fe40000004100 */
[----:B------:R-:W-:-:S02]  /*0790*/  HADD2.F32 R151, -RZ, R103.H0_H0 ;  /* 0x20000067ff977230 */ /* 0x000fc40000004100 */
[----:B------:R-:W-:Y:S01]  /*07a0*/  FADD.FTZ R131, R128, R129 ;  /* 0x0000008180837221 */ /* 0x000fe20000010000 */
[----:B------:R-:W-:Y:S02]  /*07b0*/  HADD2.F32 R129, -RZ, R95.H1_H1 ;  /* 0x3000005fff817230 */ /* 0x000fe40000004100 */
[--C-:B------:R-:W-:Y:S02]  /*07c0*/  HADD2.F32 R95, -RZ, R96.reuse.H0_H0 ;  /* 0x20000060ff5f7230 */ /* 0x100fe40000004100 */
[----:B------:R-:W-:Y:S01]  /*07d0*/  FADD.FTZ R132, R94, R131 ;  /* 0x000000835e847221 */ /* 0x000fe20000010000 */
[----:B------:R-:W-:Y:S02]  /*07e0*/  HADD2.F32 R131, -RZ, R97.H0_H0 ;  /* 0x20000061ff837230 */ /* 0x000fe40000004100 */
[----:B------:R-:W-:Y:S02]  /*07f0*/  HADD2.F32 R154, -RZ, R103.H1_H1 ;  /* 0x30000067ff9a7230 */ /* 0x000fe40000004100 */
[----:B------:R-:W-:Y:S01]  /*0800*/  FADD.FTZ R134, R129, R132 ;  /* 0x0000008481867221 */ /* 0x000fe20000010000 */
[----:B------:R-:W-:-:S02]  /*0810*/  HADD2.F32 R132, -RZ, R96.H1_H1 ;  /* 0x30000060ff847230 */ /* 0x000fc40000004100 */
[--C-:B------:R-:W-:Y:S02]  /*0820*/  HADD2.F32 R100, -RZ, R104.reuse.H0_H0 ;  /* 0x20000068ff647230 */ /* 0x100fe40000004100 */
[----:B------:R-:W-:Y:S01]  /*0830*/  FADD.FTZ R133, R95, R134 ;  /* 0x000000865f857221 */ /* 0x000fe20000010000 */
[----:B------:R-:W-:Y:S02]  /*0840*/  HADD2.F32 R134, -RZ, R97.H1_H1 ;  /* 0x30000061ff867230 */ /* 0x000fe40000004100 */
[----:B------:R-:W-:Y:S02]  /*0850*/  HADD2.F32 R104, -RZ, R104.H1_H1 ;  /* 0x30000068ff687230 */ /* 0x000fe40000004100 */
[----:B------:R-:W-:Y:S01]  /*0860*/  FADD.FTZ R96, R132, R133 ;  /* 0x0000008584607221 */ /* 0x000fe20000010000 */
[----:B------:R-:W-:Y:S02]  /*0870*/  HADD2.F32 R133, -RZ, R98.H0_H0 ;  /* 0x20000062ff857230 */ /* 0x000fe40000004100 */
        /* <DEDUP_REMOVED lines=329> */
.L_x_307:
[----:B------:R-:W2:Y:S04]  /*1d10*/  LDG.E.STRONG.GPU R162, desc[UR16][R98.64] ;  /* 0x0000001062a27981 */ /* 0x000ea8000c1ef900 */
[----:B--2---:R-:W-:Y:S01]  /*1d20*/  CCTL.IVALL ;  /* 0x00000000ff00798f */ /* 0x004fe20002000000 */
[----:B------:R-:W-:Y:S05]  /*1d30*/  YIELD ;  /* 0x0000000000007946 */ /* 0x000fea0003800000 */
[----:B------:R-:W-:-:S13]  /*1d40*/  ISETP.NE.AND P2, PT, R162, R163, PT ;  /* 0x000000a3a200720c */ /* 0x000fda0003f45270 */
[----:B------:R-:W-:Y:S05]  /*1d50*/  @P2 BRA `(.L_x_307) ;  /* 0xfffffffc00ec2947 */ /* 0x000fea000383ffff */
.L_x_306:
        /* <DEDUP_REMOVED lines=69> */
[----:B------:R-:W-:Y:S01]  /*21b0*/  F2FP.F16.F32.PACK_AB R14, RZ, R14 ;  /* 0x0000000eff0e723e */ /* 0x000fe200000000ff */
[----:B------:R-:W-:Y:S01]  /*21c0*/  FMUL.FTZ R92, R92, UR9 ;  /* 0x000000095c5c7c20 */ /* 0x000fe20008410000 */
[----:B------:R-:W-:Y:S01]  /*21d0*/  F2FP.F16.F32.PACK_AB R15, RZ, R15 ;  /* 0x0000000fff0f723e */ /* 0x000fe200000000ff */
[----:B------:R-:W-:Y:S01]  /*21e0*/  FADD.FTZ R152, R152, -UR8 ;  /* 0x8000000898987e21 */ /* 0x000fe20008010000 */
[----:B------:R-:W-:Y:S01]  /*21f0*/  F2FP.F16.F32.PACK_AB R88, RZ, R88 ;  /* 0x00000058ff58723e */ /* 0x000fe200000000ff */
[----:B------:R-:W-:Y:S01]  /*2200*/  FADD.FTZ R148, R148, -UR8 ;  /* 0x8000000894947e21 */ /* 0x000fe20008010000 */
[----:B------:R-:W-:Y:S01]  /*2210*/  F2FP.F16.F32.PACK_AB R89, RZ, R89 ;  /* 0x00000059ff59723e */ /* 0x000fe200000000ff */
[----:B0-----:R-:W-:Y:S01]  /*2220*/  @P0 IMAD.WIDE R96, R165, 0x4, R96 ;  /* 0x00000004a5600825 */ /* 0x001fe200078e0260 */
[----:B------:R-:W-:-:S03]  /*2230*/  MOV R165, UR9 ;  /* 0x0000000900a57c02 */ /* 0x000fc60008000f00 */
[----:B------:R-:W-:Y:S01]  /*2240*/  FADD.FTZ R151, R151, -UR8 ;  /* 0x8000000897977e21 */ /* 0x000fe20008010000 */
[----:B------:R-:W-:Y:S01]  /*2250*/  F2FP.F16.F32.PACK_AB R130, RZ, R130 ;  /* 0x00000082ff82723e */ /* 0x000fe200000000ff */
[----:B------:R-:W-:Y:S01]  /*2260*/  FADD.FTZ R154, R154, -UR8 ;  /* 0x800000089a9a7e21 */ /* 0x000fe20008010000 */
[----:B------:R-:W-:Y:S01]  /*2270*/  PRMT R14, R14, 0x5410, R15 ;  /* 0x000054100e0e7816 */ /* 0x000fe2000000000f */
[----:B------:R0:W-:Y:S01]  /*2280*/  @P0 STG.E desc[UR16][R96.64], R165 ;  /* 0x000000a560000986 */ /* 0x0001e2000c101910 */
[----:B------:R-:W-:Y:S01]  /*2290*/  FMUL.FTZ R127, R127, UR9 ;  /* 0x000000097f7f7c20 */ /* 0x000fe20008410000 */
[----:B------:R-:W-:Y:S01]  /*22a0*/  FMUL.FTZ R135, R135, UR9 ;  /* 0x0000000987877c20 */ /* 0x000fe20008410000 */
[----:B------:R-:W-:Y:S01]  /*22b0*/  FMUL.FTZ R148, R148, UR9 ;  /* 0x0000000994947c20 */ /* 0x000fe20008410000 */
[----:B------:R-:W-:Y:S01]  /*22c0*/  FMUL.FTZ R151, R151, UR9 ;  /* 0x0000000997977c20 */ /* 0x000fe20008410000 */
[----:B------:R-:W-:Y:S01]  /*22d0*/  FADD.FTZ R100, R100, -UR8 ;  /* 0x8000000864647e21 */ /* 0x000fe20008010000 */
[----:B------:R-:W-:Y:S01]  /*22e0*/  FADD.FTZ R104, R104, -UR8 ;  /* 0x8000000868687e21 */ /* 0x000fe20008010000 */
[----:B------:R-:W-:Y:S01]  /*22f0*/  F2FP.F16.F32.PACK_AB R135, RZ, R135 ;  /* 0x00000087ff87723e */ /* 0x000fe200000000ff */
[----:B------:R-:W-:Y:S01]  /*2300*/  FADD.FTZ R107, R107, -UR8 ;  /* 0x800000086b6b7e21 */ /* 0x000fe20008010000 */
[----:B------:R-:W-:Y:S01]  /*2310*/  F2FP.F16.F32.PACK_AB R148, RZ, R148 ;  /* 0x00000094ff94723e */ /* 0x000fe200000000ff */
[----:B------:R-:W-:Y:S01]  /*2320*/  FADD.FTZ R138, R138, -UR8 ;  /* 0x800000088a8a7e21 */ /* 0x000fe20008010000 */
[----:B------:R-:W-:Y:S01]  /*2330*/  F2FP.F16.F32.PACK_AB R151, RZ, R151 ;  /* 0x00000097ff97723e */ /* 0x000fe200000000ff */
[----:B0-----:R-:W-:Y:S01]  /*2340*/  FADD.FTZ R97, R90, -UR8 ;  /* 0x800000085a617e21 */ /* 0x001fe20008010000 */
[----:B------:R-:W-:Y:S01]  /*2350*/  F2FP.F16.F32.PACK_AB R96, RZ, R124 ;  /* 0x0000007cff60723e */ /* 0x000fe200000000ff */
[----:B------:R-:W-:Y:S01]  /*2360*/  FMUL.FTZ R90, R125, UR9 ;  /* 0x000000097d5a7c20 */ /* 0x000fe20008410000 */
[----:B------:R-:W-:Y:S01]  /*2370*/  FADD.FTZ R101, R101, -UR8 ;  /* 0x8000000865657e21 */ /* 0x000fe20008010000 */
[----:B------:R-:W0:Y:S01]  /*2380*/  LDC.64 R124, c[0x0][0x398] ;  /* 0x0000e600ff7c7b82 */ /* 0x000e220000000a00 */
[----:B------:R-:W-:Y:S01]  /*2390*/  FMUL.FTZ R97, R97, UR9 ;  /* 0x0000000961617c20 */ /* 0x000fe20008410000 */
[----:B------:R-:W-:Y:S01]  /*23a0*/  PRMT R88, R88, 0x5410, R96 ;  /* 0x0000541058587816 */ /* 0x000fe20000000060 */
[----:B-----5:R-:W-:Y:S01]  /*23b0*/  HFMA2 R96, R52, R14, R16 ;  /* 0x0000000e34607231 */ /* 0x020fe20000000010 */
[----:B------:R-:W-:Y:S01]  /*23c0*/  F2FP.F16.F32.PACK_AB R90, RZ, R90 ;  /* 0x0000005aff5a723e */ /* 0x000fe200000000ff */
[----:B------:R-:W-:Y:S01]  /*23d0*/  FADD.FTZ R105, R105, -UR8 ;  /* 0x8000000869697e21 */ /* 0x000fe20008010000 */
[----:B------:R-:W-:Y:S01]  /*23e0*/  F2FP.F16.F32.PACK_AB R97, RZ, R97 ;  /* 0x00000061ff61723e */ /* 0x000fe200000000ff */
[----:B------:R-:W-:Y:S01]  /*23f0*/  FADD.FTZ R102, R102, -UR8 ;  /* 0x8000000866667e21 */ /* 0x000fe20008010000 */
[----:B------:R-:W-:Y:S01]  /*2400*/  PRMT R89, R89, 0x5410, R90 ;  /* 0x0000541059597816 */ /* 0x000fe2000000005a */
[----:B------:R-:W-:Y:S01]  /*2410*/  FMUL.FTZ R90, R94, UR9 ;  /* 0x000000095e5a7c20 */ /* 0x000fe20008410000 */
[----:B------:R-:W-:Y:S01]  /*2420*/  PRMT R99, R97, 0x5410, R130 ;  /* 0x0000541061637816 */ /* 0x000fe20000000082 */
[----:B------:R-:W-:-:S02]  /*2430*/  HFMA2 R97, R53, R88, R17 ;  /* 0x0000005835617231 */ /* 0x000fc40000000011 */
[----:B------:R-:W-:Y:S01]  /*2440*/  FADD.FTZ R94, R134, -UR8 ;  /* 0x80000008865e7e21 */ /* 0x000fe20008010000 */
[----:B------:R-:W-:Y:S02]  /*2450*/  HFMA2 R98, R54, R89, R18 ;  /* 0x0000005936627231 */ /* 0x000fe40000000012 */
[----:B------:R-:W-:Y:S01]  /*2460*/  FMUL.FTZ R88, R126, UR9 ;  /* 0x000000097e587c20 */ /* 0x000fe20008410000 */
[----:B------:R-:W-:Y:S02]  /*2470*/  HFMA2 R99, R55, R99, R19 ;  /* 0x0000006337637231 */ /* 0x000fe40000000013 */
[----:B------:R-:W-:Y:S01]  /*2480*/  FMUL.FTZ R89, R93, UR9 ;  /* 0x000000095d597c20 */ /* 0x000fe20008410000 */
[----:B------:R-:W-:Y:S01]  /*2490*/  FMUL.FTZ R134, R132, UR9 ;  /* 0x0000000984867c20 */ /* 0x000fe20008410000 */
[----:B------:R-:W-:Y:S01]  /*24a0*/  FMUL.FTZ R93, R128, UR9 ;  /* 0x00000009805d7c20 */ /* 0x000fe20008410000 */
[----:B------:R-:W-:Y:S01]  /*24b0*/  FMUL.FTZ R132, R136, UR9 ;  /* 0x0000000988847c20 */ /* 0x000fe20008410000 */
[----:B------:R-:W-:Y:S01]  /*24c0*/  FMUL.FTZ R136, R142, UR9 ;  /* 0x000000098e887c20 */ /* 0x000fe20008410000 */
[----:B------:R-:W-:Y:S01]  /*24d0*/  F2FP.F16.F32.PACK_AB R88, RZ, R88 ;  /* 0x00000058ff58723e */ /* 0x000fe200000000ff */
[----:B------:R-:W-:Y:S01]  /*24e0*/  FADD.FTZ R106, R106, -UR8 ;  /* 0x800000086a6a7e21 */ /* 0x000fe20008010000 */
[----:B------:R-:W-:Y:S01]  /*24f0*/  F2FP.F16.F32.PACK_AB R89, RZ, R89 ;  /* 0x00000059ff59723e */ /* 0x000fe200000000ff */
[----:B0-----:R-:W-:-:S04]  /*2500*/  IMAD.WIDE.U32 R14, R13, 0x10, R124 ;  /* 0x000000100d0e7825 */ /* 0x001fc800078e007c */
[----:B------:R-:W-:Y:S01]  /*2510*/  FMUL.FTZ R13, R91, UR9 ;  /* 0x000000095b0d7c20 */ /* 0x000fe20008410000 */
[----:B------:R-:W-:Y:S01]  /*2520*/  FMUL.FTZ R91, R95, UR9 ;  /* 0x000000095f5b7c20 */ /* 0x000fe20008410000 */
[----:B------:R-:W-:Y:S01]  /*2530*/  FMUL.FTZ R95, R131, UR9 ;  /* 0x00000009835f7c20 */ /* 0x000fe20008410000 */
[----:B------:R-:W-:Y:S01]  /*2540*/  F2FP.F16.F32.PACK_AB R93, RZ, R93 ;  /* 0x0000005dff5d723e */ /* 0x000fe200000000ff */
[----:B------:R0:W-:Y:S01]  /*2550*/  STG.E.128 desc[UR16][R14.64], R96 ;  /* 0x000000600e007986 */ /* 0x0001e2000c101d10 */
[----:B------:R-:W-:Y:S01]  /*2560*/  F2FP.F16.F32.PACK_AB R13, RZ, R13 ;  /* 0x0000000dff0d723e */ /* 0x000fe200000000ff */
[----:B------:R-:W-:Y:S01]  /*2570*/  FADD.FTZ R103, R103, -UR8 ;  /* 0x8000000867677e21 */ /* 0x000fe20008010000 */
        /* <DEDUP_REMOVED lines=12> */
[----:B------:R-:W-:Y:S01]  /*2640*/  PRMT R13, R13, 0x5410, R88 ;  /* 0x000054100d0d7816 */ /* 0x000fe20000000058 */
[----:B------:R-:W-:Y:S01]  /*2650*/  FADD.FTZ R141, R141, -UR8 ;  /* 0x800000088d8d7e21 */ /* 0x000fe20008010000 */
[----:B------:R-:W-:Y:S01]  /*2660*/  PRMT R89, R89, 0x5410, R93 ;  /* 0x0000541059597816 */ /* 0x000fe2000000005d */
[----:B0-----:R-:W-:Y:S01]  /*2670*/  FADD.FTZ R96, R133, -UR8 ;  /* 0x8000000885607e21 */ /* 0x001fe20008010000 */
[----:B------:R-:W-:Y:S01]  /*2680*/  FMUL.FTZ R133, R94, UR9 ;  /* 0x000000095e857c20 */ /* 0x000fe20008410000 */
[----:B------:R-:W-:Y:S01]  /*2690*/  F2FP.F16.F32.PACK_AB R14, RZ, R92 ;  /* 0x0000005cff0e723e */ /* 0x000fe200000000ff */
[----:B------:R-:W-:Y:S01]  /*26a0*/  FMUL.FTZ R92, R129, UR9 ;  /* 0x00000009815c7c20 */ /* 0x000fe20008410000 */
[----:B------:R-:W-:Y:S01]  /*26b0*/  FMUL.FTZ R94, R96, UR9 ;  /* 0x00000009605e7c20 */ /* 0x000fe20008410000 */
        /* <DEDUP_REMOVED lines=8> */
[----:B------:R-:W-:Y:S01]  /*2740*/  IMAD.WIDE.U32 R96, R12, 0x10, R124 ;  /* 0x000000100c607825 */ /* 0x000fe200078e007c */
[----:B------:R-:W-:-:S03]  /*2750*/  F2FP.F16.F32.PACK_AB R92, RZ, R92 ;  /* 0x0000005cff5c723e */ /* 0x000fc600000000ff */
[----:B------:R-:W-:Y:S01]  /*2760*/  HFMA2 R12, R56, R13, R20 ;  /* 0x0000000d380c7231 */ /* 0x000fe20000000014 */
[----:B------:R-:W-:Y:S01]  /*2770*/  F2FP.F16.F32.PACK_AB R133, RZ, R133 ;  /* 0x00000085ff85723e */ /* 0x000fe200000000ff */
[----:B------:R-:W-:Y:S01]  /*2780*/  IMAD.WIDE.U32 R98, R6, 0x10, R124 ;  /* 0x0000001006627825 */ /* 0x000fe200078e007c */
[----:B------:R-:W-:-:S03]  /*2790*/  F2FP.F16.F32.PACK_AB R94, RZ, R94 ;  /* 0x0000005eff5e723e */ /* 0x000fc600000000ff */
[----:B------:R-:W-:Y:S01]  /*27a0*/  FADD.FTZ R111, R111, -UR8 ;  /* 0x800000086f6f7e21 */ /* 0x000fe20008010000 */
        /* <DEDUP_REMOVED lines=12> */
[----:B------:R-:W-:Y:S01]  /*2870*/  PRMT R14, R14, 0x5410, R15 ;  /* 0x000054100e0e7816 */ /* 0x000fe2000000000f */
[----:B------:R-:W-:Y:S01]  /*2880*/  IMAD.WIDE.U32 R6, R7, 0x10, R124 ;  /* 0x0000001007067825 */ /* 0x000fe200078e007c */
[----:B------:R-:W-:-:S03]  /*2890*/  PRMT R90, R90, 0x5410, R92 ;  /* 0x000054105a5a7816 */ /* 0x000fc6000000005c */
[----:B------:R-:W-:Y:S01]  /*28a0*/  FADD.FTZ R113, R113, -UR8 ;  /* 0x8000000871717e21 */ /* 0x000fe20008010000 */
        /* <DEDUP_REMOVED lines=17> */
[----:B------:R-:W-:Y:S01]  /*29c0*/  HFMA2 R94, R66, R148, R30 ;  /* 0x00000094425e7231 */ /* 0x000fe2000000001e */
[----:B------:R0:W-:Y:S01]  /*29d0*/  STG.E.128 desc[UR16][R96.64], R12 ;  /* 0x0000000c60007986 */ /* 0x0001e2000c101d10 */
[----:B------:R-:W-:Y:S02]  /*29e0*/  HFMA2 R95, R67, R151, R31 ;  /* 0x00000097435f7231 */ /* 0x000fe4000000001f */
[----:B------:R-:W-:-:S04]  /*29f0*/  IMAD.WIDE.U32 R8, R8, 0x10, R124 ;  /* 0x0000001008087825 */ /* 0x000fc800078e007c */
[----:B------:R-:W-:Y:S01]  /*2a00*/  FADD.FTZ R150, R150, -UR8 ;  /* 0x8000000896967e21 */ /* 0x000fe20008010000 */
[----:B------:R1:W-:Y:S01]  /*2a10*/  STG.E.128 desc[UR16][R98.64], R88 ;  /* 0x0000005862007986 */ /* 0x0003e2000c101d10 */
[----:B------:R-:W-:Y:S01]  /*2a20*/  FADD.FTZ R114, R114, -UR8 ;  /* 0x8000000872727e21 */ /* 0x000fe20008010000 */
[----:B------:R-:W-:Y:S01]  /*2a30*/  FADD.FTZ R153, R153, -UR8 ;  /* 0x8000000899997e21 */ /* 0x000fe20008010000 */
[----:B------:R-:W-:Y:S01]  /*2a40*/  IMAD.WIDE.U32 R124, R11, 0x10, R124 ;  /* 0x000000100b7c7825 */ /* 0x000fe200078e007c */
[----:B------:R2:W-:Y:S03]  /*2a50*/  STG.E.128 desc[UR16][R126.64], R92 ;  /* 0x0000005c7e007986 */ /* 0x0005e6000c101d10 */
[----:B------:R-:W-:Y:S01]  /*2a60*/  FMUL.FTZ R5, R100, UR9 ;  /* 0x0000000964057c20 */ /* 0x000fe20008410000 */
[----:B------:R-:W-:Y:S01]  /*2a70*/  FMUL.FTZ R10, R104, UR9 ;  /* 0x00000009680a7c20 */ /* 0x000fe20008410000 */
        /* <DEDUP_REMOVED lines=9> */
[----:B0-----:R-:W-:Y:S01]  /*2b10*/  FMUL.FTZ R12, R105, UR9 ;  /* 0x00000009690c7c20 */ /* 0x001fe20008410000 */
[----:B------:R-:W-:Y:S01]  /*2b20*/  FMUL.FTZ R13, R102, UR9 ;  /* 0x00000009660d7c20 */ /* 0x000fe20008410000 */
[----:B-1----:R-:W-:Y:S01]  /*2b30*/  FMUL.FTZ R89, R107, UR9 ;  /* 0x000000096b597c20 */ /* 0x002fe20008410000 */
[----:B------:R-:W-:Y:S01]  /*2b40*/  FMUL.FTZ R90, R138, UR9 ;  /* 0x000000098a5a7c20 */ /* 0x000fe20008410000 */
[----:B------:R-:W-:Y:S01]  /*2b50*/  FMUL.FTZ R14, R106, UR9 ;  /* 0x000000096a0e7c20 */ /* 0x000fe20008410000 */
        /* <DEDUP_REMOVED lines=35> */
[----:B------:R-:W-:Y:S01]  /*2d90*/  FMUL.FTZ R159, R159, UR9 ;  /* 0x000000099f9f7c20 */ /* 0x000fe20008410000 */
[----:B------:R-:W-:Y:S01]  /*2da0*/  F2FP.F16.F32.PACK_AB R89, RZ, R89 ;  /* 0x00000059ff59723e */ /* 0x000fe200000000ff */
[----:B------:R-:W-:Y:S01]  /*2db0*/  FMUL.FTZ R120, R120, UR9 ;  /* 0x0000000978787c20 */ /* 0x000fe20008410000 */
[----:B------:R-:W-:Y:S01]  /*2dc0*/  F2FP.F16.F32.PACK_AB R90, RZ, R90 ;  /* 0x0000005aff5a723e */ /* 0x000fe200000000ff */
[----:B------:R-:W-:Y:S01]  /*2dd0*/  FMUL.FTZ R160, R160, UR9 ;  /* 0x00000009a0a07c20 */ /* 0x000fe20008410000 */
[----:B------:R-:W-:Y:S01]  /*2de0*/  FMUL.FTZ R121, R121, UR9 ;  /* 0x0000000979797c20 */ /* 0x000fe20008410000 */
[----:B------:R-:W-:Y:S01]  /*2df0*/  FMUL.FTZ R161, R161, UR9 ;  /* 0x00000009a1a17c20 */ /* 0x000fe20008410000 */
[----:B------:R-:W-:Y:S01]  /*2e00*/  FMUL.FTZ R122, R122, UR9 ;  /* 0x000000097a7a7c20 */ /* 0x000fe20008410000 */
[----:B------:R-:W-:Y:S01]  /*2e10*/  FMUL.FTZ R123, R123, UR9 ;  /* 0x000000097b7b7c20 */ /* 0x000fe20008410000 */
[----:B------:R-:W-:Y:S01]  /*2e20*/  F2FP.F16.F32.PACK_AB R11, RZ, R11 ;  /* 0x0000000bff0b723e */ /* 0x000fe200000000ff */
[----:B------:R-:W0:Y:S01]  /*2e30*/  LDCU UR8, c[0x0][0x384] ;  /* 0x00007080ff0877ac */ /* 0x000e220008000800 */
        /* <DEDUP_REMOVED lines=8> */
[----:B------:R-:W-:Y:S01]  /*2ec0*/  F2FP.F16.F32.PACK_AB R94, RZ, R94 ;  /* 0x0000005eff5e723e */ /* 0x000fe200000000ff */
[----:B0-----:R-:W-:Y:S01]  /*2ed0*/  UISETP.GE.AND UP1, UPT, UR5, UR8, UPT ;  /* 0x000000080500728c */ /* 0x001fe2000bf26270 */
        /* <DEDUP_REMOVED lines=28> */
[----:B------:R-:W-:Y:S01]  /*30a0*/  PRMT R11, R11, 0x5410, R12 ;  /* 0x000054100b0b7816 */ /* 0x000fe2000000000c */
[----:B------:R-:W-:Y:S01]  /*30b0*/  HFMA2 R12, R68, R5, R32 ;  /* 0x00000005440c7231 */ /* 0x000fe20000000020 */
[----:B------:R-:W-:Y:S02]  /*30c0*/  PRMT R10, R13, 0x5410, R14 ;  /* 0x000054100d0a7816 */ /* 0x000fe4000000000e */
        /* <DEDUP_REMOVED lines=35> */
[----:B------:R-:W-:-:S03]  /*3300*/  HFMA2 R103, R87, R122, R51 ;  /* 0x0000007a57677231 */ /* 0x000fc60000000033 */
[----:B------:R0:W-:Y:S04]  /*3310*/  STG.E.128 desc[UR16][R130.64], R88 ;  /* 0x0000005882007986 */ /* 0x0001e8000c101d10 */
[----:B------:R0:W-:Y:S04]  /*3320*/  STG.E.128 desc[UR16][R6.64], R92 ;  /* 0x0000005c06007986 */ /* 0x0001e8000c101d10 */
[----:B------:R0:W-:Y:S04]  /*3330*/  STG.E.128 desc[UR16][R8.64], R96 ;  /* 0x0000006008007986 */ /* 0x0001e8000c101d10 */
[----:B------:R0:W-:Y:S01]  /*3340*/  STG.E.128 desc[UR16][R124.64], R100 ;  /* 0x000000647c007986 */ /* 0x0001e2000c101d10 */
[----:B------:R-:W-:Y:S05]  /*3350*/  BRA.U !UP1, `(.L_x_308) ;  /* 0xffffffcd09e87547 */ /* 0x000fea000b83ffff */
[----:B------:R-:W-:Y:S05]  /*3360*/  EXIT ;  /* 0x000000000000794d */ /* 0x000fea0003800000 */
.L_x_309:
        /* <DEDUP_REMOVED lines=9> */
.L_x_1040:


//--------------------- .text._ZN10layer_norm13ln_fwd_kernelINS_13Kernel_traitsIffffjLj18432ELj4ELj1ELj4ELj16ENS_18Kernel_traits_baseILj18432EffffjLj128EEEEEEEvNS_9FwdParamsE --------------------------
	.section	.text._ZN10layer_norm13ln_fwd_kernelINS_13Kernel_traitsIffffjLj18432ELj4ELj1ELj4ELj16ENS_18Kernel_traits_baseILj18432EffffjLj128EEEEEEEvNS_9FwdParamsE,"ax",@progbits
	.align	128
        .global         _ZN10layer_norm13ln_fwd_kernelINS_13Kernel_traitsIffffjLj18432ELj4ELj1ELj4ELj16ENS_18Kernel_traits_baseILj18432EffffjLj128EEEEEEEvNS_9FwdParamsE
        .type           _ZN10layer_norm13ln_fwd_kernelINS_13Kernel_traitsIffffjLj18432ELj4ELj1ELj4ELj16ENS_18Kernel_traits_baseILj18432EffffjLj128EEEEEEEvNS_9FwdParamsE,@function
        .size           _ZN10layer_norm13ln_fwd_kernelINS_13Kernel_traitsIffffjLj18432ELj4ELj1ELj4ELj16ENS_18Kernel_traits_baseILj18432EffffjLj128EEEEEEEvNS_9FwdParamsE,(.L_x_1041 - _ZN10layer_norm13ln_fwd_kernelINS_13Kernel_traitsIffffjLj18432ELj4ELj1ELj4ELj16ENS_18Kernel_traits_baseILj18432EffffjLj128EEEEEEEvNS_9FwdParamsE)
        .other          _ZN10layer_norm13ln_fwd_kernelINS_13Kernel_traitsIffffjLj18432ELj4ELj1ELj4ELj16ENS_18Kernel_traits_baseILj18432EffffjLj128EEEEEEEvNS_9FwdParamsE,@"STO_CUDA_ENTRY STV_DEFAULT"
_ZN10layer_norm13ln_fwd_kernelINS_13Kernel_traitsIffffjLj18432ELj4ELj1ELj4ELj16ENS_18Kernel_traits_baseILj18432EffffjLj128EEEEEEEvNS_9FwdParamsE:
.text._ZN10layer_norm13ln_fwd_kernelINS_13Kernel_traitsIffffjLj18432ELj4ELj1ELj4ELj16ENS_18Kernel_traits_baseILj18432EffffjLj128EEEEEEEvNS_9FwdParamsE:
        /* <DEDUP_REMOVED lines=16> */
[----:B-1----:R-:W5:Y:S01]  /*0100*/  LDG.E.128 R44, desc[UR14][R4.64] ;  /* 0x0000000e042c7981 */ /* 0x002f62000c1e1d00 */
[----:B--2---:R-:W-:-:S03]  /*0110*/  IMAD.WIDE.U32 R2, R7, 0x10, R2 ;  /* 0x0000001007027825 */ /* 0x004fc600078e0002 */
[----:B------:R-:W5:Y:S04]  /*0120*/  LDG.E.128 R48, desc[UR14][R4.64+0x2000] ;  /* 0x0020000e04307981 */ /* 0x000f68000c1e1d00 */
[----:B------:R-:W5:Y:S04]  /*0130*/  LDG.E.128 R52, desc[UR14][R4.64+0x4000] ;  /* 0x0040000e04347981 */ /* 0x000f68000c1e1d00 */
[----:B------:R-:W5:Y:S04]  /*0140*/  LDG.E.128 R56, desc[UR14][R4.64+0x6000] ;  /* 0x0060000e04387981 */ /* 0x000f68000c1e1d00 */
[----:B------:R-:W5:Y:S04]  /*0150*/  LDG.E.128 R60, desc[UR14][R4.64+0x8000] ;  /* 0x0080000e043c7981 */ /* 0x000f68000c1e1d00 */
[----:B------:R-:W5:Y:S04]  /*0160*/  LDG.E.128 R64, desc[UR14][R4.64+0xa000] ;  /* 0x00a0000e04407981 */ /* 0x000f68000c1e1d00 */
[----:B------:R-:W5:Y:S04]  /*0170*/  LDG.E.128 R68, desc[UR14][R4.64+0xc000] ;  /* 0x00c0000e04447981 */ /* 0x000f68000c1e1d00 */
[----:B------:R-:W5:Y:S04]  /*0180*/  LDG.E.128 R72, desc[UR14][R4.64+0xe000] ;  /* 0x00e0000e04487981 */ /* 0x000f68000c1e1d00 */
[----:B------:R-:W5:Y:S01]  /*0190*/  LDG.E.128 R76, desc[UR14][R4.64+0x10000] ;  /* 0x0100000e044c7981 */ /* 0x000f62000c1e1d00 */
[----:B------:R-:W0:Y:S03]  /*01a0*/  S2R R6, SR_CTAID.X ;  /* 0x0000000000067919 */ /* 0x000e260000002500 */
        /* <DEDUP_REMOVED lines=9> */
[----:B------:R-:W-:-:S02]  /*0240*/  PLOP3.LUT P1, PT, PT, PT, PT, 0x8, 0x80 ;  /* 0x000000000080781c */ /* 0x000fc40003f2e170 */
[----:B-1----:R-:W-:-:S04]  /*0250*/  LOP3.LUT R3, R0, 0x1f, RZ, 0xc0, !PT ;  /* 0x0000001f00037812 */ /* 0x002fc800078ec0ff */
[----:B0-----:R-:W-:Y:S01]  /*0260*/  LOP3.LUT P0, RZ, R3, 0x3, R6, 0xf8, !PT ;  /* 0x0000000303ff7812 */ /* 0x001fe2000780f806 */
[----:B------:R-:W-:-:S03]  /*0270*/  UMOV UR8, UR4 ;  /* 0x0000000400087c82 */ /* 0x000fc60008000000 */
[----:B------:R-:W-:Y:S01]  /*0280*/  ISETP.LT.U32.AND P0, PT, R0, 0x20, !P0 ;  /* 0x000000200000780c */ /* 0x000fe20004701070 */
[----:B------:R-:W-:Y:S01]  /*0290*/  ULOP3.LUT UR5, UR5, 0x3, URZ, 0xc0, !UPT ;  /* 0x0000000305057892 */ /* 0x000fe2000f8ec0ff */
[----:B------:R-:W-:-:S11]  /*02a0*/  UMOV UR4, URZ ;  /* 0x000000ff00047c82 */ /* 0x000fd60008000000 */
.L_x_314:
        /* <DEDUP_REMOVED lines=84> */
[----:B------:R-:W-:-:S04]  /*07f0*/  FMUL.FTZ R108, R108, 0.00086805556202307343483 ;  /* 0x3a638e396c6c7820 */ /* 0x000fc80000410000 */
        /* <DEDUP_REMOVED lines=76> */
[----:B0-----:R-:W-:-:S04]  /*0cc0*/  @!P2 LEA R118, R121, R2, 0x18 ;  /* 0x000000027976a211 */ /* 0x001fc800078ec0ff */
[----:B------:R-:W-:Y:S01]  /*0cd0*/  @P4 IADD3 R118, PT, PT, R118, 0x20, RZ ;  /* 0x0000002076764810 */ /* 0x000fe20007ffe0ff */
        /* <DEDUP_REMOVED lines=16> */
.L_x_311:
[----:B------:R-:W-:Y:S05]  /*0de0*/  BSYNC.RECONVERGENT B0 ;  /* 0x0000000000007941 */ /* 0x000fea0003800200 */
.L_x_310:
[----:B------:R-:W-:Y:S01]  /*0df0*/  BAR.SYNC.DEFER_BLOCKING 0x0 ;  /* 0x0000000000007b1d */ /* 0x000fe20000010000 */
[----:B0-----:R-:W-:Y:S02]  /*0e00*/  CS2R R108, SRZ ;  /* 0x00000000006c7805 */ /* 0x001fe4000001ff00 */
[----:B------:R-:W-:Y:S01]  /*0e10*/  @!P2 LEA R118, R3, R118, 0x3 ;  /* 0x000000760376a211 */ /* 0x000fe200078e18ff */
[----:B------:R-:W-:Y:S01]  /*0e20*/  HFMA2 R117, -RZ, RZ, 0, 0 ;  /* 0x00000000ff757431 */ /* 0x000fe200000001ff */
[----:B------:R-:W-:Y:S01]  /*0e30*/  @!P2 MOV R117, 0x44900000 ;  /* 0x449000000075a802 */ /* 0x000fe20000000f00 */
[----:B------:R-:W0:Y:S01]  /*0e40*/  LDCU UR13, c[0x0][0x380] ;  /* 0x00007000ff0d77ac */ /* 0x000e220008000800 */
[----:B------:R-:W-:-:S03]  /*0e50*/  ISETP.NE.AND P3, PT, R0, RZ, PT ;  /* 0x000000ff0000720c */ /* 0x000fc60003f65270 */
[----:B------:R-:W1:Y:S04]  /*0e60*/  SHFL.DOWN PT, R120, R117, 0x2, 0x1f ;  /* 0x08401f0075787f89 */ /* 0x000e6800000e0000 */
[----:B------:R-:W2:Y:S01]  /*0e70*/  @!P2 LDS.64 R108, [R118] ;  /* 0x00000000766ca984 */ /* 0x000ea20000000a00 */
[----:B0-----:R-:W-:Y:S01]  /*0e80*/  USHF.L.U32 UR12, UR13, 0x2, URZ ;  /* 0x000000020d0c7899 */ /* 0x001fe200080006ff */
[----:B-1----:R-:W-:-:S04]  /*0e90*/  FADD.FTZ R2, R120, R117 ;  /* 0x0000007578027221 */ /* 0x002fc80000010000 */
[----:B------:R-:W0:Y:S01]  /*0ea0*/  MUFU.RCP R110, R2 ;  /* 0x00000002006e7308 */ /* 0x000e220000001000 */
[----:B--2---:R-:W1:Y:S04]  /*0eb0*/  SHFL.DOWN PT, R119, R108, 0x2, 0x1f ;  /* 0x08401f006c777f89 */ /* 0x004e6800000e0000 */
[----:B------:R-:W2:Y:S01]  /*0ec0*/  SHFL.DOWN PT, R116, R109, 0x2, 0x1f ;  /* 0x08401f006d747f89 */ /* 0x000ea200000e0000 */
[----:B-1----:R-:W-:Y:S01]  /*0ed0*/  FADD.FTZ R121, -R119, R108 ;  /* 0x0000006c77797221 */ /* 0x002fe20000010100 */
[----:B------:R-:W-:-:S03]  /*0ee0*/  FMUL.FTZ R124, R120, R119 ;  /* 0x00000077787c7220 */ /* 0x000fc60000410000 */
[----:B------:R-:W-:Y:S01]  /*0ef0*/  FMUL.FTZ R122, R121, R121 ;  /* 0x00000079797a7220 */ /* 0x000fe20000410000 */
[----:B------:R-:W-:-:S03]  /*0f00*/  FFMA.FTZ R121, R117, R108, R124 ;  /* 0x0000006c75797223 */ /* 0x000fc6000001007c */
[----:B------:R-:W-:Y:S02]  /*0f10*/  FMUL.FTZ R119, R122, R117 ;  /* 0x000000757a777220 */ /* 0x000fe40000410000 */
[----:B------:R-:W1:Y:S02]  /*0f20*/  SHFL.DOWN PT, R117, R2, 0x1, 0x1f ;  /* 0x08201f0002757f89 */ /* 0x000e6400000e0000 */
[----:B------:R-:W-:Y:S01]  /*0f30*/  FMUL.FTZ R120, R120, R119 ;  /* 0x0000007778787220 */ /* 0x000fe20000410000 */
[----:B0-----:R-:W-:Y:S01]  /*0f40*/  FMUL.FTZ R119, R110, R121 ;  /* 0x000000796e777220 */ /* 0x001fe20000410000 */
[----:B--2---:R-:W-:-:S04]  /*0f50*/  FADD.FTZ R121, R116, R109 ;  /* 0x0000006d74797221 */ /* 0x004fc80000010000 */
[----:B------:R-:W0:Y:S01]  /*0f60*/  SHFL.DOWN PT, R108, R119, 0x1, 0x1f ;  /* 0x08201f00776c7f89 */ /* 0x000e2200000e0000 */
[----:B------:R-:W-:-:S05]  /*0f70*/  FFMA.FTZ R120, R110, R120, R121 ;  /* 0x000000786e787223 */ /* 0x000fca0000010079 */
[----:B------:R-:W2:Y:S01]  /*0f80*/  SHFL.DOWN PT, R121, R120, 0x1, 0x1f ;  /* 0x08201f0078797f89 */ /* 0x000ea200000e0000 */
[----:B-1----:R-:W-:-:S06]  /*0f90*/  FADD.FTZ R109, R2, R117 ;  /* 0x00000075026d7221 */ /* 0x002fcc0000010000 */
[----:B------:R-:W1:Y:S01]  /*0fa0*/  MUFU.RCP R109, R109 ;  /* 0x0000006d006d7308 */ /* 0x000e620000001000 */
[----:B0-----:R-:W-:Y:S01]  /*0fb0*/  FADD.FTZ R110, R119, -R108 ;  /* 0x8000006c776e7221 */ /* 0x001fe20000010000 */
[----:B------:R-:W-:-:S03]  /*0fc0*/  FMUL.FTZ R125, R117, R108 ;  /* 0x0000006c757d7220 */ /* 0x000fc60000410000 */
[----:B------:R-:W-:Y:S01]  /*0fd0*/  FMUL.FTZ R123, R110, R110 ;  /* 0x0000006e6e7b7220 */ /* 0x000fe20000410000 */
[----:B------:R-:W-:-:S03]  /*0fe0*/  FFMA.FTZ R110, R2, R119, R125 ;  /* 0x00000077026e7223 */ /* 0x000fc6000001007d */
[----:B------:R-:W-:Y:S01]  /*0ff0*/  FMUL.FTZ R108, R2, R123 ;  /* 0x0000007b026c7220 */ /* 0x000fe20000410000 */
[----:B--2---:R-:W-:-:S03]  /*1000*/  FADD.FTZ R2, R120, R121 ;  /* 0x0000007978027221 */ /* 0x004fc60000010000 */
[----:B------:R-:W-:-:S04]  /*1010*/  FMUL.FTZ R108, R117, R108 ;  /* 0x0000006c756c7220 */ /* 0x000fc80000410000 */
[C---:B-1----:R-:W-:Y:S01]  /*1020*/  FFMA.FTZ R2, R109.reuse, R108, R2 ;  /* 0x0000006c6d027223 */ /* 0x042fe20000010002 */
[----:B------:R-:W-:-:S04]  /*1030*/  FMUL.FTZ R110, R109, R110 ;  /* 0x0000006e6d6e7220 */ /* 0x000fc80000410000 */
[----:B------:R0:W1:Y:S04]  /*1040*/  SHFL.IDX PT, R117, R2, RZ, 0x1f ;  /* 0x00001fff02757589 */ /* 0x00006800000e0000 */
[----:B------:R0:W2:Y:S01]  /*1050*/  SHFL.IDX PT, R116, R110, RZ, 0x1f ;  /* 0x00001fff6e747589 */ /* 0x0000a200000e0000 */
[----:B------:R-:W-:Y:S05]  /*1060*/  @P3 BRA `(.L_x_312) ;  /* 0x0000000000a43947 */ /* 0x000fea0003800000 */
[----:B------:R-:W3:Y:S01]  /*1070*/  S2UR UR7, SR_CTAID.X ;  /* 0x00000000000779c3 */ /* 0x000ee20000002500 */
[----:B------:R-:W-:Y:S01]  /*1080*/  ULOP3.LUT UR6, UR4, 0x1, URZ, 0xc0, !UPT ;  /* 0x0000000104067892 */ /* 0x000fe2000f8ec0ff */
[----:B------:R-:W4:Y:S03]  /*1090*/  LDCU.64 UR10, c[0x0][0x3c0] ;  /* 0x00007800ff0a77ac */ /* 0x000f260008000a00 */
[----:B------:R-:W-:-:S04]  /*10a0*/  UIADD3 UR6, UPT, UPT, -UR6, URZ, URZ ;  /* 0x000000ff06067290 */ /* 0x000fc8000fffe1ff */
[----:B------:R-:W-:Y:S02]  /*10b0*/  ULOP3.LUT UR6, UR6, UR12, URZ, 0xc0, !UPT ;  /* 0x0000000c06067292 */ /* 0x000fe4000f8ec0ff */
[----:B---3--:R-:W-:-:S04]  /*10c0*/  ULOP3.LUT UR7, UR7, 0x7ffffffc, URZ, 0xc0, !UPT ;  /* 0x7ffffffc07077892 */ /* 0x008fc8000f8ec0ff */
[----:B------:R-:W-:-:S04]  /*10d0*/  UIADD3 UR7, UP0, UPT, UR6, UR7, URZ ;  /* 0x0000000706077290 */ /* 0x000fc8000ff1e0ff */
[----:B------:R-:W-:Y:S02]  /*10e0*/  UIADD3.X UR9, UPT, UPT, URZ, URZ, URZ, UP0, !UPT ;  /* 0x000000ffff097290 */ /* 0x000fe400087fe4ff */
[----:B----4-:R-:W-:-:S04]  /*10f0*/  ULEA UR6, UP0, UR7, UR10, 0x3 ;  /* 0x0000000a07067291 */ /* 0x010fc8000f8018ff */
[----:B------:R-:W-:Y:S01]  /*1100*/  ULEA.HI.X UR7, UR7, UR11, UR9, 0x3, UP0 ;  /* 0x0000000b07077291 */ /* 0x000fe200080f1c09 */
[----:B------:R-:W3:Y:S04]  /*1110*/  LDCU.64 UR10, c[0x0][0x3c8] ;  /* 0x00007900ff0a77ac */ /* 0x000ee80008000a00 */
[----:B------:R-:W4:Y:S01]  /*1120*/  S2UR UR9, SR_CTAID.X ;  /* 0x00000000000979c3 */ /* 0x000f220000002500 */
[----:B------:R-:W-:-:S06]  /*1130*/  UIMAD.WIDE.U32 UR6, UR5, 0x8, UR6 ;  /* 0x00000008050678a5 */ /* 0x000fcc000f8e0006 */
[----:B------:R-:W-:Y:S01]  /*1140*/  MOV R108, UR6 ;  /* 0x00000006006c7c02 */ /* 0x000fe20008000f00 */
[----:B------:R-:W-:Y:S01]  /*1150*/  ULOP3.LUT UR6, UR4, 0x1, URZ, 0xc0, !UPT ;  /* 0x0000000104067892 */ /* 0x000fe2000f8ec0ff */
[----:B------:R-:W-:-:S03]  /*1160*/  MOV R109, UR7 ;  /* 0x00000007006d7c02 */ /* 0x000fc60008000f00 */
[----:B------:R-:W-:Y:S02]  /*1170*/  UIADD3 UR6, UPT, UPT, -UR6, URZ, URZ ;  /* 0x000000ff06067290 */ /* 0x000fe4000fffe1ff */
[----:B-12---:R1:W-:Y:S02]  /*1180*/  STG.E.64 desc[UR14][R108.64], R116 ;  /* 0x000000746c007986 */ /* 0x0063e4000c101b0e */
[----:B------:R-:W-:-:S04]  /*1190*/  ULOP3.LUT UR6, UR6, UR13, URZ, 0xc0, !UPT ;  /* 0x0000000d06067292 */ /* 0x000fc8000f8ec0ff */
[----:B----4-:R-:W-:-:S04]  /*11a0*/  ULEA.HI UR7, UP0, UR9, UR6, URZ, 0x1e ;  /* 0x0000000609077291 */ /* 0x010fc8000f81f0ff */
[----:B------:R-:W-:Y:S02]  /*11b0*/  ULEA.HI.X.SX32 UR6, UR6, URZ, 0x1, UP0 ;  /* 0x000000ff06067291 */ /* 0x000fe400080f0eff */
[----:B---3--:R-:W-:Y:S02]  /*11c0*/  ULEA UR9, UP1, UR7, UR10, 0x2 ;  /* 0x0000000a07097291 */ /* 0x008fe4000f8210ff */
[----:B------:R-:W-:Y:S02]  /*11d0*/  UISETP.GT.U32.AND UP0, UPT, UR4, 0x1, UPT ;  /* 0x000000010400788c */ /* 0x000fe4000bf04070 */
[----:B------:R-:W-:Y:S02]  /*11e0*/  ULEA.HI.X UR7, UR7, UR11, UR6, 0x2, UP1 ;  /* 0x0000000b07077291 */ /* 0x000fe400088f1406 */
[----:B-1----:R-:W-:Y:S01]  /*11f0*/  MOV R108, UR9 ;  /* 0x00000009006c7c02 */ /* 0x002fe20008000f00 */
[----:B------:R-:W-:Y:S02]  /*1200*/  UMOV UR6, 0xffffffff ;  /* 0xffffffff00067882 */ /* 0x000fe40000000000 */
[----:B------:R-:W-:Y:S01]  /*1210*/  USEL UR6, UR6, 0x1, UP0 ;  /* 0x0000000106067887 */ /* 0x000fe20008000000 */
[----:B------:R-:W-:-:S05]  /*1220*/  MOV R109, UR7 ;  /* 0x00000007006d7c02 */ /* 0x000fca0008000f00 */
        /* <DEDUP_REMOVED lines=8> */
.L_x_313:
[----:B0-----:R-:W2:Y:S04]  /*12b0*/  LDG.E.STRONG.GPU R2, desc[UR14][R108.64] ;  /* 0x0000000e6c027981 */ /* 0x001ea8000c1ef900 */
[----:B--2---:R-:W-:Y:S01]  /*12c0*/  CCTL.IVALL ;  /* 0x00000000ff00798f */ /* 0x004fe20002000000 */
[----:B------:R-:W-:Y:S05]  /*12d0*/  YIELD ;  /* 0x0000000000007946 */ /* 0x000fea0003800000 */
[----:B------:R-:W-:-:S13]  /*12e0*/  ISETP.NE.AND P3, PT, R2, R117, PT ;  /* 0x000000750200720c */ /* 0x000fda0003f65270 */
[----:B------:R-:W-:Y:S05]  /*12f0*/  @P3 BRA `(.L_x_313) ;  /* 0xfffffffc00ec3947 */ /* 0x000fea000383ffff */
.L_x_312:
[----:B------:R-:W-:Y:S05]  /*1300*/  WARPSYNC.ALL ;  /* 0x0000000000007948 */ /* 0x000fea0003800000 */
[----:B0-----:R-:W0:Y:S01]  /*1310*/  @!P2 S2R R110, SR_CTAID.X ;  /* 0x00000000006ea919 */ /* 0x001e220000002500 */
[----:B-1----:R-:W2:Y:S01]  /*1320*/  @!P2 LDC.64 R108, c[0x0][0x3c0] ;  /* 0x0000f000ff6cab82 */ /* 0x002ea20000000a00 */
[----:B------:R-:W-:-:S04]  /*1330*/  MOV R2, UR4 ;  /* 0x0000000400027c02 */ /* 0x000fc80008000f00 */
[----:B------:R-:W-:-:S04]  /*1340*/  @!P2 LOP3.LUT R2, R2, 0x1, RZ, 0xc0, !PT ;  /* 0x000000010202a812 */ /* 0x000fc800078ec0ff */
[----:B------:R-:W-:-:S04]  /*1350*/  @!P2 IADD3 R2, PT, PT, -R2, RZ, RZ ;  /* 0x000000ff0202a210 */ /* 0x000fc80007ffe1ff */
[----:B------:R-:W-:Y:S02]  /*1360*/  @!P2 LOP3.LUT R2, R2, UR12, RZ, 0xc0, !PT ;  /* 0x0000000c0202ac12 */ /* 0x000fe4000f8ec0ff */
[----:B0-----:R-:W-:Y:S01]  /*1370*/  @!P2 LOP3.LUT R117, R110, 0x7ffffffc, RZ, 0xc0, !PT ;  /* 0x7ffffffc6e75a812 */ /* 0x001fe200078ec0ff */
[----:B------:R-:W-:Y:S03]  /*1380*/  BAR.SYNC.DEFER_BLOCKING 0x0 ;  /* 0x0000000000007b1d */ /* 0x000fe60000010000 */
[----:B------:R-:W-:-:S04]  /*1390*/  @!P2 IADD3 R2, P3, PT, R2, R117, RZ ;  /* 0x000000750202a210 */ /* 0x000fc80007f7e0ff */
[----:B--2---:R-:W-:Y:S02]  /*13a0*/  @!P2 LEA R116, P4, R2, R108, 0x3 ;  /* 0x0000006c0274a211 */ /* 0x004fe400078818ff */
[----:B------:R-:W-:-:S04]  /*13b0*/  @!P2 IADD3.X R108, PT, PT, RZ, RZ, RZ, P3, !PT ;  /* 0x000000ffff6ca210 */ /* 0x000fc80001ffe4ff */
[----:B------:R-:W-:Y:S02]  /*13c0*/  @!P2 LEA.HI.X R117, R2, R109, R108, 0x3, P4 ;  /* 0x0000006d0275a211 */ /* 0x000fe400020f1c6c */
[----:B------:R-:W-:Y:S01]  /*13d0*/  CS2R R108, SRZ ;  /* 0x00000000006c7805 */ /* 0x000fe2000001ff00 */
[----:B------:R-:W-:-:S05]  /*13e0*/  @!P2 IMAD.WIDE.U32 R116, R3, 0x8, R116 ;  /* 0x000000080374a825 */ /* 0x000fca00078e0074 */
[----:B------:R-:W2:Y:S01]  /*13f0*/  @!P2 LDG.E.64 R108, desc[UR14][R116.64] ;  /* 0x0000000e746ca981 */ /* 0x000ea2000c1e1b00 */
[----:B------:R-:W-:Y:S01]  /*1400*/  HFMA2 R119, -RZ, RZ, 0, 0 ;  /* 0x00000000ff777431 */ /* 0x000fe200000001ff */
[----:B------:R-:W-:Y:S01]  /*1410*/  @!P2 MOV R119, 0x45900000 ;  /* 0x459000000077a802 */ /* 0x000fe20000000f00 */
[----:B------:R-:W-:Y:S01]  /*1420*/  UIADD3 UR4, UPT, UPT, UR4, 0x1, URZ ;  /* 0x0000000104047890 */ /* 0x000fe2000fffe0ff */
[----:B------:R-:W-:Y:S02]  /*1430*/  MOV R123, UR8 ;  /* 0x00000008007b7c02 */ /* 0x000fe40008000f00 */
[----:B------:R-:W-:Y:S01]  /*1440*/  PLOP3.LUT P1, PT, P1, PT, PT, 0x8, 0x80 ;  /* 0x000000000080781c */ /* 0x000fe20000f2e170 */
[----:B------:R-:W0:Y:S01]  /*1450*/  SHFL.DOWN PT, R118, R119, 0x2, 0x1f ;  /* 0x08401f0077767f89 */ /* 0x000e2200000e0000 */
[----:B------:R-:W-:Y:S01]  /*1460*/  ULOP3.LUT UR4, UR4, 0x3, URZ, 0xc0, !UPT ;  /* 0x0000000304047892 */ /* 0x000fe2000f8ec0ff */
[----:B0-----:R-:W-:-:S04]  /*1470*/  FADD.FTZ R2, R118, R119 ;  /* 0x0000007776027221 */ /* 0x001fc80000010000 */
[----:B------:R-:W0:Y:S01]  /*1480*/  MUFU.RCP R110, R2 ;  /* 0x00000002006e7308 */ /* 0x000e220000001000 */
[----:B--2---:R-:W1:Y:S04]  /*1490*/  SHFL.DOWN PT, R121, R108, 0x2, 0x1f ;  /* 0x08401f006c797f89 */ /* 0x004e6800000e0000 */
[----:B------:R-:W2:Y:S01]  /*14a0*/  SHFL.DOWN PT, R120, R109, 0x2, 0x1f ;  /* 0x08401f006d787f89 */ /* 0x000ea200000e0000 */
[----:B-1----:R-:W-:Y:S01]  /*14b0*/  FADD.FTZ R122, -R121, R108 ;  /* 0x0000006c797a7221 */ /* 0x002fe20000010100 */
[----:B------:R-:W-:-:S03]  /*14c0*/  FMUL.FTZ R124, R118, R121 ;  /* 0x00000079767c7220 */ /* 0x000fc60000410000 */
[----:B------:R-:W-:Y:S01]  /*14d0*/  FMUL.FTZ R122, R122, R122 ;  /* 0x0000007a7a7a7220 */ /* 0x000fe20000410000 */
[----:B------:R-:W-:-:S03]  /*14e0*/  FFMA.FTZ R121, R119, R108, R124 ;  /* 0x0000006c77797223 */ /* 0x000fc6000001007c */
[----:B------:R-:W-:-:S04]  /*14f0*/  FMUL.FTZ R117, R122, R119 ;  /* 0x000000777a757220 */ /* 0x000fc80000410000 */
[----:B------:R-:W-:Y:S01]  /*1500*/  FMUL.FTZ R118, R118, R117 ;  /* 0x0000007576767220 */ /* 0x000fe20000410000 */
[----:B--2---:R-:W-:Y:S01]  /*1510*/  FADD.FTZ R117, R120, R109 ;  /* 0x0000006d78757221 */ /* 0x004fe20000010000 */
[----:B0-----:R-:W-:-:S03]  /*1520*/  FMUL.FTZ R109, R110, R121 ;  /* 0x000000796e6d7220 */ /* 0x001fc60000410000 */
[----:B------:R-:W-:Y:S02]  /*1530*/  FFMA.FTZ R118, R110, R118, R117 ;  /* 0x000000766e767223 */ /* 0x000fe40000010075 */
[----:B------:R-:W0:Y:S04]  /*1540*/  SHFL.DOWN PT, R117, R2, 0x1, 0x1f ;  /* 0x08201f0002757f89 */ /* 0x000e2800000e0000 */
[----:B------:R-:W1:Y:S04]  /*1550*/  SHFL.DOWN PT, R110, R109, 0x1, 0x1f ;  /* 0x08201f006d6e7f89 */ /* 0x000e6800000e0000 */
[----:B------:R-:W2:Y:S01]  /*1560*/  SHFL.DOWN PT, R119, R118, 0x1, 0x1f ;  /* 0x08201f0076777f89 */ /* 0x000ea200000e0000 */
[----:B0-----:R-:W-:Y:S01]  /*1570*/  FADD.FTZ R108, R2, R117 ;  /* 0x00000075026c7221 */ /* 0x001fe20000010000 */
[----:B-1----:R-:W-:-:S05]  /*1580*/  FADD.FTZ R116, R109, -R110 ;  /* 0x8000006e6d747221 */ /* 0x002fca0000010000 */
[----:B------:R-:W0:Y:S01]  /*1590*/  MUFU.RCP R108, R108 ;  /* 0x0000006c006c7308 */ /* 0x000e220000001000 */
[----:B------:R-:W-:Y:S01]  /*15a0*/  FMUL.FTZ R121, R116, R116 ;  /* 0x0000007474797220 */ /* 0x000fe20000410000 */
[----:B--2---:R-:W-:-:S03]  /*15b0*/  FADD.FTZ R119, R118, R119 ;  /* 0x0000007776777221 */ /* 0x004fc60000010000 */
[----:B------:R-:W-:-:S04]  /*15c0*/  FMUL.FTZ R116, R2, R121 ;  /* 0x0000007902747220 */ /* 0x000fc80000410000 */
[C---:B------:R-:W-:Y:S01]  /*15d0*/  FMUL.FTZ R116, R117.reuse, R116 ;  /* 0x0000007475747220 */ /* 0x040fe20000410000 */
[----:B------:R-:W-:-:S04]  /*15e0*/  FMUL.FTZ R117, R117, R110 ;  /* 0x0000006e75757220 */ /* 0x000fc80000410000 */
[----:B------:R-:W-:Y:S01]  /*15f0*/  FFMA.FTZ R117, R2, R109, R117 ;  /* 0x0000006d02757223 */ /* 0x000fe20000010075 */
[----:B------:R-:W-:Y:S01]  /*1600*/  MOV R109, UR8 ;  /* 0x00000008006d7c02 */ /* 0x000fe20008000f00 */
[C---:B0-----:R-:W-:Y:S02]  /*1610*/  FFMA.FTZ R116, R108.reuse, R116, R119 ;  /* 0x000000746c747223 */ /* 0x041fe40000010077 */
[----:B------:R-:W-:Y:S01]  /*1620*/  FMUL.FTZ R108, R108, R117 ;  /* 0x000000756c6c7220 */ /* 0x000fe20000410000 */
[----:B------:R-:W0:Y:S03]  /*1630*/  LDC R119, c[0x0][0x3d0] ;  /* 0x0000f400ff777b82 */ /* 0x000e260000000800 */
[----:B------:R-:W0:Y:S04]  /*1640*/  SHFL.IDX PT, R116, R116, RZ, 0x1f ;  /* 0x00001fff74747589 */ /* 0x000e2800000e0000 */
[----:B------:R-:W1:Y:S01]  /*1650*/  SHFL.IDX PT, R108, R108, RZ, 0x1f ;  /* 0x00001fff6c6c7589 */ /* 0x000e6200000e0000 */
[----:B0-----:R-:W-:-:S02]  /*1660*/  FFMA.FTZ R2, R116, 5.4253472626442089677e-05, R119 ;  /* 0x38638e3974027823 */ /* 0x001fc40000010077 */
[----:B------:R-:W0:Y:S01]  /*1670*/  @P0 LDC.64 R118, c[0x0][0x3a0] ;  /* 0x0000e800ff760b82 */ /* 0x000e220000000a00 */
[----:B-1----:R-:W-:-:S03]  /*1680*/  R2UR UR6, R108 ;  /* 0x000000006c0672ca */ /* 0x002fc600000e0000 */
[----:B------:R-:W1:Y:S04]  /*1690*/  MUFU.RSQ R2, R2 ;  /* 0x0000000200027308 */ /* 0x000e680000001400 */
[----:B------:R-:W2:Y:S06]  /*16a0*/  @P0 LDC.64 R116, c[0x0][0x3a8] ;  /* 0x0000ea00ff740b82 */ /* 0x000eac0000000a00 */
[----:B------:R-:W-:Y:S01]  /*16b0*/  FADD.FTZ R112, R112, -UR6 ;  /* 0x8000000670707e21 */ /* 0x000fe20008010000 */
[----:B------:R-:W-:Y:S01]  /*16c0*/  MOV R121, UR6 ;  /* 0x0000000600797c02 */ /* 0x000fe20008000f00 */
[----:B------:R-:W-:Y:S01]  /*16d0*/  FADD.FTZ R114, R114, -UR6 ;  /* 0x8000000672727e21 */ /* 0x000fe20008010000 */
[----:B------:R-:W-:Y:S01]  /*16e0*/  FADD.FTZ R110, R115, -UR6 ;  /* 0x80000006736e7e21 */ /* 0x000fe20008010000 */
[----:B------:R-:W-:Y:S01]  /*16f0*/  FADD.FTZ R104, R104, -UR6 ;  /* 0x8000000668687e21 */ /* 0x000fe20008010000 */
[----:B------:R-:W-:Y:S01]  /*1700*/  FADD.FTZ R105, R105, -UR6 ;  /* 0x8000000669697e21 */ /* 0x000fe20008010000 */
[----:B------:R-:W-:Y:S01]  /*1710*/  FADD.FTZ R4, R4, -UR6 ;  /* 0x8000000604047e21 */ /* 0x000fe20008010000 */
[----:B-1----:R-:W-:Y:S01]  /*1720*/  R2UR UR7, R2 ;  /* 0x00000000020772ca */ /* 0x002fe200000e0000 */
[----:B------:R-:W-:Y:S01]  /*1730*/  FADD.FTZ R2, R113, -UR6 ;  /* 0x8000000671027e21 */ /* 0x000fe20008010000 */
[----:B0-----:R-:W-:-:S04]  /*1740*/  @P0 IMAD.WIDE R118, R109, 0x4, R118 ;  /* 0x000000046d760825 */ /* 0x001fc800078e0276 */
[----:B------:R-:W-:Y:S01]  /*1750*/  FADD.FTZ R5, R5, -UR6 ;  /* 0x8000000605057e21 */ /* 0x000fe20008010000 */
[----:B------:R-:W0:Y:S01]  /*1760*/  LDC.64 R108, c[0x0][0x398] ;  /* 0x0000e600ff6c7b82 */ /* 0x000e220000000a00 */
[----:B------:R-:W-:Y:S01]  /*1770*/  FADD.FTZ R6, R6, -UR6 ;  /* 0x8000000606067e21 */ /* 0x000fe20008010000 */
[----:B------:R-:W-:Y:S01]  /*1780*/  FADD.FTZ R7, R7, -UR6 ;  /* 0x8000000607077e21 */ /* 0x000fe20008010000 */
[----:B------:R1:W-:Y:S01]  /*1790*/  @P0 STG.E desc[UR14][R118.64], R121 ;  /* 0x0000007976000986 */ /* 0x0003e2000c10190e */
[----:B------:R-:W-:Y:S01]  /*17a0*/  FADD.FTZ R106, R106, -UR6 ;  /* 0x800000066a6a7e21 */ /* 0x000fe20008010000 */
[----:B------:R-:W-:Y:S01]  /*17b0*/  FADD.FTZ R107, R107, -UR6 ;  /* 0x800000066b6b7e21 */ /* 0x000fe20008010000 */
[----:B--2---:R-:W-:-:S04]  /*17c0*/  @P0 IMAD.WIDE R116, R123, 0x4, R116 ;  /* 0x000000047b740825 */ /* 0x004fc800078e0274 */
[----:B------:R-:W-:Y:S01]  /*17d0*/  FADD.FTZ R98, R98, -UR6 ;  /* 0x8000000662627e21 */ /* 0x000fe20008010000 */
[----:B------:R-:W-:Y:S01]  /*17e0*/  FADD.FTZ R96, R96, -UR6 ;  /* 0x8000000660607e21 */ /* 0x000fe20008010000 */
[----:B------:R-:W-:Y:S01]  /*17f0*/  MOV R123, UR7 ;  /* 0x00000007007b7c02 */ /* 0x000fe20008000f00 */
[----:B------:R-:W-:Y:S01]  /*1800*/  FMUL.FTZ R113, R112, UR7 ;  /* 0x0000000770717c20 */ /* 0x000fe20008410000 */
[----:B------:R-:W-:Y:S01]  /*1810*/  FMUL.FTZ R2, R2, UR7 ;  /* 0x0000000702027c20 */ /* 0x000fe20008410000 */
[----:B------:R-:W-:Y:S01]  /*1820*/  FMUL.FTZ R115, R114, UR7 ;  /* 0x0000000772737c20 */ /* 0x000fe20008410000 */
[----:B------:R-:W-:Y:S01]  /*1830*/  FMUL.FTZ R110, R110, UR7 ;  /* 0x000000076e6e7c20 */ /* 0x000fe20008410000 */
[----:B-----5:R-:W-:Y:S01]  /*1840*/  FFMA.FTZ R112, R8, R113, R44 ;  /* 0x0000007108707223 */ /* 0x020fe2000001002c */
[----:B------:R2:W-:Y:S01]  /*1850*/  @P0 STG.E desc[UR14][R116.64], R123 ;  /* 0x0000007b74000986 */ /* 0x0005e2000c10190e */
[----:B------:R-:W-:Y:S01]  /*1860*/  FFMA.FTZ R113, R9, R2, R45 ;  /* 0x0000000209717223 */ /* 0x000fe2000001002d */
[----:B------:R-:W-:Y:S01]  /*1870*/  LOP3.LUT R2, R3, 0x60, R0, 0xf8, !PT ;  /* 0x0000006003027812 */ /* 0x000fe200078ef800 */
[----:B------:R-:W-:Y:S01]  /*1880*/  FFMA.FTZ R114, R10, R115, R46 ;  /* 0x000000730a727223 */ /* 0x000fe2000001002e */
[----:B-1----:R-:W-:Y:S01]  /*1890*/  MOV R119, UR8 ;  /* 0x0000000800777c02 */ /* 0x002fe20008000f00 */
[----:B------:R-:W-:Y:S01]  /*18a0*/  FFMA.FTZ R115, R11, R110, R47 ;  /* 0x0000006e0b737223 */ /* 0x000fe2000001002f */
[----:B------:R-:W-:Y:S01]  /*18b0*/  FADD.FTZ R97, R97, -UR6 ;  /* 0x8000000661617e21 */ /* 0x000fe20008010000 */
[----:B------:R-:W-:Y:S01]  /*18c0*/  FADD.FTZ R99, R99, -UR6 ;  /* 0x8000000663637e21 */ /* 0x000fe20008010000 */
[----:B------:R-:W-:Y:S01]  /*18d0*/  FADD.FTZ R93, R93, -UR6 ;  /* 0x800000065d5d7e21 */ /* 0x000fe20008010000 */
[----:B0-----:R-:W-:-:S04]  /*18e0*/  IMAD.WIDE.U32 R110, R111, 0x10, R108 ;  /* 0x000000106f6e7825 */ /* 0x001fc800078e006c */
[----:B------:R-:W-:Y:S01]  /*18f0*/  FADD.FTZ R92, R92, -UR6 ;  /* 0x800000065c5c7e21 */ /* 0x000fe20008010000 */
[----:B------:R-:W-:Y:S01]  /*1900*/  FADD.FTZ R94, R94, -UR6 ;  /* 0x800000065e5e7e21 */ /* 0x000fe20008010000 */
[----:B--2---:R-:W-:Y:S01]  /*1910*/  MOV R117, UR5 ;  /* 0x0000000500757c02 */ /* 0x004fe20008000f00 */
[----:B------:R-:W-:Y:S01]  /*1920*/  FADD.FTZ R116, R82, -UR6 ;  /* 0x8000000652747e21 */ /* 0x000fe20008010000 */
[----:B------:R0:W-:Y:S01]  /*1930*/  STG.E.128 desc[UR14][R110.64], R112 ;  /* 0x000000706e007986 */ /* 0x0001e2000c101d0e */
[----:B------:R-:W-:Y:S01]  /*1940*/  FMUL.FTZ R82, R7, UR7 ;  /* 0x0000000707527c20 */ /* 0x000fe20008410000 */
[----:B------:R-:W-:Y:S01]  /*1950*/  LEA R2, R117, R2, 0x7 ;  /* 0x0000000275027211 */ /* 0x000fe200078e38ff */
[----:B------:R-:W-:Y:S01]  /*1960*/  FADD.FTZ R117, R83, -UR6 ;  /* 0x8000000653757e21 */ /* 0x000fe20008010000 */
[----:B------:R-:W-:Y:S01]  /*1970*/  FMUL.FTZ R83, R6, UR7 ;  /* 0x0000000706537c20 */ /* 0x000fe20008410000 */
[----:B------:R-:W-:Y:S01]  /*1980*/  FFMA.FTZ R7, R15, R82, R51 ;  /* 0x000000520f077223 */ /* 0x000fe20000010033 */
[----:B------:R-:W-:Y:S01]  /*1990*/  FADD.FTZ R95, R95, -UR6 ;  /* 0x800000065f5f7e21 */ /* 0x000fe20008010000 */
[----:B------:R-:W-:-:S02]  /*19a0*/  IMAD R2, R119, 0x1200, R2 ;  /* 0x0000120077027824 */ /* 0x000fc400078e0202 */
[----:B------:R-:W-:Y:S01]  /*19b0*/  FMUL.FTZ R119, R104, UR7 ;  /* 0x0000000768777c20 */ /* 0x000fe20008410000 */
[----:B------:R-:W-:Y:S01]  /*19c0*/  FMUL.FTZ R104, R105, UR7 ;  /* 0x0000000769687c20 */ /* 0x000fe20008410000 */
[----:B------:R-:W-:Y:S01]  /*19d0*/  FMUL.FTZ R105, R106, UR7 ;  /* 0x000000076a697c20 */ /* 0x000fe20008410000 */
[----:B------:R-:W-:Y:S01]  /*19e0*/  FMUL.FTZ R106, R107, UR7 ;  /* 0x000000076b6a7c20 */ /* 0x000fe20008410000 */
[----:B------:R-:W-:Y:S01]  /*19f0*/  FFMA.FTZ R6, R14, R83, R50 ;  /* 0x000000530e067223 */ /* 0x000fe20000010032 */
[----:B------:R-:W-:Y:S01]  /*1a00*/  FADD.FTZ R107, R103, -UR6 ;  /* 0x80000006676b7e21 */ /* 0x000fe20008010000 */
[----:B------:R-:W-:Y:S01]  /*1a10*/  FFMA.FTZ R82, R18, R105, R54 ;  /* 0x0000006912527223 */ /* 0x000fe20000010036 */
[----:B------:R-:W-:Y:S01]  /*1a20*/  FFMA.FTZ R83, R19, R106, R55 ;  /* 0x0000006a13537223 */ /* 0x000fe20000010037 */
[----:B------:R-:W-:Y:S01]  /*1a30*/  IADD3 R105, PT, PT, R2, 0x600, RZ ;  /* 0x0000060002697810 */ /* 0x000fe20007ffe0ff */
[----:B------:R-:W-:Y:S01]  /*1a40*/  FADD.FTZ R88, R88, -UR6 ;  /* 0x8000000658587e21 */ /* 0x000fe20008010000 */
[----:B0-----:R-:W-:Y:S01]  /*1a50*/  FADD.FTZ R111, R85, -UR6 ;  /* 0x80000006556f7e21 */ /* 0x001fe20008010000 */
[----:B------:R-:W-:Y:S01]  /*1a60*/  FADD.FTZ R113, R87, -UR6 ;  /* 0x8000000657717e21 */ /* 0x000fe20008010000 */
[----:B------:R-:W-:Y:S01]  /*1a70*/  IADD3 R85, PT, PT, R2, 0x200, RZ ;  /* 0x0000020002557810 */ /* 0x000fe20007ffe0ff */
[----:B------:R-:W-:Y:S01]  /*1a80*/  FADD.FTZ R114, R80, -UR6 ;  /* 0x8000000650727e21 */ /* 0x000fe20008010000 */
[----:B------:R-:W-:Y:S01]  /*1a90*/  FADD.FTZ R115, R81, -UR6 ;  /* 0x8000000651737e21 */ /* 0x000fe20008010000 */
[----:B------:R-:W-:Y:S01]  /*1aa0*/  IADD3 R87, PT, PT, R2, 0x400, RZ ;  /* 0x0000040002577810 */ /* 0x000fe20007ffe0ff */
[----:B------:R-:W-:Y:S01]  /*1ab0*/  FMUL.FTZ R81, R4, UR7 ;  /* 0x0000000704517c20 */ /* 0x000fe20008410000 */
[----:B------:R-:W-:Y:S01]  /*1ac0*/  FMUL.FTZ R80, R5, UR7 ;  /* 0x0000000705507c20 */ /* 0x000fe20008410000 */
[----:B------:R-:W-:Y:S01]  /*1ad0*/  FADD.FTZ R110, R84, -UR6 ;  /* 0x80000006546e7e21 */ /* 0x000fe20008010000 */
[----:B------:R-:W-:Y:S01]  /*1ae0*/  FADD.FTZ R112, R86, -UR6 ;  /* 0x8000000656707e21 */ /* 0x000fe20008010000 */
[----:B------:R-:W-:-:S04]  /*1af0*/  IMAD.WIDE.U32 R84, R85, 0x10, R108 ;  /* 0x0000001055547825 */ /* 0x000fc800078e006c */
[----:B------:R-:W-:Y:S01]  /*1b00*/  FFMA.FTZ R4, R12, R81, R48 ;  /* 0x000000510c047223 */ /* 0x000fe20000010030 */
[----:B------:R-:W-:Y:S01]  /*1b10*/  FFMA.FTZ R5, R13, R80, R49 ;  /* 0x000000500d057223 */ /* 0x000fe20000010031 */
[----:B------:R-:W-:Y:S01]  /*1b20*/  FFMA.FTZ R80, R16, R119, R52 ;  /* 0x0000007710507223 */ /* 0x000fe20000010034 */
[----:B------:R-:W-:-:S04]  /*1b30*/  IMAD.WIDE.U32 R86, R87, 0x10, R108 ;  /* 0x0000001057567825 */ /* 0x000fc800078e006c */
[----:B------:R-:W-:Y:S01]  /*1b40*/  FFMA.FTZ R81, R17, R104, R53 ;  /* 0x0000006811517223 */ /* 0x000fe20000010035 */
[C---:B------:R-:W-:Y:S01]  /*1b50*/  IADD3 R103, PT, PT, R2.reuse, 0x800, RZ ;  /* 0x0000080002677810 */ /* 0x040fe20007ffe0ff */
[----:B------:R0:W-:Y:S01]  /*1b60*/  STG.E.128 desc[UR14][R84.64], R4 ;  /* 0x0000000454007986 */ /* 0x0001e2000c101d0e */
[----:B------:R-:W-:Y:S01]  /*1b70*/  IADD3 R121, PT, PT, R2, 0xa00, RZ ;  /* 0x00000a0002797810 */ /* 0x000fe20007ffe0ff */
[----:B------:R-:W-:Y:S01]  /*1b80*/  FMUL.FTZ R119, R96, UR7 ;  /* 0x0000000760777c20 */ /* 0x000fe20008410000 */
[C---:B------:R-:W-:Y:S01]  /*1b90*/  IADD3 R123, PT, PT, R2.reuse, 0xc00, RZ ;  /* 0x00000c00027b7810 */ /* 0x040fe20007ffe0ff */
[----:B------:R1:W-:Y:S01]  /*1ba0*/  STG.E.128 desc[UR14][R86.64], R80 ;  /* 0x0000005056007986 */ /* 0x0003e2000c101d0e */
[C---:B------:R-:W-:Y:S01]  /*1bb0*/  IADD3 R125, PT, PT, R2.reuse, 0xe00, RZ ;  /* 0x00000e00027d7810 */ /* 0x040fe20007ffe0ff */
[----:B------:R-:W-:Y:S01]  /*1bc0*/  IMAD.WIDE.U32 R104, R105, 0x10, R108 ;  /* 0x0000001069687825 */ /* 0x000fe200078e006c */
[----:B------:R-:W-:-:S03]  /*1bd0*/  IADD3 R118, PT, PT, R2, 0x1000, RZ ;  /* 0x0000100002767810 */ /* 0x000fc60007ffe0ff */
[----:B------:R-:W-:Y:S01]  /*1be0*/  FMUL.FTZ R2, R97, UR7 ;  /* 0x0000000761027c20 */ /* 0x000fe20008410000 */
        /* <DEDUP_REMOVED lines=9> */
[----:B0-----:R-:W-:Y:S01]  /*1c80*/  FMUL.FTZ R7, R98, UR7 ;  /* 0x0000000762077c20 */ /* 0x001fe20008410000 */
[----:B------:R-:W-:Y:S01]  /*1c90*/  FFMA.FTZ R4, R20, R119, R56 ;  /* 0x0000007714047223 */ /* 0x000fe20000010038 */
[----:B------:R-:W-:Y:S01]  /*1ca0*/  FFMA.FTZ R5, R21, R2, R57 ;  /* 0x0000000215057223 */ /* 0x000fe20000010039 */
[----:B------:R-:W-:Y:S01]  /*1cb0*/  FMUL.FTZ R2, R93, UR7 ;  /* 0x000000075d027c20 */ /* 0x000fe20008410000 */
[----:B-1----:R-:W-:Y:S01]  /*1cc0*/  FMUL.FTZ R80, R99, UR7 ;  /* 0x0000000763507c20 */ /* 0x002fe20008410000 */
[----:B------:R-:W-:Y:S01]  /*1cd0*/  FFMA.FTZ R6, R22, R7, R58 ;  /* 0x0000000716067223 */ /* 0x000fe2000001003a */
[----:B------:R-:W-:Y:S01]  /*1ce0*/  FMUL.FTZ R87, R92, UR7 ;  /* 0x000000075c577c20 */ /* 0x000fe20008410000 */
[----:B------:R-:W-:Y:S01]  /*1cf0*/  FMUL.FTZ R93, R94, UR7 ;  /* 0x000000075e5d7c20 */ /* 0x000fe20008410000 */
[----:B------:R-:W-:Y:S01]  /*1d00*/  FFMA.FTZ R7, R23, R80, R59 ;  /* 0x0000005017077223 */ /* 0x000fe2000001003b */
[----:B------:R-:W-:Y:S01]  /*1d10*/  FMUL.FTZ R86, R95, UR7 ;  /* 0x000000075f567c20 */ /* 0x000fe20008410000 */
[----:B------:R-:W-:Y:S01]  /*1d20*/  FMUL.FTZ R95, R88, UR7 ;  /* 0x00000007585f7c20 */ /* 0x000fe20008410000 */
[----:B------:R-:W-:Y:S01]  /*1d30*/  FMUL.FTZ R92, R89, UR7 ;  /* 0x00000007595c7c20 */ /* 0x000fe20008410000 */
[----:B------:R-:W-:Y:S01]  /*1d40*/  FMUL.FTZ R94, R91, UR7 ;  /* 0x000000075b5e7c20 */ /* 0x000fe20008410000 */
[----:B------:R0:W-:Y:S01]  /*1d50*/  STG.E.128 desc[UR14][R104.64], R4 ;  /* 0x0000000468007986 */ /* 0x0001e2000c101d0e */
[----:B------:R-:W-:Y:S01]  /*1d60*/  FMUL.FTZ R99, R110, UR7 ;  /* 0x000000076e637c20 */ /* 0x000fe20008410000 */
[----:B------:R-:W-:Y:S01]  /*1d70*/  FMUL.FTZ R98, R113, UR7 ;  /* 0x0000000771627c20 */ /* 0x000fe20008410000 */
[----:B------:R-:W-:Y:S01]  /*1d80*/  FMUL.FTZ R113, R116, UR7 ;  /* 0x0000000774717c20 */ /* 0x000fe20008410000 */
[----:B------:R-:W-:Y:S01]  /*1d90*/  FMUL.FTZ R110, R117, UR7 ;  /* 0x00000007756e7c20 */ /* 0x000fe20008410000 */
[----:B------:R-:W-:Y:S01]  /*1da0*/  IMAD.WIDE.U32 R102, R103, 0x10, R108 ;  /* 0x0000001067667825 */ /* 0x000fe200078e006c */
[----:B------:R-:W1:Y:S03]  /*1db0*/  LDCU UR6, c[0x0][0x384] ;  /* 0x00007080ff0677ac */ /* 0x000e660008000800 */
        /* <DEDUP_REMOVED lines=11> */
[----:B0-----:R-:W-:Y:S01]  /*1e70*/  FMUL.FTZ R104, R115, UR7 ;  /* 0x0000000773687c20 */ /* 0x001fe20008410000 */
[----:B------:R-:W-:Y:S01]  /*1e80*/  FMUL.FTZ R105, R112, UR7 ;  /* 0x0000000770697c20 */ /* 0x000fe20008410000 */
[----:B------:R-:W-:Y:S01]  /*1e90*/  FMUL.FTZ R115, R100, UR7 ;  /* 0x0000000764737c20 */ /* 0x000fe20008410000 */
[----:B------:R-:W-:Y:S01]  /*1ea0*/  FMUL.FTZ R100, R101, UR7 ;  /* 0x0000000765647c20 */ /* 0x000fe20008410000 */
[----:B------:R-:W-:Y:S01]  /*1eb0*/  FMUL.FTZ R101, R106, UR7 ;  /* 0x000000076a657c20 */ /* 0x000fe20008410000 */
[----:B------:R-:W-:Y:S01]  /*1ec0*/  FMUL.FTZ R112, R107, UR7 ;  /* 0x000000076b707c20 */ /* 0x000fe20008410000 */
        /* <DEDUP_REMOVED lines=14> */
[----:B------:R-:W-:-:S03]  /*1fb0*/  UIADD3 UR8, UPT, UPT, UR8, UR13, URZ ;  /* 0x0000000d08087290 */ /* 0x000fc6000fffe0ff */
[----:B------:R0:W-:Y:S01]  /*1fc0*/  STG.E.128 desc[UR14][R84.64], R88 ;  /* 0x0000005854007986 */ /* 0x0001e2000c101d0e */
[----:B-1----:R-:W-:-:S03]  /*1fd0*/  UISETP.GE.AND UP0, UPT, UR8, UR6, UPT ;  /* 0x000000060800728c */ /* 0x002fc6000bf06270 */
[----:B------:R0:W-:Y:S04]  /*1fe0*/  STG.E.128 desc[UR14][R80.64], R92 ;  /* 0x0000005c50007986 */ /* 0x0001e8000c101d0e */
[----:B------:R0:W-:Y:S04]  /*1ff0*/  STG.E.128 desc[UR14][R82.64], R96 ;  /* 0x0000006052007986 */ /* 0x0001e8000c101d0e */
[----:B------:R0:W-:Y:S01]  /*2000*/  STG.E.128 desc[UR14][R108.64], R104 ;  /* 0x000000686c007986 */ /* 0x0001e2000c101d0e */
[----:B------:R-:W-:Y:S05]  /*2010*/  BRA.U !UP0, `(.L_x_314) ;  /* 0xffffffe108a47547 */ /* 0x000fea000b83ffff */
[----:B------:R-:W-:Y:S05]  /*2020*/  EXIT ;  /* 0x000000000000794d */ /* 0x000fea0003800000 */
.L_x_315:
        /* <DEDUP_REMOVED lines=13> */
.L_x_1041:


//--------------------- .text._ZN10layer_norm13ln_fwd_kernelINS_13Kernel_traitsI13__nv_bfloat16fS2_fjLj16384ELj2ELj1ELj4ELj16ENS_18Kernel_traits_baseILj16384ES2_fS2_fjLj128EEEEEEEvNS_9FwdParamsE --------------------------
	.section	.text._ZN10layer_norm13ln_fwd_kernelINS_13Kernel_traitsI13__nv_bfloat16fS2_fjLj16384ELj2ELj1ELj4ELj16ENS_18Kernel_traits_baseILj16384ES2_fS2_fjLj128EEEEEEEvNS_9FwdParamsE,"ax",@progbits
	.align	128
        .global         _ZN10layer_norm13ln_fwd_kernelINS_13Kernel_traitsI13__nv_bfloat16fS2_fjLj16384ELj2ELj1ELj4ELj16ENS_18Kernel_traits_baseILj16384ES2_fS2_fjLj128EEEEEEEvNS_9FwdParamsE
        .type           _ZN10layer_norm13ln_fwd_kernelINS_13Kernel_traitsI13__nv_bfloat16fS2_fjLj16384ELj2ELj1ELj4ELj16ENS_18Kernel_traits_baseILj16384ES2_fS2_fjLj128EEEEEEEvNS_9FwdParamsE,@function
        .size           _ZN10layer_norm13ln_fwd_kernelINS_13Kernel_traitsI13__nv_bfloat16fS2_fjLj16384ELj2ELj1ELj4ELj16ENS_18Kernel_traits_baseILj16384ES2_fS2_fjLj128EEEEEEEvNS_9FwdParamsE,(.L_x_1042 - _ZN10layer_norm13ln_fwd_kernelINS_13Kernel_traitsI13__nv_bfloat16fS2_fjLj16384ELj2ELj1ELj4ELj16ENS_18Kernel_traits_baseILj16384ES2_fS2_fjLj128EEEEEEEvNS_9FwdParamsE)
        .other          _ZN10layer_norm13ln_fwd_kernelINS_13Kernel_traitsI13__nv_bfloat16fS2_fjLj16384ELj2ELj1ELj4ELj16ENS_18Kernel_traits_baseILj16384ES2_fS2_fjLj128EEEEEEEvNS_9FwdParamsE,@"STO_CUDA_ENTRY STV_DEFAULT"
_ZN10layer_norm13ln_fwd_kernelINS_13Kernel_traitsI13__nv_bfloat16fS2_fjLj16384ELj2ELj1ELj4ELj16ENS_18Kernel_traits_baseILj16384ES2_fS2_fjLj128EEEEEEEvNS_9FwdParamsE:
.text._ZN10layer_norm13ln_fwd_kernelINS_13Kernel_traitsI13__nv_bfloat16fS2_fjLj16384ELj2ELj1ELj4ELj16ENS_18Kernel_traits_baseILj16384ES2_fS2_fjLj128EEEEEEEvNS_9FwdParamsE:
        /* <DEDUP_REMOVED lines=179> */
.L_x_322:
        /* <DEDUP_REMOVED lines=247> */
[----:B-1----:R-:W-:-:S03]  /*1aa0*/  SHF.R.U32.HI R132, RZ, 0x2, R132 ;  /* 0x00000002ff847819 */ /* 0x002fc60000011684 */
[----:B------:R-:W-:Y:S01]  /*1ab0*/  @P1 VIADD R0, R0, 0x20 ;  /* 0x0000002000001836 */ /* 0x000fe20000000000 */
[----:B------:R-:W-:-:S04]  /*1ac0*/  LOP3.LUT R133, R132, 0xf8, RZ, 0xc0, !PT ;  /* 0x000000f884857812 */ /* 0x000fc800078ec0ff */
[----:B------:R-:W-:-:S05]  /*1ad0*/  IADD3 R133, PT, PT, R0, R133, RZ ;  /* 0x0000008500857210 */ /* 0x000fca0007ffe0ff */
[----:B------:R0:W-:Y:S02]  /*1ae0*/  STS.64 [R133], R130 ;  /* 0x0000008285007388 */ /* 0x0001e40000000a00 */
.L_x_317:
[----:B------:R-:W-:Y:S05]  /*1af0*/  BSYNC.RECONVERGENT B0 ;  /* 0x0000000000007941 */ /* 0x000fea0003800200 */
.L_x_316:
[----:B------:R-:W-:Y:S01]  /*1b00*/  BAR.SYNC.DEFER_BLOCKING 0x0 ;  /* 0x0000000000007b1d */ /* 0x000fe20000010000 */
[----:B0-----:R-:W-:-:S05]  /*1b10*/  CS2R R130, SRZ ;  /* 0x0000000000827805 */ /* 0x001fca000001ff00 */
[----:B------:R-:W-:Y:S04]  /*1b20*/  BSSY.RECONVERGENT B0, `(.L_x_318) ;  /* 0x000000b000007945 */ /* 0x000fe80003800200 */
[----:B------:R-:W-:Y:S05]  /*1b30*/  @P3 BRA `(.L_x_319) ;  /* 0x0000000000243947 */ /* 0x000fea0003800000 */
[----:B------:R-:W0:Y:S01]  /*1b40*/  S2R R131, SR_CgaCtaId ;  /* 0x0000000000837919 */ /* 0x000e220000008800 */
[----:B------:R-:W-:Y:S01]  /*1b50*/  MOV R130, 0x400 ;  /* 0x0000040000827802 */ /* 0x000fe20000000f00 */
[----:B------:R-:W-:Y:S01]  /*1b60*/  IMAD.MOV.U32 R203, RZ, RZ, 0x45000000 ;  /* 0x45000000ffcb7424 */ /* 0x000fe200078e00ff */
[----:B------:R-:W-:-:S04]  /*1b70*/  SHF.L.U32 R0, R136, 0x3, RZ ;  /* 0x0000000388007819 */ /* 0x000fc800000006ff */
[----:B------:R-:W-:Y:S02]  /*1b80*/  LOP3.LUT R0, R0, 0xf8, RZ, 0xc0, !PT ;  /* 0x000000f800007812 */ /* 0x000fe400078ec0ff */
[----:B0-----:R-:W-:-:S04]  /*1b90*/  LEA R131, R131, R130, 0x18 ;  /* 0x0000008283837211 */ /* 0x001fc800078ec0ff */
[----:B------:R-:W-:-:S04]  /*1ba0*/  @P1 IADD3 R131, PT, PT, R131, 0x20, RZ ;  /* 0x0000002083831810 */ /* 0x000fc80007ffe0ff */
[----:B------:R-:W-:-:S05]  /*1bb0*/  IADD3 R0, PT, PT, R131, R0, RZ ;  /* 0x0000000083007210 */ /* 0x000fca0007ffe0ff */
[----:B------:R0:W1:Y:S02]  /*1bc0*/  LDS.64 R130, [R0] ;  /* 0x0000000000827984 */ /* 0x0000640000000a00 */
.L_x_319:
[----:B------:R-:W-:Y:S05]  /*1bd0*/  BSYNC.RECONVERGENT B0 ;  /* 0x0000000000007941 */ /* 0x000fea0003800200 */
.L_x_318:
        /* <DEDUP_REMOVED lines=45> */
[----:B------:R-:W-:Y:S01]  /*1eb0*/  LOP3.LUT R134, R134, R203, RZ, 0xc0, !PT ;  /* 0x000000cb86867212 */ /* 0x000fe200078ec0ff */
[----:B------:R-:W-:Y:S01]  /*1ec0*/  IMAD.X R209, RZ, RZ, RZ, P3 ;  /* 0x000000ffffd17224 */ /* 0x000fe200018e06ff */
[----:B------:R-:W-:Y:S02]  /*1ed0*/  SHF.L.U32 R0, R204, 0x3, RZ ;  /* 0x00000003cc007819 */ /* 0x000fe400000006ff */
[----:B------:R-:W-:Y:S02]  /*1ee0*/  IADD3 R135, P4, PT, R135, R134, RZ ;  /* 0x0000008687877210 */ /* 0x000fe40007f9e0ff */
[----:B------:R-:W-:-:S02]  /*1ef0*/  LOP3.LUT R206, R0, 0x8, RZ, 0xc0, !PT ;  /* 0x0000000800ce7812 */ /* 0x000fc400078ec0ff */
[----:B0-----:R-:W-:Y:S02]  /*1f00*/  LEA R207, P3, R208, R132, 0x3 ;  /* 0x00000084d0cf7211 */ /* 0x001fe400078618ff */
[----:B------:R-:W-:Y:S02]  /*1f10*/  LEA.HI.X.SX32 R0, R134, RZ, 0x1, P4 ;  /* 0x000000ff86007211 */ /* 0x000fe400020f0eff */
[----:B---3--:R-:W-:Y:S02]  /*1f20*/  LEA R132, P5, R135, UR6, 0x2 ;  /* 0x0000000687847c11 */ /* 0x008fe4000f8a10ff */
[----:B------:R-:W-:Y:S02]  /*1f30*/  LEA.HI.X R208, R208, R133, R209, 0x3, P3 ;  /* 0x00000085d0d07211 */ /* 0x000fe400018f1cd1 */
[----:B------:R-:W-:Y:S02]  /*1f40*/  IADD3 R134, P4, PT, R206, R207, RZ ;  /* 0x000000cfce867210 */ /* 0x000fe40007f9e0ff */
[----:B------:R-:W-:-:S02]  /*1f50*/  ISETP.GT.U32.AND P3, PT, R137, 0x1, PT ;  /* 0x000000018900780c */ /* 0x000fc40003f64070 */
[----:B------:R-:W-:Y:S02]  /*1f60*/  MOV R207, 0x1 ;  /* 0x0000000100cf7802 */ /* 0x000fe40000000f00 */
        /* <DEDUP_REMOVED lines=10> */
.L_x_321:
[----:B0-----:R-:W-:Y:S02]  /*2010*/  MOV R130, R132 ;  /* 0x0000008400827202 */ /* 0x001fe40000000f00 */
[----:B------:R-:W-:-:S05]  /*2020*/  MOV R131, R133 ;  /* 0x0000008500837202 */ /* 0x000fca0000000f00 */
[----:B------:R-:W2:Y:S04]  /*2030*/  LDG.E.STRONG.GPU R130, desc[UR4][R130.64] ;  /* 0x0000000482827981 */ /* 0x000ea8000c1ef900 */
[----:B--2---:R-:W-:Y:S01]  /*2040*/  CCTL.IVALL ;  /* 0x00000000ff00798f */ /* 0x004fe20002000000 */
[----:B------:R-:W-:Y:S05]  /*2050*/  YIELD ;  /* 0x0000000000007946 */ /* 0x000fea0003800000 */
[----:B------:R-:W-:-:S13]  /*2060*/  ISETP.NE.AND P3, PT, R130, R209, PT ;  /* 0x000000d18200720c */ /* 0x000fda0003f65270 */
[----:B------:R-:W-:Y:S05]  /*2070*/  @P3 BRA `(.L_x_321) ;  /* 0xfffffffc00e43947 */ /* 0x000fea000383ffff */
.L_x_320:
[----:B------:R-:W-:Y:S05]  /*2080*/  WARPSYNC.ALL ;  /* 0x0000000000007948 */ /* 0x000fea0003800000 */
[----:B-12---:R-:W1:Y:S01]  /*2090*/  @!P2 LDC.64 R130, c[0x0][0x3c0] ;  /* 0x0000f000ff82ab82 */ /* 0x006e620000000a00 */
[----:B------:R-:W-:Y:S02]  /*20a0*/  @!P2 LOP3.LUT R0, R137, 0x1, RZ, 0xc0, !PT ;  /* 0x000000018900a812 */ /* 0x000fe400078ec0ff */
[----:B------:R-:W-:-:S05]  /*20b0*/  @!P2 LOP3.LUT R133, R204, 0x7ffffffe, RZ, 0xc0, !PT ;  /* 0x7ffffffecc85a812 */ /* 0x000fca00078ec0ff */
[----:B------:R-:W-:Y:S01]  /*20c0*/  BAR.SYNC.DEFER_BLOCKING 0x0 ;  /* 0x0000000000007b1d */ /* 0x000fe20000010000 */
[----:B------:R-:W-:Y:S02]  /*20d0*/  @!P2 IMAD.MOV R0, RZ, RZ, -R0 ;  /* 0x000000ffff00a224 */ /* 0x000fe400078e0a00 */
[----:B------:R-:W-:Y:S01]  /*20e0*/  HFMA2 R135, -RZ, RZ, 0, 0 ;  /* 0x00000000ff877431 */ /* 0x000fe200000001ff */
[----:B------:R-:W-:Y:S02]  /*20f0*/  PRMT R142, R126, 0x7610, R142 ;  /* 0x000076107e8e7816 */ /* 0x000fe4000000008e */
[----:B------:R-:W-:Y:S01]  /*2100*/  PRMT R147, R120, 0x7610, R147 ;  /* 0x0000761078937816 */ /* 0x000fe20000000093 */
[----:B------:R-:W2:Y:S01]  /*2110*/  LDCU UR6, c[0x0][0x384] ;  /* 0x00007080ff0677ac */ /* 0x000ea20008000800 */
        /* <DEDUP_REMOVED lines=9> */
[----:B------:R-:W-:-:S05]  /*21b0*/  @!P2 IADD3.X R131, PT, PT, RZ, R131, RZ, P3, !PT ;  /* 0x00000083ff83a210 */ /* 0x000fca0001ffe4ff */
[----:B------:R-:W3:Y:S01]  /*21c0*/  @!P2 LDG.E.64 R132, desc[UR4][R130.64] ;  /* 0x000000048284a981 */ /* 0x000ee2000c1e1b00 */
        /* <DEDUP_REMOVED lines=36> */
[----:B---3--:R-:W3:Y:S04]  /*2410*/  SHFL.DOWN PT, R205, R132, 0x1, 0x1f ;  /* 0x08201f0084cd7f89 */ /* 0x008ee800000e0000 */
[----:B------:R-:W4:Y:S01]  /*2420*/  SHFL.DOWN PT, R204, R133, 0x1, 0x1f ;  /* 0x08201f0085cc7f89 */ /* 0x000f2200000e0000 */
[----:B---3--:R-:W-:Y:S01]  /*2430*/  FMUL.FTZ R0, R134, R205 ;  /* 0x000000cd86007220 */ /* 0x008fe20000410000 */
[----:B------:R-:W-:-:S03]  /*2440*/  FADD.FTZ R205, -R205, R132 ;  /* 0x00000084cdcd7221 */ /* 0x000fc60000010100 */
[----:B0-----:R-:W-:Y:S01]  /*2450*/  FFMA.FTZ R207, R135, R132, R0 ;  /* 0x0000008487cf7223 */ /* 0x001fe20000010000 */
[----:B------:R-:W-:Y:S01]  /*2460*/  FMUL.FTZ R130, R205, R205 ;  /* 0x000000cdcd827220 */ /* 0x000fe20000410000 */
[----:B----4-:R-:W-:Y:S02]  /*2470*/  FADD.FTZ R131, R204, R133 ;  /* 0x00000085cc837221 */ /* 0x010fe40000010000 */
[----:B-1----:R-:W-:Y:S01]  /*2480*/  FMUL.FTZ R0, R206, R207 ;  /* 0x000000cfce007220 */ /* 0x002fe20000410000 */
[----:B------:R-:W-:-:S04]  /*2490*/  FMUL.FTZ R135, R130, R135 ;  /* 0x0000008782877220 */ /* 0x000fc80000410000 */
        /* <DEDUP_REMOVED lines=30> */
[----:B-1----:R-:W-:Y:S01]  /*2680*/  FFMA.FTZ R42, R239, 6.103515625e-05, R4 ;  /* 0x38800000ef2a7823 */ /* 0x002fe20000010004 */
        /* <DEDUP_REMOVED lines=251> */
[----:B------:R-:W-:Y:S01]  /*3640*/  LOP3.LUT R6, R6, 0xffff, RZ, 0xc0, !PT ;  /* 0x0000ffff06067812 */ /* 0x000fe200078ec0ff */
[----:B------:R-:W-:Y:S01]  /*3650*/  IMAD.U32 R44, R44, 0x10000, RZ ;  /* 0x000100002c2c7824 */ /* 0x000fe200078e00ff */
        /* <DEDUP_REMOVED lines=24> */
[----:B------:R-:W-:Y:S01]  /*37e0*/  IMAD.U32 R19, R19, 0x10000, RZ ;  /* 0x0001000013137824 */ /* 0x000fe200078e00ff */
[----:B------:R-:W-:Y:S01]  /*37f0*/  F2FP.BF16.F32.PACK_AB R205, RZ, R205 ;  /* 0x000000cdffcd723e */ /* 0x000fe200000010ff */
[----:B------:R-:W-:Y:S01]  /*3800*/  HFMA2.BF16_V2 R17, R164.H1_H1, R27.H0_H0, R166.H1_H1 ;  /* 0x2000001ba4117231 */ /* 0x000fe20000260ca6 */
[----:B------:R-:W-:Y:S01]  /*3810*/  PRMT R57, R28, 0x7610, R57 ;  /* 0x000076101c397816 */ /* 0x000fe20000000039 */
[----:B------:R-:W-:Y:S01]  /*3820*/  HFMA2.BF16_V2 R45, R192.H1_H1, R208.H0_H0, R194.H1_H1 ;  /* 0x200000d0c02d7231 */ /* 0x000fe20000260cc2 */
        /* <DEDUP_REMOVED lines=50> */
[----:B------:R-:W-:Y:S01]  /*3b50*/  LOP3.LUT R60, R31, 0xffff, R57, 0xf8, !PT ;  /* 0x0000ffff1f3c7812 */ /* 0x000fe200078ef839 */
[----:B------:R-:W-:Y:S01]  /*3b60*/  IMAD.WIDE.U32 R32, R32, 0x10000, RZ ;  /* 0x0001000020207825 */ /* 0x000fe200078e00ff */
[----:B------:R-:W-:-:S02]  /*3b70*/  LOP3.LUT R58, R35, 0xffff, R25, 0xf8, !PT ;  /* 0x0000ffff233a7812 */ /* 0x000fc400078ef819 */
[----:B------:R-:W-:Y:S02]  /*3b80*/  LOP3.LUT R25, R40, R19, RZ, 0xfc, !PT ;  /* 0x0000001328197212 */ /* 0x000fe400078efcff */
[----:B------:R-:W-:Y:S01]  /*3b90*/  LOP3.LUT R23, R52, R23, RZ, 0xfc, !PT ;  /* 0x0000001734177212 */ /* 0x000fe200078efcff */
[----:B------:R-:W-:Y:S01]  /*3ba0*/  IMAD.U32 R52, R17, 0x10000, RZ ;  /* 0x0001000011347824 */ /* 0x000fe200078e00ff */
[----:B------:R-:W-:Y:S02]  /*3bb0*/  SHF.L.U32 R40, R11, 0x10, RZ ;  /* 0x000000100b287819 */ /* 0x000fe400000006ff */
[----:B------:R-:W-:Y:S02]  /*3bc0*/  LOP3.LUT R61, R33, 0xffff, R61, 0xf8, !PT ;  /* 0x0000ffff213d7812 */ /* 0x000fe400078ef83d */
[----:B------:R-:W-:Y:S02]  /*3bd0*/  PRMT R11, R36, 0x7610, R11 ;  /* 0x00007610240b7816 */ /* 0x000fe4000000000b */
[----:B------:R-:W-:-:S02]  /*3be0*/  PRMT R31, R37, 0x7610, R31 ;  /* 0x00007610251f7816 */ /* 0x000fc4000000001f */
[----:B------:R-:W-:Y:S01]  /*3bf0*/  LOP3.LUT R34, R34, 0xffff, R39, 0xf8, !PT ;  /* 0x0000ffff22227812 */ /* 0x000fe200078ef827 */
[----:B------:R-:W0:Y:S01]  /*3c00*/  @P0 LDC.64 R36, c[0x0][0x3a0] ;  /* 0x0000e800ff240b82 */ /* 0x000e220000000a00 */
[----:B------:R-:W-:Y:S02]  /*3c10*/  SHF.L.U32 R48, R13, 0x10, RZ ;  /* 0x000000100d307819 */ /* 0x000fe400000006ff */
[----:B------:R-:W-:Y:S02]  /*3c20*/  PRMT R33, R38, 0x7610, R33 ;  /* 0x0000761026217816 */ /* 0x000fe40000000021 */
[----:B------:R-:W-:Y:S02]  /*3c30*/  LOP3.LUT R19, R53, R40, RZ, 0xfc, !PT ;  /* 0x0000002835137212 */ /* 0x000fe400078efcff */
[----:B------:R-:W-:Y:S01]  /*3c40*/  LOP3.LUT R13, R41, R52, RZ, 0xfc, !PT ;  /* 0x00000034290d7212 */ /* 0x000fe200078efcff */
[----:B------:R-:W1:Y:S01]  /*3c50*/  @P0 LDC.64 R38, c[0x0][0x3a8] ;  /* 0x0000ea00ff260b82 */ /* 0x000e620000000a00 */
[----:B------:R-:W-:-:S02]  /*3c60*/  F2FP.BF16.F32.PACK_AB R204, RZ, R204 ;  /* 0x000000ccffcc723e */ /* 0x000fc400000010ff */
[----:B------:R-:W-:Y:S02]  /*3c70*/  SHF.L.U32 R50, R15, 0x10, RZ ;  /* 0x000000100f327819 */ /* 0x000fe400000006ff */
[----:B------:R-:W-:Y:S01]  /*3c80*/  LOP3.LUT R17, R51, R48, RZ, 0xfc, !PT ;  /* 0x0000003033117212 */ /* 0x000fe200078efcff */
[----:B------:R-:W-:Y:S01]  /*3c90*/  HFMA2.BF16_V2 R9, R180.H1_H1, R204.H0_H0, R182.H1_H1 ;  /* 0x200000ccb4097231 */ /* 0x000fe20000260cb6 */
[----:B------:R-:W-:Y:S01]  /*3ca0*/  LOP3.LUT R15, R55, R50, RZ, 0xfc, !PT ;  /* 0x00000032370f7212 */ /* 0x000fe200078efcff */
[----:B------:R-:W3:Y:S01]  /*3cb0*/  LDC.64 R40, c[0x0][0x398] ;  /* 0x0000e600ff287b82 */ /* 0x000ee20000000a00 */
[----:B------:R-:W-:Y:S02]  /*3cc0*/  SHF.L.U32 R48, R11, 0x10, RZ ;  /* 0x000000100b307819 */ /* 0x000fe400000006ff */
[----:B------:R-:W-:Y:S02]  /*3cd0*/  SHF.L.U32 R50, R31, 0x10, RZ ;  /* 0x000000101f327819 */ /* 0x000fe400000006ff */
[----:B------:R-:W-:-:S02]  /*3ce0*/  PRMT R31, R9, 0x7610, R31 ;  /* 0x00007610091f7816 */ /* 0x000fc4000000001f */
        /* <DEDUP_REMOVED lines=14> */
[----:B------:R-:W-:Y:S02]  /*3dd0*/  LOP3.LUT R7, R56, R33, RZ, 0xfc, !PT ;  /* 0x0000002138077212 */ /* 0x000fe400078efcff */
[----:B------:R-:W-:Y:S02]  /*3de0*/  LOP3.LUT R32, R32, 0xffff, R59, 0xf8, !PT ;  /* 0x0000ffff20207812 */ /* 0x000fe400078ef83b */
[----:B------:R-:W-:Y:S01]  /*3df0*/  LOP3.LUT R21, R54, R21, RZ, 0xfc, !PT ;  /* 0x0000001536157212 */ /* 0x000fe200078efcff */
        /* <DEDUP_REMOVED lines=10> */
[----:B------:R-:W-:-:S03]  /*3ea0*/  IADD3 R138, PT, PT, R138, R203, RZ ;  /* 0x000000cb8a8a7210 */ /* 0x000fc60007ffe0ff */
[----:B------:R0:W-:Y:S01]  /*3eb0*/  STG.E.64 desc[UR4][R40.64+0x2000], R16 ;  /* 0x0020001028007986 */ /* 0x0001e2000c101b04 */
[----:B--2---:R-:W-:-:S03]  /*3ec0*/  ISETP.GE.AND P2, PT, R138, UR6, PT ;  /* 0x000000068a007c0c */ /* 0x004fc6000bf46270 */
        /* <DEDUP_REMOVED lines=13> */
.L_x_323:
        /* <DEDUP_REMOVED lines=14> */
.L_x_1042:


//--------------------- .text._ZN10layer_norm13ln_fwd_kernelINS_13Kernel_traitsI13__nv_bfloat16S2_S2_fjLj16384ELj2ELj1ELj4ELj16ENS_18Kernel_traits_baseILj16384ES2_S2_S2_fjLj128EEEEEEEvNS_9FwdParamsE --------------------------
	.section	.text._ZN10layer_norm13ln_fwd_kernelINS_13Kernel_traitsI13__nv_bfloat16S2_S2_fjLj16384ELj2ELj1ELj4ELj16ENS_18Kernel_traits_baseILj16384ES2_S2_S2_fjLj128EEEEEEEvNS_9FwdParamsE,"ax",@progbits
	.align	128
        .global         _ZN10layer_norm13ln_fwd_kernelINS_13Kernel_traitsI13__nv_bfloat16S2_S2_fjLj16384ELj2ELj1ELj4ELj16ENS_18Kernel_traits_baseILj16384ES2_S2_S2_fjLj128EEEEEEEvNS_9FwdParamsE
        .type           _ZN10layer_norm13ln_fwd_kernelINS_13Kernel_traitsI13__nv_bfloat16S2_S2_fjLj16384ELj2ELj1ELj4ELj16ENS_18Kernel_traits_baseILj16384ES2_S2_S2_fjLj128EEEEEEEvNS_9FwdParamsE,@function
        .size           _ZN10layer_norm13ln_fwd_kernelINS_13Kernel_traitsI13__nv_bfloat16S2_S2_fjLj16384ELj2ELj1ELj4ELj16ENS_18Kernel_traits_baseILj16384ES2_S2_S2_fjLj128EEEEEEEvNS_9FwdParamsE,(.L_x_1043 - _ZN10layer_norm13ln_fwd_kernelINS_13Kernel_traitsI13__nv_bfloat16S2_S2_fjLj16384ELj2ELj1ELj4ELj16ENS_18Kernel_traits_baseILj16384ES2_S2_S2_fjLj128EEEEEEEvNS_9FwdParamsE)
        .other          _ZN10layer_norm13ln_fwd_kernelINS_13Kernel_traitsI13__nv_bfloat16S2_S2_fjLj16384ELj2ELj1ELj4ELj16ENS_18Kernel_traits_baseILj16384ES2_S2_S2_fjLj128EEEEEEEvNS_9FwdParamsE,@"STO_CUDA_ENTRY STV_DEFAULT"
_ZN10layer_norm13ln_fwd_kernelINS_13Kernel_traitsI13__nv_bfloat16S2_S2_fjLj16384ELj2ELj1ELj4ELj16ENS_18Kernel_traits_baseILj16384ES2_S2_S2_fjLj128EEEEEEEvNS_9FwdParamsE:
.text._ZN10layer_norm13ln_fwd_kernelINS_13Kernel_traitsI13__nv_bfloat16S2_S2_fjLj16384ELj2ELj1ELj4ELj16ENS_18Kernel_traits_baseILj16384ES2_S2_S2_fjLj128EEEEEEEvNS_9FwdParamsE:
        /* <DEDUP_REMOVED lines=36> */
.L_x_330:
        /* <DEDUP_REMOVED lines=340> */
.L_x_325:
[----:B------:R-:W-:Y:S05]  /*1780*/  BSYNC.RECONVERGENT B0 ;  /* 0x0000000000007941 */ /* 0x000fea0003800200 */
.L_x_324:
        /* <DEDUP_REMOVED lines=13> */
.L_x_327:
[----:B------:R-:W-:Y:S05]  /*1860*/  BSYNC.RECONVERGENT B0 ;  /* 0x0000000000007941 */ /* 0x000fea0003800200 */
.L_x_326:
        /* <DEDUP_REMOVED lines=67> */
.L_x_329:
[----:B0-----:R-:W-:Y:S02]  /*1ca0*/  MOV R68, R70 ;  /* 0x0000004600447202 */ /* 0x001fe40000000f00 */
[----:B------:R-:W-:-:S05]  /*1cb0*/  MOV R69, R71 ;  /* 0x0000004700457202 */ /* 0x000fca0000000f00 */
[----:B------:R-:W2:Y:S04]  /*1cc0*/  LDG.E.STRONG.GPU R68, desc[UR4][R68.64] ;  /* 0x0000000444447981 */ /* 0x000ea8000c1ef900 */
[----:B--2---:R-:W-:Y:S01]  /*1cd0*/  CCTL.IVALL ;  /* 0x00000000ff00798f */ /* 0x004fe20002000000 */
[----:B------:R-:W-:Y:S05]  /*1ce0*/  YIELD ;  /* 0x0000000000007946 */ /* 0x000fea0003800000 */
[----:B------:R-:W-:-:S13]  /*1cf0*/  ISETP.NE.AND P3, PT, R68, R120, PT ;  /* 0x000000784400720c */ /* 0x000fda0003f65270 */
[----:B------:R-:W-:Y:S05]  /*1d00*/  @P3 BRA `(.L_x_329) ;  /* 0xfffffffc00e43947 */ /* 0x000fea000383ffff */
.L_x_328:
        /* <DEDUP_REMOVED lines=37> */
[----:B------:R-:W-:Y:S02]  /*1f60*/  FFMA.FTZ R120, R118, R120, R69 ;  /* 0x0000007876787223 */ /* 0x000fe40000010045 */
[----:B------:R-:W0:Y:S01]  /*1f70*/  SHFL.IDX PT, R102, R73, RZ, 0x1f ;  /* 0x00001fff49667589 */ /* 0x000e2200000e0000 */
[----:B------:R-:W3:Y:S03]  /*1f80*/  LDC R72, c[0x0][0x3d0] ;  /* 0x0000f400ff487b82 */ /* 0x000ee60000000800 */
[----:B------:R-:W3:Y:S01]  /*1f90*/  SHFL.IDX PT, R69, R120, RZ, 0x1f ;  /* 0x00001fff78457589 */ /* 0x000ee200000e0000 */
[----:B-1----:R-:W-:-:S04]  /*1fa0*/  @P0 IMAD.WIDE R70, R98, 0x4, R70 ;  /* 0x0000000462460825 */ /* 0x002fc800078e0246 */
[--C-:B0-----:R-:W-:Y:S01]  /*1fb0*/  FADD.FTZ R103, R103, -R102.reuse ;  /* 0x8000006667677221 */ /* 0x101fe20000010000 */
[--C-:B------:R-:W-:Y:S01]  /*1fc0*/  FADD.FTZ R105, R105, -R102.reuse ;  /* 0x8000006669697221 */ /* 0x100fe20000010000 */
[--C-:B------:R-:W-:Y:S01]  /*1fd0*/  FADD.FTZ R101, R101, -R102.reuse ;  /* 0x8000006665657221 */ /* 0x100fe20000010000 */
[----:B------:R-:W-:Y:S01]  /*1fe0*/  FADD.FTZ R99, R99, -R102 ;  /* 0x8000006663637221 */ /* 0x000fe20000010000 */
[----:B---3--:R-:W-:Y:S01]  /*1ff0*/  FFMA.FTZ R72, R69, 6.103515625e-05, R72 ;  /* 0x3880000045487823 */ /* 0x008fe20000010048 */
[--C-:B------:R-:W-:Y:S01]  /*2000*/  FADD.FTZ R97, R97, -R102.reuse ;  /* 0x8000006661617221 */ /* 0x100fe20000010000 */
[----:B------:R-:W0:Y:S01]  /*2010*/  LDC.64 R68, c[0x0][0x398] ;  /* 0x0000e600ff447b82 */ /* 0x000e220000000a00 */
[--C-:B------:R-:W-:Y:S01]  /*2020*/  FADD.FTZ R73, R88, -R102.reuse ;  /* 0x8000006658497221 */ /* 0x100fe20000010000 */
[--C-:B------:R-:W-:Y:S01]  /*2030*/  FADD.FTZ R3, R3, -R102.reuse ;  /* 0x8000006603037221 */ /* 0x100fe20000010000 */
[----:B------:R1:W-:Y:S01]  /*2040*/  @P0 STG.E desc[UR4][R70.64], R102 ;  /* 0x0000006646000986 */ /* 0x0003e2000c101904 */
        /* <DEDUP_REMOVED lines=18> */
[C---:B---3--:R-:W-:Y:S01]  /*2170*/  FMUL.FTZ R88, R72.reuse, R105 ;  /* 0x0000006948587220 */ /* 0x048fe20000410000 */
[----:B------:R-:W-:Y:S01]  /*2180*/  FMUL.FTZ R105, R72, R101 ;  /* 0x0000006548697220 */ /* 0x000fe20000410000 */
[----:B0-----:R-:W-:-:S04]  /*2190*/  IMAD.WIDE.U32 R68, R2, 0x10, R68 ;  /* 0x0000001002447825 */ /* 0x001fc800078e0044 */
[C---:B------:R-:W-:Y:S01]  /*21a0*/  FMUL.FTZ R2, R72.reuse, R103 ;  /* 0x0000006748027220 */ /* 0x040fe20000410000 */
[C---:B------:R-:W-:Y:S01]  /*21b0*/  FMUL.FTZ R99, R72.reuse, R99 ;  /* 0x0000006348637220 */ /* 0x040fe20000410000 */
[C---:B------:R-:W-:Y:S01]  /*21c0*/  FMUL.FTZ R107, R72.reuse, R107 ;  /* 0x0000006b486b7220 */ /* 0x040fe20000410000 */
[----:B-1----:R-:W-:Y:S01]  /*21d0*/  F2FP.BF16.F32.PACK_AB R70, RZ, R105 ;  /* 0x00000069ff46723e */ /* 0x002fe200000010ff */
        /* <DEDUP_REMOVED lines=241> */
.L_x_331:
        /* <DEDUP_REMOVED lines=9> */
.L_x_1043:


//--------------------- .text._ZN10layer_norm13ln_fwd_kernelINS_13Kernel_traitsI6__halffS2_fjLj16384ELj2ELj1ELj4ELj16ENS_18Kernel_traits_baseILj16384ES2_fS2_fjLj128EEEEEEEvNS_9FwdParamsE --------------------------
	.section	.text._ZN10layer_norm13ln_fwd_kernelINS_13Kernel_traitsI6__halffS2_fjLj16384ELj2ELj1ELj4ELj16ENS_18Kernel_traits_baseILj16384ES2_fS2_fjLj128EEEEEEEvNS_9FwdParamsE,"ax",@progbits
	.align	128
        .global         _ZN10layer_norm13ln_fwd_kernelINS_13Kernel_traitsI6__halffS2_fjLj16384ELj2ELj1ELj4ELj16ENS_18Kernel_traits_baseILj16384ES2_fS2_fjLj128EEEEEEEvNS_9FwdParamsE
        .type           _ZN10layer_norm13ln_fwd_kernelINS_13Kernel_traitsI6__halffS2_fjLj16384ELj2ELj1ELj4ELj16ENS_18Kernel_traits_baseILj16384ES2_fS2_fjLj128EEEEEEEvNS_9FwdParamsE,@function
        .size           _ZN10layer_norm13ln_fwd_kernelINS_13Kernel_traitsI6__halffS2_fjLj16384ELj2ELj1ELj4ELj16ENS_18Kernel_traits_baseILj16384ES2_fS2_fjLj128EEEEEEEvNS_9FwdParamsE,(.L_x_1044 - _ZN10layer_norm13ln_fwd_kernelINS_13Kernel_traitsI6__halffS2_fjLj16384ELj2ELj1ELj4ELj16ENS_18Kernel_traits_baseILj16384ES2_fS2_fjLj128EEEEEEEvNS_9FwdParamsE)
        .other          _ZN10layer_norm13ln_fwd_kernelINS_13Kernel_traitsI6__halffS2_fjLj16384ELj2ELj1ELj4ELj16ENS_18Kernel_traits_baseILj16384ES2_fS2_fjLj128EEEEEEEvNS_9FwdParamsE,@"STO_CUDA_ENTRY STV_DEFAULT"
_ZN10layer_norm13ln_fwd_kernelINS_13Kernel_traitsI6__halffS2_fjLj16384ELj2ELj1ELj4ELj16ENS_18Kernel_traits_baseILj16384ES2_fS2_fjLj128EEEEEEEvNS_9FwdParamsE:
.text._ZN10layer_norm13ln_fwd_kernelINS_13Kernel_traitsI6__halffS2_fjLj16384ELj2ELj1ELj4ELj16ENS_18Kernel_traits_baseILj16384ES2_fS2_fjLj128EEEEEEEvNS_9FwdParamsE:
        /* <DEDUP_REMOVED lines=179> */
.L_x_338:
        /* <DEDUP_REMOVED lines=252> */
.L_x_333:
[----:B------:R-:W-:Y:S05]  /*1af0*/  BSYNC.RECONVERGENT B0 ;  /* 0x0000000000007941 */ /* 0x000fea0003800200 */
.L_x_332:
        /* <DEDUP_REMOVED lines=13> */
.L_x_335:
[----:B------:R-:W-:Y:S05]  /*1bd0*/  BSYNC.RECONVERGENT B0 ;  /* 0x0000000000007941 */ /* 0x000fea0003800200 */
.L_x_334:
        /* <DEDUP_REMOVED lines=67> */
.L_x_337:
[----:B0-----:R-:W-:Y:S02]  /*2010*/  MOV R130, R132 ;  /* 0x0000008400827202 */ /* 0x001fe40000000f00 */
[----:B------:R-:W-:-:S05]  /*2020*/  MOV R131, R133 ;  /* 0x0000008500837202 */ /* 0x000fca0000000f00 */
[----:B------:R-:W2:Y:S04]  /*2030*/  LDG.E.STRONG.GPU R130, desc[UR4][R130.64] ;  /* 0x0000000482827981 */ /* 0x000ea8000c1ef900 */
[----:B--2---:R-:W-:Y:S01]  /*2040*/  CCTL.IVALL ;  /* 0x00000000ff00798f */ /* 0x004fe20002000000 */
[----:B------:R-:W-:Y:S05]  /*2050*/  YIELD ;  /* 0x0000000000007946 */ /* 0x000fea0003800000 */
[----:B------:R-:W-:-:S13]  /*2060*/  ISETP.NE.AND P3, PT, R130, R209, PT ;  /* 0x000000d18200720c */ /* 0x000fda0003f65270 */
[----:B------:R-:W-:Y:S05]  /*2070*/  @P3 BRA `(.L_x_337) ;  /* 0xfffffffc00e43947 */ /* 0x000fea000383ffff */
.L_x_336:
        /* <DEDUP_REMOVED lines=348> */
[----:B------:R-:W-:Y:S01]  /*3640*/  LOP3.LUT R6, R6, 0xffff, RZ, 0xc0, !PT ;  /* 0x0000ffff06067812 */ /* 0x000fe200078ec0ff */
[----:B------:R-:W-:Y:S01]  /*3650*/  IMAD.U32 R44, R44, 0x10000, RZ ;  /* 0x000100002c2c7824 */ /* 0x000fe200078e00ff */
        /* <DEDUP_REMOVED lines=24> */
[----:B------:R-:W-:Y:S01]  /*37e0*/  IMAD.U32 R19, R19, 0x10000, RZ ;  /* 0x0001000013137824 */ /* 0x000fe200078e00ff */
[----:B------:R-:W-:Y:S01]  /*37f0*/  F2FP.F16.F32.PACK_AB R205, RZ, R205 ;  /* 0x000000cdffcd723e */ /* 0x000fe200000000ff */
[----:B------:R-:W-:Y:S01]  /*3800*/  HFMA2 R17, R164.H1_H1, R27.H0_H0, R166.H1_H1 ;  /* 0x2000001ba4117231 */ /* 0x000fe20000060ca6 */
[----:B------:R-:W-:Y:S01]  /*3810*/  PRMT R57, R28, 0x7610, R57 ;  /* 0x000076101c397816 */ /* 0x000fe20000000039 */
[----:B------:R-:W-:Y:S01]  /*3820*/  HFMA2 R45, R192.H1_H1, R208.H0_H0, R194.H1_H1 ;  /* 0x200000d0c02d7231 */ /* 0x000fe20000060cc2 */
        /* <DEDUP_REMOVED lines=67> */
[----:B------:R-:W-:-:S02]  /*3c60*/  F2FP.F16.F32.PACK_AB R204, RZ, R204 ;  /* 0x000000ccffcc723e */ /* 0x000fc400000000ff */
[----:B------:R-:W-:Y:S02]  /*3c70*/  SHF.L.U32 R50, R15, 0x10, RZ ;  /* 0x000000100f327819 */ /* 0x000fe400000006ff */
[----:B------:R-:W-:Y:S01]  /*3c80*/  LOP3.LUT R17, R51, R48, RZ, 0xfc, !PT ;  /* 0x0000003033117212 */ /* 0x000fe200078efcff */
[----:B------:R-:W-:Y:S01]  /*3c90*/  HFMA2 R9, R180.H1_H1, R204.H0_H0, R182.H1_H1 ;  /* 0x200000ccb4097231 */ /* 0x000fe20000060cb6 */
        /* <DEDUP_REMOVED lines=48> */
.L_x_339:
        /* <DEDUP_REMOVED lines=14> */
.L_x_1044:


//--------------------- .text._ZN10layer_norm13ln_fwd_kernelINS_13Kernel_traitsI6__halfS2_S2_fjLj16384ELj2ELj1ELj4ELj16ENS_18Kernel_traits_baseILj16384ES2_S2_S2_fjLj128EEEEEEEvNS_9FwdParamsE --------------------------
	.section	.text._ZN10layer_norm13ln_fwd_kernelINS_13Kernel_traitsI6__halfS2_S2_fjLj16384ELj2ELj1ELj4ELj16ENS_18Kernel_traits_baseILj16384ES2_S2_S2_fjLj128EEEEEEEvNS_9FwdParamsE,"ax",@progbits
	.align	128
        .global         _ZN10layer_norm13ln_fwd_kernelINS_13Kernel_traitsI6__halfS2_S2_fjLj16384ELj2ELj1ELj4ELj16ENS_18Kernel_traits_baseILj16384ES2_S2_S2_fjLj128EEEEEEEvNS_9FwdParamsE
        .type           _ZN10layer_norm13ln_fwd_kernelINS_13Kernel_traitsI6__halfS2_S2_fjLj16384ELj2ELj1ELj4ELj16ENS_18Kernel_traits_baseILj16384ES2_S2_S2_fjLj128EEEEEEEvNS_9FwdParamsE,@function
        .size           _ZN10layer_norm13ln_fwd_kernelINS_13Kernel_traitsI6__halfS2_S2_fjLj16384ELj2ELj1ELj4ELj16ENS_18Kernel_traits_baseILj16384ES2_S2_S2_fjLj128EEEEEEEvNS_9FwdParamsE,(.L_x_1045 - _ZN10layer_norm13ln_fwd_kernelINS_13Kernel_traitsI6__halfS2_S2_fjLj16384ELj2ELj1ELj4ELj16ENS_18Kernel_traits_baseILj16384ES2_S2_S2_fjLj128EEEEEEEvNS_9FwdParamsE)
        .other          _ZN10layer_norm13ln_fwd_kernelINS_13Kernel_traitsI6__halfS2_S2_fjLj16384ELj2ELj1ELj4ELj16ENS_18Kernel_traits_baseILj16384ES2_S2_S2_fjLj128EEEEEEEvNS_9FwdParamsE,@"STO_CUDA_ENTRY STV_DEFAULT"
_ZN10layer_norm13ln_fwd_kernelINS_13Kernel_traitsI6__halfS2_S2_fjLj16384ELj2ELj1ELj4ELj16ENS_18Kernel_traits_baseILj16384ES2_S2_S2_fjLj128EEEEEEEvNS_9FwdParamsE:
.text._ZN10layer_norm13ln_fwd_kernelINS_13Kernel_traitsI6__halfS2_S2_fjLj16384ELj2ELj1ELj4ELj16ENS_18Kernel_traits_baseILj16384ES2_S2_S2_fjLj128EEEEEEEvNS_9FwdParamsE:
        /* <DEDUP_REMOVED lines=36> */
.L_x_346:
        /* <DEDUP_REMOVED lines=308> */
.L_x_341:
[----:B------:R-:W-:Y:S05]  /*1580*/  BSYNC.RECONVERGENT B0 ;  /* 0x0000000000007941 */ /* 0x000fea0003800200 */
.L_x_340:
        /* <DEDUP_REMOVED lines=13> */
.L_x_343:
[----:B------:R-:W-:Y:S05]  /*1660*/  BSYNC.RECONVERGENT B0 ;  /* 0x0000000000007941 */ /* 0x000fea0003800200 */
.L_x_342:
        /* <DEDUP_REMOVED lines=67> */
.L_x_345:
[----:B0-----:R-:W-:Y:S02]  /*1aa0*/  MOV R68, R70 ;  /* 0x0000004600447202 */ /* 0x001fe40000000f00 */
[----:B------:R-:W-:-:S05]  /*1ab0*/  MOV R69, R71 ;  /* 0x0000004700457202 */ /* 0x000fca0000000f00 */
[----:B------:R-:W2:Y:S04]  /*1ac0*/  LDG.E.STRONG.GPU R68, desc[UR4][R68.64] ;  /* 0x0000000444447981 */ /* 0x000ea8000c1ef900 */
[----:B--2---:R-:W-:Y:S01]  /*1ad0*/  CCTL.IVALL ;  /* 0x00000000ff00798f */ /* 0x004fe20002000000 */
[----:B------:R-:W-:Y:S05]  /*1ae0*/  YIELD ;  /* 0x0000000000007946 */ /* 0x000fea0003800000 */
[----:B------:R-:W-:-:S13]  /*1af0*/  ISETP.NE.AND P3, PT, R68, R120, PT ;  /* 0x000000784400720c */ /* 0x000fda0003f65270 */
[----:B------:R-:W-:Y:S05]  /*1b00*/  @P3 BRA `(.L_x_345) ;  /* 0xfffffffc00e43947 */ /* 0x000fea000383ffff */
.L_x_344:
        /* <DEDUP_REMOVED lines=318> */
.L_x_347:
        /* <DEDUP_REMOVED lines=9> */
.L_x_1045:


//--------------------- .text._ZN10layer_norm13ln_fwd_kernelINS_13Kernel_traitsIffffjLj16384ELj2ELj1ELj4ELj16ENS_18Kernel_traits_baseILj16384EffffjLj128EEEEEEEvNS_9FwdParamsE --------------------------
	.section	.text._ZN10layer_norm13ln_fwd_kernelINS_13Kernel_traitsIffffjLj16384ELj2ELj1ELj4ELj16ENS_18Kernel_traits_baseILj16384EffffjLj128EEEEEEEvNS_9FwdParamsE,"ax",@progbits
	.align	128
        .global         _ZN10layer_norm13ln_fwd_kernelINS_13Kernel_traitsIffffjLj16384ELj2ELj1ELj4ELj16ENS_18Kernel_traits_baseILj16384EffffjLj128EEEEEEEvNS_9FwdParamsE
        .type           _ZN10layer_norm13ln_fwd_kernelINS_13Kernel_traitsIffffjLj16384ELj2ELj1ELj4ELj16ENS_18Kernel_traits_baseILj16384EffffjLj128EEEEEEEvNS_9FwdParamsE,@function
        .size           _ZN10layer_norm13ln_fwd_kernelINS_13Kernel_traitsIffffjLj16384ELj2ELj1ELj4ELj16ENS_18Kernel_traits_baseILj16384EffffjLj128EEEEEEEvNS_9FwdParamsE,(.L_x_1046 - _ZN10layer_norm13ln_fwd_kernelINS_13Kernel_traitsIffffjLj16384ELj2ELj1ELj4ELj16ENS_18Kernel_traits_baseILj16384EffffjLj128EEEEEEEvNS_9FwdParamsE)
        .other          _ZN10layer_norm13ln_fwd_kernelINS_13Kernel_traitsIffffjLj16384ELj2ELj1ELj4ELj16ENS_18Kernel_traits_baseILj16384EffffjLj128EEEEEEEvNS_9FwdParamsE,@"STO_CUDA_ENTRY STV_DEFAULT"
_ZN10layer_norm13ln_fwd_kernelINS_13Kernel_traitsIffffjLj16384ELj2ELj1ELj4ELj16ENS_18Kernel_traits_baseILj16384EffffjLj128EEEEEEEvNS_9FwdParamsE:
.text._ZN10layer_norm13ln_fwd_kernelINS_13Kernel_traitsIffffjLj16384ELj2ELj1ELj4ELj16ENS_18Kernel_traits_baseILj16384EffffjLj128EEEEEEEvNS_9FwdParamsE:
        /* <DEDUP_REMOVED lines=52> */
.L_x_354:
[----:B0-----:R-:W0:Y:S01]  /*0340*/  S2R R2, SR_CTAID.X ;  /* 0x0000000000027919 */ /* 0x001e220000002500 */
[----:B------:R-:W1:Y:S01]  /*0350*/  LDC.64 R196, c[0x0][0x390] ;  /* 0x0000e400ffc47b82 */ /* 0x000e620000000a00 */
[----:B------:R-:W-:Y:S02]  /*0360*/  LOP3.LUT R0, R188, 0x7f, RZ, 0xc0, !PT ;  /* 0x0000007fbc007812 */ /* 0x000fe400078ec0ff */
[----:B0-----:R-:W-:-:S04]  /*0370*/  SHF.L.U32 R3, R2, 0x7, RZ ;  /* 0x0000000702037819 */ /* 0x001fc800000006ff */
[----:B------:R-:W-:-:S04]  /*0380*/  LOP3.LUT R0, R0, 0x80, R3, 0xf8, !PT ;  /* 0x0000008000007812 */ /* 0x000fc800078ef803 */
[----:B------:R-:W-:-:S05]  /*0390*/  LEA R199, R191, R0, 0xc ;  /* 0x00000000bfc77211 */ /* 0x000fca00078e60ff */
[----:B-1----:R-:W-:-:S05]  /*03a0*/  IMAD.WIDE.U32 R196, R199, 0x10, R196 ;  /* 0x00000010c7c47825 */ /* 0x002fca00078e00c4 */
[----:B--2---:R-:W2:Y:S04]  /*03b0*/  LDG.E.128 R192, desc[UR4][R196.64] ;  /* 0x00000004c4c07981 */ /* 0x004ea8000c1e1d00 */
[----:B------:R-:W3:Y:S04]  /*03c0*/  LDG.E.128 R204, desc[UR4][R196.64+0x1000] ;  /* 0x00100004c4cc7981 */ /* 0x000ee8000c1e1d00 */
        /* <DEDUP_REMOVED lines=243> */
.L_x_349:
[----:B------:R-:W-:Y:S05]  /*1300*/  BSYNC.RECONVERGENT B0 ;  /* 0x0000000000007941 */ /* 0x000fea0003800200 */
.L_x_348:
        /* <DEDUP_REMOVED lines=13> */
.L_x_351:
[----:B------:R-:W-:Y:S05]  /*13e0*/  BSYNC.RECONVERGENT B0 ;  /* 0x0000000000007941 */ /* 0x000fea0003800200 */
.L_x_350:
        /* <DEDUP_REMOVED lines=38> */
[----:B0-----:R-:W-:Y:S02]  /*1650*/  LOP3.LUT R198, R189, 0x1, RZ, 0xc0, !PT ;  /* 0x00000001bdc67812 */ /* 0x001fe400078ec0ff */
        /* <DEDUP_REMOVED lines=12> */
[----:B------:R-:W-:Y:S02]  /*1720*/  LEA.HI.X R209, R209, R211, R202, 0x3, P3 ;  /* 0x000000d3d1d17211 */ /* 0x000fe400018f1cca */
[----:B------:R-:W-:Y:S01]  /*1730*/  LEA.HI.X.SX32 R3, R190, RZ, 0x1, P4 ;  /* 0x000000ffbe037211 */ /* 0x000fe200020f0eff */
[----:B------:R-:W-:Y:S01]  /*1740*/  HFMA2 R190, -RZ, RZ, 0, 5.9604644775390625e-08 ;  /* 0x00000001ffbe7431 */ /* 0x000fe200000001ff */
[----:B----4-:R-:W-:Y:S02]  /*1750*/  LEA R202, P5, R198, UR6, 0x2 ;  /* 0x00000006c6ca7c11 */ /* 0x010fe4000f8a10ff */
[----:B------:R-:W-:-:S02]  /*1760*/  IADD3 R200, P4, PT, R200, R201, RZ ;  /* 0x000000c9c8c87210 */ /* 0x000fc40007f9e0ff */
        /* <DEDUP_REMOVED lines=11> */
.L_x_353:
[----:B0-----:R-:W-:Y:S02]  /*1820*/  MOV R196, R202 ;  /* 0x000000ca00c47202 */ /* 0x001fe40000000f00 */
[----:B------:R-:W-:-:S05]  /*1830*/  MOV R197, R203 ;  /* 0x000000cb00c57202 */ /* 0x000fca0000000f00 */
[----:B------:R-:W2:Y:S04]  /*1840*/  LDG.E.STRONG.GPU R196, desc[UR4][R196.64] ;  /* 0x00000004c4c47981 */ /* 0x000ea8000c1ef900 */
[----:B--2---:R-:W-:Y:S01]  /*1850*/  CCTL.IVALL ;  /* 0x00000000ff00798f */ /* 0x004fe20002000000 */
[----:B------:R-:W-:Y:S05]  /*1860*/  YIELD ;  /* 0x0000000000007946 */ /* 0x000fea0003800000 */
[----:B------:R-:W-:-:S13]  /*1870*/  ISETP.NE.AND P3, PT, R196, R209, PT ;  /* 0x000000d1c400720c */ /* 0x000fda0003f65270 */
[----:B------:R-:W-:Y:S05]  /*1880*/  @P3 BRA `(.L_x_353) ;  /* 0xfffffffc00e43947 */ /* 0x000fea000383ffff */
.L_x_352:
        /* <DEDUP_REMOVED lines=26> */
[----:B---3--:R-:W1:Y:S02]  /*1a30*/  SHFL.DOWN PT, R209, R196, 0x1, 0x1f ;  /* 0x08201f00c4d17f89 */ /* 0x008e6400000e0000 */
[----:B-1----:R-:W-:Y:S01]  /*1a40*/  FMUL.FTZ R198, R190, R209 ;  /* 0x000000d1bec67220 */ /* 0x002fe20000410000 */
[----:B------:R-:W-:-:S03]  /*1a50*/  FADD.FTZ R209, -R209, R196 ;  /* 0x000000c4d1d17221 */ /* 0x000fc60000010100 */
[----:B------:R-:W-:Y:S01]  /*1a60*/  FFMA.FTZ R201, R203, R196, R198 ;  /* 0x000000c4cbc97223 */ /* 0x000fe200000100c6 */
[----:B------:R-:W-:Y:S01]  /*1a70*/  FMUL.FTZ R2, R209, R209 ;  /* 0x000000d1d1027220 */ /* 0x000fe20000410000 */
[----:B------:R-:W1:Y:S02]  /*1a80*/  SHFL.DOWN PT, R198, R197, 0x1, 0x1f ;  /* 0x08201f00c5c67f89 */ /* 0x000e6400000e0000 */
[----:B0-----:R-:W-:Y:S01]  /*1a90*/  FMUL.FTZ R201, R200, R201 ;  /* 0x000000c9c8c97220 */ /* 0x001fe20000410000 */
[----:B------:R-:W-:-:S04]  /*1aa0*/  FMUL.FTZ R203, R2, R203 ;  /* 0x000000cb02cb7220 */ /* 0x000fc80000410000 */
[----:B------:R-:W-:Y:S01]  /*1ab0*/  FMUL.FTZ R203, R190, R203 ;  /* 0x000000cbbecb7220 */ /* 0x000fe20000410000 */
[----:B------:R-:W0:Y:S01]  /*1ac0*/  SHFL.IDX PT, R201, R201, RZ, 0x1f ;  /* 0x00001fffc9c97589 */ /* 0x000e2200000e0000 */
[----:B-1----:R-:W-:-:S04]  /*1ad0*/  FADD.FTZ R3, R198, R197 ;  /* 0x000000c5c6037221 */ /* 0x002fc80000010000 */
[----:B------:R-:W-:Y:S01]  /*1ae0*/  FFMA.FTZ R3, R200, R203, R3 ;  /* 0x000000cbc8037223 */ /* 0x000fe20000010003 */
[--C-:B0-----:R-:W-:Y:S01]  /*1af0*/  FADD.FTZ R197, R195, -R201.reuse ;  /* 0x800000c9c3c57221 */ /* 0x101fe20000010000 */
[----:B------:R-:W-:-:S03]  /*1b00*/  FADD.FTZ R195, R205, -R201 ;  /* 0x800000c9cdc37221 */ /* 0x000fc60000010000 */
[----:B------:R0:W1:Y:S01]  /*1b10*/  SHFL.IDX PT, R208, R3, RZ, 0x1f ;  /* 0x00001fff03d07589 */ /* 0x00006200000e0000 */
        /* <DEDUP_REMOVED lines=8> */
[----:B0-----:R-:W0:Y:S01]  /*1ba0*/  @P0 LDC.64 R2, c[0x0][0x3a0] ;  /* 0x0000e800ff020b82 */ /* 0x001e220000000a00 */
[--C-:B------:R-:W-:Y:S01]  /*1bb0*/  FADD.FTZ R172, R152, -R201.reuse ;  /* 0x800000c998ac7221 */ /* 0x100fe20000010000 */
[--C-:B------:R-:W-:Y:S01]  /*1bc0*/  FADD.FTZ R173, R153, -R201.reuse ;  /* 0x800000c999ad7221 */ /* 0x100fe20000010000 */
[--C-:B------:R-:W-:Y:S01]  /*1bd0*/  FADD.FTZ R203, R154, -R201.reuse ;  /* 0x800000c99acb7221 */ /* 0x100fe20000010000 */
[--C-:B------:R-:W-:Y:S01]  /*1be0*/  FADD.FTZ R204, R155, -R201.reuse ;  /* 0x800000c99bcc7221 */ /* 0x100fe20000010000 */
[--C-:B------:R-:W-:Y:S01]  /*1bf0*/  FADD.FTZ R196, R194, -R201.reuse ;  /* 0x800000c9c2c47221 */ /* 0x100fe20000010000 */
        /* <DEDUP_REMOVED lines=11> */
[----:B------:R-:W1:Y:S01]  /*1cb0*/  LDC.64 R154, c[0x0][0x398] ;  /* 0x0000e600ff9a7b82 */ /* 0x000e620000000a00 */
[--C-:B------:R-:W-:Y:S01]  /*1cc0*/  FADD.FTZ R160, R160, -R201.reuse ;  /* 0x800000c9a0a07221 */ /* 0x100fe20000010000 */
[--C-:B------:R-:W-:Y:S01]  /*1cd0*/  FADD.FTZ R161, R161, -R201.reuse ;  /* 0x800000c9a1a17221 */ /* 0x100fe20000010000 */
[--C-:B------:R-:W-:Y:S01]  /*1ce0*/  FADD.FTZ R162, R162, -R201.reuse ;  /* 0x800000c9a2a27221 */ /* 0x100fe20000010000 */
[--C-:B------:R-:W-:Y:S01]  /*1cf0*/  FADD.FTZ R163, R163, -R201.reuse ;  /* 0x800000c9a3a37221 */ /* 0x100fe20000010000 */
[----:B------:R-:W4:Y:S01]  /*1d00*/  MUFU.RSQ R147, R147 ;  /* 0x0000009300937308 */ /* 0x000f220000001400 */
[----:B------:R-:W-:Y:S01]  /*1d10*/  FADD.FTZ R164, R164, -R201 ;  /* 0x800000c9a4a47221 */ /* 0x000fe20000010000 */
[----:B0-----:R-:W-:-:S04]  /*1d20*/  @P0 IMAD.WIDE R2, R191, 0x4, R2 ;  /* 0x00000004bf020825 */ /* 0x001fc800078e0202 */
        /* <DEDUP_REMOVED lines=15> */
[C---:B----4-:R-:W-:Y:S01]  /*1e20*/  FMUL.FTZ R133, R147.reuse, R190 ;  /* 0x000000be93857220 */ /* 0x050fe20000410000 */
        /* <DEDUP_REMOVED lines=25> */
[----:B---3--:R-:W-:-:S04]  /*1fc0*/  @P0 IMAD.WIDE R152, R191, 0x4, R152 ;  /* 0x00000004bf980825 */ /* 0x008fc800078e0298 */
        /* <DEDUP_REMOVED lines=8> */
[----:B0-----:R-:W-:Y:S01]  /*2050*/  FMUL.FTZ R201, R147, R132 ;  /* 0x0000008493c97220 */ /* 0x001fe20000410000 */
        /* <DEDUP_REMOVED lines=97> */
[----:B---3--:R-:W-:Y:S01]  /*2670*/  FFMA.FTZ R132, R40, R171, R104 ;  /* 0x000000ab28847223 */ /* 0x008fe20000010068 */
[----:B------:R-:W-:Y:S01]  /*2680*/  FFMA.FTZ R133, R41, R2, R105 ;  /* 0x0000000229857223 */ /* 0x000fe20000010069 */
[----:B------:R-:W-:Y:S01]  /*2690*/  FFMA.FTZ R134, R42, R165, R106 ;  /* 0x000000a52a867223 */ /* 0x000fe2000001006a */
[----:B------:R-:W-:Y:S01]  /*26a0*/  FFMA.FTZ R135, R43, R164, R107 ;  /* 0x000000a42b877223 */ /* 0x000fe2000001006b */
[----:B------:R0:W-:Y:S01]  /*26b0*/  STG.E.128 desc[UR4][R154.64+0x8000], R136 ;  /* 0x008000889a007986 */ /* 0x0001e2000c101d04 */
[----:B------:R-:W-:Y:S01]  /*26c0*/  FFMA.FTZ R160, R32, R3, R96 ;  /* 0x0000000320a07223 */ /* 0x000fe20000010060 */
[----:B------:R-:W-:Y:S01]  /*26d0*/  FFMA.FTZ R163, R35, R170, R99 ;  /* 0x000000aa23a37223 */ /* 0x000fe20000010063 */
[----:B----4-:R-:W-:Y:S01]  /*26e0*/  FFMA.FTZ R144, R48, R173, R112 ;  /* 0x000000ad30907223 */ /* 0x010fe20000010070 */
[----:B------:R1:W-:Y:S01]  /*26f0*/  STG.E.128 desc[UR4][R154.64+0x9000], R132 ;  /* 0x009000849a007986 */ /* 0x0003e2000c101d04 */
[----:B------:R-:W-:Y:S01]  /*2700*/  FFMA.FTZ R145, R49, R174, R113 ;  /* 0x000000ae31917223 */ /* 0x000fe20000010071 */
[----:B------:R-:W-:Y:S01]  /*2710*/  FFMA.FTZ R146, R50, R177, R114 ;  /* 0x000000b132927223 */ /* 0x000fe20000010072 */
[----:B------:R-:W-:Y:S01]  /*2720*/  FFMA.FTZ R147, R51, R206, R115 ;  /* 0x000000ce33937223 */ /* 0x000fe20000010073 */
[----:B------:R3:W-:Y:S01]  /*2730*/  STG.E.128 desc[UR4][R154.64+0xa000], R140 ;  /* 0x00a0008c9a007986 */ /* 0x0007e2000c101d04 */
[----:B--2---:R-:W-:Y:S01]  /*2740*/  FFMA.FTZ R148, R52, R179, R116 ;  /* 0x000000b334947223 */ /* 0x004fe20000010074 */
        /* <DEDUP_REMOVED lines=26> */
.L_x_355:
        /* <DEDUP_REMOVED lines=9> */
.L_x_1046:


//--------------------- .text._ZN10layer_norm13ln_fwd_kernelINS_13Kernel_traitsI13__nv_bfloat16fS2_fjLj15360ELj2ELj1ELj4ELj8ENS_18Kernel_traits_baseILj15360ES2_fS2_fjLj128EEEEEEEvNS_9FwdParamsE --------------------------
	.section	.text._ZN10layer_norm13ln_fwd_kernelINS_13Kernel_traitsI13__nv_bfloat16fS2_fjLj15360ELj2ELj1ELj4ELj8ENS_18Kernel_traits_baseILj15360ES2_fS2_fjLj128EEEEEEEvNS_9FwdParamsE,"ax",@progbits
	.align	128
        .global         _ZN10layer_norm13ln_fwd_kernelINS_13Kernel_traitsI13__nv_bfloat16fS2_fjLj15360ELj2ELj1ELj4ELj8ENS_18Kernel_traits_baseILj15360ES2_fS2_fjLj128EEEEEEEvNS_9FwdParamsE
        .type           _ZN10layer_norm13ln_fwd_kernelINS_13Kernel_traitsI13__nv_bfloat16fS2_fjLj15360ELj2ELj1ELj4ELj8ENS_18Kernel_traits_baseILj15360ES2_fS2_fjLj128EEEEEEEvNS_9FwdParamsE,@function
        .size           _ZN10layer_norm13ln_fwd_kernelINS_13Kernel_traitsI13__nv_bfloat16fS2_fjLj15360ELj2ELj1ELj4ELj8ENS_18Kernel_traits_baseILj15360ES2_fS2_fjLj128EEEEEEEvNS_9FwdParamsE,(.L_x_1047 - _ZN10layer_norm13ln_fwd_kernelINS_13Kernel_traitsI13__nv_bfloat16fS2_fjLj15360ELj2ELj1ELj4ELj8ENS_18Kernel_traits_baseILj15360ES2_fS2_fjLj128EEEEEEEvNS_9FwdParamsE)
        .other          _ZN10layer_norm13ln_fwd_kernelINS_13Kernel_traitsI13__nv_bfloat16fS2_fjLj15360ELj2ELj1ELj4ELj8ENS_18Kernel_traits_baseILj15360ES2_fS2_fjLj128EEEEEEEvNS_9FwdParamsE,@"STO_CUDA_ENTRY STV_DEFAULT"
_ZN10layer_norm13ln_fwd_kernelINS_13Kernel_traitsI13__nv_bfloat16fS2_fjLj15360ELj2ELj1ELj4ELj8ENS_18Kernel_traits_baseILj15360ES2_fS2_fjLj128EEEEEEEvNS_9FwdParamsE:
.text._ZN10layer_norm13ln_fwd_kernelINS_13Kernel_traitsI13__nv_bfloat16fS2_fjLj15360ELj2ELj1ELj4ELj8ENS_18Kernel_traits_baseILj15360ES2_fS2_fjLj128EEEEEEEvNS_9FwdParamsE:
        /* <DEDUP_REMOVED lines=79> */
[C---:B------:R-:W-:Y:S02]  /*04f0*/  LOP3.LUT R128, R129.reuse, 0x1, RZ, 0xc0, !PT ;  /* 0x0000000181807812 */ /* 0x040fe400078ec0ff */
[----:B------:R-:W-:Y:S02]  /*0500*/  ISETP.LT.U32.AND P0, PT, R54, 0x20, !P0 ;  /* 0x000000203600780c */ /* 0x000fe40004701070 */
[----:B------:R-:W-:Y:S02]  /*0510*/  LOP3.LUT R129, R129, 0x7ffffffe, RZ, 0xc0, !PT ;  /* 0x7ffffffe81817812 */ /* 0x000fe400078ec0ff */
[----:B------:R-:W-:Y:S01]  /*0520*/  MOV R130, R131 ;  /* 0x0000008300827202 */ /* 0x000fe20000000f00 */
[----:B--2---:R-:W-:Y:S02]  /*0530*/  USHF.L.U32 UR4, UR4, 0x1, URZ ;  /* 0x0000000104047899 */ /* 0x004fe400080006ff */
[----:B0-----:R-:W-:-:S11]  /*0540*/  UPLOP3.LUT UP0, UPT, UPT, UPT, UPT, 0x40, 0x4 ;  /* 0x000000000004789c */ /* 0x001fd60003f0e870 */
.L_x_358:
[----:B0-----:R-:W0:Y:S01]  /*0550*/  LDC.64 R110, c[0x0][0x390] ;  /* 0x0000e400ff6e7b82 */ /* 0x001e220000000a00 */
[----:B------:R-:W-:-:S05]  /*0560*/  IMAD R142, R131, 0x1e00, R0 ;  /* 0x00001e00838e7824 */ /* 0x000fca00078e0200 */
[C---:B------:R-:W-:Y:S01]  /*0570*/  IADD3 R144, PT, PT, R142.reuse, 0x200, RZ ;  /* 0x000002008e907810 */ /* 0x040fe20007ffe0ff */
[----:B0-----:R-:W-:-:S05]  /*0580*/  IMAD.WIDE.U32 R62, R142, 0x8, R110 ;  /* 0x000000088e3e7825 */ /* 0x001fca00078e006e */
[----:B------:R-:W2:Y:S01]  /*0590*/  LDG.E.64 R52, desc[UR8][R62.64] ;  /* 0x000000083e347981 */ /* 0x000ea2000c1e1b00 */
[----:B------:R-:W-:-:S03]  /*05a0*/  IMAD.WIDE.U32 R56, R144, 0x8, R110 ;  /* 0x0000000890387825 */ /* 0x000fc600078e006e */
[----:B------:R-:W3:Y:S01]  /*05b0*/  LDG.E.64 R54, desc[UR8][R62.64+0x800] ;  /* 0x000800083e367981 */ /* 0x000ee2000c1e1b00 */
[----:B------:R-:W-:-:S03]  /*05c0*/  IADD3 R143, PT, PT, R142, 0x300, RZ ;  /* 0x000003008e8f7810 */ /* 0x000fc60007ffe0ff */
[----:B------:R-:W4:Y:S01]  /*05d0*/  LDG.E.64 R56, desc[UR8][R56.64] ;  /* 0x0000000838387981 */ /* 0x000f22000c1e1b00 */
[----:B------:R-:W-:Y:S01]  /*05e0*/  IADD3 R139, PT, PT, R142, 0x400, RZ ;  /* 0x000004008e8b7810 */ /* 0x000fe20007ffe0ff */
[----:B------:R-:W-:-:S04]  /*05f0*/  IMAD.WIDE.U32 R58, R143, 0x8, R110 ;  /* 0x000000088f3a7825 */ /* 0x000fc800078e006e */
[----:B------:R-:W-:Y:S02]  /*0600*/  IMAD.WIDE.U32 R60, R139, 0x8, R110 ;  /* 0x000000088b3c7825 */ /* 0x000fe400078e006e */
[----:B------:R-:W4:Y:S01]  /*0610*/  LDG.E.64 R58, desc[UR8][R58.64] ;  /* 0x000000083a3a7981 */ /* 0x000f22000c1e1b00 */
[----:B------:R-:W-:-:S03]  /*0620*/  IADD3 R138, PT, PT, R142, 0x500, RZ ;  /* 0x000005008e8a7810 */ /* 0x000fc60007ffe0ff */
[----:B------:R-:W4:Y:S01]  /*0630*/  LDG.E.64 R60, desc[UR8][R60.64] ;  /* 0x000000083c3c7981 */ /* 0x000f22000c1e1b00 */
[----:B------:R-:W-:Y:S01]  /*0640*/  IADD3 R141, PT, PT, R142, 0x600, RZ ;  /* 0x000006008e8d7810 */ /* 0x000fe20007ffe0ff */
[----:B------:R-:W-:-:S05]  /*0650*/  IMAD.WIDE.U32 R72, R138, 0x8, R110 ;  /* 0x000000088a487825 */ /* 0x000fca00078e006e */
[----:B------:R0:W4:Y:S01]  /*0660*/  LDG.E.64 R62, desc[UR8][R72.64] ;  /* 0x00000008483e7981 */ /* 0x000122000c1e1b00 */
        /* <DEDUP_REMOVED lines=10> */
[----:B0-----:R-:W-:-:S05]  /*0710*/  IADD3 R73, PT, PT, R142, 0xa00, RZ ;  /* 0x00000a008e497810 */ /* 0x001fca0007ffe0ff */
        /* <DEDUP_REMOVED lines=60> */
[----:B------:R-:W0:Y:S01]  /*0ae0*/  S2UR UR6, SR_CgaCtaId ;  /* 0x00000000000679c3 */ /* 0x000e220000008800 */
[C---:B------:R-:W-:Y:S01]  /*0af0*/  ISETP.NE.AND P1, PT, R126.reuse, RZ, PT ;  /* 0x000000ff7e00720c */ /* 0x040fe20003f25270 */
[----:B------:R-:W-:Y:S01]  /*0b00*/  UMOV UR5, 0x400 ;  /* 0x0000040000057882 */ /* 0x000fe20000000000 */
[----:B------:R-:W-:Y:S02]  /*0b10*/  ISETP.GT.U32.AND P2, PT, R126, 0x3, PT ;  /* 0x000000037e00780c */ /* 0x000fe40003f44070 */
[----:B------:R-:W-:-:S11]  /*0b20*/  MOV R149, RZ ;  /* 0x000000ff00957202 */ /* 0x000fd60000000f00 */
[----:B------:R-:W-:-:S05]  /*0b30*/  @!P2 MOV R149, 0x44f00000 ;  /* 0x44f000000095a802 */ /* 0x000fca0000000f00 */
[----:B------:R-:W-:Y:S01]  /*0b40*/  SHFL.DOWN PT, R150, R149, 0x2, 0x1f ;  /* 0x08401f0095967f89 */ /* 0x000fe200000e0000 */
[----:B0-----:R-:W-:-:S04]  /*0b50*/  ULEA UR5, UR6, UR5, 0x18 ;  /* 0x0000000506057291 */ /* 0x001fc8000f8ec0ff */
[----:B------:R-:W-:Y:S01]  /*0b60*/  @UP0 UIADD3 UR5, UPT, UPT, UR5, 0x20, URZ ;  /* 0x0000002005050890 */ /* 0x000fe2000fffe0ff */
[----:B--2---:R-:W-:-:S04]  /*0b70*/  FADD.FTZ R112, RZ, R52 ;  /* 0x00000034ff707221 */ /* 0x004fc80000010000 */
[----:B------:R-:W-:-:S04]  /*0b80*/  FADD.FTZ R113, R53, R112 ;  /* 0x0000007035717221 */ /* 0x000fc80000010000 */
[----:B---3--:R-:W-:-:S04]  /*0b90*/  FADD.FTZ R112, R54, R113 ;  /* 0x0000007136707221 */ /* 0x008fc80000010000 */
        /* <DEDUP_REMOVED lines=67> */
[----:B-1----:R-:W-:-:S04]  /*0fd0*/  FADD.FTZ R112, R146, R147 ;  /* 0x0000009392707221 */ /* 0x002fc80000010000 */
        /* <DEDUP_REMOVED lines=124> */
[----:B-1----:R-:W-:Y:S01]  /*17a0*/  FADD.FTZ R115, R114, R115 ;  /* 0x0000007372737221 */ /* 0x002fe20000010000 */
[----:B0-----:R-:W-:-:S04]  /*17b0*/  SHF.R.U32.HI R114, RZ, 0x5, R145 ;  /* 0x00000005ff727819 */ /* 0x001fc80000011691 */
[----:B------:R-:W0:Y:S02]  /*17c0*/  SHFL.BFLY PT, R146, R115, 0x4, 0x1f ;  /* 0x0c801f0073927f89 */ /* 0x000e2400000e0000 */
[----:B0-----:R-:W-:-:S05]  /*17d0*/  FADD.FTZ R146, R115, R146 ;  /* 0x0000009273927221 */ /* 0x001fca0000010000 */
[----:B------:R-:W0:Y:S02]  /*17e0*/  SHFL.BFLY PT, R147, R146, 0x8, 0x1f ;  /* 0x0d001f0092937f89 */ /* 0x000e2400000e0000 */
[----:B0-----:R-:W-:Y:S01]  /*17f0*/  FADD.FTZ R147, R146, R147 ;  /* 0x0000009392937221 */ /* 0x001fe20000010000 */
[----:B------:R-:W-:-:S04]  /*1800*/  FADD.FTZ R146, R150, R149 ;  /* 0x0000009596927221 */ /* 0x000fc80000010000 */
[----:B------:R-:W0:Y:S01]  /*1810*/  SHFL.BFLY PT, R148, R147, 0x10, 0x1f ;  /* 0x0e001f0093947f89 */ /* 0x000e2200000e0000 */
[----:B------:R-:W1:Y:S01]  /*1820*/  MUFU.RCP R153, R146 ;  /* 0x0000009200997308 */ /* 0x000e620000001000 */
[----:B0-----:R-:W-:Y:S01]  /*1830*/  FADD.FTZ R113, R147, R148 ;  /* 0x0000009493717221 */ /* 0x001fe20000010000 */
[----:B------:R-:W-:Y:S02]  /*1840*/  @!P1 LEA R148, R114, UR5, 0x3 ;  /* 0x0000000572949c11 */ /* 0x000fe4000f8e18ff */
[----:B------:R-:W-:Y:S02]  /*1850*/  CS2R R114, SRZ ;  /* 0x0000000000727805 */ /* 0x000fe4000001ff00 */
[----:B------:R-:W-:Y:S01]  /*1860*/  @!P2 LEA R147, R126, UR5, 0x3 ;  /* 0x000000057e93ac11 */ /* 0x000fe2000f8e18ff */
[----:B------:R-:W-:Y:S01]  /*1870*/  @!P1 STS.64 [R148], R112 ;  /* 0x0000007094009388 */ /* 0x000fe20000000a00 */
[----:B------:R-:W-:Y:S06]  /*1880*/  BAR.SYNC.DEFER_BLOCKING 0x0 ;  /* 0x0000000000007b1d */ /* 0x000fec0000010000 */
[----:B------:R-:W0:Y:S01]  /*1890*/  @!P2 LDS.64 R114, [R147] ;  /* 0x000000009372a984 */ /* 0x000e220000000a00 */
[----:B------:R-:W-:-:S03]  /*18a0*/  ISETP.NE.AND P2, PT, R145, RZ, PT ;  /* 0x000000ff9100720c */ /* 0x000fc60003f45270 */
[----:B------:R-:W-:Y:S04]  /*18b0*/  SHFL.DOWN PT, R147, R146, 0x1, 0x1f ;  /* 0x08201f0092937f89 */ /* 0x000fe800000e0000 */
[----:B0-----:R-:W0:Y:S04]  /*18c0*/  SHFL.DOWN PT, R151, R114, 0x2, 0x1f ;  /* 0x08401f0072977f89 */ /* 0x001e2800000e0000 */
[----:B------:R-:W2:Y:S01]  /*18d0*/  SHFL.DOWN PT, R152, R115, 0x2, 0x1f ;  /* 0x08401f0073987f89 */ /* 0x000ea200000e0000 */
[----:B0-----:R-:W-:Y:S01]  /*18e0*/  FMUL.FTZ R154, R150, R151 ;  /* 0x00000097969a7220 */ /* 0x001fe20000410000 */
[----:B------:R-:W-:-:S03]  /*18f0*/  FADD.FTZ R151, -R151, R114 ;  /* 0x0000007297977221 */ /* 0x000fc60000010100 */
[----:B------:R-:W-:Y:S01]  /*1900*/  FFMA.FTZ R154, R149, R114, R154 ;  /* 0x00000072959a7223 */ /* 0x000fe2000001009a */
[----:B------:R-:W-:Y:S01]  /*1910*/  FMUL.FTZ R112, R151, R151 ;  /* 0x0000009797707220 */ /* 0x000fe20000410000 */
[----:B--2---:R-:W-:Y:S01]  /*1920*/  FADD.FTZ R152, R152, R115 ;  /* 0x0000007398987221 */ /* 0x004fe20000010000 */
[----:B------:R-:W-:Y:S01]  /*1930*/  FADD.FTZ R115, R146, R147 ;  /* 0x0000009392737221 */ /* 0x000fe20000010000 */
[----:B-1----:R-:W-:Y:S01]  /*1940*/  FMUL.FTZ R113, R153, R154 ;  /* 0x0000009a99717220 */ /* 0x002fe20000410000 */
[----:B------:R-:W-:-:S04]  /*1950*/  FMUL.FTZ R149, R112, R149 ;  /* 0x0000009570957220 */ /* 0x000fc80000410000 */
[----:B------:R-:W0:Y:S01]  /*1960*/  SHFL.DOWN PT, R112, R113, 0x1, 0x1f ;  /* 0x08201f0071707f89 */ /* 0x000e2200000e0000 */
[----:B------:R-:W-:Y:S01]  /*1970*/  FMUL.FTZ R149, R150, R149 ;  /* 0x0000009596957220 */ /* 0x000fe20000410000 */
[----:B------:R-:W1:Y:S03]  /*1980*/  MUFU.RCP R115, R115 ;  /* 0x0000007300737308 */ /* 0x000e660000001000 */
[----:B------:R-:W-:-:S05]  /*1990*/  FFMA.FTZ R149, R153, R149, R152 ;  /* 0x0000009599957223 */ /* 0x000fca0000010098 */
[----:B------:R-:W2:Y:S01]  /*19a0*/  SHFL.DOWN PT, R114, R149, 0x1, 0x1f ;  /* 0x08201f0095727f89 */ /* 0x000ea200000e0000 */
[----:B0-----:R-:W-:Y:S01]  /*19b0*/  FADD.FTZ R148, R113, -R112 ;  /* 0x8000007071947221 */ /* 0x001fe20000010000 */
[----:B------:R-:W-:-:S03]  /*19c0*/  FMUL.FTZ R153, R147, R112 ;  /* 0x0000007093997220 */ /* 0x000fc60000410000 */
[----:B------:R-:W-:Y:S01]  /*19d0*/  FMUL.FTZ R151, R148, R148 ;  /* 0x0000009494977220 */ /* 0x000fe20000410000 */
[C---:B------:R-:W-:Y:S02]  /*19e0*/  FFMA.FTZ R148, R146.reuse, R113, R153 ;  /* 0x0000007192947223 */ /* 0x040fe40000010099 */
[----:B------:R-:W0:Y:S01]  /*19f0*/  LDC.64 R112, c[0x0][0x3c0] ;  /* 0x0000f000ff707b82 */ /* 0x000e220000000a00 */
[----:B------:R-:W-:Y:S01]  /*1a00*/  FMUL.FTZ R146, R146, R151 ;  /* 0x0000009792927220 */ /* 0x000fe20000410000 */
[----:B------:R-:W-:Y:S01]  /*1a10*/  LOP3.LUT R151, R127, 0x1, RZ, 0xc0, !PT ;  /* 0x000000017f977812 */ /* 0x000fe200078ec0ff */
[----:B--2---:R-:W-:Y:S02]  /*1a20*/  FADD.FTZ R114, R149, R114 ;  /* 0x0000007295727221 */ /* 0x004fe40000010000 */
[----:B------:R-:W-:Y:S01]  /*1a30*/  FMUL.FTZ R146, R147, R146 ;  /* 0x0000009293927220 */ /* 0x000fe20000410000 */
[----:B-1----:R-:W-:Y:S01]  /*1a40*/  FMUL.FTZ R147, R115, R148 ;  /* 0x0000009473937220 */ /* 0x002fe20000410000 */
[----:B------:R-:W-:-:S02]  /*1a50*/  IADD3 R149, PT, PT, -R151, RZ, RZ ;  /* 0x000000ff97957210 */ /* 0x000fc40007ffe1ff */
[----:B------:R-:W-:Y:S01]  /*1a60*/  FFMA.FTZ R115, R115, R146, R114 ;  /* 0x0000009273737223 */ /* 0x000fe20000010072 */
[----:B------:R-:W-:Y:S01]  /*1a70*/  ISETP.NE.AND P3, PT, R151, RZ, PT ;  /* 0x000000ff9700720c */ /* 0x000fe20003f65270 */
[----:B------:R-:W-:Y:S01]  /*1a80*/  SHFL.IDX PT, R114, R147, RZ, 0x1f ;  /* 0x00001fff93727589 */ /* 0x000fe200000e0000 */
[----:B------:R-:W-:Y:S01]  /*1a90*/  LOP3.LUT R148, R149, UR4, RZ, 0xc0, !PT ;  /* 0x0000000495947c12 */ /* 0x000fe2000f8ec0ff */
[----:B------:R-:W1:Y:S02]  /*1aa0*/  LDC R146, c[0x0][0x380] ;  /* 0x0000e000ff927b82 */ /* 0x000e640000000800 */
[----:B------:R-:W2:Y:S01]  /*1ab0*/  SHFL.IDX PT, R115, R115, RZ, 0x1f ;  /* 0x00001fff73737589 */ /* 0x000ea200000e0000 */
[----:B------:R-:W-:-:S04]  /*1ac0*/  IADD3 R149, P1, PT, R129, R148, RZ ;  /* 0x0000009481957210 */ /* 0x000fc80007f3e0ff */
[----:B------:R-:W-:Y:S02]  /*1ad0*/  IADD3.X R150, PT, PT, RZ, RZ, RZ, P1, !PT ;  /* 0x000000ffff967210 */ /* 0x000fe40000ffe4ff */
[----:B0-----:R-:W-:-:S04]  /*1ae0*/  LEA R148, P1, R149, R112, 0x3 ;  /* 0x0000007095947211 */ /* 0x001fc800078218ff */
[----:B------:R-:W-:Y:S02]  /*1af0*/  LEA.HI.X R149, R149, R113, R150, 0x3, P1 ;  /* 0x0000007195957211 */ /* 0x000fe400008f1c96 */
[----:B------:R-:W-:Y:S01]  /*1b00*/  ISETP.GT.U32.AND P1, PT, R126, 0x1, PT ;  /* 0x000000017e00780c */ /* 0x000fe20003f24070 */
[----:B------:R-:W-:Y:S01]  /*1b10*/  @!P2 IMAD.WIDE.U32 R112, R128, 0x8, R148 ;  /* 0x000000088070a825 */ /* 0x000fe200078e0094 */
[----:B-1----:R-:W-:-:S04]  /*1b20*/  SEL R145, R146, RZ, P3 ;  /* 0x000000ff92917207 */ /* 0x002fc80001800000 */
[----:B--2---:R0:W-:Y:S01]  /*1b30*/  @!P2 STG.E.64 desc[UR8][R112.64], R114 ;  /* 0x000000727000a986 */ /* 0x0041e2000c101b08 */
[----:B------:R-:W-:-:S04]  /*1b40*/  IADD3 R147, P3, PT, R145, R130, RZ ;  /* 0x0000008291937210 */ /* 0x000fc80007f7e0ff */
        /* <DEDUP_REMOVED lines=14> */
.L_x_357:
[----:B------:R-:W2:Y:S04]  /*1c30*/  LDG.E.STRONG.GPU R114, desc[UR8][R112.64] ;  /* 0x0000000870727981 */ /* 0x000ea8000c1ef900 */
[----:B--2---:R-:W-:Y:S01]  /*1c40*/  CCTL.IVALL ;  /* 0x00000000ff00798f */ /* 0x004fe20002000000 */
[----:B------:R-:W-:Y:S05]  /*1c50*/  YIELD ;  /* 0x0000000000007946 */ /* 0x000fea0003800000 */
[----:B------:R-:W-:-:S13]  /*1c60*/  ISETP.NE.AND P2, PT, R114, R145, PT ;  /* 0x000000917200720c */ /* 0x000fda0003f45270 */
[----:B------:R-:W-:Y:S05]  /*1c70*/  @P2 BRA `(.L_x_357) ;  /* 0xfffffffc00ec2947 */ /* 0x000fea000383ffff */
.L_x_356:
        /* <DEDUP_REMOVED lines=12> */
[----:B-1----:R-:W-:-:S06]  /*1d40*/  FADD.FTZ R147, R114, R115 ;  /* 0x0000007372937221 */ /* 0x002fcc0000010000 */
        /* <DEDUP_REMOVED lines=9> */
[----:B------:R-:W-:-:S04]  /*1de0*/  FMUL.FTZ R145, R152, R115 ;  /* 0x0000007398917220 */ /* 0x000fc80000410000 */
[----:B------:R-:W1:Y:S01]  /*1df0*/  SHFL.IDX PT, R113, R154, RZ, 0x1f ;  /* 0x00001fff9a717589 */ /* 0x000e6200000e0000 */
[----:B------:R-:W-:-:S04]  /*1e00*/  FMUL.FTZ R145, R114, R145 ;  /* 0x0000009172917220 */ /* 0x000fc80000410000 */
[----:B------:R-:W-:Y:S02]  /*1e10*/  FFMA.FTZ R150, R147, R145, R150 ;  /* 0x0000009193967223 */ /* 0x000fe40000010096 */
[----:B------:R-:W2:Y:S04]  /*1e20*/  LDC R147, c[0x0][0x3d0] ;  /* 0x0000f400ff937b82 */ /* 0x000ea80000000800 */
[----:B------:R-:W2:Y:S01]  /*1e30*/  SHFL.IDX PT, R150, R150, RZ, 0x1f ;  /* 0x00001fff96967589 */ /* 0x000ea200000e0000 */
[--C-:B-1----:R-:W-:Y:S01]  /*1e40*/  FADD.FTZ R112, R52, -R113.reuse ;  /* 0x8000007134707221 */ /* 0x102fe20000010000 */
[--C-:B------:R-:W-:Y:S01]  /*1e50*/  FADD.FTZ R114, R53, -R113.reuse ;  /* 0x8000007135727221 */ /* 0x100fe20000010000 */
[--C-:B------:R-:W-:Y:S01]  /*1e60*/  FADD.FTZ R115, R54, -R113.reuse ;  /* 0x8000007136737221 */ /* 0x100fe20000010000 */
[----:B------:R-:W1:Y:S01]  /*1e70*/  @P0 LDC.64 R52, c[0x0][0x3a0] ;  /* 0x0000e800ff340b82 */ /* 0x000e620000000a00 */
[--C-:B------:R-:W-:Y:S01]  /*1e80*/  FADD.FTZ R145, R55, -R113.reuse ;  /* 0x8000007137917221 */ /* 0x100fe20000010000 */
[--C-:B------:R-:W-:Y:S01]  /*1e90*/  FADD.FTZ R57, R57, -R113.reuse ;  /* 0x8000007139397221 */ /* 0x100fe20000010000 */
[--C-:B------:R-:W-:Y:S01]  /*1ea0*/  FADD.FTZ R58, R58, -R113.reuse ;  /* 0x800000713a3a7221 */ /* 0x100fe20000010000 */
[--C-:B------:R-:W-:Y:S01]  /*1eb0*/  FADD.FTZ R56, R56, -R113.reuse ;  /* 0x8000007138387221 */ /* 0x100fe20000010000 */
[--C-:B------:R-:W-:Y:S01]  /*1ec0*/  FADD.FTZ R59, R59, -R113.reuse ;  /* 0x800000713b3b7221 */ /* 0x100fe20000010000 */
[--C-:B------:R-:W-:Y:S01]  /*1ed0*/  FADD.FTZ R152, R101, -R113.reuse ;  /* 0x8000007165987221 */ /* 0x100fe20000010000 */
[----:B------:R-:W-:Y:S01]  /*1ee0*/  FADD.FTZ R154, R103, -R113 ;  /* 0x80000071679a7221 */ /* 0x000fe20000010000 */
[----:B--2---:R-:W-:Y:S01]  /*1ef0*/  FFMA.FTZ R147, R150, 6.5104170062113553286e-05, R147 ;  /* 0x3888888996937823 */ /* 0x004fe20000010093 */
[----:B------:R-:W2:Y:S01]  /*1f00*/  @P0 LDC.64 R54, c[0x0][0x3a8] ;  /* 0x0000ea00ff360b82 */ /* 0x000ea20000000a00 */
[--C-:B------:R-:W-:Y:S01]  /*1f10*/  FADD.FTZ R60, R60, -R113.reuse ;  /* 0x800000713c3c7221 */ /* 0x100fe20000010000 */
[--C-:B------:R-:W-:Y:S01]  /*1f20*/  FADD.FTZ R61, R61, -R113.reuse ;  /* 0x800000713d3d7221 */ /* 0x100fe20000010000 */
[--C-:B------:R-:W-:Y:S01]  /*1f30*/  FADD.FTZ R156, R105, -R113.reuse ;  /* 0x80000071699c7221 */ /* 0x100fe20000010000 */
[--C-:B------:R-:W-:Y:S01]  /*1f40*/  FADD.FTZ R148, R97, -R113.reuse ;  /* 0x8000007161947221 */ /* 0x100fe20000010000 */
        /* <DEDUP_REMOVED lines=10> */
[----:B-1----:R-:W-:-:S04]  /*1ff0*/  @P0 IMAD.WIDE R52, R131, 0x4, R52 ;  /* 0x0000000483340825 */ /* 0x002fc800078e0234 */
[--C-:B------:R-:W-:Y:S01]  /*2000*/  FADD.FTZ R71, R71, -R113.reuse ;  /* 0x8000007147477221 */ /* 0x100fe20000010000 */
[--C-:B------:R-:W-:Y:S01]  /*2010*/  FADD.FTZ R73, R73, -R113.reuse ;  /* 0x8000007149497221 */ /* 0x100fe20000010000 */
[--C-:B------:R-:W-:Y:S01]  /*2020*/  FADD.FTZ R75, R75, -R113.reuse ;  /* 0x800000714b4b7221 */ /* 0x100fe20000010000 */
[--C-:B------:R-:W-:Y:S01]  /*2030*/  FADD.FTZ R70, R70, -R113.reuse ;  /* 0x8000007146467221 */ /* 0x100fe20000010000 */
[----:B------:R1:W-:Y:S01]  /*2040*/  @P0 STG.E desc[UR8][R52.64], R113 ;  /* 0x0000007134000986 */ /* 0x0003e2000c101908 */
[--C-:B------:R-:W-:Y:S01]  /*2050*/  FADD.FTZ R72, R72, -R113.reuse ;  /* 0x8000007148487221 */ /* 0x100fe20000010000 */
[----:B------:R-:W-:Y:S01]  /*2060*/  FADD.FTZ R76, R76, -R113 ;  /* 0x800000714c4c7221 */ /* 0x000fe20000010000 */
        /* <DEDUP_REMOVED lines=9> */
[----:B-1----:R-:W1:Y:S01]  /*2100*/  LDC.64 R52, c[0x0][0x398] ;  /* 0x0000e600ff347b82 */ /* 0x002e620000000a00 */
        /* <DEDUP_REMOVED lines=15> */
[----:B--2---:R-:W-:Y:S01]  /*2200*/  @P0 IMAD.WIDE R54, R131, 0x4, R54 ;  /* 0x0000000483360825 */ /* 0x004fe200078e0236 */
[----:B------:R-:W-:-:S03]  /*2210*/  PRMT R101, R101, 0x5410, R103 ;  /* 0x0000541065657816 */ /* 0x000fc60000000067 */
[C---:B------:R-:W-:Y:S01]  /*2220*/  FMUL.FTZ R68, R147.reuse, R68 ;  /* 0x0000004493447220 */ /* 0x040fe20000410000 */
[----:B------:R-:W-:Y:S01]  /*2230*/  F2FP.BF16.F32.PACK_AB R60, RZ, R60 ;  /* 0x0000003cff3c723e */ /* 0x000fe200000010ff */
[----:B------:R-:W-:Y:S01]  /*2240*/  FMUL.FTZ R69, R147, R69 ;  /* 0x0000004593457220 */ /* 0x000fe20000410000 */
[----:B------:R-:W-:Y:S01]  /*2250*/  F2FP.BF16.F32.PACK_AB R61, RZ, R61 ;  /* 0x0000003dff3d723e */ /* 0x000fe200000010ff */
[----:B------:R2:W-:Y:S01]  /*2260*/  @P0 STG.E desc[UR8][R54.64], R147 ;  /* 0x0000009336000986 */ /* 0x0005e2000c101908 */
[----:B------:R-:W-:Y:S01]  /*2270*/  PRMT R56, R56, 0x5410, R59 ;  /* 0x0000541038387816 */ /* 0x000fe2000000003b */
[----:B-1----:R-:W-:Y:S01]  /*2280*/  IMAD.WIDE.U32 R144, R144, 0x4, R52 ;  /* 0x0000000490907825 */ /* 0x002fe200078e0034 */
[----:B------:R-:W-:-:S03]  /*2290*/  PRMT R57, R57, 0x5410, R58 ;  /* 0x0000541039397816 */ /* 0x000fc6000000003a */
[----:B------:R-:W-:Y:S01]  /*22a0*/  FMUL.FTZ R71, R147, R71 ;  /* 0x0000004793477220 */ /* 0x000fe20000410000 */
[----:B------:R-:W-:Y:S01]  /*22b0*/  PRMT R97, R97, 0x5410, R99 ;  /* 0x0000541061617816 */ /* 0x000fe20000000063 */
[----:B-----5:R-:W-:Y:S01]  /*22c0*/  HFMA2.BF16_V2 R99, R3, R101, R32 ;  /* 0x0000006503637231 */ /* 0x020fe20000200020 */
[----:B------:R-:W-:Y:S01]  /*22d0*/  PRMT R60, R60, 0x5410, R61 ;  /* 0x000054103c3c7816 */ /* 0x000fe2000000003d */
[----:B------:R-:W-:Y:S02]  /*22e0*/  HFMA2.BF16_V2 R101, R4, R56, R35 ;  /* 0x0000003804657231 */ /* 0x000fe40000200023 */
[----:B------:R-:W-:Y:S02]  /*22f0*/  HFMA2.BF16_V2 R103, R5, R57, R34 ;  /* 0x0000003905677231 */ /* 0x000fe40000200022 */
[----:B------:R-:W-:Y:S02]  /*2300*/  HFMA2.BF16_V2 R97, R2, R97, R33 ;  /* 0x0000006102617231 */ /* 0x000fe40000200021 */
[----:B------:R-:W-:Y:S01]  /*2310*/  IMAD.WIDE.U32 R56, R142, 0x4, R52 ;  /* 0x000000048e387825 */ /* 0x000fe200078e0034 */
[----:B------:R-:W-:-:S03]  /*2320*/  F2FP.BF16.F32.PACK_AB R62, RZ, R62 ;  /* 0x0000003eff3e723e */ /* 0x000fc600000010ff */
[----:B------:R-:W-:Y:S01]  /*2330*/  HFMA2.BF16_V2 R61, R6, R60, R37 ;  /* 0x0000003c063d7231 */ /* 0x000fe20000200025 */
[----:B------:R-:W-:Y:S01]  /*2340*/  F2FP.BF16.F32.PACK_AB R63, RZ, R63 ;  /* 0x0000003fff3f723e */ /* 0x000fe200000010ff */
[----:B------:R-:W-:Y:S01]  /*2350*/  IMAD.WIDE.U32 R58, R143, 0x4, R52 ;  /* 0x000000048f3a7825 */ /* 0x000fe200078e0034 */
[----:B------:R-:W-:Y:S01]  /*2360*/  F2FP.BF16.F32.PACK_AB R64, RZ, R64 ;  /* 0x00000040ff40723e */ /* 0x000fe200000010ff */
[----:B------:R-:W-:Y:S01]  /*2370*/  STG.E desc[UR8][R56.64], R97 ;  /* 0x0000006138007986 */ /* 0x000fe2000c101908 */
[----:B------:R-:W-:Y:S01]  /*2380*/  F2FP.BF16.F32.PACK_AB R65, RZ, R65 ;  /* 0x00000041ff41723e */ /* 0x000fe200000010ff */
[----:B------:R-:W-:Y:S01]  /*2390*/  IMAD R60, R131, 0x1e00, R0 ;  /* 0x00001e00833c7824 */ /* 0x000fe200078e0200 */
[----:B------:R-:W-:Y:S01]  /*23a0*/  F2FP.BF16.F32.PACK_AB R66, RZ, R66 ;  /* 0x00000042ff42723e */ /* 0x000fe200000010ff */
[----:B------:R1:W-:Y:S01]  /*23b0*/  STG.E desc[UR8][R56.64+0x400], R99 ;  /* 0x0004006338007986 */ /* 0x0003e2000c101908 */
[----:B------:R-:W-:Y:S01]  /*23c0*/  F2FP.BF16.F32.PACK_AB R67, RZ, R67 ;  /* 0x00000043ff43723e */ /* 0x000fe200000010ff */
[--C-:B--2---:R-:W-:Y:S01]  /*23d0*/  IMAD.WIDE.U32 R54, R139, 0x4, R52.reuse ;  /* 0x000000048b367825 */ /* 0x104fe200078e0034 */
[----:B------:R-:W-:Y:S01]  /*23e0*/  F2FP.BF16.F32.PACK_AB R68, RZ, R68 ;  /* 0x00000044ff44723e */ /* 0x000fe200000010ff */
[----:B------:R-:W-:Y:S01]  /*23f0*/  STG.E desc[UR8][R144.64], R101 ;  /* 0x0000006590007986 */ /* 0x000fe2000c101908 */
[----:B------:R-:W-:Y:S01]  /*2400*/  F2FP.BF16.F32.PACK_AB R69, RZ, R69 ;  /* 0x00000045ff45723e */ /* 0x000fe200000010ff */
[----:B------:R-:W-:Y:S01]  /*2410*/  IMAD.WIDE.U32 R138, R138, 0x4, R52 ;  /* 0x000000048a8a7825 */ /* 0x000fe200078e0034 */
[----:B------:R-:W-:Y:S01]  /*2420*/  PRMT R62, R62, 0x5410, R63 ;  /* 0x000054103e3e7816 */ /* 0x000fe2000000003f */
[----:B------:R2:W-:Y:S01]  /*2430*/  STG.E desc[UR8][R58.64], R103 ;  /* 0x000000673a007986 */ /* 0x0005e2000c101908 */
[----:B------:R-:W-:Y:S01]  /*2440*/  PRMT R64, R64, 0x5410, R65 ;  /* 0x0000541040407816 */ /* 0x000fe20000000041 */
[----:B------:R-:W-:Y:S01]  /*2450*/  FADD.FTZ R77, R77, -R113 ;  /* 0x800000714d4d7221 */ /* 0x000fe20000010000 */
[----:B------:R-:W-:Y:S01]  /*2460*/  PRMT R66, R66, 0x5410, R67 ;  /* 0x0000541042427816 */ /* 0x000fe20000000043 */
[----:B------:R-:W-:Y:S01]  /*2470*/  HFMA2.BF16_V2 R65, R7, R62, R36 ;  /* 0x0000003e07417231 */ /* 0x000fe20000200024 */
[----:B------:R-:W-:Y:S01]  /*2480*/  PRMT R68, R68, 0x5410, R69 ;  /* 0x0000541044447816 */ /* 0x000fe20000000045 */
[----:B------:R-:W-:-:S02]  /*2490*/  HFMA2.BF16_V2 R67, R8, R64, R39 ;  /* 0x0000004008437231 */ /* 0x000fc40000200027 */
[----:B-1----:R-:W-:-:S04]  /*24a0*/  IMAD.WIDE.U32 R56, R141, 0x4, R52 ;  /* 0x000000048d387825 */ /* 0x002fc800078e0034 */
[----:B------:R-:W-:Y:S01]  /*24b0*/  FADD.FTZ R74, R74, -R113 ;  /* 0x800000714a4a7221 */ /* 0x000fe20000010000 */
[----:B------:R-:W-:Y:S02]  /*24c0*/  HFMA2.BF16_V2 R69, R9, R66, R38 ;  /* 0x0000004209457231 */ /* 0x000fe40000200026 */
[----:B------:R-:W-:Y:S01]  /*24d0*/  FMUL.FTZ R73, R147, R73 ;  /* 0x0000004993497220 */ /* 0x000fe20000410000 */
[----:B------:R-:W-:Y:S01]  /*24e0*/  IMAD.WIDE.U32 R140, R140, 0x4, R52 ;  /* 0x000000048c8c7825 */ /* 0x000fe200078e0034 */
[----:B--2---:R-:W-:-:S03]  /*24f0*/  IADD3 R59, PT, PT, R60, 0x800, RZ ;  /* 0x000008003c3b7810 */ /* 0x004fc60007ffe0ff */
[C---:B------:R-:W-:Y:S01]  /*2500*/  FMUL.FTZ R75, R147.reuse, R75 ;  /* 0x0000004b934b7220 */ /* 0x040fe20000410000 */
[----:B------:R-:W-:Y:S02]  /*2510*/  HFMA2.BF16_V2 R105, R10, R68, R41 ;  /* 0x000000440a697231 */ /* 0x000fe40000200029 */
[C---:B------:R-:W-:Y:S01]  /*2520*/  FMUL.FTZ R70, R147.reuse, R70 ;  /* 0x0000004693467220 */ /* 0x040fe20000410000 */
[----:B------:R-:W-:Y:S01]  /*2530*/  FMUL.FTZ R72, R147, R72 ;  /* 0x0000004893487220 */ /* 0x000fe20000410000 */
[----:B------:R-:W-:Y:S01]  /*2540*/  IMAD.WIDE.U32 R58, R59, 0x4, R52 ;  /* 0x000000043b3a7825 */ /* 0x000fe200078e0034 */
[----:B------:R-:W-:Y:S03]  /*2550*/  STG.E desc[UR8][R54.64], R61 ;  /* 0x0000003d36007986 */ /* 0x000fe6000c101908 */
[C---:B------:R-:W-:Y:S01]  /*2560*/  FMUL.FTZ R76, R147.reuse, R76 ;  /* 0x0000004c934c7220 */ /* 0x040fe20000410000 */
[----:B------:R-:W-:Y:S01]  /*2570*/  FMUL.FTZ R77, R147, R77 ;  /* 0x0000004d934d7220 */ /* 0x000fe20000410000 */
[----:B------:R-:W-:Y:S01]  /*2580*/  F2FP.BF16.F32.PACK_AB R63, RZ, R71 ;  /* 0x00000047ff3f723e */ /* 0x000fe200000010ff */
[----:B------:R-:W-:Y:S01]  /*2590*/  STG.E desc[UR8][R138.64], R65 ;  /* 0x000000418a007986 */ /* 0x000fe2000c101908 */
[--C-:B------:R-:W-:Y:S01]  /*25a0*/  FADD.FTZ R78, R78, -R113.reuse ;  /* 0x800000714e4e7221 */ /* 0x100fe20000010000 */
[--C-:B------:R-:W-:Y:S01]  /*25b0*/  FADD.FTZ R79, R79, -R113.reuse ;  /* 0x800000714f4f7221 */ /* 0x100fe20000010000 */
[--C-:B------:R-:W-:Y:S01]  /*25c0*/  FADD.FTZ R160, R109, -R113.reuse ;  /* 0x800000716da07221 */ /* 0x100fe20000010000 */
[----:B------:R-:W-:Y:S01]  /*25d0*/  FMUL.FTZ R74, R147, R74 ;  /* 0x0000004a934a7220 */ /* 0x000fe20000410000 */
[----:B------:R1:W-:Y:S01]  /*25e0*/  STG.E desc[UR8][R56.64], R67 ;  /* 0x0000004338007986 */ /* 0x0003e2000c101908 */
[----:B------:R-:W-:Y:S01]  /*25f0*/  IADD3 R71, PT, PT, R60, 0xe00, RZ ;  /* 0x00000e003c477810 */ /* 0x000fe20007ffe0ff */
[--C-:B------:R-:W-:Y:S01]  /*2600*/  FADD.FTZ R80, R80, -R113.reuse ;  /* 0x8000007150507221 */ /* 0x100fe20000010000 */
[--C-:B------:R-:W-:Y:S01]  /*2610*/  FADD.FTZ R81, R81, -R113.reuse ;  /* 0x8000007151517221 */ /* 0x100fe20000010000 */
[----:B------:R2:W-:Y:S01]  /*2620*/  STG.E desc[UR8][R140.64], R69 ;  /* 0x000000458c007986 */ /* 0x0005e2000c101908 */
[----:B------:R-:W-:Y:S01]  /*2630*/  IADD3 R109, PT, PT, R60, 0x1200, RZ ;  /* 0x000012003c6d7810 */ /* 0x000fe20007ffe0ff */
[--C-:B------:R-:W-:Y:S01]  /*2640*/  FADD.FTZ R82, R82, -R113.reuse ;  /* 0x8000007152527221 */ /* 0x100fe20000010000 */
[--C-:B------:R-:W-:Y:S01]  /*2650*/  FADD.FTZ R83, R83, -R113.reuse ;  /* 0x8000007153537221 */ /* 0x100fe20000010000 */
[--C-:B------:R-:W-:Y:S01]  /*2660*/  FADD.FTZ R158, R107, -R113.reuse ;  /* 0x800000716b9e7221 */ /* 0x100fe20000010000 */
[----:B------:R3:W-:Y:S01]  /*2670*/  STG.E desc[UR8][R58.64], R105 ;  /* 0x000000693a007986 */ /* 0x0007e2000c101908 */
[----:B------:R-:W-:Y:S01]  /*2680*/  F2FP.BF16.F32.PACK_AB R99, RZ, R73 ;  /* 0x00000049ff63723e */ /* 0x000fe200000010ff */
[--C-:B------:R-:W-:Y:S01]  /*2690*/  FADD.FTZ R84, R84, -R113.reuse ;  /* 0x8000007154547221 */ /* 0x100fe20000010000 */
[----:B------:R-:W-:Y:S01]  /*26a0*/  F2FP.BF16.F32.PACK_AB R103, RZ, R75 ;  /* 0x0000004bff67723e */ /* 0x000fe200000010ff */
[----:B------:R-:W-:Y:S01]  /*26b0*/  FADD.FTZ R85, R85, -R113 ;  /* 0x8000007155557221 */ /* 0x000fe20000010000 */
[----:B------:R-:W-:Y:S01]  /*26c0*/  F2FP.BF16.F32.PACK_AB R62, RZ, R70 ;  /* 0x00000046ff3e723e */ /* 0x000fe200000010ff */
[C---:B------:R-:W-:Y:S01]  /*26d0*/  FMUL.FTZ R78, R147.reuse, R78 ;  /* 0x0000004e934e7220 */ /* 0x040fe20000410000 */
[----:B------:R-:W-:Y:S01]  /*26e0*/  F2FP.BF16.F32.PACK_AB R97, RZ, R72 ;  /* 0x00000048ff61723e */ /* 0x000fe200000010ff */
[----:B------:R-:W-:Y:S01]  /*26f0*/  FMUL.FTZ R79, R147, R79 ;  /* 0x0000004f934f7220 */ /* 0x000fe20000410000 */
[----:B------:R-:W-:Y:S01]  /*2700*/  IADD3 R163, PT, PT, R60, 0x900, RZ ;  /* 0x000009003ca37810 */ /* 0x000fe20007ffe0ff */
[----:B-1----:R-:W-:Y:S01]  /*2710*/  IMAD.WIDE.U32 R56, R132, 0x4, R52 ;  /* 0x0000000484387825 */ /* 0x002fe200078e0034 */
[----:B------:R-:W-:-:S03]  /*2720*/  IADD3 R145, PT, PT, R60, 0xa00, RZ ;  /* 0x00000a003c917810 */ /* 0x000fc60007ffe0ff */
[C---:B------:R-:W-:Y:S01]  /*2730*/  FMUL.FTZ R80, R147.reuse, R80 ;  /* 0x0000005093507220 */ /* 0x040fe20000410000 */
[C---:B------:R-:W-:Y:S01]  /*2740*/  IADD3 R143, PT, PT, R60.reuse, 0xb00, RZ ;  /* 0x00000b003c8f7810 */ /* 0x040fe20007ffe0ff */
[C---:B------:R-:W-:Y:S01]  /*2750*/  FMUL.FTZ R81, R147.reuse, R81 ;  /* 0x0000005193517220 */ /* 0x040fe20000410000 */
[C---:B--2---:R-:W-:Y:S01]  /*2760*/  IADD3 R141, PT, PT, R60.reuse, 0xc00, RZ ;  /* 0x00000c003c8d7810 */ /* 0x044fe20007ffe0ff */
[C---:B------:R-:W-:Y:S01]  /*2770*/  FMUL.FTZ R82, R147.reuse, R82 ;  /* 0x0000005293527220 */ /* 0x040fe20000410000 */
[C---:B------:R-:W-:Y:S01]  /*2780*/  IADD3 R139, PT, PT, R60.reuse, 0xd00, RZ ;  /* 0x00000d003c8b7810 */ /* 0x040fe20007ffe0ff */
[C---:B------:R-:W-:Y:S01]  /*2790*/  FMUL.FTZ R83, R147.reuse, R83 ;  /* 0x0000005393537220 */ /* 0x040fe20000410000 */
[C---:B------:R-:W-:Y:S01]  /*27a0*/  IADD3 R115, PT, PT, R60.reuse, 0xf00, RZ ;  /* 0x00000f003c737810 */ /* 0x040fe20007ffe0ff */
[C---:B------:R-:W-:Y:S01]  /*27b0*/  FMUL.FTZ R84, R147.reuse, R84 ;  /* 0x0000005493547220 */ /* 0x040fe20000410000 */
[C---:B------:R-:W-:Y:S01]  /*27c0*/  IADD3 R75, PT, PT, R60.reuse, 0x1000, RZ ;  /* 0x000010003c4b7810 */ /* 0x040fe20007ffe0ff */
[----:B------:R-:W-:Y:S01]  /*27d0*/  FMUL.FTZ R85, R147, R85 ;  /* 0x0000005593557220 */ /* 0x000fe20000410000 */
[----:B------:R-:W-:Y:S01]  /*27e0*/  IADD3 R73, PT, PT, R60, 0x1100, RZ ;  /* 0x000011003c497810 */ /* 0x000fe20007ffe0ff */
[--C-:B------:R-:W-:Y:S01]  /*27f0*/  FADD.FTZ R86, R86, -R113.reuse ;  /* 0x8000007156567221 */ /* 0x100fe20000010000 */
[C---:B------:R-:W-:Y:S01]  /*2800*/  IADD3 R69, PT, PT, R60.reuse, 0x1300, RZ ;  /* 0x000013003c457810 */ /* 0x040fe20007ffe0ff */
[--C-:B------:R-:W-:Y:S01]  /*2810*/  FADD.FTZ R87, R87, -R113.reuse ;  /* 0x8000007157577221 */ /* 0x100fe20000010000 */
[----:B------:R-:W-:Y:S01]  /*2820*/  IADD3 R67, PT, PT, R60, 0x1400, RZ ;  /* 0x000014003c437810 */ /* 0x000fe20007ffe0ff */
[--C-:B------:R-:W-:Y:S01]  /*2830*/  FADD.FTZ R88, R88, -R113.reuse ;  /* 0x8000007158587221 */ /* 0x100fe20000010000 */
[C---:B------:R-:W-:Y:S01]  /*2840*/  IADD3 R65, PT, PT, R60.reuse, 0x1500, RZ ;  /* 0x000015003c417810 */ /* 0x040fe20007ffe0ff */
[----:B------:R-:W-:Y:S01]  /*2850*/  FADD.FTZ R89, R89, -R113 ;  /* 0x8000007159597221 */ /* 0x000fe20000010000 */
[C---:B------:R-:W-:Y:S01]  /*2860*/  IADD3 R107, PT, PT, R60.reuse, 0x1600, RZ ;  /* 0x000016003c6b7810 */ /* 0x040fe20007ffe0ff */
[----:B------:R-:W-:Y:S01]  /*2870*/  IMAD.WIDE.U32 R54, R137, 0x4, R52 ;  /* 0x0000000489367825 */ /* 0x000fe200078e0034 */
[----:B---3--:R-:W-:-:S03]  /*2880*/  IADD3 R105, PT, PT, R60, 0x1700, RZ ;  /* 0x000017003c697810 */ /* 0x008fc60007ffe0ff */
[----:B------:R-:W-:Y:S01]  /*2890*/  FADD.FTZ R90, R90, -R113 ;  /* 0x800000715a5a7221 */ /* 0x000fe20000010000 */
[----:B------:R-:W-:Y:S01]  /*28a0*/  F2FP.BF16.F32.PACK_AB R76, RZ, R76 ;  /* 0x0000004cff4c723e */ /* 0x000fe200000010ff */
[----:B------:R-:W-:Y:S01]  /*28b0*/  IMAD.WIDE.U32 R60, R133, 0x4, R52 ;  /* 0x00000004853c7825 */ /* 0x000fe200078e0034 */
[----:B------:R-:W-:-:S03]  /*28c0*/  F2FP.BF16.F32.PACK_AB R77, RZ, R77 ;  /* 0x0000004dff4d723e */ /* 0x000fc600000010ff */
[----:B------:R-:W-:Y:S01]  /*28d0*/  FADD.FTZ R91, R91, -R113 ;  /* 0x800000715b5b7221 */ /* 0x000fe20000010000 */
[----:B------:R-:W-:Y:S01]  /*28e0*/  F2FP.BF16.F32.PACK_AB R101, RZ, R74 ;  /* 0x0000004aff65723e */ /* 0x000fe200000010ff */
[----:B------:R-:W-:Y:S01]  /*28f0*/  IMAD.WIDE.U32 R132, R71, 0x4, R52 ;  /* 0x0000000447847825 */ /* 0x000fe200078e0034 */
[----:B------:R-:W-:-:S03]  /*2900*/  PRMT R97, R97, 0x5410, R99 ;  /* 0x0000541061617816 */ /* 0x000fc60000000063 */
[----:B------:R-:W-:Y:S01]  /*2910*/  FADD.FTZ R92, R92, -R113 ;  /* 0x800000715c5c7221 */ /* 0x000fe20000010000 */
[----:B------:R-:W-:Y:S01]  /*2920*/  PRMT R99, R76, 0x5410, R77 ;  /* 0x000054104c637816 */ /* 0x000fe2000000004d */
[----:B------:R-:W-:Y:S01]  /*2930*/  IMAD.WIDE.U32 R70, R109, 0x4, R52 ;  /* 0x000000046d467825 */ /* 0x000fe200078e0034 */
[----:B------:R-:W-:-:S03]  /*2940*/  PRMT R109, R62, 0x5410, R63 ;  /* 0x000054103e6d7816 */ /* 0x000fc6000000003f */
[----:B------:R-:W-:Y:S01]  /*2950*/  FADD.FTZ R93, R93, -R113 ;  /* 0x800000715d5d7221 */ /* 0x000fe20000010000 */
[----:B------:R-:W-:Y:S01]  /*2960*/  PRMT R101, R101, 0x5410, R103 ;  /* 0x0000541065657816 */ /* 0x000fe20000000067 */
[----:B------:R-:W-:Y:S01]  /*2970*/  IMAD.WIDE.U32 R58, R135, 0x4, R52 ;  /* 0x00000004873a7825 */ /* 0x000fe200078e0034 */
[----:B------:R-:W-:-:S03]  /*2980*/  F2FP.BF16.F32.PACK_AB R78, RZ, R78 ;  /* 0x0000004eff4e723e */ /* 0x000fc600000010ff */
[----:B------:R-:W-:Y:S01]  /*2990*/  FMUL.FTZ R86, R147, R86 ;  /* 0x0000005693567220 */ /* 0x000fe20000410000 */
[----:B------:R-:W-:Y:S01]  /*29a0*/  F2FP.BF16.F32.PACK_AB R76, RZ, R79 ;  /* 0x0000004fff4c723e */ /* 0x000fe200000010ff */
        /* <DEDUP_REMOVED lines=12> */
[----:B------:R-:W-:-:S04]  /*2a70*/  IMAD.WIDE.U32 R144, R145, 0x4, R52 ;  /* 0x0000000491907825 */ /* 0x000fc800078e0034 */
[----:B------:R-:W-:Y:S01]  /*2a80*/  HFMA2.BF16_V2 R77, R12, R97, R43 ;  /* 0x000000610c4d7231 */ /* 0x000fe2000020002b */
[----:B------:R-:W-:Y:S01]  /*2a90*/  PRMT R78, R78, 0x5410, R76 ;  /* 0x000054104e4e7816 */ /* 0x000fe2000000004c */
[----:B------:R-:W-:Y:S01]  /*2aa0*/  FMUL.FTZ R90, R147, R90 ;  /* 0x0000005a935a7220 */ /* 0x000fe20000410000 */
[----:B------:R-:W-:-:S04]  /*2ab0*/  IMAD.WIDE.U32 R142, R143, 0x4, R52 ;  /* 0x000000048f8e7825 */ /* 0x000fc800078e0034 */
[----:B------:R-:W-:Y:S01]  /*2ac0*/  FMUL.FTZ R91, R147, R91 ;  /* 0x0000005b935b7220 */ /* 0x000fe20000410000 */
[----:B------:R-:W-:Y:S01]  /*2ad0*/  HFMA2.BF16_V2 R79, R13, R101, R42 ;  /* 0x000000650d4f7231 */ /* 0x000fe2000020002a */
[----:B------:R-:W-:Y:S01]  /*2ae0*/  PRMT R80, R80, 0x5410, R81 ;  /* 0x0000541050507816 */ /* 0x000fe20000000051 */
[----:B------:R-:W-:-:S04]  /*2af0*/  IMAD.WIDE.U32 R140, R141, 0x4, R52 ;  /* 0x000000048d8c7825 */ /* 0x000fc800078e0034 */
[C---:B------:R-:W-:Y:S01]  /*2b00*/  FMUL.FTZ R92, R147.reuse, R92 ;  /* 0x0000005c935c7220 */ /* 0x040fe20000410000 */
[----:B------:R-:W-:Y:S01]  /*2b10*/  FMUL.FTZ R93, R147, R93 ;  /* 0x0000005d935d7220 */ /* 0x000fe20000410000 */
[----:B------:R-:W-:Y:S01]  /*2b20*/  PRMT R82, R82, 0x5410, R83 ;  /* 0x0000541052527816 */ /* 0x000fe20000000053 */
[----:B------:R-:W-:-:S04]  /*2b30*/  IMAD.WIDE.U32 R138, R139, 0x4, R52 ;  /* 0x000000048b8a7825 */ /* 0x000fc800078e0034 */
[--C-:B------:R-:W-:Y:S01]  /*2b40*/  FADD.FTZ R94, R94, -R113.reuse ;  /* 0x800000715e5e7221 */ /* 0x100fe20000010000 */
[----:B------:R-:W-:Y:S01]  /*2b50*/  FADD.FTZ R95, R95, -R113 ;  /* 0x800000715f5f7221 */ /* 0x000fe20000010000 */
[----:B------:R-:W-:Y:S01]  /*2b60*/  PRMT R84, R84, 0x5410, R85 ;  /* 0x0000541054547816 */ /* 0x000fe20000000055 */
[----:B------:R-:W-:-:S04]  /*2b70*/  IMAD.WIDE.U32 R114, R115, 0x4, R52 ;  /* 0x0000000473727825 */ /* 0x000fc800078e0034 */
[----:B------:R-:W-:Y:S01]  /*2b80*/  FADD.FTZ R96, R96, -R113 ;  /* 0x8000007160607221 */ /* 0x000fe20000010000 */
[----:B------:R-:W-:Y:S01]  /*2b90*/  HFMA2.BF16_V2 R97, R14, R99, R45 ;  /* 0x000000630e617231 */ /* 0x000fe2000020002d */
[----:B------:R-:W-:Y:S01]  /*2ba0*/  F2FP.BF16.F32.PACK_AB R86, RZ, R86 ;  /* 0x00000056ff56723e */ /* 0x000fe200000010ff */
[----:B------:R-:W-:Y:S01]  /*2bb0*/  IMAD.WIDE.U32 R74, R75, 0x4, R52 ;  /* 0x000000044b4a7825 */ /* 0x000fe200078e0034 */
[----:B------:R-:W-:-:S03]  /*2bc0*/  F2FP.BF16.F32.PACK_AB R87, RZ, R87 ;  /* 0x00000057ff57723e */ /* 0x000fc600000010ff */
[----:B------:R-:W-:Y:S01]  /*2bd0*/  FADD.FTZ R98, R98, -R113 ;  /* 0x8000007162627221 */ /* 0x000fe20000010000 */
[----:B------:R-:W-:Y:S02]  /*2be0*/  HFMA2.BF16_V2 R99, R15, R78, R44 ;  /* 0x0000004e0f637231 */ /* 0x000fe4000020002c */
[----:B------:R-:W-:Y:S01]  /*2bf0*/  IMAD.WIDE.U32 R72, R73, 0x4, R52 ;  /* 0x0000000449487825 */ /* 0x000fe200078e0034 */
[----:B------:R-:W-:-:S03]  /*2c00*/  F2FP.BF16.F32.PACK_AB R88, RZ, R88 ;  /* 0x00000058ff58723e */ /* 0x000fc600000010ff */
[----:B------:R-:W-:Y:S01]  /*2c10*/  FADD.FTZ R100, R100, -R113 ;  /* 0x8000007164647221 */ /* 0x000fe20000010000 */
[----:B------:R-:W-:Y:S01]  /*2c20*/  F2FP.BF16.F32.PACK_AB R89, RZ, R89 ;  /* 0x00000059ff59723e */ /* 0x000fe200000010ff */
[----:B------:R-:W-:Y:S01]  /*2c30*/  IMAD.WIDE.U32 R68, R69, 0x4, R52 ;  /* 0x0000000445447825 */ /* 0x000fe200078e0034 */
[----:B------:R-:W-:-:S03]  /*2c40*/  F2FP.BF16.F32.PACK_AB R90, RZ, R90 ;  /* 0x0000005aff5a723e */ /* 0x000fc600000010ff */
[----:B------:R-:W-:Y:S01]  /*2c50*/  FMUL.FTZ R94, R147, R94 ;  /* 0x0000005e935e7220 */ /* 0x000fe20000410000 */
[----:B------:R-:W-:Y:S01]  /*2c60*/  F2FP.BF16.F32.PACK_AB R91, RZ, R91 ;  /* 0x0000005bff5b723e */ /* 0x000fe200000010ff */
[----:B------:R-:W-:-:S04]  /*2c70*/  IMAD.WIDE.U32 R66, R67, 0x4, R52 ;  /* 0x0000000443427825 */ /* 0x000fc800078e0034 */
[C---:B------:R-:W-:Y:S01]  /*2c80*/  FMUL.FTZ R95, R147.reuse, R95 ;  /* 0x0000005f935f7220 */ /* 0x040fe20000410000 */
[----:B------:R-:W-:Y:S01]  /*2c90*/  F2FP.BF16.F32.PACK_AB R92, RZ, R92 ;  /* 0x0000005cff5c723e */ /* 0x000fe200000010ff */
[----:B------:R-:W-:Y:S01]  /*2ca0*/  FMUL.FTZ R96, R147, R96 ;  /* 0x0000006093607220 */ /* 0x000fe20000410000 */
[----:B------:R-:W-:Y:S01]  /*2cb0*/  IMAD.WIDE.U32 R64, R65, 0x4, R52 ;  /* 0x0000000441407825 */ /* 0x000fe200078e0034 */
[----:B------:R-:W-:-:S03]  /*2cc0*/  F2FP.BF16.F32.PACK_AB R93, RZ, R93 ;  /* 0x0000005dff5d723e */ /* 0x000fc600000010ff */
[----:B------:R-:W-:Y:S01]  /*2cd0*/  FMUL.FTZ R148, R147, R148 ;  /* 0x0000009493947220 */ /* 0x000fe20000410000 */
[----:B------:R-:W-:Y:S02]  /*2ce0*/  HFMA2.BF16_V2 R81, R18, R84, R49 ;  /* 0x0000005412517231 */ /* 0x000fe40000200031 */
[----:B------:R-:W-:Y:S01]  /*2cf0*/  IMAD.WIDE.U32 R62, R107, 0x4, R52 ;  /* 0x000000046b3e7825 */ /* 0x000fe200078e0034 */
[----:B------:R-:W-:-:S03]  /*2d00*/  PRMT R86, R86, 0x5410, R87 ;  /* 0x0000541056567816 */ /* 0x000fc60000000057 */
[C---:B------:R-:W-:Y:S01]  /*2d10*/  FMUL.FTZ R98, R147.reuse, R98 ;  /* 0x0000006293627220 */ /* 0x040fe20000410000 */
[----:B------:R-:W-:Y:S01]  /*2d20*/  FMUL.FTZ R150, R147, R150 ;  /* 0x0000009693967220 */ /* 0x000fe20000410000 */
[----:B------:R-:W-:-:S04]  /*2d30*/  IMAD.WIDE.U32 R52, R105, 0x4, R52 ;  /* 0x0000000469347825 */ /* 0x000fc800078e0034 */
[----:B------:R-:W-:Y:S01]  /*2d40*/  HFMA2.BF16_V2 R105, R11, R109, R40 ;  /* 0x0000006d0b697231 */ /* 0x000fe20000200028 */
[----:B------:R-:W-:Y:S01]  /*2d50*/  PRMT R88, R88, 0x5410, R89 ;  /* 0x0000541058587816 */ /* 0x000fe20000000059 */
[----:B------:R-:W-:Y:S01]  /*2d60*/  FADD.FTZ R102, R102, -R113 ;  /* 0x8000007166667221 */ /* 0x000fe20000010000 */
[C---:B------:R-:W-:Y:S01]  /*2d70*/  FMUL.FTZ R100, R147.reuse, R100 ;  /* 0x0000006493647220 */ /* 0x040fe20000410000 */
[----:B------:R-:W-:Y:S01]  /*2d80*/  FMUL.FTZ R152, R147, R152 ;  /* 0x0000009893987220 */ /* 0x000fe20000410000 */
[----:B------:R-:W-:Y:S01]  /*2d90*/  STG.E desc[UR8][R162.64], R105 ;  /* 0x00000069a2007986 */ /* 0x000fe2000c101908 */
[----:B------:R-:W-:Y:S01]  /*2da0*/  PRMT R90, R90, 0x5410, R91 ;  /* 0x000054105a5a7816 */ /* 0x000fe2000000005b */
[----:B------:R-:W-:Y:S01]  /*2db0*/  FADD.FTZ R104, R104, -R113 ;  /* 0x8000007168687221 */ /* 0x000fe20000010000 */
[----:B------:R-:W-:Y:S01]  /*2dc0*/  PRMT R92, R92, 0x5410, R93 ;  /* 0x000054105c5c7816 */ /* 0x000fe2000000005d */
[----:B------:R1:W-:Y:S01]  /*2dd0*/  STG.E desc[UR8][R144.64], R77 ;  /* 0x0000004d90007986 */ /* 0x0003e2000c101908 */
[--C-:B------:R-:W-:Y:S01]  /*2de0*/  FADD.FTZ R106, R106, -R113.reuse ;  /* 0x800000716a6a7221 */ /* 0x100fe20000010000 */
[----:B------:R-:W-:Y:S01]  /*2df0*/  F2FP.BF16.F32.PACK_AB R94, RZ, R94 ;  /* 0x0000005eff5e723e */ /* 0x000fe200000010ff */
[--C-:B------:R-:W-:Y:S01]  /*2e00*/  FADD.FTZ R108, R108, -R113.reuse ;  /* 0x800000716c6c7221 */ /* 0x100fe20000010000 */
[----:B------:R2:W-:Y:S01]  /*2e10*/  STG.E desc[UR8][R142.64], R79 ;  /* 0x0000004f8e007986 */ /* 0x0005e2000c101908 */
[----:B------:R-:W-:Y:S01]  /*2e20*/  F2FP.BF16.F32.PACK_AB R95, RZ, R95 ;  /* 0x0000005fff5f723e */ /* 0x000fe200000010ff */
[----:B------:R-:W-:Y:S01]  /*2e30*/  HFMA2.BF16_V2 R83, R19, R86, R48 ;  /* 0x0000005613537231 */ /* 0x000fe20000200030 */
[----:B------:R-:W-:Y:S01]  /*2e40*/  F2FP.BF16.F32.PACK_AB R96, RZ, R96 ;  /* 0x00000060ff60723e */ /* 0x000fe200000010ff */
[----:B------:R-:W-:Y:S01]  /*2e50*/  STG.E desc[UR8][R140.64], R97 ;  /* 0x000000618c007986 */ /* 0x000fe2000c101908 */
[----:B------:R-:W-:Y:S01]  /*2e60*/  F2FP.BF16.F32.PACK_AB R148, RZ, R148 ;  /* 0x00000094ff94723e */ /* 0x000fe200000010ff */
[--C-:B------:R-:W-:Y:S01]  /*2e70*/  FADD.FTZ R110, R110, -R113.reuse ;  /* 0x800000716e6e7221 */ /* 0x100fe20000010000 */
[----:B------:R-:W-:Y:S01]  /*2e80*/  FADD.FTZ R112, R111, -R113 ;  /* 0x800000716f707221 */ /* 0x000fe20000010000 */
[----:B-1----:R-:W-:Y:S01]  /*2e90*/  HFMA2.BF16_V2 R77, R16, R80, R47 ;  /* 0x00000050104d7231 */ /* 0x002fe2000020002f */
[----:B------:R-:W-:Y:S01]  /*2ea0*/  STG.E desc[UR8][R138.64], R99 ;  /* 0x000000638a007986 */ /* 0x000fe2000c101908 */
[C---:B------:R-:W-:Y:S01]  /*2eb0*/  FMUL.FTZ R102, R147.reuse, R102 ;  /* 0x0000006693667220 */ /* 0x040fe20000410000 */
[C---:B------:R-:W-:Y:S01]  /*2ec0*/  FMUL.FTZ R154, R147.reuse, R154 ;  /* 0x0000009a939a7220 */ /* 0x040fe20000410000 */
[----:B--2---:R-:W-:Y:S01]  /*2ed0*/  HFMA2.BF16_V2 R79, R17, R82, R46 ;  /* 0x00000052114f7231 */ /* 0x004fe2000020002e */
[----:B------:R1:W-:Y:S01]  /*2ee0*/  STG.E desc[UR8][R132.64], R77 ;  /* 0x0000004d84007986 */ /* 0x0003e2000c101908 */
[----:B------:R-:W-:Y:S01]  /*2ef0*/  F2FP.BF16.F32.PACK_AB R98, RZ, R98 ;  /* 0x00000062ff62723e */ /* 0x000fe200000010ff */
[C---:B------:R-:W-:Y:S01]  /*2f00*/  FMUL.FTZ R104, R147.reuse, R104 ;  /* 0x0000006893687220 */ /* 0x040fe20000410000 */
[----:B------:R-:W-:Y:S01]  /*2f10*/  F2FP.BF16.F32.PACK_AB R150, RZ, R150 ;  /* 0x00000096ff96723e */ /* 0x000fe200000010ff */
[----:B------:R2:W-:Y:S01]  /*2f20*/  STG.E desc[UR8][R114.64], R79 ;  /* 0x0000004f72007986 */ /* 0x0005e2000c101908 */
[C---:B------:R-:W-:Y:S01]  /*2f30*/  FMUL.FTZ R156, R147.reuse, R156 ;  /* 0x0000009c939c7220 */ /* 0x040fe20000410000 */
[----:B------:R-:W-:Y:S01]  /*2f40*/  F2FP.BF16.F32.PACK_AB R100, RZ, R100 ;  /* 0x00000064ff64723e */ /* 0x000fe200000010ff */
[C---:B------:R-:W-:Y:S01]  /*2f50*/  FMUL.FTZ R106, R147.reuse, R106 ;  /* 0x0000006a936a7220 */ /* 0x040fe20000410000 */
[----:B------:R3:W-:Y:S01]  /*2f60*/  STG.E desc[UR8][R74.64], R81 ;  /* 0x000000514a007986 */ /* 0x0007e2000c101908 */
[----:B------:R-:W-:Y:S01]  /*2f70*/  F2FP.BF16.F32.PACK_AB R152, RZ, R152 ;  /* 0x00000098ff98723e */ /* 0x000fe200000010ff */
[----:B------:R-:W-:Y:S01]  /*2f80*/  FMUL.FTZ R158, R147, R158 ;  /* 0x0000009e939e7220 */ /* 0x000fe20000410000 */
[----:B------:R-:W-:Y:S01]  /*2f90*/  PRMT R94, R94, 0x5410, R95 ;  /* 0x000054105e5e7816 */ /* 0x000fe2000000005f */
[----:B-1----:R-:W-:-:S02]  /*2fa0*/  HFMA2.BF16_V2 R77, R21, R90, R50 ;  /* 0x0000005a154d7231 */ /* 0x002fc40000200032 */
[C---:B------:R-:W-:Y:S01]  /*2fb0*/  FMUL.FTZ R108, R147.reuse, R108 ;  /* 0x0000006c936c7220 */ /* 0x040fe20000410000 */
[C---:B------:R-:W-:Y:S01]  /*2fc0*/  FMUL.FTZ R160, R147.reuse, R160 ;  /* 0x000000a093a07220 */ /* 0x040fe20000410000 */
[----:B------:R-:W-:Y:S01]  /*2fd0*/  PRMT R96, R96, 0x5410, R148 ;  /* 0x0000541060607816 */ /* 0x000fe20000000094 */
[----:B--2---:R-:W-:Y:S02]  /*2fe0*/  HFMA2.BF16_V2 R79, R22, R92, R117 ;  /* 0x0000005c164f7231 */ /* 0x004fe40000200075 */
[C---:B------:R-:W-:Y:S01]  /*2ff0*/  FMUL.FTZ R110, R147.reuse, R110 ;  /* 0x0000006e936e7220 */ /* 0x040fe20000410000 */
[----:B------:R-:W-:Y:S01]  /*3000*/  FMUL.FTZ R112, R147, R112 ;  /* 0x0000007093707220 */ /* 0x000fe20000410000 */
[----:B------:R-:W-:Y:S01]  /*3010*/  STG.E desc[UR8][R72.64], R83 ;  /* 0x0000005348007986 */ /* 0x000fe2000c101908 */
[----:B---3--:R-:W-:Y:S01]  /*3020*/  HFMA2.BF16_V2 R75, R20, R88, R51 ;  /* 0x00000058144b7231 */ /* 0x008fe20000200033 */
[----:B------:R-:W-:Y:S01]  /*3030*/  PRMT R98, R98, 0x5410, R150 ;  /* 0x0000541062627816 */ /* 0x000fe20000000096 */
[----:B------:R-:W-:Y:S01]  /*3040*/  HFMA2.BF16_V2 R81, R23, R94, R116 ;  /* 0x0000005e17517231 */ /* 0x000fe20000200074 */
[----:B------:R-:W-:-:S02]  /*3050*/  PRMT R100, R100, 0x5410, R152 ;  /* 0x0000541064647816 */ /* 0x000fc40000000098 */
[----:B------:R1:W-:Y:S01]  /*3060*/  STG.E desc[UR8][R70.64], R75 ;  /* 0x0000004b46007986 */ /* 0x0003e2000c101908 */
[----:B------:R-:W-:Y:S02]  /*3070*/  F2FP.BF16.F32.PACK_AB R102, RZ, R102 ;  /* 0x00000066ff66723e */ /* 0x000fe400000010ff */
[----:B------:R-:W-:Y:S01]  /*3080*/  F2FP.BF16.F32.PACK_AB R154, RZ, R154 ;  /* 0x0000009aff9a723e */ /* 0x000fe200000010ff */
[----:B------:R2:W-:Y:S01]  /*3090*/  STG.E desc[UR8][R68.64], R77 ;  /* 0x0000004d44007986 */ /* 0x0005e2000c101908 */
[----:B------:R-:W-:Y:S02]  /*30a0*/  F2FP.BF16.F32.PACK_AB R104, RZ, R104 ;  /* 0x00000068ff68723e */ /* 0x000fe400000010ff */
[----:B------:R-:W-:Y:S01]  /*30b0*/  F2FP.BF16.F32.PACK_AB R156, RZ, R156 ;  /* 0x0000009cff9c723e */ /* 0x000fe200000010ff */
[----:B------:R3:W-:Y:S01]  /*30c0*/  STG.E desc[UR8][R66.64], R79 ;  /* 0x0000004f42007986 */ /* 0x0007e2000c101908 */
[----:B------:R-:W-:Y:S02]  /*30d0*/  F2FP.BF16.F32.PACK_AB R106, RZ, R106 ;  /* 0x0000006aff6a723e */ /* 0x000fe400000010ff */
[----:B------:R-:W-:Y:S01]  /*30e0*/  F2FP.BF16.F32.PACK_AB R158, RZ, R158 ;  /* 0x0000009eff9e723e */ /* 0x000fe200000010ff */
[----:B-1----:R-:W-:Y:S01]  /*30f0*/  HFMA2.BF16_V2 R71, R26, R100, R121 ;  /* 0x000000641a477231 */ /* 0x002fe20000200079 */
[----:B------:R-:W-:Y:S01]  /*3100*/  F2FP.BF16.F32.PACK_AB R108, RZ, R108 ;  /* 0x0000006cff6c723e */ /* 0x000fe200000010ff */
[----:B------:R1:W-:Y:S01]  /*3110*/  STG.E desc[UR8][R64.64], R81 ;  /* 0x0000005140007986 */ /* 0x0003e2000c101908 */
[----:B------:R-:W-:Y:S01]  /*3120*/  F2FP.BF16.F32.PACK_AB R160, RZ, R160 ;  /* 0x000000a0ffa0723e */ /* 0x000fe200000010ff */
[----:B--2---:R-:W-:Y:S01]  /*3130*/  HFMA2.BF16_V2 R69, R25, R98, R118 ;  /* 0x0000006219457231 */ /* 0x004fe20000200076 */
[----:B------:R-:W-:-:S02]  /*3140*/  PRMT R102, R102, 0x5410, R154 ;  /* 0x0000541066667816 */ /* 0x000fc4000000009a */
[----:B------:R-:W-:Y:S01]  /*3150*/  F2FP.BF16.F32.PACK_AB R110, RZ, R110 ;  /* 0x0000006eff6e723e */ /* 0x000fe200000010ff */
[----:B---3--:R-:W-:Y:S01]  /*3160*/  HFMA2.BF16_V2 R67, R24, R96, R119 ;  /* 0x0000006018437231 */ /* 0x008fe20000200077 */
[----:B------:R-:W-:Y:S01]  /*3170*/  F2FP.BF16.F32.PACK_AB R112, RZ, R112 ;  /* 0x00000070ff70723e */ /* 0x000fe200000010ff */
[----:B------:R-:W-:Y:S01]  /*3180*/  HFMA2.BF16_V2 R73, R27, R102, R120 ;  /* 0x000000661b497231 */ /* 0x000fe20000200078 */
[----:B------:R-:W-:Y:S02]  /*3190*/  PRMT R104, R104, 0x5410, R156 ;  /* 0x0000541068687816 */ /* 0x000fe4000000009c */
[----:B------:R-:W-:Y:S01]  /*31a0*/  PRMT R106, R106, 0x5410, R158 ;  /* 0x000054106a6a7816 */ /* 0x000fe2000000009e */
[----:B------:R2:W-:Y:S01]  /*31b0*/  STG.E desc[UR8][R62.64], R67 ;  /* 0x000000433e007986 */ /* 0x0005e2000c101908 */
[----:B------:R-:W-:Y:S02]  /*31c0*/  PRMT R108, R108, 0x5410, R160 ;  /* 0x000054106c6c7816 */ /* 0x000fe400000000a0 */
[----:B------:R-:W-:Y:S01]  /*31d0*/  PRMT R110, R110, 0x5410, R112 ;  /* 0x000054106e6e7816 */ /* 0x000fe20000000070 */
[----:B------:R3:W-:Y:S01]  /*31e0*/  STG.E desc[UR8][R52.64], R69 ;  /* 0x0000004534007986 */ /* 0x0007e2000c101908 */
[----:B------:R-:W-:-:S03]  /*31f0*/  IADD3 R131, PT, PT, R131, R146, RZ ;  /* 0x0000009283837210 */ /* 0x000fc60007ffe0ff */
[----:B------:R4:W-:Y:S01]  /*3200*/  STG.E desc[UR8][R54.64], R71 ;  /* 0x0000004736007986 */ /* 0x0009e2000c101908 */
[----:B-1----:R-:W-:Y:S01]  /*3210*/  HFMA2.BF16_V2 R65, R31, R110, R124 ;  /* 0x0000006e1f417231 */ /* 0x002fe2000020007c */
[----:B0-----:R-:W-:Y:S01]  /*3220*/  ISETP.GE.AND P1, PT, R131, UR5, PT ;  /* 0x0000000583007c0c */ /* 0x001fe2000bf26270 */
[----:B--2---:R-:W-:Y:S01]  /*3230*/  HFMA2.BF16_V2 R63, R30, R108, R125 ;  /* 0x0000006c1e3f7231 */ /* 0x004fe2000020007d */
[----:B------:R0:W-:Y:S01]  /*3240*/  STG.E desc[UR8][R136.64], R73 ;  /* 0x0000004988007986 */ /* 0x0001e2000c101908 */
[----:B---3--:R-:W-:Y:S02]  /*3250*/  HFMA2.BF16_V2 R53, R28, R104, R123 ;  /* 0x000000681c357231 */ /* 0x008fe4000020007b */
[----:B----4-:R-:W-:-:S03]  /*3260*/  HFMA2.BF16_V2 R55, R29, R106, R122 ;  /* 0x0000006a1d377231 */ /* 0x010fc6000020007a */
[----:B------:R0:W-:Y:S04]  /*3270*/  STG.E desc[UR8][R56.64], R53 ;  /* 0x0000003538007986 */ /* 0x0001e8000c101908 */
[----:B------:R0:W-:Y:S04]  /*3280*/  STG.E desc[UR8][R58.64], R55 ;  /* 0x000000373a007986 */ /* 0x0001e8000c101908 */
[----:B------:R0:W-:Y:S04]  /*3290*/  STG.E desc[UR8][R134.64], R63 ;  /* 0x0000003f86007986 */ /* 0x0001e8000c101908 */
[----:B------:R0:W-:Y:S01]  /*32a0*/  STG.E desc[UR8][R60.64], R65 ;  /* 0x000000413c007986 */ /* 0x0001e2000c101908 */
[----:B------:R-:W-:Y:S05]  /*32b0*/  @!P1 BRA `(.L_x_358) ;  /* 0xffffffd000a49947 */ /* 0x000fea000383ffff */
[----:B------:R-:W-:Y:S05]  /*32c0*/  EXIT ;  /* 0x000000000000794d */ /* 0x000fea0003800000 */
.L_x_359:
        /* <DEDUP_REMOVED lines=11> */
.L_x_1047:


//--------------------- .text._ZN10layer_norm13ln_fwd_kernelINS_13Kernel_traitsI13__nv_bfloat16S2_S2_fjLj15360ELj2ELj1ELj4ELj8ENS_18Kernel_traits_baseILj15360ES2_S2_S2_fjLj128EEEEEEEvNS_9FwdParamsE --------------------------
	.section	.text._ZN10layer_norm13ln_fwd_kernelINS_13Kernel_traitsI13__nv_bfloat16S2_S2_fjLj15360ELj2ELj1ELj4ELj8ENS_18Kernel_traits_baseILj15360ES2_S2_S2_fjLj128EEEEEEEvNS_9FwdParamsE,"ax",@progbits
	.align	128
        .global         _ZN10layer_norm13ln_fwd_kernelINS_13Kernel_traitsI13__nv_bfloat16S2_S2_fjLj15360ELj2ELj1ELj4ELj8ENS_18Kernel_traits_baseILj15360ES2_S2_S2_fjLj128EEEEEEEvNS_9FwdParamsE
        .type           _ZN10layer_norm13ln_fwd_kernelINS_13Kernel_traitsI13__nv_bfloat16S2_S2_fjLj15360ELj2ELj1ELj4ELj8ENS_18Kernel_traits_baseILj15360ES2_S2_S2_fjLj128EEEEEEEvNS_9FwdParamsE,@function
        .size           _ZN10layer_norm13ln_fwd_kernelINS_13Kernel_traitsI13__nv_bfloat16S2_S2_fjLj15360ELj2ELj1ELj4ELj8ENS_18Kernel_traits_baseILj15360ES2_S2_S2_fjLj128EEEEEEEvNS_9FwdParamsE,(.L_x_1048 - _ZN10layer_norm13ln_fwd_kernelINS_13Kernel_traitsI13__nv_bfloat16S2_S2_fjLj15360ELj2ELj1ELj4ELj8ENS_18Kernel_traits_baseILj15360ES2_S2_S2_fjLj128EEEEEEEvNS_9FwdParamsE)
        .other          _ZN10layer_norm13ln_fwd_kernelINS_13Kernel_traitsI13__nv_bfloat16S2_S2_fjLj15360ELj2ELj1ELj4ELj8ENS_18Kernel_traits_baseILj15360ES2_S2_S2_fjLj128EEEEEEEvNS_9FwdParamsE,@"STO_CUDA_ENTRY STV_DEFAULT"
_ZN10layer_norm13ln_fwd_kernelINS_13Kernel_traitsI13__nv_bfloat16S2_S2_fjLj15360ELj2ELj1ELj4ELj8ENS_18Kernel_traits_baseILj15360ES2_S2_S2_fjLj128EEEEEEEvNS_9FwdParamsE:
.text._ZN10layer_norm13ln_fwd_kernelINS_13Kernel_traitsI13__nv_bfloat16S2_S2_fjLj15360ELj2ELj1ELj4ELj8ENS_18Kernel_traits_baseILj15360ES2_S2_S2_fjLj128EEEEEEEvNS_9FwdParamsE:
        /* <DEDUP_REMOVED lines=45> */
[----:B------:R-:W-:-:S04]  /*02d0*/  LOP3.LUT R0, R116, 0x1f, RZ, 0xc0, !PT ;  /* 0x0000001f74007812 */ /* 0x000fc800078ec0ff */
[----:B------:R-:W-:Y:S01]  /*02e0*/  LOP3.LUT P0, RZ, R0, 0x1, R67, 0xf8, !PT ;  /* 0x0000000100ff7812 */ /* 0x000fe2000780f843 */
[----:B------:R-:W-:Y:S01]  /*02f0*/  IMAD.MOV.U32 R178, RZ, RZ, RZ ;  /* 0x000000ffffb27224 */ /* 0x000fe200078e00ff */
        /* <DEDUP_REMOVED lines=121> */
[----:B------:R-:W-:-:S07]  /*0a90*/  PRMT R176, R176, 0x5410, R176 ;  /* 0x00005410b0b07816 */ /* 0x000fce00000000b0 */
.L_x_366:
[----:B------:R-:W0:Y:S01]  /*0aa0*/  S2R R193, SR_CTAID.X ;  /* 0x0000000000c17919 */ /* 0x000e220000002500 */
[----:B---3--:R-:W1:Y:S01]  /*0ab0*/  LDC.64 R76, c[0x0][0x390] ;  /* 0x0000e400ff4c7b82 */ /* 0x008e620000000a00 */
[----:B------:R-:W-:Y:S02]  /*0ac0*/  LOP3.LUT R0, R116, 0x7f, RZ, 0xc0, !PT ;  /* 0x0000007f74007812 */ /* 0x000fe400078ec0ff */
[----:B0-----:R-:W-:-:S04]  /*0ad0*/  SHF.L.U32 R63, R193, 0x7, RZ ;  /* 0x00000007c13f7819 */ /* 0x001fc800000006ff */
[----:B------:R-:W-:-:S05]  /*0ae0*/  LOP3.LUT R0, R0, 0x80, R63, 0xf8, !PT ;  /* 0x0000008000007812 */ /* 0x000fca00078ef83f */
[----:B------:R-:W-:-:S04]  /*0af0*/  IMAD R191, R177, 0xf00, R0 ;  /* 0x00000f00b1bf7824 */ /* 0x000fc800078e0200 */
[----:B-1----:R-:W-:-:S06]  /*0b00*/  IMAD.WIDE.U32 R90, R191, 0x8, R76 ;  /* 0x00000008bf5a7825 */ /* 0x002fcc00078e004c */
[----:B------:R-:W2:Y:S01]  /*0b10*/  LDG.E.64 R90, desc[UR4][R90.64] ;  /* 0x000000045a5a7981 */ /* 0x000ea2000c1e1b00 */
[----:B------:R-:W-:-:S04]  /*0b20*/  VIADD R97, R191, 0x100 ;  /* 0x00000100bf617836 */ /* 0x000fc80000000000 */
[----:B------:R-:W-:-:S06]  /*0b30*/  IMAD.WIDE.U32 R88, R97, 0x8, R76 ;  /* 0x0000000861587825 */ /* 0x000fcc00078e004c */
[----:B------:R-:W3:Y:S01]  /*0b40*/  LDG.E.64 R88, desc[UR4][R88.64] ;  /* 0x0000000458587981 */ /* 0x000ee2000c1e1b00 */
[----:B------:R-:W-:-:S05]  /*0b50*/  IADD3 R99, PT, PT, R191, 0x200, RZ ;  /* 0x00000200bf637810 */ /* 0x000fca0007ffe0ff */
[----:B------:R-:W-:-:S06]  /*0b60*/  IMAD.WIDE.U32 R78, R99, 0x8, R76 ;  /* 0x00000008634e7825 */ /* 0x000fcc00078e004c */
[----:B------:R-:W4:Y:S01]  /*0b70*/  LDG.E.64 R78, desc[UR4][R78.64] ;  /* 0x000000044e4e7981 */ /* 0x000f22000c1e1b00 */
[----:B------:R-:W-:-:S04]  /*0b80*/  VIADD R101, R191, 0x300 ;  /* 0x00000300bf657836 */ /* 0x000fc80000000000 */
[----:B------:R-:W-:Y:S01]  /*0b90*/  IMAD.WIDE.U32 R80, R101, 0x8, R76 ;  /* 0x0000000865507825 */ /* 0x000fe200078e004c */
[----:B------:R-:W-:-:S05]  /*0ba0*/  IADD3 R103, PT, PT, R191, 0x400, RZ ;  /* 0x00000400bf677810 */ /* 0x000fca0007ffe0ff */
[----:B------:R-:W5:Y:S01]  /*0bb0*/  LDG.E.64 R80, desc[UR4][R80.64] ;  /* 0x0000000450507981 */ /* 0x000f62000c1e1b00 */
[----:B------:R-:W-:-:S06]  /*0bc0*/  IMAD.WIDE.U32 R82, R103, 0x8, R76 ;  /* 0x0000000867527825 */ /* 0x000fcc00078e004c */
[----:B------:R-:W5:Y:S01]  /*0bd0*/  LDG.E.64 R82, desc[UR4][R82.64] ;  /* 0x0000000452527981 */ /* 0x000f62000c1e1b00 */
        /* <DEDUP_REMOVED lines=30> */
[----:B------:R-:W-:Y:S01]  /*0dc0*/  LOP3.LUT P2, RZ, R116, 0x1f, RZ, 0xc0, !PT ;  /* 0x0000001f74ff7812 */ /* 0x000fe2000784c0ff */
[----:B------:R-:W-:Y:S01]  /*0dd0*/  BSSY.RECONVERGENT B0, `(.L_x_360) ;  /* 0x0000132000007945 */ /* 0x000fe20003800200 */
[----:B------:R-:W-:Y:S01]  /*0de0*/  IMAD.MOV.U32 R195, RZ, RZ, RZ ;  /* 0x000000ffffc37224 */ /* 0x000fe200078e00ff */
[----:B------:R-:W0:Y:S02]  /*0df0*/  S2R R116, SR_TID.X ;  /* 0x0000000000747919 */ /* 0x000e240000002100 */
[----:B0-----:R-:W-:-:S04]  /*0e00*/  LOP3.LUT R212, R116, 0x1f, RZ, 0xc0, !PT ;  /* 0x0000001f74d47812 */ /* 0x001fc800078ec0ff */
[----:B------:R-:W-:Y:S02]  /*0e10*/  ISETP.GT.U32.AND P3, PT, R212, 0x3, PT ;  /* 0x00000003d400780c */ /* 0x000fe40003f64070 */
[C-C-:B--2---:R-:W-:Y:S01]  /*0e20*/  SHF.R.U64 R205, R90.reuse, 0x10, R91.reuse ;  /* 0x000000105acd7819 */ /* 0x144fe2000000125b */
[----:B------:R-:W-:Y:S01]  /*0e30*/  IMAD.U32 R92, R90, 0x10000, RZ ;  /* 0x000100005a5c7824 */ /* 0x000fe200078e00ff */
[----:B------:R-:W-:Y:S01]  /*0e40*/  SHF.R.U32.HI R206, RZ, 0x10, R91 ;  /* 0x00000010ffce7819 */ /* 0x000fe2000001165b */
[----:B------:R-:W-:Y:S01]  /*0e50*/  IMAD.U32 R204, R91, 0x10000, RZ ;  /* 0x000100005bcc7824 */ /* 0x000fe200078e00ff */
[----:B------:R-:W-:Y:S01]  /*0e60*/  SHF.L.U32 R205, R205, 0x10, RZ ;  /* 0x00000010cdcd7819 */ /* 0x000fe200000006ff */
[----:B------:R-:W-:Y:S01]  /*0e70*/  FADD.FTZ R0, RZ, R92 ;  /* 0x0000005cff007221 */ /* 0x000fe20000010000 */
[----:B------:R-:W-:-:S03]  /*0e80*/  SHF.L.U32 R206, R206, 0x10, RZ ;  /* 0x00000010cece7819 */ /* 0x000fc600000006ff */
[----:B------:R-:W-:Y:S01]  /*0e90*/  FADD.FTZ R91, R205, R0 ;  /* 0x00000000cd5b7221 */ /* 0x000fe20000010000 */
[C---:B---3--:R-:W-:Y:S01]  /*0ea0*/  IMAD.U32 R207, R88.reuse, 0x10000, RZ ;  /* 0x0001000058cf7824 */ /* 0x048fe200078e00ff */
[----:B------:R-:W-:Y:S02]  /*0eb0*/  SHF.R.U64 R88, R88, 0x10, R89 ;  /* 0x0000001058587819 */ /* 0x000fe40000001259 */
[----:B------:R-:W-:Y:S01]  /*0ec0*/  FADD.FTZ R91, R204, R91 ;  /* 0x0000005bcc5b7221 */ /* 0x000fe20000010000 */
[----:B------:R-:W-:Y:S01]  /*0ed0*/  SHF.R.U32.HI R95, RZ, 0x10, R89 ;  /* 0x00000010ff5f7819 */ /* 0x000fe20000011659 */
[----:B------:R-:W-:Y:S01]  /*0ee0*/  IMAD.U32 R90, R89, 0x10000, RZ ;  /* 0x00010000595a7824 */ /* 0x000fe200078e00ff */
[----:B------:R-:W-:Y:S01]  /*0ef0*/  SHF.L.U32 R88, R88, 0x10, RZ ;  /* 0x0000001058587819 */ /* 0x000fe200000006ff */
[----:B------:R-:W-:Y:S01]  /*0f00*/  FADD.FTZ R0, R206, R91 ;  /* 0x0000005bce007221 */ /* 0x000fe20000010000 */
[----:B------:R-:W-:-:S03]  /*0f10*/  SHF.L.U32 R95, R95, 0x10, RZ ;  /* 0x000000105f5f7819 */ /* 0x000fc600000006ff */
[----:B------:R-:W-:Y:S01]  /*0f20*/  FADD.FTZ R91, R207, R0 ;  /* 0x00000000cf5b7221 */ /* 0x000fe20000010000 */
[C---:B----4-:R-:W-:Y:S01]  /*0f30*/  SHF.R.U64 R184, R78.reuse, 0x10, R79 ;  /* 0x000000104eb87819 */ /* 0x050fe2000000124f */
[----:B------:R-:W-:Y:S02]  /*0f40*/  IMAD.U32 R98, R78, 0x10000, RZ ;  /* 0x000100004e627824 */ /* 0x000fe400078e00ff */
[----:B------:R-:W-:Y:S01]  /*0f50*/  FADD.FTZ R91, R88, R91 ;  /* 0x0000005b585b7221 */ /* 0x000fe20000010000 */
[----:B------:R-:W-:Y:S01]  /*0f60*/  IMAD.U32 R78, R79, 0x10000, RZ ;  /* 0x000100004f4e7824 */ /* 0x000fe200078e00ff */
[----:B------:R-:W-:Y:S02]  /*0f70*/  SHF.L.U32 R184, R184, 0x10, RZ ;  /* 0x00000010b8b87819 */ /* 0x000fe400000006ff */
[----:B------:R-:W-:-:S04]  /*0f80*/  FADD.FTZ R0, R90, R91 ;  /* 0x0000005b5a007221 */ /* 0x000fc80000010000 */
[----:B------:R-:W-:Y:S01]  /*0f90*/  FADD.FTZ R89, R95, R0 ;  /* 0x000000005f597221 */ /* 0x000fe20000010000 */
[----:B------:R-:W-:Y:S01]  /*0fa0*/  SHF.R.U32.HI R0, RZ, 0x10, R79 ;  /* 0x00000010ff007819 */ /* 0x000fe2000001164f */
[C---:B-----5:R-:W-:Y:S01]  /*0fb0*/  IMAD.U32 R91, R80.reuse, 0x10000, RZ ;  /* 0x00010000505b7824 */ /* 0x060fe200078e00ff */
[----:B------:R-:W-:Y:S01]  /*0fc0*/  SHF.R.U64 R115, R80, 0x10, R81 ;  /* 0x0000001050737819 */ /* 0x000fe20000001251 */
[----:B------:R-:W-:Y:S01]  /*0fd0*/  FADD.FTZ R89, R98, R89 ;  /* 0x0000005962597221 */ /* 0x000fe20000010000 */
[----:B------:R-:W-:Y:S01]  /*0fe0*/  SHF.R.U32.HI R80, RZ, 0x10, R81 ;  /* 0x00000010ff507819 */ /* 0x000fe20000011651 */
[----:B------:R-:W-:Y:S01]  /*0ff0*/  IMAD.U32 R113, R81, 0x10000, RZ ;  /* 0x0001000051717824 */ /* 0x000fe200078e00ff */
[----:B------:R-:W-:Y:S01]  /*1000*/  SHF.L.U32 R115, R115, 0x10, RZ ;  /* 0x0000001073737819 */ /* 0x000fe200000006ff */
[----:B------:R-:W-:Y:S01]  /*1010*/  FADD.FTZ R79, R184, R89 ;  /* 0x00000059b84f7221 */ /* 0x000fe20000010000 */
[----:B------:R-:W-:Y:S01]  /*1020*/  SHF.L.U32 R89, R0, 0x10, RZ ;  /* 0x0000001000597819 */ /* 0x000fe200000006ff */
[----:B------:R-:W-:Y:S01]  /*1030*/  IMAD.U32 R81, R82, 0x10000, RZ ;  /* 0x0001000052517824 */ /* 0x000fe200078e00ff */
[----:B------:R-:W-:Y:S01]  /*1040*/  SHF.L.U32 R80, R80, 0x10, RZ ;  /* 0x0000001050507819 */ /* 0x000fe200000006ff */
[----:B------:R-:W-:Y:S01]  /*1050*/  FADD.FTZ R0, R78, R79 ;  /* 0x0000004f4e007221 */ /* 0x000fe20000010000 */
[--C-:B------:R-:W-:Y:S01]  /*1060*/  SHF.R.U64 R112, R82, 0x10, R83.reuse ;  /* 0x0000001052707819 */ /* 0x100fe20000001253 */
[----:B------:R-:W-:Y:S01]  /*1070*/  IMAD.U32 R96, R83, 0x10000, RZ ;  /* 0x0001000053607824 */ /* 0x000fe200078e00ff */
[----:B------:R-:W-:Y:S01]  /*1080*/  SHF.R.U32.HI R190, RZ, 0x10, R83 ;  /* 0x00000010ffbe7819 */ /* 0x000fe20000011653 */
[----:B------:R-:W-:Y:S01]  /*1090*/  FADD.FTZ R0, R89, R0 ;  /* 0x0000000059007221 */ /* 0x000fe20000010000 */
[----:B------:R-:W-:-:S02]  /*10a0*/  SHF.L.U32 R112, R112, 0x10, RZ ;  /* 0x0000001070707819 */ /* 0x000fc400000006ff */
[----:B------:R-:W-:Y:S01]  /*10b0*/  SHF.L.U32 R190, R190, 0x10, RZ ;  /* 0x00000010bebe7819 */ /* 0x000fe200000006ff */
[----:B------:R-:W-:Y:S01]  /*10c0*/  FADD.FTZ R0, R91, R0 ;  /* 0x000000005b007221 */ /* 0x000fe20000010000 */
[C-C-:B------:R-:W-:Y:S01]  /*10d0*/  SHF.R.U64 R114, R84.reuse, 0x10, R85.reuse ;  /* 0x0000001054727819 */ /* 0x140fe20000001255 */
[----:B------:R-:W-:Y:S01]  /*10e0*/  IMAD.U32 R82, R84, 0x10000, RZ ;  /* 0x0001000054527824 */ /* 0x000fe200078e00ff */
[----:B------:R-:W-:Y:S01]  /*10f0*/  SHF.R.U32.HI R196, RZ, 0x10, R85 ;  /* 0x00000010ffc47819 */ /* 0x000fe20000011655 */
[----:B------:R-:W-:Y:S01]  /*1100*/  FADD.FTZ R0, R115, R0 ;  /* 0x0000000073007221 */ /* 0x000fe20000010000 */
[----:B------:R-:W-:Y:S01]  /*1110*/  SHF.L.U32 R114, R114, 0x10, RZ ;  /* 0x0000001072727819 */ /* 0x000fe200000006ff */
[----:B------:R-:W-:Y:S01]  /*1120*/  IMAD.U32 R110, R85, 0x10000, RZ ;  /* 0x00010000556e7824 */ /* 0x000fe200078e00ff */
[----:B------:R-:W-:Y:S01]  /*1130*/  SHF.L.U32 R196, R196, 0x10, RZ ;  /* 0x00000010c4c47819 */ /* 0x000fe200000006ff */
[----:B------:R-:W-:Y:S01]  /*1140*/  FADD.FTZ R79, R113, R0 ;  /* 0x00000000714f7221 */ /* 0x000fe20000010000 */
[C---:B------:R-:W-:Y:S01]  /*1150*/  SHF.R.U64 R83, R86.reuse, 0x10, R87 ;  /* 0x0000001056537819 */ /* 0x040fe20000001257 */
[----:B------:R-:W-:Y:S01]  /*1160*/  IMAD.U32 R188, R86, 0x10000, RZ ;  /* 0x0001000056bc7824 */ /* 0x000fe200078e00ff */
[----:B------:R-:W-:Y:S01]  /*1170*/  SHF.L.U32 R84, R87, 0x10, RZ ;  /* 0x0000001057547819 */ /* 0x000fe200000006ff */
[----:B------:R-:W-:Y:S01]  /*1180*/  FADD.FTZ R0, R80, R79 ;  /* 0x0000004f50007221 */ /* 0x000fe20000010000 */
[----:B------:R-:W-:-:S02]  /*1190*/  SHF.L.U32 R83, R83, 0x10, RZ ;  /* 0x0000001053537819 */ /* 0x000fc400000006ff */
[----:B------:R-:W-:Y:S01]  /*11a0*/  SHF.R.U32.HI R180, RZ, 0x10, R87 ;  /* 0x00000010ffb47819 */ /* 0x000fe20000011657 */
[----:B------:R-:W-:Y:S01]  /*11b0*/  FADD.FTZ R79, R81, R0 ;  /* 0x00000000514f7221 */ /* 0x000fe20000010000 */
[C---:B------:R-:W-:Y:S02]  /*11c0*/  SHF.L.U32 R182, R62.reuse, 0x10, RZ ;  /* 0x000000103eb67819 */ /* 0x040fe400000006ff */
[----:B------:R-:W-:Y:S01]  /*11d0*/  SHF.R.U64 R186, R62, 0x10, R63 ;  /* 0x000000103eba7819 */ /* 0x000fe2000000123f */
[----:B------:R-:W-:Y:S01]  /*11e0*/  FADD.FTZ R79, R112, R79 ;  /* 0x0000004f704f7221 */ /* 0x000fe20000010000 */
[----:B------:R-:W-:Y:S02]  /*11f0*/  IMAD.U32 R180, R180, 0x10000, RZ ;  /* 0x00010000b4b47824 */ /* 0x000fe400078e00ff */
[----:B------:R-:W-:Y:S01]  /*1200*/  SHF.L.U32 R186, R186, 0x10, RZ ;  /* 0x00000010baba7819 */ /* 0x000fe200000006ff */
[----:B------:R-:W-:Y:S01]  /*1210*/  FADD.FTZ R79, R96, R79 ;  /* 0x0000004f604f7221 */ /* 0x000fe20000010000 */
[----:B------:R-:W-:-:S02]  /*1220*/  SHF.L.U32 R86, R64, 0x10, RZ ;  /* 0x0000001040567819 */ /* 0x000fc400000006ff */
[----:B------:R-:W-:Y:S01]  /*1230*/  SHF.R.U64 R100, R64, 0x10, R65 ;  /* 0x0000001040647819 */ /* 0x000fe20000001241 */
[----:B------:R-:W-:Y:S01]  /*1240*/  FADD.FTZ R79, R190, R79 ;  /* 0x0000004fbe4f7221 */ /* 0x000fe20000010000 */
[----:B------:R-:W-:Y:S02]  /*1250*/  SHF.L.U32 R108, R65, 0x10, RZ ;  /* 0x00000010416c7819 */ /* 0x000fe400000006ff */
[----:B------:R-:W-:Y:S01]  /*1260*/  SHF.R.U32.HI R87, RZ, 0x10, R65 ;  /* 0x00000010ff577819 */ /* 0x000fe20000011641 */
[----:B------:R-:W-:Y:S01]  /*1270*/  FADD.FTZ R79, R82, R79 ;  /* 0x0000004f524f7221 */ /* 0x000fe20000010000 */
[----:B------:R-:W-:Y:S02]  /*1280*/  IMAD.U32 R100, R100, 0x10000, RZ ;  /* 0x0001000064647824 */ /* 0x000fe400078e00ff */
        /* <DEDUP_REMOVED lines=15> */
[----:B------:R-:W-:Y:S01]  /*1380*/  IMAD.U32 R68, R69, 0x10000, RZ ;  /* 0x0001000045447824 */ /* 0x000fe200078e00ff */
[----:B------:R-:W-:-:S02]  /*1390*/  SHF.R.U32.HI R69, RZ, 0x10, R69 ;  /* 0x00000010ff457819 */ /* 0x000fc40000011645 */
[----:B------:R-:W-:Y:S01]  /*13a0*/  FADD.FTZ R79, R84, R79 ;  /* 0x0000004f544f7221 */ /* 0x000fe20000010000 */
[----:B------:R-:W-:Y:S02]  /*13b0*/  SHF.L.U32 R192, R70, 0x10, RZ ;  /* 0x0000001046c07819 */ /* 0x000fe400000006ff */
[----:B------:R-:W-:Y:S01]  /*13c0*/  SHF.L.U32 R69, R69, 0x10, RZ ;  /* 0x0000001045457819 */ /* 0x000fe200000006ff */
[----:B------:R-:W-:Y:S01]  /*13d0*/  FADD.FTZ R79, R180, R79 ;  /* 0x0000004fb44f7221 */ /* 0x000fe20000010000 */
[----:B------:R-:W-:Y:S01]  /*13e0*/  SHF.R.U64 R197, R70, 0x10, R71 ;  /* 0x0000001046c57819 */ /* 0x000fe20000001247 */
[----:B------:R-:W-:Y:S01]  /*13f0*/  IMAD.U32 R198, R72, 0x10000, RZ ;  /* 0x0001000048c67824 */ /* 0x000fe200078e00ff */
[----:B------:R-:W-:Y:S01]  /*1400*/  SHF.L.U32 R70, R71, 0x10, RZ ;  /* 0x0000001047467819 */ /* 0x000fe200000006ff */
[----:B------:R-:W-:Y:S01]  /*1410*/  FADD.FTZ R85, R182, R79 ;  /* 0x0000004fb6557221 */ /* 0x000fe20000010000 */
[----:B------:R-:W-:Y:S01]  /*1420*/  IMAD.U32 R79, R63, 0x10000, RZ ;  /* 0x000100003f4f7824 */ /* 0x000fe200078e00ff */
[----:B------:R-:W-:Y:S01]  /*1430*/  SHF.R.U32.HI R63, RZ, 0x10, R63 ;  /* 0x00000010ff3f7819 */ /* 0x000fe2000001163f */
[----:B------:R-:W-:-:S02]  /*1440*/  IMAD.U32 R197, R197, 0x10000, RZ ;  /* 0x00010000c5c57824 */ /* 0x000fc400078e00ff */
[----:B------:R-:W-:Y:S01]  /*1450*/  FADD.FTZ R0, R186, R85 ;  /* 0x00000055ba007221 */ /* 0x000fe20000010000 */
[----:B------:R-:W-:Y:S02]  /*1460*/  SHF.R.U32.HI R71, RZ, 0x10, R71 ;  /* 0x00000010ff477819 */ /* 0x000fe40000011647 */
[----:B------:R-:W-:Y:S01]  /*1470*/  SHF.L.U32 R85, R63, 0x10, RZ ;  /* 0x000000103f557819 */ /* 0x000fe200000006ff */
[----:B------:R-:W-:Y:S01]  /*1480*/  FADD.FTZ R0, R79, R0 ;  /* 0x000000004f007221 */ /* 0x000fe20000010000 */
[----:B------:R-:W-:Y:S02]  /*1490*/  SHF.L.U32 R71, R71, 0x10, RZ ;  /* 0x0000001047477819 */ /* 0x000fe400000006ff */
[----:B------:R-:W-:Y:S01]  /*14a0*/  SHF.R.U64 R72, R72, 0x10, R73 ;  /* 0x0000001048487819 */ /* 0x000fe20000001249 */
[----:B------:R-:W-:Y:S01]  /*14b0*/  FADD.FTZ R63, R85, R0 ;  /* 0x00000000553f7221 */ /* 0x000fe20000010000 */
[----:B------:R-:W-:Y:S02]  /*14c0*/  SHF.L.U32 R199, R73, 0x10, RZ ;  /* 0x0000001049c77819 */ /* 0x000fe400000006ff */
[----:B------:R-:W-:Y:S01]  /*14d0*/  SHF.L.U32 R72, R72, 0x10, RZ ;  /* 0x0000001048487819 */ /* 0x000fe200000006ff */
[----:B------:R-:W-:Y:S01]  /*14e0*/  FADD.FTZ R63, R86, R63 ;  /* 0x0000003f563f7221 */ /* 0x000fe20000010000 */
[----:B------:R-:W-:-:S02]  /*14f0*/  SHF.R.U32.HI R73, RZ, 0x10, R73 ;  /* 0x00000010ff497819 */ /* 0x000fc40000011649 */
[----:B------:R-:W-:Y:S01]  /*1500*/  SHF.L.U32 R200, R74, 0x10, RZ ;  /* 0x000000104ac87819 */ /* 0x000fe200000006ff */
[----:B------:R-:W-:Y:S01]  /*1510*/  FADD.FTZ R63, R100, R63 ;  /* 0x0000003f643f7221 */ /* 0x000fe20000010000 */
[----:B------:R-:W-:Y:S01]  /*1520*/  SHF.R.U64 R201, R74, 0x10, R75 ;  /* 0x000000104ac97819 */ /* 0x000fe2000000124b */
[----:B------:R-:W-:Y:S01]  /*1530*/  IMAD.U32 R73, R73, 0x10000, RZ ;  /* 0x0001000049497824 */ /* 0x000fe200078e00ff */
[----:B------:R-:W-:Y:S01]  /*1540*/  SHF.L.U32 R202, R76, 0x10, RZ ;  /* 0x000000104cca7819 */ /* 0x000fe200000006ff */
[----:B------:R-:W-:Y:S01]  /*1550*/  FADD.FTZ R0, R108, R63 ;  /* 0x0000003f6c007221 */ /* 0x000fe20000010000 */
[----:B------:R-:W-:Y:S01]  /*1560*/  SHF.L.U32 R201, R201, 0x10, RZ ;  /* 0x00000010c9c97819 */ /* 0x000fe200000006ff */
[----:B------:R-:W-:Y:S01]  /*1570*/  IMAD.U32 R74, R75, 0x10000, RZ ;  /* 0x000100004b4a7824 */ /* 0x000fe200078e00ff */
[----:B------:R-:W-:Y:S01]  /*1580*/  SHF.R.U32.HI R75, RZ, 0x10, R75 ;  /* 0x00000010ff4b7819 */ /* 0x000fe2000001164b */
[----:B------:R-:W-:Y:S01]  /*1590*/  FADD.FTZ R0, R87, R0 ;  /* 0x0000000057007221 */ /* 0x000fe20000010000 */
[----:B------:R-:W-:-:S02]  /*15a0*/  SHF.R.U64 R203, R76, 0x10, R77 ;  /* 0x000000104ccb7819 */ /* 0x000fc4000000124d */
[----:B------:R-:W-:Y:S01]  /*15b0*/  SHF.L.U32 R75, R75, 0x10, RZ ;  /* 0x000000104b4b7819 */ /* 0x000fe200000006ff */
[----:B------:R-:W-:Y:S01]  /*15c0*/  FADD.FTZ R63, R93, R0 ;  /* 0x000000005d3f7221 */ /* 0x000fe20000010000 */
[----:B------:R-:W-:Y:S01]  /*15d0*/  SHF.L.U32 R76, R77, 0x10, RZ ;  /* 0x000000104d4c7819 */ /* 0x000fe200000006ff */
[----:B------:R-:W-:Y:S01]  /*15e0*/  IMAD.U32 R203, R203, 0x10000, RZ ;  /* 0x00010000cbcb7824 */ /* 0x000fe200078e00ff */
[----:B------:R-:W-:Y:S01]  /*15f0*/  SHF.R.U32.HI R77, RZ, 0x10, R77 ;  /* 0x00000010ff4d7819 */ /* 0x000fe2000001164d */
        /* <DEDUP_REMOVED lines=175> */
.L_x_361:
[----:B------:R-:W-:Y:S05]  /*20f0*/  BSYNC.RECONVERGENT B0 ;  /* 0x0000000000007941 */ /* 0x000fea0003800200 */
.L_x_360:
[----:B------:R-:W-:Y:S01]  /*2100*/  BAR.SYNC.DEFER_BLOCKING 0x0 ;  /* 0x0000000000007b1d */ /* 0x000fe20000010000 */
[----:B0-----:R-:W-:-:S05]  /*2110*/  CS2R R62, SRZ ;  /* 0x00000000003e7805 */ /* 0x001fca000001ff00 */
[----:B------:R-:W-:Y:S04]  /*2120*/  BSSY.RECONVERGENT B0, `(.L_x_362) ;  /* 0x000000b000007945 */ /* 0x000fe80003800200 */
[----:B------:R-:W-:Y:S05]  /*2130*/  @P3 BRA `(.L_x_363) ;  /* 0x0000000000243947 */ /* 0x000fea0003800000 */
[----:B------:R-:W0:Y:S01]  /*2140*/  S2R R63, SR_CgaCtaId ;  /* 0x00000000003f7919 */ /* 0x000e220000008800 */
[----:B------:R-:W-:Y:S01]  /*2150*/  MOV R62, 0x400 ;  /* 0x00000400003e7802 */ /* 0x000fe20000000f00 */
[----:B------:R-:W-:Y:S02]  /*2160*/  IMAD.SHL.U32 R0, R116, 0x8, RZ ;  /* 0x0000000874007824 */ /* 0x000fe400078e00ff */
[----:B------:R-:W-:-:S03]  /*2170*/  IMAD.MOV.U32 R195, RZ, RZ, 0x44f00000 ;  /* 0x44f00000ffc37424 */ /* 0x000fc600078e00ff */
[----:B------:R-:W-:Y:S02]  /*2180*/  LOP3.LUT R0, R0, 0xf8, RZ, 0xc0, !PT ;  /* 0x000000f800007812 */ /* 0x000fe400078ec0ff */
[----:B0-----:R-:W-:-:S04]  /*2190*/  LEA R63, R63, R62, 0x18 ;  /* 0x0000003e3f3f7211 */ /* 0x001fc800078ec0ff */
[----:B------:R-:W-:-:S04]  /*21a0*/  @P1 IADD3 R63, PT, PT, R63, 0x20, RZ ;  /* 0x000000203f3f1810 */ /* 0x000fc80007ffe0ff */
[----:B------:R-:W-:-:S05]  /*21b0*/  IADD3 R0, PT, PT, R63, R0, RZ ;  /* 0x000000003f007210 */ /* 0x000fca0007ffe0ff */
[----:B------:R0:W1:Y:S02]  /*21c0*/  LDS.64 R62, [R0] ;  /* 0x00000000003e7984 */ /* 0x0000640000000a00 */
.L_x_363:
[----:B------:R-:W-:Y:S05]  /*21d0*/  BSYNC.RECONVERGENT B0 ;  /* 0x0000000000007941 */ /* 0x000fea0003800200 */
.L_x_362:
        /* <DEDUP_REMOVED lines=22> */
[----:B0-----:R-:W-:Y:S01]  /*2340*/  FADD.FTZ R195, R65, -R62 ;  /* 0x8000003e41c37221 */ /* 0x001fe20000010000 */
[----:B------:R-:W-:-:S03]  /*2350*/  FMUL.FTZ R211, R209, R62 ;  /* 0x0000003ed1d37220 */ /* 0x000fc60000410000 */
[----:B------:R-:W-:Y:S01]  /*2360*/  FMUL.FTZ R195, R195, R195 ;  /* 0x000000c3c3c37220 */ /* 0x000fe20000410000 */
[----:B---3--:R-:W-:-:S03]  /*2370*/  FADD.FTZ R62, R64, R63 ;  /* 0x0000003f403e7221 */ /* 0x008fc60000010000 */
[C---:B------:R-:W-:Y:S01]  /*2380*/  FMUL.FTZ R208, R66.reuse, R195 ;  /* 0x000000c342d07220 */ /* 0x040fe20000410000 */
[----:B------:R-:W-:Y:S01]  /*2390*/  FFMA.FTZ R66, R66, R65, R211 ;  /* 0x0000004142427223 */ /* 0x000fe200000100d3 */
[----:B--2---:R-:W-:Y:S02]  /*23a0*/  SHF.L.U32 R195, R0, 0x1, RZ ;  /* 0x0000000100c37819 */ /* 0x004fe400000006ff */
[----:B------:R-:W-:Y:S01]  /*23b0*/  FMUL.FTZ R208, R209, R208 ;  /* 0x000000d0d1d07220 */ /* 0x000fe20000410000 */
[----:B-1----:R-:W-:-:S03]  /*23c0*/  FMUL.FTZ R66, R67, R66 ;  /* 0x0000004243427220 */ /* 0x002fc60000410000 */
        /* <DEDUP_REMOVED lines=9> */
[----:B------:R-:W-:Y:S01]  /*2460*/  LOP3.LUT R67, R193, 0x7ffffffe, RZ, 0xc0, !PT ;  /* 0x7ffffffec1437812 */ /* 0x000fe200078ec0ff */
[----:B------:R-:W-:Y:S01]  /*2470*/  IMAD.MOV R209, RZ, RZ, -R208 ;  /* 0x000000ffffd17224 */ /* 0x000fe200078e0ad0 */
[----:B------:R-:W-:Y:S02]  /*2480*/  LOP3.LUT R66, R66, R195, RZ, 0xc0, !PT ;  /* 0x000000c342427212 */ /* 0x000fe400078ec0ff */
[----:B------:R-:W-:-:S02]  /*2490*/  SHF.R.U32.HI R208, RZ, 0x1, R193 ;  /* 0x00000001ffd07819 */ /* 0x000fc400000116c1 */
[----:B------:R-:W-:Y:S02]  /*24a0*/  IADD3 R210, P3, PT, R66, R67, RZ ;  /* 0x0000004342d27210 */ /* 0x000fe40007f7e0ff */
[----:B------:R-:W-:Y:S02]  /*24b0*/  LOP3.LUT R67, R209, R0, RZ, 0xc0, !PT ;  /* 0x00000000d1437212 */ /* 0x000fe400078ec0ff */
[----:B------:R-:W-:Y:S02]  /*24c0*/  SHF.L.U32 R66, R193, 0x3, RZ ;  /* 0x00000003c1427819 */ /* 0x000fe400000006ff */
[----:B------:R-:W-:Y:S02]  /*24d0*/  IADD3.X R211, PT, PT, RZ, RZ, RZ, P3, !PT ;  /* 0x000000ffffd37210 */ /* 0x000fe40001ffe4ff */
[----:B------:R-:W-:Y:S02]  /*24e0*/  IADD3 R208, P4, PT, R208, R67, RZ ;  /* 0x00000043d0d07210 */ /* 0x000fe40007f9e0ff */
[----:B------:R-:W-:-:S02]  /*24f0*/  LOP3.LUT R66, R66, 0x8, RZ, 0xc0, !PT ;  /* 0x0000000842427812 */ /* 0x000fc400078ec0ff */
[----:B---3--:R-:W-:Y:S02]  /*2500*/  LEA R209, P3, R210, R64, 0x3 ;  /* 0x00000040d2d17211 */ /* 0x008fe400078618ff */
[----:B------:R-:W-:Y:S02]  /*2510*/  LEA.HI.X.SX32 R67, R67, RZ, 0x1, P4 ;  /* 0x000000ff43437211 */ /* 0x000fe400020f0eff */
[----:B0-----:R-:W-:Y:S02]  /*2520*/  LEA R64, P5, R208, UR6, 0x2 ;  /* 0x00000006d0407c11 */ /* 0x001fe4000f8a10ff */
[----:B------:R-:W-:Y:S01]  /*2530*/  IADD3 R66, P4, PT, R66, R209, RZ ;  /* 0x000000d142427210 */ /* 0x000fe20007f9e0ff */
[----:B------:R-:W-:Y:S01]  /*2540*/  IMAD.MOV.U32 R209, RZ, RZ, 0x1 ;  /* 0x00000001ffd17424 */ /* 0x000fe200078e00ff */
        /* <DEDUP_REMOVED lines=12> */
.L_x_365:
[----:B0-----:R-:W-:Y:S01]  /*2610*/  MOV R62, R64 ;  /* 0x00000040003e7202 */ /* 0x001fe20000000f00 */
[----:B------:R-:W-:-:S05]  /*2620*/  IMAD.MOV.U32 R63, RZ, RZ, R65 ;  /* 0x000000ffff3f7224 */ /* 0x000fca00078e0041 */
[----:B------:R-:W2:Y:S04]  /*2630*/  LDG.E.STRONG.GPU R62, desc[UR4][R62.64] ;  /* 0x000000043e3e7981 */ /* 0x000ea8000c1ef900 */
[----:B--2---:R-:W-:Y:S01]  /*2640*/  CCTL.IVALL ;  /* 0x00000000ff00798f */ /* 0x004fe20002000000 */
[----:B------:R-:W-:Y:S05]  /*2650*/  YIELD ;  /* 0x0000000000007946 */ /* 0x000fea0003800000 */
[----:B------:R-:W-:-:S13]  /*2660*/  ISETP.NE.AND P3, PT, R62, R211, PT ;  /* 0x000000d33e00720c */ /* 0x000fda0003f65270 */
[----:B------:R-:W-:Y:S05]  /*2670*/  @P3 BRA `(.L_x_365) ;  /* 0xfffffffc00e43947 */ /* 0x000fea000383ffff */
.L_x_364:
        /* <DEDUP_REMOVED lines=8> */
[----:B------:R-:W-:Y:S02]  /*2700*/  @!P2 LOP3.LUT R67, R66, 0xf8, RZ, 0xc0, !PT ;  /* 0x000000f84243a812 */ /* 0x000fe400078ec0ff */
[----:B------:R-:W-:-:S05]  /*2710*/  @!P2 IADD3 R64, P3, PT, R64, R193, RZ ;  /* 0x000000c14040a210 */ /* 0x000fca0007f7e0ff */
[----:B------:R-:W-:Y:S01]  /*2720*/  @!P2 IMAD.X R65, RZ, RZ, RZ, P3 ;  /* 0x000000ffff41a224 */ /* 0x000fe200018e06ff */
[----:B-1----:R-:W-:-:S04]  /*2730*/  @!P2 LEA R62, P3, R64, R62, 0x3 ;  /* 0x0000003e403ea211 */ /* 0x002fc800078618ff */
[----:B------:R-:W-:Y:S02]  /*2740*/  @!P2 LEA.HI.X R63, R64, R63, R65, 0x3, P3 ;  /* 0x0000003f403fa211 */ /* 0x000fe400018f1c41 */
[----:B------:R-:W-:Y:S02]  /*2750*/  CS2R R64, SRZ ;  /* 0x0000000000407805 */ /* 0x000fe4000001ff00 */
[----:B------:R-:W-:-:S04]  /*2760*/  @!P2 IADD3 R62, P3, PT, R67, R62, RZ ;  /* 0x0000003e433ea210 */ /* 0x000fc80007f7e0ff */
[----:B------:R-:W-:Y:S01]  /*2770*/  @!P2 IADD3.X R63, PT, PT, RZ, R63, RZ, P3, !PT ;  /* 0x0000003fff3fa210 */ /* 0x000fe20001ffe4ff */
[----:B------:R-:W-:Y:S06]  /*2780*/  BAR.SYNC.DEFER_BLOCKING 0x0 ;  /* 0x0000000000007b1d */ /* 0x000fec0000010000 */
[----:B------:R0:W3:Y:S01]  /*2790*/  @!P2 LDG.E.64 R64, desc[UR4][R62.64] ;  /* 0x000000043e40a981 */ /* 0x0000e2000c1e1b00 */
[----:B------:R-:W-:Y:S02]  /*27a0*/  HFMA2 R67, -RZ, RZ, 0, 0 ;  /* 0x00000000ff437431 */ /* 0x000fe400000001ff */
[----:B------:R-:W-:Y:S01]  /*27b0*/  @!P2 IMAD.MOV.U32 R67, RZ, RZ, 0x45f00000 ;  /* 0x45f00000ff43a424 */ /* 0x000fe200078e00ff */
[----:B------:R-:W-:-:S02]  /*27c0*/  PRMT R117, R60, 0x7610, R117 ;  /* 0x000076103c757816 */ /* 0x000fc40000000075 */
[----:B------:R-:W-:Y:S02]  /*27d0*/  PRMT R119, R58, 0x7610, R119 ;  /* 0x000076103a777816 */ /* 0x000fe40000000077 */
[----:B------:R-:W1:Y:S01]  /*27e0*/  SHFL.DOWN PT, R66, R67, 0x1, 0x1f ;  /* 0x08201f0043427f89 */ /* 0x000e6200000e0000 */
[----:B------:R-:W-:Y:S01]  /*27f0*/  PRMT R121, R56, 0x7610, R121 ;  /* 0x0000761038797816 */ /* 0x000fe20000000079 */
[----:B0-----:R-:W0:Y:S01]  /*2800*/  LDC R62, c[0x0][0x3d0] ;  /* 0x0000f400ff3e7b82 */ /* 0x001e220000000800 */
        /* <DEDUP_REMOVED lines=9> */
[----:B------:R-:W-:Y:S01]  /*28a0*/  PRMT R157, R20, 0x7610, R157 ;  /* 0x00007610149d7816 */ /* 0x000fe2000000009d */
[----:B-1----:R-:W-:Y:S01]  /*28b0*/  FADD.FTZ R195, R66, R67 ;  /* 0x0000004342c37221 */ /* 0x002fe20000010000 */
[----:B------:R-:W-:-:S02]  /*28c0*/  PRMT R159, R18, 0x7610, R159 ;  /* 0x00007610129f7816 */ /* 0x000fc4000000009f */
[----:B------:R-:W-:Y:S02]  /*28d0*/  PRMT R137, R40, 0x7610, R137 ;  /* 0x0000761028897816 */ /* 0x000fe40000000089 */
[----:B------:R-:W-:Y:S01]  /*28e0*/  PRMT R139, R38, 0x7610, R139 ;  /* 0x00007610268b7816 */ /* 0x000fe2000000008b */
[----:B------:R-:W1:Y:S01]  /*28f0*/  MUFU.RCP R195, R195 ;  /* 0x000000c300c37308 */ /* 0x000e620000001000 */
        /* <DEDUP_REMOVED lines=14> */
[----:B------:R-:W-:Y:S02]  /*29e0*/  IADD3 R178, PT, PT, R178, 0x1, RZ ;  /* 0x00000001b2b27810 */ /* 0x000fe40007ffe0ff */
[----:B------:R-:W-:-:S02]  /*29f0*/  PLOP3.LUT P1, PT, P1, PT, PT, 0x8, 0x80 ;  /* 0x000000000080781c */ /* 0x000fc40000f2e170 */
[----:B------:R-:W-:Y:S01]  /*2a00*/  LOP3.LUT R178, R178, 0x3, RZ, 0xc0, !PT ;  /* 0x00000003b2b27812 */ /* 0x000fe200078ec0ff */
[----:B---3--:R-:W3:Y:S04]  /*2a10*/  SHFL.DOWN PT, R193, R64, 0x1, 0x1f ;  /* 0x08201f0040c17f89 */ /* 0x008ee800000e0000 */
[----:B------:R-:W4:Y:S01]  /*2a20*/  SHFL.DOWN PT, R208, R65, 0x1, 0x1f ;  /* 0x08201f0041d07f89 */ /* 0x000f2200000e0000 */
[----:B---3--:R-:W-:-:S04]  /*2a30*/  FADD.FTZ R209, -R193, R64 ;  /* 0x00000040c1d17221 */ /* 0x008fc80000010100 */
[----:B------:R-:W-:Y:S01]  /*2a40*/  FMUL.FTZ R210, R209, R209 ;  /* 0x000000d1d1d27220 */ /* 0x000fe20000410000 */
[----:B----4-:R-:W-:-:S03]  /*2a50*/  FADD.FTZ R208, R208, R65 ;  /* 0x00000041d0d07221 */ /* 0x010fc60000010000 */
[----:B------:R-:W-:-:S04]  /*2a60*/  FMUL.FTZ R209, R210, R67 ;  /* 0x00000043d2d17220 */ /* 0x000fc80000410000 */
[C---:B------:R-:W-:Y:S01]  /*2a70*/  FMUL.FTZ R209, R66.reuse, R209 ;  /* 0x000000d142d17220 */ /* 0x040fe20000410000 */
[----:B------:R-:W-:-:S03]  /*2a80*/  FMUL.FTZ R66, R66, R193 ;  /* 0x000000c142427220 */ /* 0x000fc60000410000 */
[----:B-1----:R-:W-:Y:S01]  /*2a90*/  FFMA.FTZ R208, R195, R209, R208 ;  /* 0x000000d1c3d07223 */ /* 0x002fe200000100d0 */
[----:B------:R-:W-:-:S04]  /*2aa0*/  FFMA.FTZ R66, R67, R64, R66 ;  /* 0x0000004043427223 */ /* 0x000fc80000010042 */
[----:B------:R-:W0:Y:S01]  /*2ab0*/  SHFL.IDX PT, R63, R208, RZ, 0x1f ;  /* 0x00001fffd03f7589 */ /* 0x000e2200000e0000 */
[----:B------:R-:W-:-:S05]  /*2ac0*/  FMUL.FTZ R66, R195, R66 ;  /* 0x00000042c3427220 */ /* 0x000fca0000410000 */
[----:B------:R-:W1:Y:S01]  /*2ad0*/  SHFL.IDX PT, R193, R66, RZ, 0x1f ;  /* 0x00001fff42c17589 */ /* 0x000e6200000e0000 */
[----:B0-----:R-:W-:-:S06]  /*2ae0*/  FFMA.FTZ R195, R63, 6.5104170062113553286e-05, R62 ;  /* 0x388888893fc37823 */ /* 0x001fcc000001003e */
[----:B------:R-:W0:Y:S01]  /*2af0*/  MUFU.RSQ R195, R195 ;  /* 0x000000c300c37308 */ /* 0x000e220000001400 */
        /* <DEDUP_REMOVED lines=34> */
[----:B------:R-:W-:Y:S01]  /*2d20*/  FMUL.FTZ R95, R195, R206 ;  /* 0x000000cec35f7220 */ /* 0x000fe20000410000 */
[--C-:B------:R-:W-:Y:S01]  /*2d30*/  FADD.FTZ R88, R188, -R193.reuse ;  /* 0x800000c1bc587221 */ /* 0x100fe20000010000 */
[--C-:B------:R-:W-:Y:S01]  /*2d40*/  FADD.FTZ R206, R113, -R193.reuse ;  /* 0x800000c171ce7221 */ /* 0x100fe20000010000 */
[C---:B------:R-:W-:Y:S01]  /*2d50*/  FMUL.FTZ R113, R195.reuse, R184 ;  /* 0x000000b8c3717220 */ /* 0x040fe20000410000 */
[C---:B------:R-:W-:Y:S01]  /*2d60*/  FMUL.FTZ R207, R195.reuse, R70 ;  /* 0x00000046c3cf7220 */ /* 0x040fe20000410000 */
[----:B------:R-:W-:Y:S01]  /*2d70*/  FMUL.FTZ R184, R195, R114 ;  /* 0x00000072c3b87220 */ /* 0x000fe20000410000 */
[--C-:B------:R-:W-:Y:S01]  /*2d80*/  FADD.FTZ R70, R199, -R193.reuse ;  /* 0x800000c1c7467221 */ /* 0x100fe20000010000 */
[C---:B------:R-:W-:Y:S01]  /*2d90*/  FMUL.FTZ R114, R195.reuse, R88 ;  /* 0x00000058c3727220 */ /* 0x040fe20000410000 */
[----:B------:R-:W-:Y:S01]  /*2da0*/  FMUL.FTZ R63, R195, R62 ;  /* 0x0000003ec33f7220 */ /* 0x000fe20000410000 */
[--C-:B------:R-:W-:Y:S01]  /*2db0*/  FADD.FTZ R88, R83, -R193.reuse ;  /* 0x800000c153587221 */ /* 0x100fe20000010000 */
[C---:B------:R-:W-:Y:S01]  /*2dc0*/  FMUL.FTZ R81, R195.reuse, R112 ;  /* 0x00000070c3517220 */ /* 0x040fe20000410000 */
[C---:B------:R-:W-:Y:S01]  /*2dd0*/  FMUL.FTZ R112, R195.reuse, R190 ;  /* 0x000000bec3707220 */ /* 0x040fe20000410000 */
[--C-:B------:R-:W-:Y:S01]  /*2de0*/  FADD.FTZ R196, R196, -R193.reuse ;  /* 0x800000c1c4c47221 */ /* 0x100fe20000010000 */
[C---:B------:R-:W-:Y:S01]  /*2df0*/  FMUL.FTZ R70, R195.reuse, R70 ;  /* 0x00000046c3467220 */ /* 0x040fe20000410000 */
[--C-:B------:R-:W-:Y:S01]  /*2e00*/  FADD.FTZ R180, R180, -R193.reuse ;  /* 0x800000c1b4b47221 */ /* 0x100fe20000010000 */
[--C-:B------:R-:W-:Y:S01]  /*2e10*/  FADD.FTZ R190, R186, -R193.reuse ;  /* 0x800000c1babe7221 */ /* 0x100fe20000010000 */
[C---:B------:R-:W-:Y:S01]  /*2e20*/  FMUL.FTZ R62, R195.reuse, R208 ;  /* 0x000000d0c33e7220 */ /* 0x040fe20000410000 */
[C---:B------:R-:W-:Y:S01]  /*2e30*/  FMUL.FTZ R188, R195.reuse, R82 ;  /* 0x00000052c3bc7220 */ /* 0x040fe20000410000 */
[C---:B------:R-:W-:Y:S01]  /*2e40*/  FMUL.FTZ R186, R195.reuse, R88 ;  /* 0x00000058c3ba7220 */ /* 0x040fe20000410000 */
[----:B------:R-:W-:Y:S01]  /*2e50*/  F2FP.BF16.F32.PACK_AB R64, RZ, R64 ;  /* 0x00000040ff40723e */ /* 0x000fe200000010ff */
[C---:B------:R-:W-:Y:S01]  /*2e60*/  FMUL.FTZ R115, R195.reuse, R98 ;  /* 0x00000062c3737220 */ /* 0x040fe20000410000 */
[----:B------:R-:W-:Y:S01]  /*2e70*/  F2FP.BF16.F32.PACK_AB R63, RZ, R63 ;  /* 0x0000003fff3f723e */ /* 0x000fe200000010ff */
[----:B------:R-:W-:Y:S01]  /*2e80*/  FMUL.FTZ R82, R195, R110 ;  /* 0x0000006ec3527220 */ /* 0x000fe20000410000 */
[--C-:B------:R-:W-:Y:S01]  /*2e90*/  FADD.FTZ R88, R79, -R193.reuse ;  /* 0x800000c14f587221 */ /* 0x100fe20000010000 */
[C---:B------:R-:W-:Y:S01]  /*2ea0*/  FMUL.FTZ R205, R195.reuse, R72 ;  /* 0x00000048c3cd7220 */ /* 0x040fe20000410000 */
[C---:B------:R-:W-:Y:S01]  /*2eb0*/  FMUL.FTZ R98, R195.reuse, R206 ;  /* 0x000000cec3627220 */ /* 0x040fe20000410000 */
[----:B------:R-:W-:Y:S01]  /*2ec0*/  FMUL.FTZ R110, R195, R196 ;  /* 0x000000c4c36e7220 */ /* 0x000fe20000410000 */
[--C-:B------:R-:W-:Y:S01]  /*2ed0*/  FADD.FTZ R86, R86, -R193.reuse ;  /* 0x800000c156567221 */ /* 0x100fe20000010000 */
[--C-:B------:R-:W-:Y:S01]  /*2ee0*/  FADD.FTZ R102, R102, -R193.reuse ;  /* 0x800000c166667221 */ /* 0x100fe20000010000 */
[--C-:B------:R-:W-:Y:S01]  /*2ef0*/  FADD.FTZ R72, R73, -R193.reuse ;  /* 0x800000c149487221 */ /* 0x100fe20000010000 */
[C---:B------:R-:W-:Y:S01]  /*2f00*/  FMUL.FTZ R83, R195.reuse, R180 ;  /* 0x000000b4c3537220 */ /* 0x040fe20000410000 */
[--C-:B------:R-:W-:Y:S01]  /*2f10*/  FADD.FTZ R196, R100, -R193.reuse ;  /* 0x800000c164c47221 */ /* 0x100fe20000010000 */
[--C-:B------:R-:W-:Y:S01]  /*2f20*/  FADD.FTZ R206, R194, -R193.reuse ;  /* 0x800000c1c2ce7221 */ /* 0x100fe20000010000 */
[----:B------:R-:W-:Y:S01]  /*2f30*/  F2FP.BF16.F32.PACK_AB R209, RZ, R70 ;  /* 0x00000046ffd1723e */ /* 0x000fe200000010ff */
[----:B------:R-:W-:Y:S01]  /*2f40*/  FMUL.FTZ R180, R195, R190 ;  /* 0x000000bec3b47220 */ /* 0x000fe20000410000 */
[--C-:B------:R-:W-:Y:S01]  /*2f50*/  FADD.FTZ R108, R108, -R193.reuse ;  /* 0x800000c16c6c7221 */ /* 0x100fe20000010000 */
[--C-:B------:R-:W-:Y:S01]  /*2f60*/  FADD.FTZ R70, R75, -R193.reuse ;  /* 0x800000c14b467221 */ /* 0x100fe20000010000 */
[----:B------:R-:W-:Y:S01]  /*2f70*/  F2FP.BF16.F32.PACK_AB R62, RZ, R62 ;  /* 0x0000003eff3e723e */ /* 0x000fe200000010ff */
[----:B------:R-:W-:Y:S01]  /*2f80*/  FADD.FTZ R190, R85, -R193 ;  /* 0x800000c155be7221 */ /* 0x000fe20000010000 */
[----:B------:R-:W-:Y:S01]  /*2f90*/  F2FP.BF16.F32.PACK_AB R66, RZ, R66 ;  /* 0x00000042ff42723e */ /* 0x000fe200000010ff */
[C---:B------:R-:W-:Y:S01]  /*2fa0*/  FMUL.FTZ R79, R195.reuse, R88 ;  /* 0x00000058c34f7220 */ /* 0x040fe20000410000 */
[----:B------:R-:W-:Y:S01]  /*2fb0*/  PRMT R64, R64, 0x5410, R63 ;  /* 0x0000541040407816 */ /* 0x000fe2000000003f */
        /* <DEDUP_REMOVED lines=9> */
[--C-:B------:R-:W-:Y:S01]  /*3050*/  FADD.FTZ R94, R94, -R193.reuse ;  /* 0x800000c15e5e7221 */ /* 0x100fe20000010000 */
[--C-:B------:R-:W-:Y:S01]  /*3060*/  FADD.FTZ R104, R104, -R193.reuse ;  /* 0x800000c168687221 */ /* 0x100fe20000010000 */
[----:B------:R-:W-:Y:S01]  /*3070*/  FMUL.FTZ R70, R195, R70 ;  /* 0x00000046c3467220 */ /* 0x000fe20000410000 */
[--C-:B------:R-:W-:Y:S01]  /*3080*/  FADD.FTZ R108, R93, -R193.reuse ;  /* 0x800000c15d6c7221 */ /* 0x100fe20000010000 */
[----:B------:R-:W-:Y:S01]  /*3090*/  PRMT R62, R62, 0x5410, R66 ;  /* 0x000054103e3e7816 */ /* 0x000fe20000000042 */
[C---:B------:R-:W-:Y:S01]  /*30a0*/  FMUL.FTZ R93, R195.reuse, R88 ;  /* 0x00000058c35d7220 */ /* 0x040fe20000410000 */
[----:B------:R-:W-:Y:S01]  /*30b0*/  F2FP.BF16.F32.PACK_AB R65, RZ, R65 ;  /* 0x00000041ff41723e */ /* 0x000fe200000010ff */
[----:B------:R-:W-:Y:S01]  /*30c0*/  FMUL.FTZ R87, R195, R106 ;  /* 0x0000006ac3577220 */ /* 0x000fe20000410000 */
[----:B------:R-:W-:Y:S01]  /*30d0*/  F2FP.BF16.F32.PACK_AB R67, RZ, R67 ;  /* 0x00000043ff43723e */ /* 0x000fe200000010ff */
[--C-:B------:R-:W-:Y:S01]  /*30e0*/  FADD.FTZ R76, R76, -R193.reuse ;  /* 0x800000c14c4c7221 */ /* 0x100fe20000010000 */
[----:B------:R-:W-:Y:S01]  /*30f0*/  HFMA2.BF16_V2 R64, R117, R64, R119 ;  /* 0x0000004075407231 */ /* 0x000fe20000200077 */
[----:B------:R-:W-:Y:S01]  /*3100*/  F2FP.BF16.F32.PACK_AB R92, RZ, R92 ;  /* 0x0000005cff5c723e */ /* 0x000fe200000010ff */
[--C-:B------:R-:W-:Y:S01]  /*3110*/  FADD.FTZ R88, R68, -R193.reuse ;  /* 0x800000c144587221 */ /* 0x100fe20000010000 */
[--C-:B------:R-:W-:Y:S01]  /*3120*/  FADD.FTZ R106, R69, -R193.reuse ;  /* 0x800000c1456a7221 */ /* 0x100fe20000010000 */
[--C-:B------:R-:W-:Y:S01]  /*3130*/  FADD.FTZ R74, R74, -R193.reuse ;  /* 0x800000c14a4a7221 */ /* 0x100fe20000010000 */
[----:B------:R-:W-:Y:S01]  /*3140*/  F2FP.BF16.F32.PACK_AB R210, RZ, R72 ;  /* 0x00000048ffd2723e */ /* 0x000fe200000010ff */
[C---:B------:R-:W-:Y:S01]  /*3150*/  FMUL.FTZ R84, R195.reuse, R84 ;  /* 0x00000054c3547220 */ /* 0x040fe20000410000 */
[----:B------:R-:W-:Y:S01]  /*3160*/  F2FP.BF16.F32.PACK_AB R102, RZ, R102 ;  /* 0x00000066ff66723e */ /* 0x000fe200000010ff */
[C---:B------:R-:W-:Y:S01]  /*3170*/  FMUL.FTZ R68, R195.reuse, R94 ;  /* 0x0000005ec3447220 */ /* 0x040fe20000410000 */
[----:B------:R-:W-:Y:S01]  /*3180*/  FMUL.FTZ R69, R195, R104 ;  /* 0x00000068c3457220 */ /* 0x000fe20000410000 */
[----:B------:R-:W-:Y:S01]  /*3190*/  FADD.FTZ R72, R203, -R193 ;  /* 0x800000c1cb487221 */ /* 0x000fe20000010000 */
[----:B------:R-:W-:Y:S01]  /*31a0*/  F2FP.BF16.F32.PACK_AB R115, RZ, R115 ;  /* 0x00000073ff73723e */ /* 0x000fe200000010ff */
[C---:B------:R-:W-:Y:S01]  /*31b0*/  FMUL.FTZ R76, R195.reuse, R76 ;  /* 0x0000004cc34c7220 */ /* 0x040fe20000410000 */
[----:B------:R-:W-:Y:S01]  /*31c0*/  F2FP.BF16.F32.PACK_AB R78, RZ, R78 ;  /* 0x0000004eff4e723e */ /* 0x000fe200000010ff */
[----:B------:R-:W-:Y:S01]  /*31d0*/  HFMA2.BF16_V2 R66, R121, R62, R123 ;  /* 0x0000003e79427231 */ /* 0x000fe2000020007b */
[----:B------:R-:W-:Y:S01]  /*31e0*/  F2FP.BF16.F32.PACK_AB R203, RZ, R70 ;  /* 0x00000046ffcb723e */ /* 0x000fe200000010ff */
[----:B------:R-:W-:Y:S01]  /*31f0*/  FMUL.FTZ R74, R195, R74 ;  /* 0x0000004ac34a7220 */ /* 0x000fe20000410000 */
[----:B------:R-:W-:Y:S01]  /*3200*/  PRMT R65, R65, 0x5410, R67 ;  /* 0x0000541041417816 */ /* 0x000fe20000000043 */
[----:B------:R-:W-:Y:S01]  /*3210*/  HFMA2.BF16_V2 R75, R61.H0_H0, R92.H0_H0, R59.H0_H0 ;  /* 0x2000005c3d4b7231 */ /* 0x000fe2000024083b */
[----:B------:R-:W-:Y:S01]  /*3220*/  F2FP.BF16.F32.PACK_AB R80, RZ, R80 ;  /* 0x00000050ff50723e */ /* 0x000fe200000010ff */
[----:B------:R-:W-:Y:S01]  /*3230*/  HFMA2.BF16_V2 R92, R154.H1_H1, R102.H0_H0, R156.H1_H1 ;  /* 0x200000669a5c7231 */ /* 0x000fe20000260c9c */
[----:B------:R-:W-:Y:S01]  /*3240*/  F2FP.BF16.F32.PACK_AB R81, RZ, R81 ;  /* 0x00000051ff51723e */ /* 0x000fe200000010ff */
[----:B------:R-:W-:Y:S01]  /*3250*/  HFMA2.BF16_V2 R102, R172.H1_H1, R203.H0_H0, R176.H1_H1 ;  /* 0x200000cbac667231 */ /* 0x000fe20000260cb0 */
[----:B------:R-:W-:Y:S01]  /*3260*/  F2FP.BF16.F32.PACK_AB R79, RZ, R79 ;  /* 0x0000004fff4f723e */ /* 0x000fe200000010ff */
[----:B------:R-:W-:Y:S01]  /*3270*/  HFMA2.BF16_V2 R203, R125, R65, R127 ;  /* 0x000000417dcb7231 */ /* 0x000fe2000020007f */
[----:B------:R-:W-:Y:S01]  /*3280*/  PRMT R62, R64, 0x7632, R62 ;  /* 0x00007632403e7816 */ /* 0x000fe2000000003e */
[--C-:B------:R-:W-:Y:S01]  /*3290*/  FADD.FTZ R90, R90, -R193.reuse ;  /* 0x800000c15a5a7221 */ /* 0x100fe20000010000 */
[----:B------:R-:W-:Y:S01]  /*32a0*/  F2FP.BF16.F32.PACK_AB R85, RZ, R85 ;  /* 0x00000055ff55723e */ /* 0x000fe200000010ff */
[--C-:B------:R-:W-:Y:S01]  /*32b0*/  FADD.FTZ R182, R182, -R193.reuse ;  /* 0x800000c1b6b67221 */ /* 0x100fe20000010000 */
        /* <DEDUP_REMOVED lines=12> */
[----:B------:R-:W-:Y:S01]  /*3380*/  F2FP.BF16.F32.PACK_AB R194, RZ, R194 ;  /* 0x000000c2ffc2723e */ /* 0x000fe200000010ff */
[----:B------:R-:W-:Y:S01]  /*3390*/  FADD.FTZ R88, R197, -R193 ;  /* 0x800000c1c5587221 */ /* 0x000fe20000010000 */
[----:B------:R-:W-:Y:S01]  /*33a0*/  F2FP.BF16.F32.PACK_AB R212, RZ, R76 ;  /* 0x0000004cffd4723e */ /* 0x000fe200000010ff */
[----:B------:R-:W-:Y:S01]  /*33b0*/  HFMA2.BF16_V2 R76, R33.H0_H0, R79.H0_H0, R31.H0_H0 ;  /* 0x2000004f214c7231 */ /* 0x000fe2000024081f */
[----:B------:R-:W-:Y:S01]  /*33c0*/  PRMT R80, R80, 0x5410, R81 ;  /* 0x0000541050507816 */ /* 0x000fe20000000051 */
[----:B------:R-:W-:Y:S01]  /*33d0*/  HFMA2.BF16_V2 R79, R29.H0_H0, R196.H0_H0, R27.H0_H0 ;  /* 0x200000c41d4f7231 */ /* 0x000fe2000024081b */
[----:B------:R-:W-:Y:S01]  /*33e0*/  LOP3.LUT R62, R62, 0xffff, RZ, 0xc0, !PT ;  /* 0x0000ffff3e3e7812 */ /* 0x000fe200078ec0ff */
[----:B------:R-:W-:Y:S01]  /*33f0*/  HFMA2.BF16_V2 R196, R129, R115, R131 ;  /* 0x0000007381c47231 */ /* 0x000fe20000200083 */
[----:B------:R-:W-:Y:S01]  /*3400*/  F2FP.BF16.F32.PACK_AB R211, RZ, R74 ;  /* 0x0000004affd3723e */ /* 0x000fe200000010ff */
[----:B------:R-:W-:Y:S01]  /*3410*/  FADD.FTZ R74, R77, -R193 ;  /* 0x800000c14d4a7221 */ /* 0x000fe20000010000 */
[----:B------:R-:W-:Y:S01]  /*3420*/  PRMT R85, R85, 0x5410, R86 ;  /* 0x0000541055557816 */ /* 0x000fe20000000056 */
[----:B------:R-:W-:Y:S01]  /*3430*/  HFMA2.BF16_V2 R77, R37.H0_H0, R84.H0_H0, R35.H0_H0 ;  /* 0x20000054254d7231 */ /* 0x000fe20000240823 */
[----:B------:R-:W-:Y:S01]  /*3440*/  PRMT R65, R64, 0x7610, R65 ;  /* 0x0000761040417816 */ /* 0x000fe20000000041 */
[----:B------:R-:W-:Y:S01]  /*3450*/  HFMA2.BF16_V2 R84, R25.H0_H0, R194.H0_H0, R23.H0_H0 ;  /* 0x200000c219547231 */ /* 0x000fe20000240817 */
[----:B------:R-:W-:Y:S01]  /*3460*/  PRMT R68, R68, 0x5410, R69 ;  /* 0x0000541044447816 */ /* 0x000fe20000000045 */
[----:B------:R-:W-:Y:S01]  /*3470*/  HFMA2.BF16_V2 R194, R133, R80, R135 ;  /* 0x0000005085c27231 */ /* 0x000fe20000200087 */
[----:B------:R-:W-:Y:S01]  /*3480*/  PRMT R64, R66, 0x7632, R64 ;  /* 0x0000763242407816 */ /* 0x000fe20000000040 */
[----:B------:R-:W-:-:S04]  /*3490*/  IMAD.WIDE.U32 R62, R62, 0x10000, RZ ;  /* 0x000100003e3e7825 */ /* 0x000fc800078e00ff */
[----:B------:R-:W-:Y:S02]  /*34a0*/  HFMA2.BF16_V2 R80, R149, R85, R151 ;  /* 0x0000005595507231 */ /* 0x000fe40000200097 */
[----:B------:R-:W-:Y:S01]  /*34b0*/  FMUL.FTZ R74, R195, R74 ;  /* 0x0000004ac34a7220 */ /* 0x000fe20000410000 */
[----:B------:R-:W-:Y:S01]  /*34c0*/  LOP3.LUT R64, R64, 0xffff, RZ, 0xc0, !PT ;  /* 0x0000ffff40407812 */ /* 0x000fe200078ec0ff */
[----:B------:R-:W-:Y:S01]  /*34d0*/  HFMA2.BF16_V2 R85, R157, R68, R159 ;  /* 0x000000449d557231 */ /* 0x000fe2000020009f */
[----:B------:R-:W-:Y:S01]  /*34e0*/  F2FP.BF16.F32.PACK_AB R91, RZ, R91 ;  /* 0x0000005bff5b723e */ /* 0x000fe200000010ff */
[--C-:B------:R-:W-:Y:S01]  /*34f0*/  FADD.FTZ R192, R192, -R193.reuse ;  /* 0x800000c1c0c07221 */ /* 0x100fe20000010000 */
[----:B------:R-:W-:Y:S01]  /*3500*/  PRMT R68, R196, 0x7632, R68 ;  /* 0x00007632c4447816 */ /* 0x000fe20000000044 */
[----:B------:R-:W-:Y:S01]  /*3510*/  FADD.FTZ R202, R202, -R193 ;  /* 0x800000c1caca7221 */ /* 0x000fe20000010000 */
[----:B------:R-:W-:Y:S01]  /*3520*/  PRMT R67, R203, 0x7632, R67 ;  /* 0x00007632cb437816 */ /* 0x000fe20000000043 */
[----:B------:R-:W-:Y:S01]  /*3530*/  FMUL.FTZ R197, R195, R88 ;  /* 0x00000058c3c57220 */ /* 0x000fe20000410000 */
[----:B------:R-:W-:Y:S01]  /*3540*/  F2FP.BF16.F32.PACK_AB R188, RZ, R188 ;  /* 0x000000bcffbc723e */ /* 0x000fe200000010ff */
[--C-:B------:R-:W-:Y:S01]  /*3550*/  FADD.FTZ R200, R200, -R193.reuse ;  /* 0x800000c1c8c87221 */ /* 0x100fe20000010000 */
[----:B------:R-:W-:Y:S01]  /*3560*/  F2FP.BF16.F32.PACK_AB R184, RZ, R184 ;  /* 0x000000b8ffb8723e */ /* 0x000fe200000010ff */
[----:B------:R-:W-:Y:S01]  /*3570*/  FADD.FTZ R88, R201, -R193 ;  /* 0x800000c1c9587221 */ /* 0x000fe20000010000 */
[----:B------:R-:W-:Y:S01]  /*3580*/  LOP3.LUT R62, R62, 0xffff, R65, 0xf8, !PT ;  /* 0x0000ffff3e3e7812 */ /* 0x000fe200078ef841 */
[----:B------:R-:W-:Y:S01]  /*3590*/  IMAD.WIDE.U32 R64, R64, 0x10000, RZ ;  /* 0x0001000040407825 */ /* 0x000fe200078e00ff */
[----:B------:R-:W-:-:S03]  /*35a0*/  F2FP.BF16.F32.PACK_AB R114, RZ, R114 ;  /* 0x00000072ff72723e */ /* 0x000fc600000010ff */
[C---:B------:R-:W-:Y:S01]  /*35b0*/  FMUL.FTZ R192, R195.reuse, R192 ;  /* 0x000000c0c3c07220 */ /* 0x040fe20000410000 */
[----:B------:R-:W-:Y:S01]  /*35c0*/  F2FP.BF16.F32.PACK_AB R186, RZ, R186 ;  /* 0x000000baffba723e */ /* 0x000fe200000010ff */
[C---:B------:R-:W-:Y:S01]  /*35d0*/  FMUL.FTZ R201, R195.reuse, R202 ;  /* 0x000000cac3c97220 */ /* 0x040fe20000410000 */
[----:B------:R-:W-:Y:S01]  /*35e0*/  F2FP.BF16.F32.PACK_AB R90, RZ, R90 ;  /* 0x0000005aff5a723e */ /* 0x000fe200000010ff */
[----:B------:R-:W-:Y:S01]  /*35f0*/  FADD.FTZ R198, R198, -R193 ;  /* 0x800000c1c6c67221 */ /* 0x000fe20000010000 */
[----:B------:R-:W-:Y:S01]  /*3600*/  F2FP.BF16.F32.PACK_AB R98, RZ, R98 ;  /* 0x00000062ff62723e */ /* 0x000fe200000010ff */
[----:B------:R-:W-:Y:S01]  /*3610*/  FMUL.FTZ R202, R195, R72 ;  /* 0x00000048c3ca7220 */ /* 0x000fe20000410000 */
[----:B------:R-:W-:Y:S01]  /*3620*/  F2FP.BF16.F32.PACK_AB R213, RZ, R74 ;  /* 0x0000004affd5723e */ /* 0x000fe200000010ff */
[----:B------:R-:W-:Y:S01]  /*3630*/  HFMA2.BF16_V2 R74, R53.H0_H0, R91.H0_H0, R51.H0_H0 ;  /* 0x2000005b354a7231 */ /* 0x000fe20000240833 */
[----:B------:R-:W-:Y:S01]  /*3640*/  PRMT R69, R66, 0x7610, R69 ;  /* 0x0000761042457816 */ /* 0x000fe20000000045 */
[----:B------:R-:W-:Y:S01]  /*3650*/  HFMA2.BF16_V2 R73, R57.H0_H0, R90.H0_H0, R55.H0_H0 ;  /* 0x2000005a39497231 */ /* 0x000fe20000240837 */
[----:B------:R-:W-:Y:S01]  /*3660*/  LOP3.LUT R68, R68, 0xffff, RZ, 0xc0, !PT ;  /* 0x0000ffff44447812 */ /* 0x000fe200078ec0ff */
[----:B------:R-:W-:Y:S01]  /*3670*/  HFMA2.BF16_V2 R71, R49.H0_H0, R98.H0_H0, R47.H0_H0 ;  /* 0x2000006231477231 */ /* 0x000fe2000024082f */
[----:B------:R-:W-:Y:S01]  /*3680*/  LOP3.LUT R67, R67, 0xffff, RZ, 0xc0, !PT ;  /* 0x0000ffff43437812 */ /* 0x000fe200078ec0ff */
[C---:B------:R-:W-:Y:S01]  /*3690*/  FMUL.FTZ R199, R195.reuse, R200 ;  /* 0x000000c8c3c77220 */ /* 0x040fe20000410000 */
[----:B------:R-:W-:Y:S01]  /*36a0*/  PRMT R188, R188, 0x5410, R184 ;  /* 0x00005410bcbc7816 */ /* 0x000fe200000000b8 */
[----:B------:R-:W-:Y:S01]  /*36b0*/  FMUL.FTZ R200, R195, R88 ;  /* 0x00000058c3c87220 */ /* 0x000fe20000410000 */
[----:B------:R-:W-:Y:S01]  /*36c0*/  PRMT R114, R114, 0x5410, R186 ;  /* 0x0000541072727816 */ /* 0x000fe200000000ba */
[----:B------:R-:W-:Y:S01]  /*36d0*/  IMAD.WIDE.U32 R66, R67, 0x10000, RZ ;  /* 0x0001000043427825 */ /* 0x000fe200078e00ff */
[----:B------:R-:W-:-:S03]  /*36e0*/  LOP3.LUT R64, R64, 0xffff, R69, 0xf8, !PT ;  /* 0x0000ffff40407812 */ /* 0x000fc600078ef845 */
[----:B------:R-:W-:Y:S01]  /*36f0*/  HFMA2.BF16_V2 R184, R137, R188, R139 ;  /* 0x000000bc89b87231 */ /* 0x000fe2000020008b */
[----:B------:R-:W-:Y:S01]  /*3700*/  F2FP.BF16.F32.PACK_AB R113, RZ, R113 ;  /* 0x00000071ff71723e */ /* 0x000fe200000010ff */
[----:B------:R-:W-:Y:S01]  /*3710*/  IMAD.WIDE.U32 R68, R68, 0x10000, RZ ;  /* 0x0001000044447825 */ /* 0x000fe200078e00ff */
[----:B------:R-:W-:-:S03]  /*3720*/  LOP3.LUT R63, R63, 0xffff, R75, 0xf8, !PT ;  /* 0x0000ffff3f3f7812 */ /* 0x000fc600078ef84b */
[----:B------:R-:W-:Y:S01]  /*3730*/  HFMA2.BF16_V2 R81, R141, R114, R143 ;  /* 0x000000728d517231 */ /* 0x000fe2000020008f */
[----:B------:R-:W-:Y:S01]  /*3740*/  PRMT R75, R74, 0x7610, R75 ;  /* 0x000076104a4b7816 */ /* 0x000fe2000000004b */
[----:B------:R-:W-:Y:S01]  /*3750*/  HFMA2.BF16_V2 R70, R45.H0_H0, R113.H0_H0, R43.H0_H0 ;  /* 0x200000712d467231 */ /* 0x000fe2000024082b */
[----:B------:R-:W-:Y:S01]  /*3760*/  PRMT R74, R194, 0x7632, R74 ;  /* 0x00007632c24a7816 */ /* 0x000fe2000000004a */
[C---:B------:R-:W-:Y:S01]  /*3770*/  FMUL.FTZ R198, R195.reuse, R198 ;  /* 0x000000c6c3c67220 */ /* 0x040fe20000410000 */
[----:B------:R-:W-:Y:S01]  /*3780*/  F2FP.BF16.F32.PACK_AB R182, RZ, R182 ;  /* 0x000000b6ffb6723e */ /* 0x000fe200000010ff */
[----:B------:R-:W-:Y:S01]  /*3790*/  FMUL.FTZ R104, R195, R106 ;  /* 0x0000006ac3687220 */ /* 0x000fe20000410000 */
[----:B------:R-:W-:Y:S01]  /*37a0*/  F2FP.BF16.F32.PACK_AB R180, RZ, R180 ;  /* 0x000000b4ffb4723e */ /* 0x000fe200000010ff */
[----:B------:R-:W-:Y:S01]  /*37b0*/  HFMA2.BF16_V2 R91, R13.H0_H0, R209.H0_H0, R11.H0_H0 ;  /* 0x200000d10d5b7231 */ /* 0x000fe2000024080b */
[----:B------:R-:W-:Y:S01]  /*37c0*/  LOP3.LUT R65, R65, 0xffff, R73, 0xf8, !PT ;  /* 0x0000ffff41417812 */ /* 0x000fe200078ef849 */
[----:B------:R-:W-:Y:S01]  /*37d0*/  HFMA2.BF16_V2 R90, R9.H0_H0, R212.H0_H0, R5.H0_H0 ;  /* 0x200000d4095a7231 */ /* 0x000fe20000240805 */
[----:B------:R-:W-:Y:S01]  /*37e0*/  LOP3.LUT R69, R69, 0xffff, R71, 0xf8, !PT ;  /* 0x0000ffff45457812 */ /* 0x000fe200078ef847 */
[----:B------:R-:W-:Y:S01]  /*37f0*/  FMUL.FTZ R208, R195, R94 ;  /* 0x0000005ec3d07220 */ /* 0x000fe20000410000 */
[----:B------:R-:W-:-:S02]  /*3800*/  LOP3.LUT R67, R67, 0xffff, R75, 0xf8, !PT ;  /* 0x0000ffff43437812 */ /* 0x000fc400078ef84b */
[----:B------:R-:W-:Y:S02]  /*3810*/  PRMT R73, R196, 0x7610, R73 ;  /* 0x00007610c4497816 */ /* 0x000fe40000000049 */
[----:B------:R-:W-:Y:S02]  /*3820*/  LOP3.LUT R71, R74, 0xffff, RZ, 0xc0, !PT ;  /* 0x0000ffff4a477812 */ /* 0x000fe400078ec0ff */
[----:B------:R-:W-:Y:S02]  /*3830*/  PRMT R75, R184, 0x7632, R75 ;  /* 0x00007632b84b7816 */ /* 0x000fe4000000004b */
[----:B------:R-:W-:Y:S02]  /*3840*/  PRMT R74, R81, 0x7632, R74 ;  /* 0x00007632514a7816 */ /* 0x000fe4000000004a */
[----:B------:R-:W-:Y:S02]  /*3850*/  PRMT R182, R182, 0x5410, R180 ;  /* 0x00005410b6b67816 */ /* 0x000fe400000000b4 */
[----:B------:R-:W-:-:S02]  /*3860*/  LOP3.LUT R68, R68, 0xffff, R73, 0xf8, !PT ;  /* 0x0000ffff44447812 */ /* 0x000fc400078ef849 */
[----:B------:R-:W-:Y:S01]  /*3870*/  PRMT R117, R70, 0x7610, R117 ;  /* 0x0000761046757816 */ /* 0x000fe20000000075 */
[----:B------:R-:W-:Y:S01]  /*3880*/  IMAD.WIDE.U32 R70, R71, 0x10000, RZ ;  /* 0x0001000047467825 */ /* 0x000fe200078e00ff */
[----:B------:R-:W-:-:S03]  /*3890*/  LOP3.LUT R73, R75, 0xffff, RZ, 0xc0, !PT ;  /* 0x0000ffff4b497812 */ /* 0x000fc600078ec0ff */
[----:B------:R-:W-:Y:S01]  /*38a0*/  HFMA2.BF16_V2 R78, R145, R182, R147 ;  /* 0x000000b6914e7231 */ /* 0x000fe20000200093 */
[----:B------:R-:W-:Y:S02]  /*38b0*/  PRMT R75, R194, 0x7610, R75 ;  /* 0x00007610c24b7816 */ /* 0x000fe4000000004b */
[----:B------:R-:W-:Y:S02]  /*38c0*/  LOP3.LUT R74, R74, 0xffff, RZ, 0xc0, !PT ;  /* 0x0000ffff4a4a7812 */ /* 0x000fe400078ec0ff */
[----:B------:R-:W-:Y:S02]  /*38d0*/  F2FP.BF16.F32.PACK_AB R82, RZ, R82 ;  /* 0x00000052ff52723e */ /* 0x000fe400000010ff */
[----:B------:R-:W-:Y:S02]  /*38e0*/  F2FP.BF16.F32.PACK_AB R190, RZ, R190 ;  /* 0x000000beffbe723e */ /* 0x000fe400000010ff */
[----:B------:R-:W-:Y:S01]  /*38f0*/  F2FP.BF16.F32.PACK_AB R87, RZ, R87 ;  /* 0x00000057ff57723e */ /* 0x000fe200000010ff */
[----:B------:R-:W-:Y:S01]  /*3900*/  HFMA2.BF16_V2 R72, R41.H0_H0, R82.H0_H0, R39.H0_H0 ;  /* 0x2000005229487231 */ /* 0x000fe20000240827 */
[----:B------:R-:W-:Y:S01]  /*3910*/  LOP3.LUT R70, R70, 0xffff, R75, 0xf8, !PT ;  /* 0x0000ffff46467812 */ /* 0x000fe200078ef84b */
[----:B------:R-:W-:Y:S01]  /*3920*/  IMAD.WIDE.U32 R74, R74, 0x10000, RZ ;  /* 0x000100004a4a7825 */ /* 0x000fe200078e00ff */
[----:B------:R-:W-:-:S02]  /*3930*/  F2FP.BF16.F32.PACK_AB R204, RZ, R204 ;  /* 0x000000ccffcc723e */ /* 0x000fc400000010ff */
[----:B------:R-:W-:Y:S02]  /*3940*/  PRMT R190, R190, 0x5410, R87 ;  /* 0x00005410bebe7816 */ /* 0x000fe40000000057 */
[--C-:B------:R-:W-:Y:S01]  /*3950*/  LOP3.LUT R71, R71, 0xffff, R117.reuse, 0xf8, !PT ;  /* 0x0000ffff47477812 */ /* 0x100fe200078ef875 */
[----:B------:R-:W-:Y:S01]  /*3960*/  HFMA2.BF16_V2 R88, R118.H1_H1, R204.H0_H0, R120.H1_H1 ;  /* 0x200000cc76587231 */ /* 0x000fe20000260c78 */
[----:B------:R-:W-:Y:S01]  /*3970*/  PRMT R117, R78, 0x7632, R117 ;  /* 0x000076324e757816 */ /* 0x000fe20000000075 */
[----:B------:R-:W-:Y:S01]  /*3980*/  HFMA2.BF16_V2 R87, R153, R190, R155 ;  /* 0x000000be99577231 */ /* 0x000fe2000020009b */
[----:B------:R-:W-:Y:S02]  /*3990*/  F2FP.BF16.F32.PACK_AB R192, RZ, R192 ;  /* 0x000000c0ffc0723e */ /* 0x000fe400000010ff */
[----:B------:R-:W-:Y:S02]  /*39a0*/  F2FP.BF16.F32.PACK_AB R197, RZ, R197 ;  /* 0x000000c5ffc5723e */ /* 0x000fe400000010ff */
[----:B------:R-:W-:-:S02]  /*39b0*/  LOP3.LUT R75, R75, 0xffff, R77, 0xf8, !PT ;  /* 0x0000ffff4b4b7812 */ /* 0x000fc400078ef84d */
[----:B------:R-:W-:Y:S02]  /*39c0*/  PRMT R118, R80, 0x7632, R118 ;  /* 0x0000763250767816 */ /* 0x000fe40000000076 */
[----:B------:R-:W-:Y:S02]  /*39d0*/  LOP3.LUT R77, R117, 0xffff, RZ, 0xc0, !PT ;  /* 0x0000ffff754d7812 */ /* 0x000fe400078ec0ff */
[----:B------:R-:W-:Y:S01]  /*39e0*/  PRMT R121, R72, 0x7610, R121 ;  /* 0x0000761048797816 */ /* 0x000fe20000000079 */
[----:B------:R-:W-:Y:S01]  /*39f0*/  IMAD.WIDE.U32 R72, R73, 0x10000, RZ ;  /* 0x0001000049487825 */ /* 0x000fe200078e00ff */
[----:B------:R-:W-:Y:S02]  /*3a00*/  PRMT R192, R192, 0x5410, R197 ;  /* 0x00005410c0c07816 */ /* 0x000fe400000000c5 */
[----:B------:R-:W-:Y:S02]  /*3a10*/  PRMT R119, R184, 0x7610, R119 ;  /* 0x00007610b8777816 */ /* 0x000fe40000000077 */
[----:B------:R-:W-:Y:S01]  /*3a20*/  F2FP.BF16.F32.PACK_AB R198, RZ, R198 ;  /* 0x000000c6ffc6723e */ /* 0x000fe200000010ff */
[----:B------:R-:W-:Y:S01]  /*3a30*/  HFMA2.BF16_V2 R86, R161, R192, R163 ;  /* 0x000000c0a1567231 */ /* 0x000fe200002000a3 */
[----:B------:R-:W-:-:S02]  /*3a40*/  F2FP.BF16.F32.PACK_AB R205, RZ, R205 ;  /* 0x000000cdffcd723e */ /* 0x000fc400000010ff */
[----:B------:R-:W-:Y:S01]  /*3a50*/  PRMT R117, R76, 0x7610, R117 ;  /* 0x000076104c757816 */ /* 0x000fe20000000075 */
[----:B------:R-:W-:Y:S01]  /*3a60*/  IMAD.WIDE.U32 R76, R77, 0x10000, RZ ;  /* 0x000100004d4c7825 */ /* 0x000fe200078e00ff */
[----:B------:R-:W-:Y:S02]  /*3a70*/  LOP3.LUT R182, R118, 0xffff, RZ, 0xc0, !PT ;  /* 0x0000ffff76b67812 */ /* 0x000fe400078ec0ff */
[----:B------:R-:W-:Y:S02]  /*3a80*/  PRMT R118, R87, 0x7632, R118 ;  /* 0x0000763257767816 */ /* 0x000fe40000000076 */
[----:B------:R-:W-:Y:S02]  /*3a90*/  LOP3.LUT R72, R72, 0xffff, R119, 0xf8, !PT ;  /* 0x0000ffff48487812 */ /* 0x000fe400078ef877 */
[----:B------:R-:W-:Y:S02]  /*3aa0*/  F2FP.BF16.F32.PACK_AB R112, RZ, R112 ;  /* 0x00000070ff70723e */ /* 0x000fe400000010ff */
[----:B------:R-:W-:-:S02]  /*3ab0*/  PRMT R198, R198, 0x5410, R205 ;  /* 0x00005410c6c67816 */ /* 0x000fc400000000cd */
[----:B------:R-:W-:Y:S01]  /*3ac0*/  LOP3.LUT R74, R74, 0xffff, R81, 0xf8, !PT ;  /* 0x0000ffff4a4a7812 */ /* 0x000fe200078ef851 */
[----:B------:R-:W-:Y:S01]  /*3ad0*/  HFMA2.BF16_V2 R106, R134.H1_H1, R112.H0_H0, R136.H1_H1 ;  /* 0x20000070866a7231 */ /* 0x000fe20000260c88 */
[----:B------:R-:W-:Y:S01]  /*3ae0*/  PRMT R119, R80, 0x7610, R119 ;  /* 0x0000761050777816 */ /* 0x000fe20000000077 */
[----:B------:R-:W-:Y:S01]  /*3af0*/  HFMA2.BF16_V2 R180, R165, R198, R167 ;  /* 0x000000c6a5b47231 */ /* 0x000fe200002000a7 */
[----:B------:R-:W-:Y:S02]  /*3b00*/  F2FP.BF16.F32.PACK_AB R83, RZ, R83 ;  /* 0x00000053ff53723e */ /* 0x000fe400000010ff */
[----:B------:R-:W-:Y:S02]  /*3b10*/  PRMT R81, R78, 0x7610, R81 ;  /* 0x000076104e517816 */ /* 0x000fe40000000051 */
[----:B------:R-:W-:Y:S01]  /*3b20*/  LOP3.LUT R80, R118, 0xffff, RZ, 0xc0, !PT ;  /* 0x0000ffff76507812 */ /* 0x000fe200078ec0ff */
[----:B------:R-:W-:Y:S01]  /*3b30*/  HFMA2.BF16_V2 R112, R142.H1_H1, R83.H0_H0, R144.H1_H1 ;  /* 0x200000538e707231 */ /* 0x000fe20000260c90 */
[----:B------:R-:W-:-:S02]  /*3b40*/  F2FP.BF16.F32.PACK_AB R206, RZ, R206 ;  /* 0x000000ceffce723e */ /* 0x000fc400000010ff */
[----:B------:R-:W-:Y:S02]  /*3b50*/  F2FP.BF16.F32.PACK_AB R207, RZ, R207 ;  /* 0x000000cfffcf723e */ /* 0x000fe400000010ff */
[--C-:B------:R-:W-:Y:S01]  /*3b60*/  LOP3.LUT R77, R77, 0xffff, R117.reuse, 0xf8, !PT ;  /* 0x0000ffff4d4d7812 */ /* 0x100fe200078ef875 */
[----:B------:R-:W-:Y:S01]  /*3b70*/  HFMA2.BF16_V2 R82, R21.H0_H0, R206.H0_H0, R19.H0_H0 ;  /* 0x200000ce15527231 */ /* 0x000fe20000240813 */
[----:B------:R-:W-:Y:S01]  /*3b80*/  PRMT R117, R84, 0x7610, R117 ;  /* 0x0000761054757816 */ /* 0x000fe20000000075 */
[----:B------:R-:W-:Y:S01]  /*3b90*/  HFMA2.BF16_V2 R83, R17.H0_H0, R207.H0_H0, R15.H0_H0 ;  /* 0x200000cf11537231 */ /* 0x000fe2000024080f */
[--C-:B------:R-:W-:Y:S02]  /*3ba0*/  LOP3.LUT R73, R73, 0xffff, R121.reuse, 0xf8, !PT ;  /* 0x0000ffff49497812 */ /* 0x100fe400078ef879 */
[----:B------:R-:W-:Y:S02]  /*3bb0*/  PRMT R84, R85, 0x7632, R84 ;  /* 0x0000763255547816 */ /* 0x000fe40000000054 */
[----:B------:R-:W-:Y:S01]  /*3bc0*/  PRMT R121, R79, 0x7610, R121 ;  /* 0x000076104f797816 */ /* 0x000fe20000000079 */
[----:B------:R-:W-:Y:S01]  /*3bd0*/  IMAD.WIDE.U32 R78, R182, 0x10000, RZ ;  /* 0x00010000b64e7825 */ /* 0x000fe200078e00ff */
[----:B------:R-:W-:-:S02]  /*3be0*/  LOP3.LUT R76, R76, 0xffff, R81, 0xf8, !PT ;  /* 0x0000ffff4c4c7812 */ /* 0x000fc400078ef851 */
[----:B------:R-:W-:Y:S01]  /*3bf0*/  PRMT R118, R86, 0x7632, R118 ;  /* 0x0000763256767816 */ /* 0x000fe20000000076 */
[----:B------:R-:W-:Y:S01]  /*3c00*/  IMAD.WIDE.U32 R80, R80, 0x10000, RZ ;  /* 0x0001000050507825 */ /* 0x000fe200078e00ff */
[----:B------:R-:W-:Y:S02]  /*3c10*/  F2FP.BF16.F32.PACK_AB R199, RZ, R199 ;  /* 0x000000c7ffc7723e */ /* 0x000fe400000010ff */
[----:B------:R-:W-:Y:S02]  /*3c20*/  F2FP.BF16.F32.PACK_AB R200, RZ, R200 ;  /* 0x000000c8ffc8723e */ /* 0x000fe400000010ff */
[----:B------:R-:W-:Y:S02]  /*3c30*/  F2FP.BF16.F32.PACK_AB R201, RZ, R201 ;  /* 0x000000c9ffc9723e */ /* 0x000fe400000010ff */
[----:B------:R-:W-:Y:S02]  /*3c40*/  F2FP.BF16.F32.PACK_AB R202, RZ, R202 ;  /* 0x000000caffca723e */ /* 0x000fe400000010ff */
[----:B------:R-:W-:-:S02]  /*3c50*/  LOP3.LUT R84, R84, 0xffff, RZ, 0xc0, !PT ;  /* 0x0000ffff54547812 */ /* 0x000fc400078ec0ff */
[----:B------:R-:W-:Y:S02]  /*3c60*/  LOP3.LUT R182, R118, 0xffff, RZ, 0xc0, !PT ;  /* 0x0000ffff76b67812 */ /* 0x000fe400078ec0ff */
[----:B------:R-:W-:Y:S02]  /*3c70*/  PRMT R118, R180, 0x7632, R118 ;  /* 0x00007632b4767816 */ /* 0x000fe40000000076 */
[----:B------:R-:W-:Y:S02]  /*3c80*/  PRMT R199, R199, 0x5410, R200 ;  /* 0x00005410c7c77816 */ /* 0x000fe400000000c8 */
[----:B------:R-:W-:Y:S02]  /*3c90*/  LOP3.LUT R79, R79, 0xffff, R121, 0xf8, !PT ;  /* 0x0000ffff4f4f7812 */ /* 0x000fe400078ef879 */
[----:B------:R-:W-:Y:S01]  /*3ca0*/  LOP3.LUT R81, R81, 0xffff, R117, 0xf8, !PT ;  /* 0x0000ffff51517812 */ /* 0x000fe200078ef875 */
[----:B------:R-:W-:Y:S01]  /*3cb0*/  HFMA2.BF16_V2 R115, R171, R199, R175 ;  /* 0x000000c7ab737231 */ /* 0x000fe200002000af */
[----:B------:R-:W-:-:S02]  /*3cc0*/  PRMT R201, R201, 0x5410, R202 ;  /* 0x00005410c9c97816 */ /* 0x000fc400000000ca */
[----:B------:R-:W-:Y:S02]  /*3cd0*/  LOP3.LUT R78, R78, 0xffff, R119, 0xf8, !PT ;  /* 0x0000ffff4e4e7812 */ /* 0x000fe400078ef877 */
[----:B------:R-:W-:Y:S01]  /*3ce0*/  PRMT R117, R82, 0x7610, R117 ;  /* 0x0000761052757816 */ /* 0x000fe20000000075 */
[----:B------:R-:W-:Y:S01]  /*3cf0*/  HFMA2.BF16_V2 R114, R169, R201, R173 ;  /* 0x000000c9a9727231 */ /* 0x000fe200002000ad */
[----:B------:R-:W-:Y:S01]  /*3d00*/  PRMT R121, R83, 0x7610, R121 ;  /* 0x0000761053797816 */ /* 0x000fe20000000079 */
[----:B------:R-:W-:Y:S01]  /*3d10*/  IMAD.WIDE.U32 R82, R84, 0x10000, RZ ;  /* 0x0001000054527825 */ /* 0x000fe200078e00ff */
[----:B------:R-:W-:Y:S02]  /*3d20*/  LOP3.LUT R80, R80, 0xffff, R87, 0xf8, !PT ;  /* 0x0000ffff50507812 */ /* 0x000fe400078ef857 */
[----:B------:R-:W-:Y:S02]  /*3d30*/  PRMT R119, R86, 0x7610, R119 ;  /* 0x0000761056777816 */ /* 0x000fe40000000077 */
[----:B------:R-:W-:Y:S01]  /*3d40*/  PRMT R87, R85, 0x7610, R87 ;  /* 0x0000761055577816 */ /* 0x000fe20000000057 */
[----:B------:R-:W-:Y:S01]  /*3d50*/  IMAD.WIDE.U32 R84, R182, 0x10000, RZ ;  /* 0x00010000b6547825 */ /* 0x000fe200078e00ff */
[----:B------:R-:W-:-:S02]  /*3d60*/  LOP3.LUT R86, R118, 0xffff, RZ, 0xc0, !PT ;  /* 0x0000ffff76567812 */ /* 0x000fc400078ec0ff */
[----:B------:R-:W-:Y:S02]  /*3d70*/  F2FP.BF16.F32.PACK_AB R95, RZ, R95 ;  /* 0x0000005fff5f723e */ /* 0x000fe400000010ff */
[----:B------:R-:W-:Y:S02]  /*3d80*/  F2FP.BF16.F32.PACK_AB R89, RZ, R89 ;  /* 0x00000059ff59723e */ /* 0x000fe400000010ff */
[----:B------:R-:W-:Y:S01]  /*3d90*/  LOP3.LUT R82, R82, 0xffff, R87, 0xf8, !PT ;  /* 0x0000ffff52527812 */ /* 0x000fe200078ef857 */
[----:B------:R-:W-:Y:S01]  /*3da0*/  IMAD.WIDE.U32 R86, R86, 0x10000, RZ ;  /* 0x0001000056567825 */ /* 0x000fe200078e00ff */
[----:B------:R-:W-:-:S03]  /*3db0*/  LOP3.LUT R84, R84, 0xffff, R119, 0xf8, !PT ;  /* 0x0000ffff54547812 */ /* 0x000fc600078ef877 */
[----:B------:R-:W-:Y:S01]  /*3dc0*/  HFMA2.BF16_V2 R108, R122.H1_H1, R95.H0_H0, R124.H1_H1 ;  /* 0x2000005f7a6c7231 */ /* 0x000fe20000260c7c */
[----:B------:R-:W-:Y:S01]  /*3dd0*/  PRMT R118, R115, 0x7632, R118 ;  /* 0x0000763273767816 */ /* 0x000fe20000000076 */
[----:B------:R-:W-:Y:S01]  /*3de0*/  HFMA2.BF16_V2 R95, R126.H1_H1, R89.H0_H0, R128.H1_H1 ;  /* 0x200000597e5f7231 */ /* 0x000fe20000260c80 */
[----:B------:R-:W-:Y:S01]  /*3df0*/  PRMT R119, R114, 0x7632, R119 ;  /* 0x0000763272777816 */ /* 0x000fe20000000077 */
[----:B------:R-:W-:Y:S01]  /*3e00*/  HFMA2.BF16_V2 R89, R7.H0_H0, R211.H0_H0, R3.H0_H0 ;  /* 0x200000d307597231 */ /* 0x000fe20000240803 */
[--C-:B------:R-:W-:Y:S02]  /*3e10*/  LOP3.LUT R83, R83, 0xffff, R117.reuse, 0xf8, !PT ;  /* 0x0000ffff53537812 */ /* 0x100fe400078ef875 */
[----:B------:R-:W-:Y:S02]  /*3e20*/  PRMT R117, R180, 0x7610, R117 ;  /* 0x00007610b4757816 */ /* 0x000fe40000000075 */
[----:B------:R-:W-:Y:S02]  /*3e30*/  LOP3.LUT R87, R87, 0xffff, R91, 0xf8, !PT ;  /* 0x0000ffff57577812 */ /* 0x000fe400078ef85b */
[----:B------:R-:W-:-:S02]  /*3e40*/  LOP3.LUT R91, R118, 0xffff, RZ, 0xc0, !PT ;  /* 0x0000ffff765b7812 */ /* 0x000fc400078ec0ff */
[----:B------:R-:W-:Y:S02]  /*3e50*/  F2FP.BF16.F32.PACK_AB R96, RZ, R96 ;  /* 0x00000060ff60723e */ /* 0x000fe400000010ff */
[----:B------:R-:W-:Y:S02]  /*3e60*/  LOP3.LUT R180, R119, 0xffff, RZ, 0xc0, !PT ;  /* 0x0000ffff77b47812 */ /* 0x000fe400078ec0ff */
[----:B------:R-:W-:Y:S01]  /*3e70*/  F2FP.BF16.F32.PACK_AB R100, RZ, R100 ;  /* 0x00000064ff64723e */ /* 0x000fe200000010ff */
[----:B------:R-:W-:Y:S01]  /*3e80*/  HFMA2.BF16_V2 R94, R130.H1_H1, R96.H0_H0, R132.H1_H1 ;  /* 0x20000060825e7231 */ /* 0x000fe20000260c84 */
[--C-:B------:R-:W-:Y:S02]  /*3e90*/  LOP3.LUT R86, R86, 0xffff, R117.reuse, 0xf8, !PT ;  /* 0x0000ffff56567812 */ /* 0x100fe400078ef875 */
[----:B------:R-:W-:Y:S01]  /*3ea0*/  PRMT R117, R88, 0x7610, R117 ;  /* 0x0000761058757816 */ /* 0x000fe20000000075 */
[----:B------:R-:W-:Y:S01]  /*3eb0*/  HFMA2.BF16_V2 R113, R146.H1_H1, R100.H0_H0, R148.H1_H1 ;  /* 0x2000006492717231 */ /* 0x000fe20000260c94 */
[----:B------:R-:W-:Y:S01]  /*3ec0*/  PRMT R119, R89, 0x7610, R119 ;  /* 0x0000761059777816 */ /* 0x000fe20000000077 */
[----:B------:R-:W-:Y:S01]  /*3ed0*/  IMAD.WIDE.U32 R88, R91, 0x10000, RZ ;  /* 0x000100005b587825 */ /* 0x000fe200078e00ff */
[----:B------:R-:W-:-:S03]  /*3ee0*/  PRMT R123, R90, 0x7610, R123 ;  /* 0x000076105a7b7816 */ /* 0x000fc6000000007b */
[----:B------:R-:W-:Y:S01]  /*3ef0*/  HFMA2.BF16_V2 R100, R166.H1_H1, R210.H0_H0, R168.H1_H1 ;  /* 0x200000d2a6647231 */ /* 0x000fe20000260ca8 */
[----:B------:R-:W-:Y:S01]  /*3f00*/  F2FP.BF16.F32.PACK_AB R93, RZ, R93 ;  /* 0x0000005dff5d723e */ /* 0x000fe200000010ff */
[----:B------:R-:W-:Y:S01]  /*3f10*/  IMAD.WIDE.U32 R90, R180, 0x10000, RZ ;  /* 0x00010000b45a7825 */ /* 0x000fe200078e00ff */
[--C-:B------:R-:W-:Y:S02]  /*3f20*/  LOP3.LUT R85, R85, 0xffff, R121.reuse, 0xf8, !PT ;  /* 0x0000ffff55557812 */ /* 0x100fe400078ef879 */
[----:B------:R-:W-:Y:S01]  /*3f30*/  PRMT R121, R114, 0x7610, R121 ;  /* 0x0000761072797816 */ /* 0x000fe20000000079 */
[----:B------:R-:W-:Y:S01]  /*3f40*/  HFMA2.BF16_V2 R93, R150.H1_H1, R93.H0_H0, R152.H1_H1 ;  /* 0x2000005d965d7231 */ /* 0x000fe20000260c98 */
[----:B------:R-:W-:Y:S02]  /*3f50*/  SHF.L.U32 R114, R117, 0x10, RZ ;  /* 0x0000001075727819 */ /* 0x000fe400000006ff */
[----:B------:R-:W-:Y:S02]  /*3f60*/  LOP3.LUT R199, R89, 0xffff, R119, 0xf8, !PT ;  /* 0x0000ffff59c77812 */ /* 0x000fe400078ef877 */
[----:B------:R-:W-:-:S02]  /*3f70*/  LOP3.LUT R197, R91, 0xffff, R123, 0xf8, !PT ;  /* 0x0000ffff5bc57812 */ /* 0x000fc400078ef87b */
[----:B------:R-:W-:Y:S02]  /*3f80*/  SHF.L.U32 R108, R108, 0x10, RZ ;  /* 0x000000106c6c7819 */ /* 0x000fe400000006ff */
[----:B------:R-:W-:Y:S02]  /*3f90*/  SHF.L.U32 R94, R94, 0x10, RZ ;  /* 0x000000105e5e7819 */ /* 0x000fe400000006ff */
[----:B------:R-:W-:Y:S02]  /*3fa0*/  SHF.L.U32 R106, R106, 0x10, RZ ;  /* 0x000000106a6a7819 */ /* 0x000fe400000006ff */
[----:B------:R-:W-:Y:S02]  /*3fb0*/  PRMT R89, R112, 0x7610, R89 ;  /* 0x0000761070597816 */ /* 0x000fe40000000059 */
[----:B------:R-:W-:Y:S02]  /*3fc0*/  PRMT R91, R113, 0x7610, R91 ;  /* 0x00007610715b7816 */ /* 0x000fe4000000005b */
[----:B------:R-:W-:Y:S01]  /*3fd0*/  LOP3.LUT R63, R63, R114, RZ, 0xfc, !PT ;  /* 0x000000723f3f7212 */ /* 0x000fe200078efcff */
[----:B------:R-:W-:Y:S01]  /*3fe0*/  IMAD.U32 R114, R95, 0x10000, RZ ;  /* 0x000100005f727824 */ /* 0x000fe200078e00ff */
[----:B------:R-:W-:Y:S01]  /*3ff0*/  LOP3.LUT R65, R65, R108, RZ, 0xfc, !PT ;  /* 0x0000006c41417212 */ /* 0x000fe200078efcff */
[----:B------:R-:W0:Y:S01]  /*4000*/  @P0 LDC.64 R112, c[0x0][0x3a0] ;  /* 0x0000e800ff700b82 */ /* 0x000e220000000a00 */
[----:B------:R-:W-:-:S02]  /*4010*/  LOP3.LUT R71, R71, R106, RZ, 0xfc, !PT ;  /* 0x0000006a47477212 */ /* 0x000fc400078efcff */
[----:B------:R-:W-:Y:S02]  /*4020*/  LOP3.LUT R69, R69, R94, RZ, 0xfc, !PT ;  /* 0x0000005e45457212 */ /* 0x000fe400078efcff */
[----:B------:R-:W-:Y:S02]  /*4030*/  SHF.L.U32 R106, R89, 0x10, RZ ;  /* 0x00000010596a7819 */ /* 0x000fe400000006ff */
[----:B------:R-:W-:Y:S01]  /*4040*/  SHF.L.U32 R108, R91, 0x10, RZ ;  /* 0x000000105b6c7819 */ /* 0x000fe200000006ff */
[----:B------:R-:W1:Y:S01]  /*4050*/  @P0 LDC.64 R94, c[0x0][0x3a8] ;  /* 0x0000ea00ff5e0b82 */ /* 0x000e620000000a00 */
[----:B------:R-:W-:Y:S02]  /*4060*/  PRMT R89, R93, 0x7610, R89 ;  /* 0x000076105d597816 */ /* 0x000fe40000000059 */
[----:B------:R-:W-:Y:S02]  /*4070*/  PRMT R91, R92, 0x7610, R91 ;  /* 0x000076105c5b7816 */ /* 0x000fe4000000005b */
[----:B------:R-:W-:-:S02]  /*4080*/  F2FP.BF16.F32.PACK_AB R104, RZ, R104 ;  /* 0x00000068ff68723e */ /* 0x000fc400000010ff */
[----:B------:R-:W-:Y:S01]  /*4090*/  F2FP.BF16.F32.PACK_AB R208, RZ, R208 ;  /* 0x000000d0ffd0723e */ /* 0x000fe200000010ff */
[----:B------:R-:W3:Y:S01]  /*40a0*/  LDC.64 R92, c[0x0][0x398] ;  /* 0x0000e600ff5c7b82 */ /* 0x000ee20000000a00 */
[----:B------:R-:W-:Y:S01]  /*40b0*/  F2FP.BF16.F32.PACK_AB R110, RZ, R110 ;  /* 0x0000006eff6e723e */ /* 0x000fe200000010ff */
[----:B------:R-:W-:Y:S01]  /*40c0*/  HFMA2.BF16_V2 R96, R158.H1_H1, R104.H0_H0, R160.H1_H1 ;  /* 0x200000689e607231 */ /* 0x000fe20000260ca0 */
[----:B------:R-:W-:Y:S01]  /*40d0*/  LOP3.LUT R88, R88, 0xffff, R115, 0xf8, !PT ;  /* 0x0000ffff58587812 */ /* 0x000fe200078ef873 */
[----:B------:R-:W-:Y:S01]  /*40e0*/  HFMA2.BF16_V2 R98, R162.H1_H1, R208.H0_H0, R164.H1_H1 ;  /* 0x200000d0a2627231 */ /* 0x000fe20000260ca4 */
[----:B------:R-:W-:Y:S01]  /*40f0*/  LOP3.LUT R67, R67, R114, RZ, 0xfc, !PT ;  /* 0x0000007243437212 */ /* 0x000fe200078efcff */
[----:B------:R-:W-:Y:S01]  /*4100*/  HFMA2.BF16_V2 R104, R170.H1_H1, R213.H0_H0, R174.H1_H1 ;  /* 0x200000d5aa687231 */ /* 0x000fe20000260cae */
[----:B------:R-:W-:Y:S01]  /*4110*/  SHF.L.U32 R96, R96, 0x10, RZ ;  /* 0x0000001060607819 */ /* 0x000fe200000006ff */
[----:B------:R-:W-:Y:S02]  /*4120*/  HFMA2.BF16_V2 R110, R138.H1_H1, R110.H0_H0, R140.H1_H1 ;  /* 0x2000006e8a6e7231 */ /* 0x000fe40000260c8c */
[----:B------:R-:W-:Y:S01]  /*4130*/  IMAD.U32 R98, R98, 0x10000, RZ ;  /* 0x0001000062627824 */ /* 0x000fe200078e00ff */
[----:B------:R-:W-:Y:S01]  /*4140*/  SHF.L.U32 R100, R100, 0x10, RZ ;  /* 0x0000001064647819 */ /* 0x000fe200000006ff */
[----:B0-----:R-:W-:Y:S01]  /*4150*/  @P0 IMAD.WIDE R112, R177, 0x4, R112 ;  /* 0x00000004b1700825 */ /* 0x001fe200078e0270 */
[----:B------:R-:W-:-:S02]  /*4160*/  LOP3.LUT R75, R75, R106, RZ, 0xfc, !PT ;  /* 0x0000006a4b4b7212 */ /* 0x000fc400078efcff */
[----:B------:R-:W-:Y:S01]  /*4170*/  SHF.L.U32 R102, R102, 0x10, RZ ;  /* 0x0000001066667819 */ /* 0x000fe200000006ff */
[----:B------:R-:W-:Y:S01]  /*4180*/  IMAD.U32 R104, R104, 0x10000, RZ ;  /* 0x0001000068687824 */ /* 0x000fe200078e00ff */
[----:B------:R-:W-:Y:S01]  /*4190*/  LOP3.LUT R83, R83, R96, RZ, 0xfc, !PT ;  /* 0x0000006053537212 */ /* 0x000fe200078efcff */
[----:B-1----:R-:W-:Y:S01]  /*41a0*/  @P0 IMAD.WIDE R114, R177, 0x4, R94 ;  /* 0x00000004b1720825 */ /* 0x002fe200078e025e */
[----:B------:R-:W-:Y:S01]  /*41b0*/  LOP3.LUT R77, R77, R108, RZ, 0xfc, !PT ;  /* 0x0000006c4d4d7212 */ /* 0x000fe200078efcff */
[----:B------:R0:W-:Y:S01]  /*41c0*/  @P0 STG.E desc[UR4][R112.64], R193 ;  /* 0x000000c170000986 */ /* 0x0001e2000c101904 */
[----:B------:R-:W-:Y:S01]  /*41d0*/  LOP3.LUT R85, R85, R98, RZ, 0xfc, !PT ;  /* 0x0000006255557212 */ /* 0x000fe200078efcff */
[----:B------:R-:W-:Y:S01]  /*41e0*/  IMAD.U32 R110, R110, 0x10000, RZ ;  /* 0x000100006e6e7824 */ /* 0x000fe200078e00ff */
[----:B------:R-:W-:Y:S01]  /*41f0*/  LOP3.LUT R66, R66, 0xffff, R203, 0xf8, !PT ;  /* 0x0000ffff42427812 */ /* 0x000fe200078ef8cb */
[----:B------:R-:W-:Y:S01]  /*4200*/  IMAD.U32 R106, R89, 0x10000, RZ ;  /* 0x00010000596a7824 */ /* 0x000fe200078e00ff */
[----:B------:R-:W-:Y:S01]  /*4210*/  SHF.L.U32 R108, R91, 0x10, RZ ;  /* 0x000000105b6c7819 */ /* 0x000fe200000006ff */
[--C-:B---3--:R-:W-:Y:S01]  /*4220*/  IMAD.WIDE.U32 R94, R191, 0x8, R92.reuse ;  /* 0x00000008bf5e7825 */ /* 0x108fe200078e005c */
        /* <DEDUP_REMOVED lines=26> */
[--C-:B0-----:R-:W-:Y:S02]  /*43d0*/  IMAD.WIDE.U32 R112, R189, 0x8, R92.reuse ;  /* 0x00000008bd707825 */ /* 0x101fe400078e005c */
[----:B------:R3:W-:Y:S02]  /*43e0*/  STG.E.64 desc[UR4][R110.64], R78 ;  /* 0x0000004e6e007986 */ /* 0x0007e4000c101b04 */
[----:B-1----:R-:W-:-:S02]  /*43f0*/  IMAD.WIDE.U32 R114, R187, 0x8, R92 ;  /* 0x00000008bb727825 */ /* 0x002fc400078e005c */
        /* <DEDUP_REMOVED lines=9> */
[----:B------:R3:W-:Y:S01]  /*4490*/  STG.E.64 desc[UR4][R92.64], R90 ;  /* 0x0000005a5c007986 */ /* 0x0007e2000c101b04 */
[----:B------:R-:W-:Y:S05]  /*44a0*/  @!P2 BRA `(.L_x_366) ;  /* 0xffffffc4007ca947 */ /* 0x000fea000383ffff */
[----:B------:R-:W-:Y:S05]  /*44b0*/  EXIT ;  /* 0x000000000000794d */ /* 0x000fea0003800000 */
.L_x_367:
        /* <DEDUP_REMOVED lines=12> */
.L_x_1048:


//--------------------- .text._ZN10layer_norm13ln_fwd_kernelINS_13Kernel_traitsI6__halffS2_fjLj15360ELj2ELj1ELj4ELj8ENS_18Kernel_traits_baseILj15360ES2_fS2_fjLj128EEEEEEEvNS_9FwdParamsE --------------------------
	.section	.text._ZN10layer_norm13ln_fwd_kernelINS_13Kernel_traitsI6__halffS2_fjLj15360ELj2ELj1ELj4ELj8ENS_18Kernel_traits_baseILj15360ES2_fS2_fjLj128EEEEEEEvNS_9FwdParamsE,"ax",@progbits
	.align	128
        .global         _ZN10layer_norm13ln_fwd_kernelINS_13Kernel_traitsI6__halffS2_fjLj15360ELj2ELj1ELj4ELj8ENS_18Kernel_traits_baseILj15360ES2_fS2_fjLj128EEEEEEEvNS_9FwdParamsE
        .type           _ZN10layer_norm13ln_fwd_kernelINS_13Kernel_traitsI6__halffS2_fjLj15360ELj2ELj1ELj4ELj8ENS_18Kernel_traits_baseILj15360ES2_fS2_fjLj128EEEEEEEvNS_9FwdParamsE,@function
        .size           _ZN10layer_norm13ln_fwd_kernelINS_13Kernel_traitsI6__halffS2_fjLj15360ELj2ELj1ELj4ELj8ENS_18Kernel_traits_baseILj15360ES2_fS2_fjLj128EEEEEEEvNS_9FwdParamsE,(.L_x_1049 - _ZN10layer_norm13ln_fwd_kernelINS_13Kernel_traitsI6__halffS2_fjLj15360ELj2ELj1ELj4ELj8ENS_18Kernel_traits_baseILj15360ES2_fS2_fjLj128EEEEEEEvNS_9FwdParamsE)
        .other          _ZN10layer_norm13ln_fwd_kernelINS_13Kernel_traitsI6__halffS2_fjLj15360ELj2ELj1ELj4ELj8ENS_18Kernel_traits_baseILj15360ES2_fS2_fjLj128EEEEEEEvNS_9FwdParamsE,@"STO_CUDA_ENTRY STV_DEFAULT"
_ZN10layer_norm13ln_fwd_kernelINS_13Kernel_traitsI6__halffS2_fjLj15360ELj2ELj1ELj4ELj8ENS_18Kernel_traits_baseILj15360ES2_fS2_fjLj128EEEEEEEvNS_9FwdParamsE:
.text._ZN10layer_norm13ln_fwd_kernelINS_13Kernel_traitsI6__halffS2_fjLj15360ELj2ELj1ELj4ELj8ENS_18Kernel_traits_baseILj15360ES2_fS2_fjLj128EEEEEEEvNS_9FwdParamsE:
        /* <DEDUP_REMOVED lines=85> */
.L_x_370:
        /* <DEDUP_REMOVED lines=366> */
.L_x_369:
[----:B------:R-:W2:Y:S04]  /*1c30*/  LDG.E.STRONG.GPU R114, desc[UR8][R112.64] ;  /* 0x0000000870727981 */ /* 0x000ea8000c1ef900 */
[----:B--2---:R-:W-:Y:S01]  /*1c40*/  CCTL.IVALL ;  /* 0x00000000ff00798f */ /* 0x004fe20002000000 */
[----:B------:R-:W-:Y:S05]  /*1c50*/  YIELD ;  /* 0x0000000000007946 */ /* 0x000fea0003800000 */
[----:B------:R-:W-:-:S13]  /*1c60*/  ISETP.NE.AND P2, PT, R114, R145, PT ;  /* 0x000000917200720c */ /* 0x000fda0003f45270 */
[----:B------:R-:W-:Y:S05]  /*1c70*/  @P2 BRA `(.L_x_369) ;  /* 0xfffffffc00ec2947 */ /* 0x000fea000383ffff */
.L_x_368:
        /* <DEDUP_REMOVED lines=72> */
[----:B-1----:R-:W1:Y:S01]  /*2100*/  LDC.64 R52, c[0x0][0x398] ;  /* 0x0000e600ff347b82 */ /* 0x002e620000000a00 */
        /* <DEDUP_REMOVED lines=16> */
[----:B------:R-:W-:-:S03]  /*2210*/  PRMT R101, R101, 0x5410, R103 ;  /* 0x0000541065657816 */ /* 0x000fc60000000067 */
[C---:B------:R-:W-:Y:S01]  /*2220*/  FMUL.FTZ R68, R147.reuse, R68 ;  /* 0x0000004493447220 */ /* 0x040fe20000410000 */
[----:B------:R-:W-:Y:S01]  /*2230*/  F2FP.F16.F32.PACK_AB R60, RZ, R60 ;  /* 0x0000003cff3c723e */ /* 0x000fe200000000ff */
[----:B------:R-:W-:Y:S01]  /*2240*/  FMUL.FTZ R69, R147, R69 ;  /* 0x0000004593457220 */ /* 0x000fe20000410000 */
[----:B------:R-:W-:Y:S01]  /*2250*/  F2FP.F16.F32.PACK_AB R61, RZ, R61 ;  /* 0x0000003dff3d723e */ /* 0x000fe200000000ff */
[----:B------:R2:W-:Y:S01]  /*2260*/  @P0 STG.E desc[UR8][R54.64], R147 ;  /* 0x0000009336000986 */ /* 0x0005e2000c101908 */
[----:B------:R-:W-:Y:S01]  /*2270*/  PRMT R56, R56, 0x5410, R59 ;  /* 0x0000541038387816 */ /* 0x000fe2000000003b */
[----:B-1----:R-:W-:Y:S01]  /*2280*/  IMAD.WIDE.U32 R144, R144, 0x4, R52 ;  /* 0x0000000490907825 */ /* 0x002fe200078e0034 */
[----:B------:R-:W-:-:S03]  /*2290*/  PRMT R57, R57, 0x5410, R58 ;  /* 0x0000541039397816 */ /* 0x000fc6000000003a */
[----:B------:R-:W-:Y:S01]  /*22a0*/  FMUL.FTZ R71, R147, R71 ;  /* 0x0000004793477220 */ /* 0x000fe20000410000 */
[----:B------:R-:W-:Y:S01]  /*22b0*/  PRMT R97, R97, 0x5410, R99 ;  /* 0x0000541061617816 */ /* 0x000fe20000000063 */
[----:B-----5:R-:W-:Y:S01]  /*22c0*/  HFMA2 R99, R3, R101, R32 ;  /* 0x0000006503637231 */ /* 0x020fe20000000020 */
[----:B------:R-:W-:Y:S01]  /*22d0*/  PRMT R60, R60, 0x5410, R61 ;  /* 0x000054103c3c7816 */ /* 0x000fe2000000003d */
[----:B------:R-:W-:Y:S02]  /*22e0*/  HFMA2 R101, R4, R56, R35 ;  /* 0x0000003804657231 */ /* 0x000fe40000000023 */
[----:B------:R-:W-:Y:S02]  /*22f0*/  HFMA2 R103, R5, R57, R34 ;  /* 0x0000003905677231 */ /* 0x000fe40000000022 */
[----:B------:R-:W-:Y:S02]  /*2300*/  HFMA2 R97, R2, R97, R33 ;  /* 0x0000006102617231 */ /* 0x000fe40000000021 */
[----:B------:R-:W-:Y:S01]  /*2310*/  IMAD.WIDE.U32 R56, R142, 0x4, R52 ;  /* 0x000000048e387825 */ /* 0x000fe200078e0034 */
[----:B------:R-:W-:-:S03]  /*2320*/  F2FP.F16.F32.PACK_AB R62, RZ, R62 ;  /* 0x0000003eff3e723e */ /* 0x000fc600000000ff */
[----:B------:R-:W-:Y:S01]  /*2330*/  HFMA2 R61, R6, R60, R37 ;  /* 0x0000003c063d7231 */ /* 0x000fe20000000025 */
[----:B------:R-:W-:Y:S01]  /*2340*/  F2FP.F16.F32.PACK_AB R63, RZ, R63 ;  /* 0x0000003fff3f723e */ /* 0x000fe200000000ff */
[----:B------:R-:W-:Y:S01]  /*2350*/  IMAD.WIDE.U32 R58, R143, 0x4, R52 ;  /* 0x000000048f3a7825 */ /* 0x000fe200078e0034 */
[----:B------:R-:W-:Y:S01]  /*2360*/  F2FP.F16.F32.PACK_AB R64, RZ, R64 ;  /* 0x00000040ff40723e */ /* 0x000fe200000000ff */
[----:B------:R-:W-:Y:S01]  /*2370*/  STG.E desc[UR8][R56.64], R97 ;  /* 0x0000006138007986 */ /* 0x000fe2000c101908 */
[----:B------:R-:W-:Y:S01]  /*2380*/  F2FP.F16.F32.PACK_AB R65, RZ, R65 ;  /* 0x00000041ff41723e */ /* 0x000fe200000000ff */
[----:B------:R-:W-:Y:S01]  /*2390*/  IMAD R60, R131, 0x1e00, R0 ;  /* 0x00001e00833c7824 */ /* 0x000fe200078e0200 */
[----:B------:R-:W-:Y:S01]  /*23a0*/  F2FP.F16.F32.PACK_AB R66, RZ, R66 ;  /* 0x00000042ff42723e */ /* 0x000fe200000000ff */
[----:B------:R1:W-:Y:S01]  /*23b0*/  STG.E desc[UR8][R56.64+0x400], R99 ;  /* 0x0004006338007986 */ /* 0x0003e2000c101908 */
[----:B------:R-:W-:Y:S01]  /*23c0*/  F2FP.F16.F32.PACK_AB R67, RZ, R67 ;  /* 0x00000043ff43723e */ /* 0x000fe200000000ff */
[--C-:B--2---:R-:W-:Y:S01]  /*23d0*/  IMAD.WIDE.U32 R54, R139, 0x4, R52.reuse ;  /* 0x000000048b367825 */ /* 0x104fe200078e0034 */
[----:B------:R-:W-:Y:S01]  /*23e0*/  F2FP.F16.F32.PACK_AB R68, RZ, R68 ;  /* 0x00000044ff44723e */ /* 0x000fe200000000ff */
[----:B------:R-:W-:Y:S01]  /*23f0*/  STG.E desc[UR8][R144.64], R101 ;  /* 0x0000006590007986 */ /* 0x000fe2000c101908 */
[----:B------:R-:W-:Y:S01]  /*2400*/  F2FP.F16.F32.PACK_AB R69, RZ, R69 ;  /* 0x00000045ff45723e */ /* 0x000fe200000000ff */
[----:B------:R-:W-:Y:S01]  /*2410*/  IMAD.WIDE.U32 R138, R138, 0x4, R52 ;  /* 0x000000048a8a7825 */ /* 0x000fe200078e0034 */
[----:B------:R-:W-:Y:S01]  /*2420*/  PRMT R62, R62, 0x5410, R63 ;  /* 0x000054103e3e7816 */ /* 0x000fe2000000003f */
[----:B------:R2:W-:Y:S01]  /*2430*/  STG.E desc[UR8][R58.64], R103 ;  /* 0x000000673a007986 */ /* 0x0005e2000c101908 */
[----:B------:R-:W-:Y:S01]  /*2440*/  PRMT R64, R64, 0x5410, R65 ;  /* 0x0000541040407816 */ /* 0x000fe20000000041 */
[----:B------:R-:W-:Y:S01]  /*2450*/  FADD.FTZ R77, R77, -R113 ;  /* 0x800000714d4d7221 */ /* 0x000fe20000010000 */
[----:B------:R-:W-:Y:S01]  /*2460*/  PRMT R66, R66, 0x5410, R67 ;  /* 0x0000541042427816 */ /* 0x000fe20000000043 */
[----:B------:R-:W-:Y:S01]  /*2470*/  HFMA2 R65, R7, R62, R36 ;  /* 0x0000003e07417231 */ /* 0x000fe20000000024 */
[----:B------:R-:W-:Y:S01]  /*2480*/  PRMT R68, R68, 0x5410, R69 ;  /* 0x0000541044447816 */ /* 0x000fe20000000045 */
[----:B------:R-:W-:-:S02]  /*2490*/  HFMA2 R67, R8, R64, R39 ;  /* 0x0000004008437231 */ /* 0x000fc40000000027 */
[----:B-1----:R-:W-:-:S04]  /*24a0*/  IMAD.WIDE.U32 R56, R141, 0x4, R52 ;  /* 0x000000048d387825 */ /* 0x002fc800078e0034 */
[----:B------:R-:W-:Y:S01]  /*24b0*/  FADD.FTZ R74, R74, -R113 ;  /* 0x800000714a4a7221 */ /* 0x000fe20000010000 */
[----:B------:R-:W-:Y:S02]  /*24c0*/  HFMA2 R69, R9, R66, R38 ;  /* 0x0000004209457231 */ /* 0x000fe40000000026 */
[----:B------:R-:W-:Y:S01]  /*24d0*/  FMUL.FTZ R73, R147, R73 ;  /* 0x0000004993497220 */ /* 0x000fe20000410000 */
[----:B------:R-:W-:Y:S01]  /*24e0*/  IMAD.WIDE.U32 R140, R140, 0x4, R52 ;  /* 0x000000048c8c7825 */ /* 0x000fe200078e0034 */
[----:B--2---:R-:W-:-:S03]  /*24f0*/  IADD3 R59, PT, PT, R60, 0x800, RZ ;  /* 0x000008003c3b7810 */ /* 0x004fc60007ffe0ff */
[C---:B------:R-:W-:Y:S01]  /*2500*/  FMUL.FTZ R75, R147.reuse, R75 ;  /* 0x0000004b934b7220 */ /* 0x040fe20000410000 */
[----:B------:R-:W-:Y:S02]  /*2510*/  HFMA2 R105, R10, R68, R41 ;  /* 0x000000440a697231 */ /* 0x000fe40000000029 */
[C---:B------:R-:W-:Y:S01]  /*2520*/  FMUL.FTZ R70, R147.reuse, R70 ;  /* 0x0000004693467220 */ /* 0x040fe20000410000 */
[----:B------:R-:W-:Y:S01]  /*2530*/  FMUL.FTZ R72, R147, R72 ;  /* 0x0000004893487220 */ /* 0x000fe20000410000 */
[----:B------:R-:W-:Y:S01]  /*2540*/  IMAD.WIDE.U32 R58, R59, 0x4, R52 ;  /* 0x000000043b3a7825 */ /* 0x000fe200078e0034 */
[----:B------:R-:W-:Y:S03]  /*2550*/  STG.E desc[UR8][R54.64], R61 ;  /* 0x0000003d36007986 */ /* 0x000fe6000c101908 */
[C---:B------:R-:W-:Y:S01]  /*2560*/  FMUL.FTZ R76, R147.reuse, R76 ;  /* 0x0000004c934c7220 */ /* 0x040fe20000410000 */
[----:B------:R-:W-:Y:S01]  /*2570*/  FMUL.FTZ R77, R147, R77 ;  /* 0x0000004d934d7220 */ /* 0x000fe20000410000 */
[----:B------:R-:W-:Y:S01]  /*2580*/  F2FP.F16.F32.PACK_AB R63, RZ, R71 ;  /* 0x00000047ff3f723e */ /* 0x000fe200000000ff */
        /* <DEDUP_REMOVED lines=15> */
[----:B------:R-:W-:Y:S01]  /*2680*/  F2FP.F16.F32.PACK_AB R99, RZ, R73 ;  /* 0x00000049ff63723e */ /* 0x000fe200000000ff */
[--C-:B------:R-:W-:Y:S01]  /*2690*/  FADD.FTZ R84, R84, -R113.reuse ;  /* 0x8000007154547221 */ /* 0x100fe20000010000 */
[----:B------:R-:W-:Y:S01]  /*26a0*/  F2FP.F16.F32.PACK_AB R103, RZ, R75 ;  /* 0x0000004bff67723e */ /* 0x000fe200000000ff */
[----:B------:R-:W-:Y:S01]  /*26b0*/  FADD.FTZ R85, R85, -R113 ;  /* 0x8000007155557221 */ /* 0x000fe20000010000 */
[----:B------:R-:W-:Y:S01]  /*26c0*/  F2FP.F16.F32.PACK_AB R62, RZ, R70 ;  /* 0x00000046ff3e723e */ /* 0x000fe200000000ff */
[C---:B------:R-:W-:Y:S01]  /*26d0*/  FMUL.FTZ R78, R147.reuse, R78 ;  /* 0x0000004e934e7220 */ /* 0x040fe20000410000 */
[----:B------:R-:W-:Y:S01]  /*26e0*/  F2FP.F16.F32.PACK_AB R97, RZ, R72 ;  /* 0x00000048ff61723e */ /* 0x000fe200000000ff */
        /* <DEDUP_REMOVED lines=27> */
[----:B------:R-:W-:Y:S01]  /*28a0*/  F2FP.F16.F32.PACK_AB R76, RZ, R76 ;  /* 0x0000004cff4c723e */ /* 0x000fe200000000ff */
[----:B------:R-:W-:Y:S01]  /*28b0*/  IMAD.WIDE.U32 R60, R133, 0x4, R52 ;  /* 0x00000004853c7825 */ /* 0x000fe200078e0034 */
[----:B------:R-:W-:-:S03]  /*28c0*/  F2FP.F16.F32.PACK_AB R77, RZ, R77 ;  /* 0x0000004dff4d723e */ /* 0x000fc600000000ff */
[----:B------:R-:W-:Y:S01]  /*28d0*/  FADD.FTZ R91, R91, -R113 ;  /* 0x800000715b5b7221 */ /* 0x000fe20000010000 */
[----:B------:R-:W-:Y:S01]  /*28e0*/  F2FP.F16.F32.PACK_AB R101, RZ, R74 ;  /* 0x0000004aff65723e */ /* 0x000fe200000000ff */
        /* <DEDUP_REMOVED lines=9> */
[----:B------:R-:W-:-:S03]  /*2980*/  F2FP.F16.F32.PACK_AB R78, RZ, R78 ;  /* 0x0000004eff4e723e */ /* 0x000fc600000000ff */
[----:B------:R-:W-:Y:S01]  /*2990*/  FMUL.FTZ R86, R147, R86 ;  /* 0x0000005693567220 */ /* 0x000fe20000410000 */
[----:B------:R-:W-:Y:S01]  /*29a0*/  F2FP.F16.F32.PACK_AB R76, RZ, R79 ;  /* 0x0000004fff4c723e */ /* 0x000fe200000000ff */
        /* <DEDUP_REMOVED lines=12> */
[----:B------:R-:W-:-:S04]  /*2a70*/  IMAD.WIDE.U32 R144, R145, 0x4, R52 ;  /* 0x0000000491907825 */ /* 0x000fc800078e0034 */
[----:B------:R-:W-:Y:S01]  /*2a80*/  HFMA2 R77, R12, R97, R43 ;  /* 0x000000610c4d7231 */ /* 0x000fe2000000002b */
[----:B------:R-:W-:Y:S01]  /*2a90*/  PRMT R78, R78, 0x5410, R76 ;  /* 0x000054104e4e7816 */ /* 0x000fe2000000004c */
[----:B------:R-:W-:Y:S01]  /*2aa0*/  FMUL.FTZ R90, R147, R90 ;  /* 0x0000005a935a7220 */ /* 0x000fe20000410000 */
[----:B------:R-:W-:-:S04]  /*2ab0*/  IMAD.WIDE.U32 R142, R143, 0x4, R52 ;  /* 0x000000048f8e7825 */ /* 0x000fc800078e0034 */
[----:B------:R-:W-:Y:S01]  /*2ac0*/  FMUL.FTZ R91, R147, R91 ;  /* 0x0000005b935b7220 */ /* 0x000fe20000410000 */
[----:B------:R-:W-:Y:S01]  /*2ad0*/  HFMA2 R79, R13, R101, R42 ;  /* 0x000000650d4f7231 */ /* 0x000fe2000000002a */
        /* <DEDUP_REMOVED lines=11> */
[----:B------:R-:W-:Y:S01]  /*2b90*/  HFMA2 R97, R14, R99, R45 ;  /* 0x000000630e617231 */ /* 0x000fe2000000002d */
[----:B------:R-:W-:Y:S01]  /*2ba0*/  F2FP.F16.F32.PACK_AB R86, RZ, R86 ;  /* 0x00000056ff56723e */ /* 0x000fe200000000ff */
[----:B------:R-:W-:Y:S01]  /*2bb0*/  IMAD.WIDE.U32 R74, R75, 0x4, R52 ;  /* 0x000000044b4a7825 */ /* 0x000fe200078e0034 */
[----:B------:R-:W-:-:S03]  /*2bc0*/  F2FP.F16.F32.PACK_AB R87, RZ, R87 ;  /* 0x00000057ff57723e */ /* 0x000fc600000000ff */
[----:B------:R-:W-:Y:S01]  /*2bd0*/  FADD.FTZ R98, R98, -R113 ;  /* 0x8000007162627221 */ /* 0x000fe20000010000 */
[----:B------:R-:W-:Y:S02]  /*2be0*/  HFMA2 R99, R15, R78, R44 ;  /* 0x0000004e0f637231 */ /* 0x000fe4000000002c */
[----:B------:R-:W-:Y:S01]  /*2bf0*/  IMAD.WIDE.U32 R72, R73, 0x4, R52 ;  /* 0x0000000449487825 */ /* 0x000fe200078e0034 */
[----:B------:R-:W-:-:S03]  /*2c00*/  F2FP.F16.F32.PACK_AB R88, RZ, R88 ;  /* 0x00000058ff58723e */ /* 0x000fc600000000ff */
[----:B------:R-:W-:Y:S01]  /*2c10*/  FADD.FTZ R100, R100, -R113 ;  /* 0x8000007164647221 */ /* 0x000fe20000010000 */
[----:B------:R-:W-:Y:S01]  /*2c20*/  F2FP.F16.F32.PACK_AB R89, RZ, R89 ;  /* 0x00000059ff59723e */ /* 0x000fe200000000ff */
[----:B------:R-:W-:Y:S01]  /*2c30*/  IMAD.WIDE.U32 R68, R69, 0x4, R52 ;  /* 0x0000000445447825 */ /* 0x000fe200078e0034 */
[----:B------:R-:W-:-:S03]  /*2c40*/  F2FP.F16.F32.PACK_AB R90, RZ, R90 ;  /* 0x0000005aff5a723e */ /* 0x000fc600000000ff */
[----:B------:R-:W-:Y:S01]  /*2c50*/  FMUL.FTZ R94, R147, R94 ;  /* 0x0000005e935e7220 */ /* 0x000fe20000410000 */
[----:B------:R-:W-:Y:S01]  /*2c60*/  F2FP.F16.F32.PACK_AB R91, RZ, R91 ;  /* 0x0000005bff5b723e */ /* 0x000fe200000000ff */
[----:B------:R-:W-:-:S04]  /*2c70*/  IMAD.WIDE.U32 R66, R67, 0x4, R52 ;  /* 0x0000000443427825 */ /* 0x000fc800078e0034 */
[C---:B------:R-:W-:Y:S01]  /*2c80*/  FMUL.FTZ R95, R147.reuse, R95 ;  /* 0x0000005f935f7220 */ /* 0x040fe20000410000 */
[----:B------:R-:W-:Y:S01]  /*2c90*/  F2FP.F16.F32.PACK_AB R92, RZ, R92 ;  /* 0x0000005cff5c723e */ /* 0x000fe200000000ff */
[----:B------:R-:W-:Y:S01]  /*2ca0*/  FMUL.FTZ R96, R147, R96 ;  /* 0x0000006093607220 */ /* 0x000fe20000410000 */
[----:B------:R-:W-:Y:S01]  /*2cb0*/  IMAD.WIDE.U32 R64, R65, 0x4, R52 ;  /* 0x0000000441407825 */ /* 0x000fe200078e0034 */
[----:B------:R-:W-:-:S03]  /*2cc0*/  F2FP.F16.F32.PACK_AB R93, RZ, R93 ;  /* 0x0000005dff5d723e */ /* 0x000fc600000000ff */
[----:B------:R-:W-:Y:S01]  /*2cd0*/  FMUL.FTZ R148, R147, R148 ;  /* 0x0000009493947220 */ /* 0x000fe20000410000 */
[----:B------:R-:W-:Y:S02]  /*2ce0*/  HFMA2 R81, R18, R84, R49 ;  /* 0x0000005412517231 */ /* 0x000fe40000000031 */
[----:B------:R-:W-:Y:S01]  /*2cf0*/  IMAD.WIDE.U32 R62, R107, 0x4, R52 ;  /* 0x000000046b3e7825 */ /* 0x000fe200078e0034 */
[----:B------:R-:W-:-:S03]  /*2d00*/  PRMT R86, R86, 0x5410, R87 ;  /* 0x0000541056567816 */ /* 0x000fc60000000057 */
[C---:B------:R-:W-:Y:S01]  /*2d10*/  FMUL.FTZ R98, R147.reuse, R98 ;  /* 0x0000006293627220 */ /* 0x040fe20000410000 */
[----:B------:R-:W-:Y:S01]  /*2d20*/  FMUL.FTZ R150, R147, R150 ;  /* 0x0000009693967220 */ /* 0x000fe20000410000 */
[----:B------:R-:W-:-:S04]  /*2d30*/  IMAD.WIDE.U32 R52, R105, 0x4, R52 ;  /* 0x0000000469347825 */ /* 0x000fc800078e0034 */
[----:B------:R-:W-:Y:S01]  /*2d40*/  HFMA2 R105, R11, R109, R40 ;  /* 0x0000006d0b697231 */ /* 0x000fe20000000028 */
        /* <DEDUP_REMOVED lines=10> */
[----:B------:R-:W-:Y:S01]  /*2df0*/  F2FP.F16.F32.PACK_AB R94, RZ, R94 ;  /* 0x0000005eff5e723e */ /* 0x000fe200000000ff */
[--C-:B------:R-:W-:Y:S01]  /*2e00*/  FADD.FTZ R108, R108, -R113.reuse ;  /* 0x800000716c6c7221 */ /* 0x100fe20000010000 */
[----:B------:R2:W-:Y:S01]  /*2e10*/  STG.E desc[UR8][R142.64], R79 ;  /* 0x0000004f8e007986 */ /* 0x0005e2000c101908 */
[----:B------:R-:W-:Y:S01]  /*2e20*/  F2FP.F16.F32.PACK_AB R95, RZ, R95 ;  /* 0x0000005fff5f723e */ /* 0x000fe200000000ff */
[----:B------:R-:W-:Y:S01]  /*2e30*/  HFMA2 R83, R19, R86, R48 ;  /* 0x0000005613537231 */ /* 0x000fe20000000030 */
[----:B------:R-:W-:Y:S01]  /*2e40*/  F2FP.F16.F32.PACK_AB R96, RZ, R96 ;  /* 0x00000060ff60723e */ /* 0x000fe200000000ff */
[----:B------:R-:W-:Y:S01]  /*2e50*/  STG.E desc[UR8][R140.64], R97 ;  /* 0x000000618c007986 */ /* 0x000fe2000c101908 */
[----:B------:R-:W-:Y:S01]  /*2e60*/  F2FP.F16.F32.PACK_AB R148, RZ, R148 ;  /* 0x00000094ff94723e */ /* 0x000fe200000000ff */
[--C-:B------:R-:W-:Y:S01]  /*2e70*/  FADD.FTZ R110, R110, -R113.reuse ;  /* 0x800000716e6e7221 */ /* 0x100fe20000010000 */
[----:B------:R-:W-:Y:S01]  /*2e80*/  FADD.FTZ R112, R111, -R113 ;  /* 0x800000716f707221 */ /* 0x000fe20000010000 */
[----:B-1----:R-:W-:Y:S01]  /*2e90*/  HFMA2 R77, R16, R80, R47 ;  /* 0x00000050104d7231 */ /* 0x002fe2000000002f */
[----:B------:R-:W-:Y:S01]  /*2ea0*/  STG.E desc[UR8][R138.64], R99 ;  /* 0x000000638a007986 */ /* 0x000fe2000c101908 */
[C---:B------:R-:W-:Y:S01]  /*2eb0*/  FMUL.FTZ R102, R147.reuse, R102 ;  /* 0x0000006693667220 */ /* 0x040fe20000410000 */
[C---:B------:R-:W-:Y:S01]  /*2ec0*/  FMUL.FTZ R154, R147.reuse, R154 ;  /* 0x0000009a939a7220 */ /* 0x040fe20000410000 */
[----:B--2---:R-:W-:Y:S01]  /*2ed0*/  HFMA2 R79, R17, R82, R46 ;  /* 0x00000052114f7231 */ /* 0x004fe2000000002e */
[----:B------:R1:W-:Y:S01]  /*2ee0*/  STG.E desc[UR8][R132.64], R77 ;  /* 0x0000004d84007986 */ /* 0x0003e2000c101908 */
[----:B------:R-:W-:Y:S01]  /*2ef0*/  F2FP.F16.F32.PACK_AB R98, RZ, R98 ;  /* 0x00000062ff62723e */ /* 0x000fe200000000ff */
[C---:B------:R-:W-:Y:S01]  /*2f00*/  FMUL.FTZ R104, R147.reuse, R104 ;  /* 0x0000006893687220 */ /* 0x040fe20000410000 */
[----:B------:R-:W-:Y:S01]  /*2f10*/  F2FP.F16.F32.PACK_AB R150, RZ, R150 ;  /* 0x00000096ff96723e */ /* 0x000fe200000000ff */
[----:B------:R2:W-:Y:S01]  /*2f20*/  STG.E desc[UR8][R114.64], R79 ;  /* 0x0000004f72007986 */ /* 0x0005e2000c101908 */
[C---:B------:R-:W-:Y:S01]  /*2f30*/  FMUL.FTZ R156, R147.reuse, R156 ;  /* 0x0000009c939c7220 */ /* 0x040fe20000410000 */
[----:B------:R-:W-:Y:S01]  /*2f40*/  F2FP.F16.F32.PACK_AB R100, RZ, R100 ;  /* 0x00000064ff64723e */ /* 0x000fe200000000ff */
[C---:B------:R-:W-:Y:S01]  /*2f50*/  FMUL.FTZ R106, R147.reuse, R106 ;  /* 0x0000006a936a7220 */ /* 0x040fe20000410000 */
[----:B------:R3:W-:Y:S01]  /*2f60*/  STG.E desc[UR8][R74.64], R81 ;  /* 0x000000514a007986 */ /* 0x0007e2000c101908 */
[----:B------:R-:W-:Y:S01]  /*2f70*/  F2FP.F16.F32.PACK_AB R152, RZ, R152 ;  /* 0x00000098ff98723e */ /* 0x000fe200000000ff */
[----:B------:R-:W-:Y:S01]  /*2f80*/  FMUL.FTZ R158, R147, R158 ;  /* 0x0000009e939e7220 */ /* 0x000fe20000410000 */
[----:B------:R-:W-:Y:S01]  /*2f90*/  PRMT R94, R94, 0x5410, R95 ;  /* 0x000054105e5e7816 */ /* 0x000fe2000000005f */
[----:B-1----:R-:W-:-:S02]  /*2fa0*/  HFMA2 R77, R21, R90, R50 ;  /* 0x0000005a154d7231 */ /* 0x002fc40000000032 */
[C---:B------:R-:W-:Y:S01]  /*2fb0*/  FMUL.FTZ R108, R147.reuse, R108 ;  /* 0x0000006c936c7220 */ /* 0x040fe20000410000 */
[C---:B------:R-:W-:Y:S01]  /*2fc0*/  FMUL.FTZ R160, R147.reuse, R160 ;  /* 0x000000a093a07220 */ /* 0x040fe20000410000 */
[----:B------:R-:W-:Y:S01]  /*2fd0*/  PRMT R96, R96, 0x5410, R148 ;  /* 0x0000541060607816 */ /* 0x000fe20000000094 */
[----:B--2---:R-:W-:Y:S02]  /*2fe0*/  HFMA2 R79, R22, R92, R117 ;  /* 0x0000005c164f7231 */ /* 0x004fe40000000075 */
[C---:B------:R-:W-:Y:S01]  /*2ff0*/  FMUL.FTZ R110, R147.reuse, R110 ;  /* 0x0000006e936e7220 */ /* 0x040fe20000410000 */
[----:B------:R-:W-:Y:S01]  /*3000*/  FMUL.FTZ R112, R147, R112 ;  /* 0x0000007093707220 */ /* 0x000fe20000410000 */
[----:B------:R-:W-:Y:S01]  /*3010*/  STG.E desc[UR8][R72.64], R83 ;  /* 0x0000005348007986 */ /* 0x000fe2000c101908 */
[----:B---3--:R-:W-:Y:S01]  /*3020*/  HFMA2 R75, R20, R88, R51 ;  /* 0x00000058144b7231 */ /* 0x008fe20000000033 */
[----:B------:R-:W-:Y:S01]  /*3030*/  PRMT R98, R98, 0x5410, R150 ;  /* 0x0000541062627816 */ /* 0x000fe20000000096 */
[----:B------:R-:W-:Y:S01]  /*3040*/  HFMA2 R81, R23, R94, R116 ;  /* 0x0000005e17517231 */ /* 0x000fe20000000074 */
[----:B------:R-:W-:-:S02]  /*3050*/  PRMT R100, R100, 0x5410, R152 ;  /* 0x0000541064647816 */ /* 0x000fc40000000098 */
[----:B------:R1:W-:Y:S01]  /*3060*/  STG.E desc[UR8][R70.64], R75 ;  /* 0x0000004b46007986 */ /* 0x0003e2000c101908 */
[----:B------:R-:W-:Y:S02]  /*3070*/  F2FP.F16.F32.PACK_AB R102, RZ, R102 ;  /* 0x00000066ff66723e */ /* 0x000fe400000000ff */
[----:B------:R-:W-:Y:S01]  /*3080*/  F2FP.F16.F32.PACK_AB R154, RZ, R154 ;  /* 0x0000009aff9a723e */ /* 0x000fe200000000ff */
[----:B------:R2:W-:Y:S01]  /*3090*/  STG.E desc[UR8][R68.64], R77 ;  /* 0x0000004d44007986 */ /* 0x0005e2000c101908 */
[----:B------:R-:W-:Y:S02]  /*30a0*/  F2FP.F16.F32.PACK_AB R104, RZ, R104 ;  /* 0x00000068ff68723e */ /* 0x000fe400000000ff */
[----:B------:R-:W-:Y:S01]  /*30b0*/  F2FP.F16.F32.PACK_AB R156, RZ, R156 ;  /* 0x0000009cff9c723e */ /* 0x000fe200000000ff */
[----:B------:R3:W-:Y:S01]  /*30c0*/  STG.E desc[UR8][R66.64], R79 ;  /* 0x0000004f42007986 */ /* 0x0007e2000c101908 */
[----:B------:R-:W-:Y:S02]  /*30d0*/  F2FP.F16.F32.PACK_AB R106, RZ, R106 ;  /* 0x0000006aff6a723e */ /* 0x000fe400000000ff */
[----:B------:R-:W-:Y:S01]  /*30e0*/  F2FP.F16.F32.PACK_AB R158, RZ, R158 ;  /* 0x0000009eff9e723e */ /* 0x000fe200000000ff */
[----:B-1----:R-:W-:Y:S01]  /*30f0*/  HFMA2 R71, R26, R100, R121 ;  /* 0x000000641a477231 */ /* 0x002fe20000000079 */
[----:B------:R-:W-:Y:S01]  /*3100*/  F2FP.F16.F32.PACK_AB R108, RZ, R108 ;  /* 0x0000006cff6c723e */ /* 0x000fe200000000ff */
[----:B------:R1:W-:Y:S01]  /*3110*/  STG.E desc[UR8][R64.64], R81 ;  /* 0x0000005140007986 */ /* 0x0003e2000c101908 */
[----:B------:R-:W-:Y:S01]  /*3120*/  F2FP.F16.F32.PACK_AB R160, RZ, R160 ;  /* 0x000000a0ffa0723e */ /* 0x000fe200000000ff */
[----:B--2---:R-:W-:Y:S01]  /*3130*/  HFMA2 R69, R25, R98, R118 ;  /* 0x0000006219457231 */ /* 0x004fe20000000076 */
[----:B------:R-:W-:-:S02]  /*3140*/  PRMT R102, R102, 0x5410, R154 ;  /* 0x0000541066667816 */ /* 0x000fc4000000009a */
[----:B------:R-:W-:Y:S01]  /*3150*/  F2FP.F16.F32.PACK_AB R110, RZ, R110 ;  /* 0x0000006eff6e723e */ /* 0x000fe200000000ff */
[----:B---3--:R-:W-:Y:S01]  /*3160*/  HFMA2 R67, R24, R96, R119 ;  /* 0x0000006018437231 */ /* 0x008fe20000000077 */
[----:B------:R-:W-:Y:S01]  /*3170*/  F2FP.F16.F32.PACK_AB R112, RZ, R112 ;  /* 0x00000070ff70723e */ /* 0x000fe200000000ff */
[----:B------:R-:W-:Y:S01]  /*3180*/  HFMA2 R73, R27, R102, R120 ;  /* 0x000000661b497231 */ /* 0x000fe20000000078 */
        /* <DEDUP_REMOVED lines=8> */
[----:B-1----:R-:W-:Y:S01]  /*3210*/  HFMA2 R65, R31, R110, R124 ;  /* 0x0000006e1f417231 */ /* 0x002fe2000000007c */
[----:B0-----:R-:W-:Y:S01]  /*3220*/  ISETP.GE.AND P1, PT, R131, UR5, PT ;  /* 0x0000000583007c0c */ /* 0x001fe2000bf26270 */
[----:B--2---:R-:W-:Y:S01]  /*3230*/  HFMA2 R63, R30, R108, R125 ;  /* 0x0000006c1e3f7231 */ /* 0x004fe2000000007d */
[----:B------:R0:W-:Y:S01]  /*3240*/  STG.E desc[UR8][R136.64], R73 ;  /* 0x0000004988007986 */ /* 0x0001e2000c101908 */
[----:B---3--:R-:W-:Y:S02]  /*3250*/  HFMA2 R53, R28, R104, R123 ;  /* 0x000000681c357231 */ /* 0x008fe4000000007b */
[----:B----4-:R-:W-:-:S03]  /*3260*/  HFMA2 R55, R29, R106, R122 ;  /* 0x0000006a1d377231 */ /* 0x010fc6000000007a */
[----:B------:R0:W-:Y:S04]  /*3270*/  STG.E desc[UR8][R56.64], R53 ;  /* 0x0000003538007986 */ /* 0x0001e8000c101908 */
[----:B------:R0:W-:Y:S04]  /*3280*/  STG.E desc[UR8][R58.64], R55 ;  /* 0x000000373a007986 */ /* 0x0001e8000c101908 */
[----:B------:R0:W-:Y:S04]  /*3290*/  STG.E desc[UR8][R134.64], R63 ;  /* 0x0000003f86007986 */ /* 0x0001e8000c101908 */
[----:B------:R0:W-:Y:S01]  /*32a0*/  STG.E desc[UR8][R60.64], R65 ;  /* 0x000000413c007986 */ /* 0x0001e2000c101908 */
[----:B------:R-:W-:Y:S05]  /*32b0*/  @!P1 BRA `(.L_x_370) ;  /* 0xffffffd000a49947 */ /* 0x000fea000383ffff */
[----:B------:R-:W-:Y:S05]  /*32c0*/  EXIT ;  /* 0x000000000000794d */ /* 0x000fea0003800000 */
.L_x_371:
        /* <DEDUP_REMOVED lines=11> */
.L_x_1049:


//--------------------- .text._ZN10layer_norm13ln_fwd_kernelINS_13Kernel_traitsI6__halfS2_S2_fjLj15360ELj2ELj1ELj4ELj8ENS_18Kernel_traits_baseILj15360ES2_S2_S2_fjLj128EEEEEEEvNS_9FwdParamsE --------------------------
	.section	.text._ZN10layer_norm13ln_fwd_kernelINS_13Kernel_traitsI6__halfS2_S2_fjLj15360ELj2ELj1ELj4ELj8ENS_18Kernel_traits_baseILj15360ES2_S2_S2_fjLj128EEEEEEEvNS_9FwdParamsE,"ax",@progbits
	.align	128
        .global         _ZN10layer_norm13ln_fwd_kernelINS_13Kernel_traitsI6__halfS2_S2_fjLj15360ELj2ELj1ELj4ELj8ENS_18Kernel_traits_baseILj15360ES2_S2_S2_fjLj128EEEEEEEvNS_9FwdParamsE
        .type           _ZN10layer_norm13ln_fwd_kernelINS_13Kernel_traitsI6__halfS2_S2_fjLj15360ELj2ELj1ELj4ELj8ENS_18Kernel_traits_baseILj15360ES2_S2_S2_fjLj128EEEEEEEvNS_9FwdParamsE,@function
        .size           _ZN10layer_norm13ln_fwd_kernelINS_13Kernel_traitsI6__halfS2_S2_fjLj15360ELj2ELj1ELj4ELj8ENS_18Kernel_traits_baseILj15360ES2_S2_S2_fjLj128EEEEEEEvNS_9FwdParamsE,(.L_x_1050 - _ZN10layer_norm13ln_fwd_kernelINS_13Kernel_traitsI6__halfS2_S2_fjLj15360ELj2ELj1ELj4ELj8ENS_18Kernel_traits_baseILj15360ES2_S2_S2_fjLj128EEEEEEEvNS_9FwdParamsE)
        .other          _ZN10layer_norm13ln_fwd_kernelINS_13Kernel_traitsI6__halfS2_S2_fjLj15360ELj2ELj1ELj4ELj8ENS_18Kernel_traits_baseILj15360ES2_S2_S2_fjLj128EEEEEEEvNS_9FwdParamsE,@"STO_CUDA_ENTRY STV_DEFAULT"
_ZN10layer_norm13ln_fwd_kernelINS_13Kernel_traitsI6__halfS2_S2_fjLj15360ELj2ELj1ELj4ELj8ENS_18Kernel_traits_baseILj15360ES2_S2_S2_fjLj128EEEEEEEvNS_9FwdParamsE:
.text._ZN10layer_norm13ln_fwd_kernelINS_13Kernel_traitsI6__halfS2_S2_fjLj15360ELj2ELj1ELj4ELj8ENS_18Kernel_traits_baseILj15360ES2_S2_S2_fjLj128EEEEEEEvNS_9FwdParamsE:
        /* <DEDUP_REMOVED lines=170> */
.L_x_378:
[----:B------:R-:W0:Y:S01]  /*0aa0*/  S2R R195, SR_CTAID.X ;  /* 0x0000000000c37919 */ /* 0x000e220000002500 */
[----:B---3--:R-:W1:Y:S01]  /*0ab0*/  LDC.64 R84, c[0x0][0x390] ;  /* 0x0000e400ff547b82 */ /* 0x008e620000000a00 */
[----:B------:R-:W-:Y:S02]  /*0ac0*/  LOP3.LUT R0, R116, 0x7f, RZ, 0xc0, !PT ;  /* 0x0000007f74007812 */ /* 0x000fe400078ec0ff */
[----:B0-----:R-:W-:-:S04]  /*0ad0*/  SHF.L.U32 R63, R195, 0x7, RZ ;  /* 0x00000007c33f7819 */ /* 0x001fc800000006ff */
        /* <DEDUP_REMOVED lines=13> */
[----:B------:R-:W5:Y:S01]  /*0bb0*/  LDG.E.64 R62, desc[UR4][R62.64] ;  /* 0x000000043e3e7981 */ /* 0x000f62000c1e1b00 */
        /* <DEDUP_REMOVED lines=30> */
[----:B------:R-:W-:-:S06]  /*0da0*/  IMAD.WIDE.U32 R84, R185, 0x8, R84 ;  /* 0x00000008b9547825 */ /* 0x000fcc00078e0054 */
[----:B------:R-:W5:Y:S01]  /*0db0*/  LDG.E.64 R84, desc[UR4][R84.64] ;  /* 0x0000000454547981 */ /* 0x000f62000c1e1b00 */
[----:B------:R-:W-:Y:S01]  /*0dc0*/  LOP3.LUT P2, RZ, R116, 0x1f, RZ, 0xc0, !PT ;  /* 0x0000001f74ff7812 */ /* 0x000fe2000784c0ff */
[----:B------:R-:W-:Y:S01]  /*0dd0*/  BSSY.RECONVERGENT B0, `(.L_x_372) ;  /* 0x0000132000007945 */ /* 0x000fe20003800200 */
[----:B------:R-:W0:Y:S02]  /*0de0*/  S2R R116, SR_TID.X ;  /* 0x0000000000747919 */ /* 0x000e240000002100 */
[----:B0-----:R-:W-:-:S04]  /*0df0*/  LOP3.LUT R212, R116, 0x1f, RZ, 0xc0, !PT ;  /* 0x0000001f74d47812 */ /* 0x001fc800078ec0ff */
[----:B------:R-:W-:Y:S02]  /*0e00*/  ISETP.GT.U32.AND P3, PT, R212, 0x3, PT ;  /* 0x00000003d400780c */ /* 0x000fe40003f64070 */
[--C-:B--2---:R-:W-:Y:S01]  /*0e10*/  SHF.R.U64 R204, R90, 0x10, R91.reuse ;  /* 0x000000105acc7819 */ /* 0x104fe2000000125b */
[----:B------:R-:W-:Y:S01]  /*0e20*/  HADD2.F32 R203, -RZ, R90.H0_H0 ;  /* 0x2000005affcb7230 */ /* 0x000fe20000004100 */
[----:B------:R-:W-:Y:S01]  /*0e30*/  SHF.R.U32.HI R206, RZ, 0x10, R91 ;  /* 0x00000010ffce7819 */ /* 0x000fe2000001165b */
[----:B------:R-:W-:Y:S02]  /*0e40*/  HADD2.F32 R205, -RZ, R91.H0_H0 ;  /* 0x2000005bffcd7230 */ /* 0x000fe40000004100 */
[----:B------:R-:W-:Y:S02]  /*0e50*/  HADD2.F32 R204, -RZ, R204.H0_H0 ;  /* 0x200000ccffcc7230 */ /* 0x000fe40000004100 */
[----:B------:R-:W-:Y:S01]  /*0e60*/  FADD.FTZ R93, RZ, R203 ;  /* 0x000000cbff5d7221 */ /* 0x000fe20000010000 */
[----:B------:R-:W-:Y:S01]  /*0e70*/  HADD2.F32 R206, -RZ, R206.H0_H0 ;  /* 0x200000ceffce7230 */ /* 0x000fe20000004100 */
[----:B---3--:R-:W-:Y:S01]  /*0e80*/  SHF.R.U64 R90, R88, 0x10, R89 ;  /* 0x00000010585a7819 */ /* 0x008fe20000001259 */
[----:B------:R-:W-:-:S02]  /*0e90*/  HADD2.F32 R207, -RZ, R88.H0_H0 ;  /* 0x20000058ffcf7230 */ /* 0x000fc40000004100 */
[----:B------:R-:W-:Y:S01]  /*0ea0*/  FADD.FTZ R0, R204, R93 ;  /* 0x0000005dcc007221 */ /* 0x000fe20000010000 */
[----:B------:R-:W-:Y:S02]  /*0eb0*/  HADD2.F32 R98, -RZ, R89.H0_H0 ;  /* 0x20000059ff627230 */ /* 0x000fe40000004100 */
[----:B------:R-:W-:Y:S02]  /*0ec0*/  HADD2.F32 R88, -RZ, R90.H0_H0 ;  /* 0x2000005aff587230 */ /* 0x000fe40000004100 */
[----:B------:R-:W-:Y:S01]  /*0ed0*/  FADD.FTZ R91, R205, R0 ;  /* 0x00000000cd5b7221 */ /* 0x000fe20000010000 */
[----:B------:R-:W-:Y:S01]  /*0ee0*/  SHF.R.U32.HI R90, RZ, 0x10, R89 ;  /* 0x00000010ff5a7819 */ /* 0x000fe20000011659 */
[----:B----4-:R-:W-:Y:S01]  /*0ef0*/  HADD2.F32 R112, -RZ, R86.H0_H0 ;  /* 0x20000056ff707230 */ /* 0x010fe20000004100 */
[----:B------:R-:W-:Y:S01]  /*0f00*/  SHF.R.U64 R108, R86, 0x10, R87 ;  /* 0x00000010566c7819 */ /* 0x000fe20000001257 */
[----:B------:R-:W-:Y:S01]  /*0f10*/  FADD.FTZ R0, R206, R91 ;  /* 0x0000005bce007221 */ /* 0x000fe20000010000 */
[----:B------:R-:W-:Y:S01]  /*0f20*/  SHF.R.U32.HI R86, RZ, 0x10, R87 ;  /* 0x00000010ff567819 */ /* 0x000fe20000011657 */
[----:B------:R-:W-:Y:S01]  /*0f30*/  HADD2.F32 R90, -RZ, R90.H0_H0 ;  /* 0x2000005aff5a7230 */ /* 0x000fe20000004100 */
[----:B-----5:R-:W-:Y:S01]  /*0f40*/  SHF.R.U64 R100, R62, 0x10, R63 ;  /* 0x000000103e647819 */ /* 0x020fe2000000123f */
[----:B------:R-:W-:Y:S01]  /*0f50*/  FADD.FTZ R91, R207, R0 ;  /* 0x00000000cf5b7221 */ /* 0x000fe20000010000 */
[----:B------:R-:W-:-:S02]  /*0f60*/  HADD2.F32 R108, -RZ, R108.H0_H0 ;  /* 0x2000006cff6c7230 */ /* 0x000fc40000004100 */
[----:B------:R-:W-:Y:S02]  /*0f70*/  HADD2.F32 R87, -RZ, R87.H0_H0 ;  /* 0x20000057ff577230 */ /* 0x000fe40000004100 */
[----:B------:R-:W-:Y:S01]  /*0f80*/  FADD.FTZ R91, R88, R91 ;  /* 0x0000005b585b7221 */ /* 0x000fe20000010000 */
[----:B------:R-:W-:Y:S01]  /*0f90*/  HADD2.F32 R86, -RZ, R86.H0_H0 ;  /* 0x20000056ff567230 */ /* 0x000fe20000004100 */
[----:B------:R-:W-:Y:S01]  /*0fa0*/  SHF.R.U64 R95, R64, 0x10, R65 ;  /* 0x00000010405f7819 */ /* 0x000fe20000001241 */
[----:B------:R-:W-:Y:S02]  /*0fb0*/  HADD2.F32 R92, -RZ, R62.H0_H0 ;  /* 0x2000003eff5c7230 */ /* 0x000fe40000004100 */
[----:B------:R-:W-:Y:S01]  /*0fc0*/  FADD.FTZ R91, R98, R91 ;  /* 0x0000005b625b7221 */ /* 0x000fe20000010000 */
[----:B------:R-:W-:Y:S01]  /*0fd0*/  HADD2.F32 R100, -RZ, R100.H0_H0 ;  /* 0x20000064ff647230 */ /* 0x000fe20000004100 */
[----:B------:R-:W-:Y:S01]  /*0fe0*/  SHF.R.U32.HI R182, RZ, 0x10, R65 ;  /* 0x00000010ffb67819 */ /* 0x000fe20000011641 */
[----:B------:R-:W-:-:S02]  /*0ff0*/  HADD2.F32 R180, -RZ, R63.H0_H0 ;  /* 0x2000003fffb47230 */ /* 0x000fc40000004100 */
[----:B------:R-:W-:Y:S01]  /*1000*/  FADD.FTZ R91, R90, R91 ;  /* 0x0000005b5a5b7221 */ /* 0x000fe20000010000 */
[----:B------:R-:W-:Y:S01]  /*1010*/  HADD2.F32 R106, -RZ, R64.H0_H0 ;  /* 0x20000040ff6a7230 */ /* 0x000fe20000004100 */
[----:B------:R-:W-:Y:S01]  /*1020*/  SHF.R.U64 R96, R66, 0x10, R67 ;  /* 0x0000001042607819 */ /* 0x000fe20000001243 */
[----:B------:R-:W-:Y:S02]  /*1030*/  HADD2.F32 R95, -RZ, R95.H0_H0 ;  /* 0x2000005fff5f7230 */ /* 0x000fe40000004100 */
[----:B------:R-:W-:Y:S01]  /*1040*/  FADD.FTZ R91, R112, R91 ;  /* 0x0000005b705b7221 */ /* 0x000fe20000010000 */
[----:B------:R-:W-:Y:S01]  /*1050*/  HADD2.F32 R110, -RZ, R65.H0_H0 ;  /* 0x20000041ff6e7230 */ /* 0x000fe20000004100 */
[----:B------:R-:W-:Y:S01]  /*1060*/  SHF.R.U32.HI R188, RZ, 0x10, R67 ;  /* 0x00000010ffbc7819 */ /* 0x000fe20000011643 */
[----:B------:R-:W-:Y:S02]  /*1070*/  HADD2.F32 R182, -RZ, R182.H0_H0 ;  /* 0x200000b6ffb67230 */ /* 0x000fe40000004100 */
[----:B------:R-:W-:Y:S01]  /*1080*/  FADD.FTZ R0, R108, R91 ;  /* 0x0000005b6c007221 */ /* 0x000fe20000010000 */
[----:B------:R-:W-:Y:S01]  /*1090*/  HADD2.F32 R94, -RZ, R66.H0_H0 ;  /* 0x20000042ff5e7230 */ /* 0x000fe20000004100 */
[----:B------:R-:W-:Y:S01]  /*10a0*/  SHF.R.U32.HI R104, RZ, 0x10, R69 ;  /* 0x00000010ff687819 */ /* 0x000fe20000011645 */
[----:B------:R-:W-:-:S02]  /*10b0*/  HADD2.F32 R96, -RZ, R96.H0_H0 ;  /* 0x20000060ff607230 */ /* 0x000fc40000004100 */
[----:B------:R-:W-:Y:S01]  /*10c0*/  FADD.FTZ R89, R87, R0 ;  /* 0x0000000057597221 */ /* 0x000fe20000010000 */
[----:B------:R-:W-:Y:S01]  /*10d0*/  SHF.R.U32.HI R0, RZ, 0x10, R63 ;  /* 0x00000010ff007819 */ /* 0x000fe2000001163f */
[----:B------:R-:W-:Y:S01]  /*10e0*/  HADD2.F32 R114, -RZ, R67.H0_H0 ;  /* 0x20000043ff727230 */ /* 0x000fe20000004100 */
[----:B------:R-:W-:Y:S01]  /*10f0*/  SHF.R.U64 R178, R70, 0x10, R71 ;  /* 0x0000001046b27819 */ /* 0x000fe20000001247 */
[----:B------:R-:W-:Y:S01]  /*1100*/  FADD.FTZ R89, R86, R89 ;  /* 0x0000005956597221 */ /* 0x000fe20000010000 */
[----:B------:R-:W-:Y:S02]  /*1110*/  HADD2.F32 R188, -RZ, R188.H0_H0 ;  /* 0x200000bcffbc7230 */ /* 0x000fe40000004100 */
[----:B------:R-:W-:Y:S02]  /*1120*/  HADD2.F32 R190, -RZ, R68.H0_H0 ;  /* 0x20000044ffbe7230 */ /* 0x000fe40000004100 */
[----:B------:R-:W-:Y:S01]  /*1130*/  FADD.FTZ R89, R92, R89 ;  /* 0x000000595c597221 */ /* 0x000fe20000010000 */
[----:B------:R-:W-:Y:S01]  /*1140*/  HADD2.F32 R91, -RZ, R69.H0_H0 ;  /* 0x20000045ff5b7230 */ /* 0x000fe20000004100 */
[----:B------:R-:W-:Y:S01]  /*1150*/  SHF.R.U64 R62, R72, 0x10, R73 ;  /* 0x00000010483e7819 */ /* 0x000fe20000001249 */
[----:B------:R-:W-:-:S02]  /*1160*/  HADD2.F32 R104, -RZ, R104.H0_H0 ;  /* 0x20000068ff687230 */ /* 0x000fc40000004100 */
[----:B------:R-:W-:Y:S01]  /*1170*/  FADD.FTZ R63, R100, R89 ;  /* 0x00000059643f7221 */ /* 0x000fe20000010000 */
[----:B------:R-:W-:Y:S02]  /*1180*/  HADD2.F32 R89, -RZ, R0.H0_H0 ;  /* 0x20000000ff597230 */ /* 0x000fe40000004100 */
[----:B------:R-:W-:Y:S02]  /*1190*/  HADD2.F32 R186, -RZ, R70.H0_H0 ;  /* 0x20000046ffba7230 */ /* 0x000fe40000004100 */
[----:B------:R-:W-:Y:S01]  /*11a0*/  FADD.FTZ R0, R180, R63 ;  /* 0x0000003fb4007221 */ /* 0x000fe20000010000 */
[----:B------:R-:W-:Y:S01]  /*11b0*/  HADD2.F32 R178, -RZ, R178.H0_H0 ;  /* 0x200000b2ffb27230 */ /* 0x000fe20000004100 */
[----:B------:R-:W-:Y:S01]  /*11c0*/  SHF.R.U32.HI R70, RZ, 0x10, R73 ;  /* 0x00000010ff467819 */ /* 0x000fe20000011649 */
[----:B------:R-:W-:Y:S02]  /*11d0*/  HADD2.F32 R102, -RZ, R72.H0_H0 ;  /* 0x20000048ff667230 */ /* 0x000fe40000004100 */
[----:B------:R-:W-:Y:S01]  /*11e0*/  FADD.FTZ R63, R89, R0 ;  /* 0x00000000593f7221 */ /* 0x000fe20000010000 */
[----:B------:R-:W-:Y:S01]  /*11f0*/  HADD2.F32 R72, -RZ, R62.H0_H0 ;  /* 0x2000003eff487230 */ /* 0x000fe20000004100 */
[----:B------:R-:W-:Y:S01]  /*1200*/  SHF.R.U64 R93, R74, 0x10, R75 ;  /* 0x000000104a5d7819 */ /* 0x000fe2000000124b */
[----:B------:R-:W-:-:S02]  /*1210*/  HADD2.F32 R113, -RZ, R73.H0_H0 ;  /* 0x20000049ff717230 */ /* 0x000fc40000004100 */
[----:B------:R-:W-:Y:S01]  /*1220*/  FADD.FTZ R0, R106, R63 ;  /* 0x0000003f6a007221 */ /* 0x000fe20000010000 */
[----:B------:R-:W-:Y:S01]  /*1230*/  HADD2.F32 R70, -RZ, R70.H0_H0 ;  /* 0x20000046ff467230 */ /* 0x000fe20000004100 */
[----:B------:R-:W-:Y:S01]  /*1240*/  SHF.R.U32.HI R184, RZ, 0x10, R75 ;  /* 0x00000010ffb87819 */ /* 0x000fe2000001164b */
[----:B------:R-:W-:Y:S02]  /*1250*/  HADD2.F32 R74, -RZ, R74.H0_H0 ;  /* 0x2000004aff4a7230 */ /* 0x000fe40000004100 */
[----:B------:R-:W-:Y:S01]  /*1260*/  FADD.FTZ R63, R95, R0 ;  /* 0x000000005f3f7221 */ /* 0x000fe20000010000 */
[----:B------:R-:W-:Y:S01]  /*1270*/  SHF.R.U64 R0, R68, 0x10, R69 ;  /* 0x0000001044007819 */ /* 0x000fe20000001245 */
[----:B------:R-:W-:Y:S01]  /*1280*/  HADD2.F32 R93, -RZ, R93.H0_H0 ;  /* 0x2000005dff5d7230 */ /* 0x000fe20000004100 */
[----:B------:R-:W-:Y:S01]  /*1290*/  SHF.R.U32.HI R69, RZ, 0x10, R71 ;  /* 0x00000010ff457819 */ /* 0x000fe20000011647 */
        /* <DEDUP_REMOVED lines=17> */
[----:B------:R-:W-:Y:S02]  /*13b0*/  HADD2.F32 R115, -RZ, R115.H0_H0 ;  /* 0x20000073ff737230 */ /* 0x000fe40000004100 */
[----:B------:R-:W-:Y:S02]  /*13c0*/  HADD2.F32 R192, -RZ, R78.H0_H0 ;  /* 0x2000004effc07230 */ /* 0x000fe40000004100 */
[----:B------:R-:W-:Y:S01]  /*13d0*/  FADD.FTZ R63, R188, R63 ;  /* 0x0000003fbc3f7221 */ /* 0x000fe20000010000 */
[----:B------:R-:W-:Y:S01]  /*13e0*/  HADD2.F32 R78, -RZ, R62.H0_H0 ;  /* 0x2000003eff4e7230 */ /* 0x000fe20000004100 */
[----:B------:R-:W-:Y:S01]  /*13f0*/  SHF.R.U64 R62, R80, 0x10, R81 ;  /* 0x00000010503e7819 */ /* 0x000fe20000001251 */
[----:B------:R-:W-:Y:S02]  /*1400*/  HADD2.F32 R194, -RZ, R79.H0_H0 ;  /* 0x2000004fffc27230 */ /* 0x000fe40000004100 */
[----:B------:R-:W-:Y:S01]  /*1410*/  FADD.FTZ R63, R190, R63 ;  /* 0x0000003fbe3f7221 */ /* 0x000fe20000010000 */
[----:B------:R-:W-:Y:S01]  /*1420*/  HADD2.F32 R196, -RZ, R80.H0_H0 ;  /* 0x20000050ffc47230 */ /* 0x000fe20000004100 */
[----:B------:R-:W-:Y:S01]  /*1430*/  SHF.R.U64 R201, R84, 0x10, R85 ;  /* 0x0000001054c97819 */ /* 0x000fe20000001255 */
        /* <DEDUP_REMOVED lines=10> */
[----:B------:R-:W-:-:S02]  /*14e0*/  HADD2.F32 R200, -RZ, R200.H0_H0 ;  /* 0x200000c8ffc87230 */ /* 0x000fc40000004100 */
[----:B------:R-:W-:Y:S02]  /*14f0*/  HADD2.F32 R84, -RZ, R84.H0_H0 ;  /* 0x20000054ff547230 */ /* 0x000fe40000004100 */
[----:B------:R-:W-:Y:S01]  /*1500*/  FADD.FTZ R63, R186, R63 ;  /* 0x0000003fba3f7221 */ /* 0x000fe20000010000 */
[----:B------:R-:W-:Y:S02]  /*1510*/  HADD2.F32 R201, -RZ, R201.H0_H0 ;  /* 0x200000c9ffc97230 */ /* 0x000fe40000004100 */
[----:B------:R-:W-:Y:S02]  /*1520*/  HADD2.F32 R85, -RZ, R85.H0_H0 ;  /* 0x20000055ff557230 */ /* 0x000fe40000004100 */
[----:B------:R-:W-:Y:S01]  /*1530*/  FADD.FTZ R0, R178, R63 ;  /* 0x0000003fb2007221 */ /* 0x000fe20000010000 */
[----:B------:R-:W-:-:S03]  /*1540*/  HADD2.F32 R202, -RZ, R202.H0_H0 ;  /* 0x200000caffca7230 */ /* 0x000fc60000004100 */
        /* <DEDUP_REMOVED lines=13> */
[----:B------:R-:W-:Y:S01]  /*1620*/  FADD.FTZ R63, R115, R0 ;  /* 0x00000000733f7221 */ /* 0x000fe20000010000 */
[----:B------:R-:W-:-:S03]  /*1630*/  SHF.R.U32.HI R0, RZ, 0x10, R79 ;  /* 0x00000010ff007819 */ /* 0x000fc6000001164f */
[----:B------:R-:W-:Y:S02]  /*1640*/  FADD.FTZ R63, R192, R63 ;  /* 0x0000003fc03f7221 */ /* 0x000fe40000010000 */
[----:B------:R-:W-:Y:S02]  /*1650*/  HADD2.F32 R79, -RZ, R0.H0_H0 ;  /* 0x20000000ff4f7230 */ /* 0x000fe40000004100 */
        /* <DEDUP_REMOVED lines=169> */
.L_x_373:
[----:B------:R-:W-:Y:S05]  /*20f0*/  BSYNC.RECONVERGENT B0 ;  /* 0x0000000000007941 */ /* 0x000fea0003800200 */
.L_x_372:
        /* <DEDUP_REMOVED lines=13> */
.L_x_375:
[----:B------:R-:W-:Y:S05]  /*21d0*/  BSYNC.RECONVERGENT B0 ;  /* 0x0000000000007941 */ /* 0x000fea0003800200 */
.L_x_374:
        /* <DEDUP_REMOVED lines=52> */
[----:B0-----:R-:W-:Y:S02]  /*2520*/  LEA R64, P5, R208, UR6, 0x2 ;  /* 0x00000006d0407c11 */ /* 0x001fe4000f8a10ff */
        /* <DEDUP_REMOVED lines=14> */
.L_x_377:
[----:B0-----:R-:W-:Y:S02]  /*2610*/  MOV R62, R64 ;  /* 0x00000040003e7202 */ /* 0x001fe40000000f00 */
[----:B------:R-:W-:-:S05]  /*2620*/  MOV R63, R65 ;  /* 0x00000041003f7202 */ /* 0x000fca0000000f00 */
[----:B------:R-:W2:Y:S04]  /*2630*/  LDG.E.STRONG.GPU R62, desc[UR4][R62.64] ;  /* 0x000000043e3e7981 */ /* 0x000ea8000c1ef900 */
[----:B--2---:R-:W-:Y:S01]  /*2640*/  CCTL.IVALL ;  /* 0x00000000ff00798f */ /* 0x004fe20002000000 */
[----:B------:R-:W-:Y:S05]  /*2650*/  YIELD ;  /* 0x0000000000007946 */ /* 0x000fea0003800000 */
[----:B------:R-:W-:-:S13]  /*2660*/  ISETP.NE.AND P3, PT, R62, R211, PT ;  /* 0x000000d33e00720c */ /* 0x000fda0003f65270 */
[----:B------:R-:W-:Y:S05]  /*2670*/  @P3 BRA `(.L_x_377) ;  /* 0xfffffffc00e43947 */ /* 0x000fea000383ffff */
.L_x_376:
        /* <DEDUP_REMOVED lines=9> */
[----:B------:R-:W-:-:S04]  /*2710*/  @!P2 IADD3 R64, P3, PT, R64, R195, RZ ;  /* 0x000000c34040a210 */ /* 0x000fc80007f7e0ff */
[----:B------:R-:W-:Y:S02]  /*2720*/  @!P2 IADD3.X R65, PT, PT, RZ, RZ, RZ, P3, !PT ;  /* 0x000000ffff41a210 */ /* 0x000fe40001ffe4ff */
[----:B-1----:R-:W-:-:S04]  /*2730*/  @!P2 LEA R62, P3, R64, R62, 0x3 ;  /* 0x0000003e403ea211 */ /* 0x002fc800078618ff */
[----:B------:R-:W-:Y:S02]  /*2740*/  @!P2 LEA.HI.X R63, R64, R63, R65, 0x3, P3 ;  /* 0x0000003f403fa211 */ /* 0x000fe400018f1c41 */
[----:B------:R-:W-:Y:S02]  /*2750*/  CS2R R64, SRZ ;  /* 0x0000000000407805 */ /* 0x000fe4000001ff00 */
[----:B------:R-:W-:-:S04]  /*2760*/  @!P2 IADD3 R62, P3, PT, R67, R62, RZ ;  /* 0x0000003e433ea210 */ /* 0x000fc80007f7e0ff */
[----:B------:R-:W-:Y:S01]  /*2770*/  @!P2 IADD3.X R63, PT, PT, RZ, R63, RZ, P3, !PT ;  /* 0x0000003fff3fa210 */ /* 0x000fe20001ffe4ff */
[----:B------:R-:W-:Y:S06]  /*2780*/  BAR.SYNC.DEFER_BLOCKING 0x0 ;  /* 0x0000000000007b1d */ /* 0x000fec0000010000 */
[----:B------:R0:W3:Y:S01]  /*2790*/  @!P2 LDG.E.64 R64, desc[UR4][R62.64] ;  /* 0x000000043e40a981 */ /* 0x0000e2000c1e1b00 */
[----:B------:R-:W-:Y:S02]  /*27a0*/  MOV R67, RZ ;  /* 0x000000ff00437202 */ /* 0x000fe40000000f00 */
[----:B------:R-:W-:-:S02]  /*27b0*/  @!P2 MOV R67, 0x45f00000 ;  /* 0x45f000000043a802 */ /* 0x000fc40000000f00 */
[----:B------:R-:W-:Y:S02]  /*27c0*/  PRMT R117, R60, 0x7610, R117 ;  /* 0x000076103c757816 */ /* 0x000fe40000000075 */
[----:B------:R-:W-:Y:S01]  /*27d0*/  PRMT R119, R58, 0x7610, R119 ;  /* 0x000076103a777816 */ /* 0x000fe20000000077 */
[----:B------:R-:W1:Y:S01]  /*27e0*/  SHFL.DOWN PT, R66, R67, 0x1, 0x1f ;  /* 0x08201f0043427f89 */ /* 0x000e6200000e0000 */
[----:B------:R-:W-:Y:S01]  /*27f0*/  PRMT R121, R56, 0x7610, R121 ;  /* 0x0000761038797816 */ /* 0x000fe20000000079 */
[----:B0-----:R-:W0:Y:S01]  /*2800*/  LDC R62, c[0x0][0x3d0] ;  /* 0x0000f400ff3e7b82 */ /* 0x001e220000000800 */
        /* <DEDUP_REMOVED lines=29> */
[----:B------:R-:W-:Y:S02]  /*29e0*/  IADD3 R177, PT, PT, R177, 0x1, RZ ;  /* 0x00000001b1b17810 */ /* 0x000fe40007ffe0ff */
[----:B------:R-:W-:Y:S02]  /*29f0*/  PLOP3.LUT P1, PT, P1, PT, PT, 0x8, 0x80 ;  /* 0x000000000080781c */ /* 0x000fe40000f2e170 */
        /* <DEDUP_REMOVED lines=36> */
[C---:B------:R-:W-:Y:S01]  /*2c40*/  FMUL.FTZ R204, R197.reuse, R206 ;  /* 0x000000cec5cc7220 */ /* 0x040fe20000410000 */
[--C-:B------:R-:W-:Y:S01]  /*2c50*/  FADD.FTZ R206, R90, -R195.reuse ;  /* 0x800000c35ace7221 */ /* 0x100fe20000010000 */
        /* <DEDUP_REMOVED lines=12> */
[C---:B------:R-:W-:Y:S01]  /*2d20*/  FMUL.FTZ R89, R197.reuse, R88 ;  /* 0x00000058c5597220 */ /* 0x040fe20000410000 */
[C---:B------:R-:W-:Y:S01]  /*2d30*/  FMUL.FTZ R87, R197.reuse, R112 ;  /* 0x00000070c5577220 */ /* 0x040fe20000410000 */
[----:B------:R-:W-:Y:S01]  /*2d40*/  FMUL.FTZ R100, R197, R180 ;  /* 0x000000b4c5647220 */ /* 0x000fe20000410000 */
        /* <DEDUP_REMOVED lines=38> */
[C---:B------:R-:W-:Y:S01]  /*2fb0*/  FMUL.FTZ R210, R197.reuse, R88 ;  /* 0x00000058c5d27220 */ /* 0x040fe20000410000 */
[--C-:B------:R-:W-:Y:S01]  /*2fc0*/  FADD.FTZ R88, R80, -R195.reuse ;  /* 0x800000c350587221 */ /* 0x100fe20000010000 */
[----:B------:R-:W-:Y:S01]  /*2fd0*/  F2FP.F16.F32.PACK_AB R64, RZ, R64 ;  /* 0x00000040ff40723e */ /* 0x000fe200000000ff */
[----:B------:R-:W-:Y:S01]  /*2fe0*/  FMUL.FTZ R80, R197, R76 ;  /* 0x0000004cc5507220 */ /* 0x000fe20000410000 */
[----:B------:R-:W-:Y:S01]  /*2ff0*/  F2FP.F16.F32.PACK_AB R63, RZ, R63 ;  /* 0x0000003fff3f723e */ /* 0x000fe200000000ff */
[--C-:B------:R-:W-:Y:S01]  /*3000*/  FADD.FTZ R72, R72, -R195.reuse ;  /* 0x800000c348487221 */ /* 0x100fe20000010000 */
[--C-:B------:R-:W-:Y:S01]  /*3010*/  FADD.FTZ R76, R199, -R195.reuse ;  /* 0x800000c3c74c7221 */ /* 0x100fe20000010000 */
[----:B------:R-:W-:Y:S01]  /*3020*/  FADD.FTZ R74, R74, -R195 ;  /* 0x800000c34a4a7221 */ /* 0x000fe20000010000 */
[----:B------:R-:W-:Y:S01]  /*3030*/  F2FP.F16.F32.PACK_AB R62, RZ, R62 ;  /* 0x0000003eff3e723e */ /* 0x000fe200000000ff */
[C---:B------:R-:W-:Y:S01]  /*3040*/  FMUL.FTZ R71, R197.reuse, R72 ;  /* 0x00000048c5477220 */ /* 0x040fe20000410000 */
[----:B------:R-:W-:Y:S01]  /*3050*/  F2FP.F16.F32.PACK_AB R66, RZ, R66 ;  /* 0x00000042ff42723e */ /* 0x000fe200000000ff */
[C---:B------:R-:W-:Y:S01]  /*3060*/  FMUL.FTZ R211, R197.reuse, R76 ;  /* 0x0000004cc5d37220 */ /* 0x040fe20000410000 */
[----:B------:R-:W-:Y:S01]  /*3070*/  PRMT R64, R64, 0x5410, R63 ;  /* 0x0000541040407816 */ /* 0x000fe2000000003f */
[--C-:B------:R-:W-:Y:S01]  /*3080*/  FADD.FTZ R184, R184, -R195.reuse ;  /* 0x800000c3b8b87221 */ /* 0x100fe20000010000 */
[----:B------:R-:W-:Y:S01]  /*3090*/  FMUL.FTZ R72, R197, R74 ;  /* 0x0000004ac5487220 */ /* 0x000fe20000410000 */
[--C-:B------:R-:W-:Y:S01]  /*30a0*/  FADD.FTZ R76, R85, -R195.reuse ;  /* 0x800000c3554c7221 */ /* 0x100fe20000010000 */
[--C-:B------:R-:W-:Y:S01]  /*30b0*/  FADD.FTZ R74, R73, -R195.reuse ;  /* 0x800000c3494a7221 */ /* 0x100fe20000010000 */
[----:B------:R-:W-:Y:S01]  /*30c0*/  F2FP.F16.F32.PACK_AB R65, RZ, R65 ;  /* 0x00000041ff41723e */ /* 0x000fe200000000ff */
[----:B------:R-:W-:Y:S01]  /*30d0*/  FMUL.FTZ R69, R197, R206 ;  /* 0x000000cec5457220 */ /* 0x000fe20000410000 */
[----:B------:R-:W-:Y:S01]  /*30e0*/  F2FP.F16.F32.PACK_AB R67, RZ, R67 ;  /* 0x00000043ff43723e */ /* 0x000fe200000000ff */
[----:B------:R-:W-:Y:S01]  /*30f0*/  FADD.FTZ R198, R198, -R195 ;  /* 0x800000c3c6c67221 */ /* 0x000fe20000010000 */
[----:B------:R-:W-:Y:S01]  /*3100*/  PRMT R62, R62, 0x5410, R66 ;  /* 0x000054103e3e7816 */ /* 0x000fe20000000042 */
[----:B------:R-:W-:-:S02]  /*3110*/  HFMA2 R64, R117, R64, R119 ;  /* 0x0000004075407231 */ /* 0x000fc40000000077 */
[C---:B------:R-:W-:Y:S01]  /*3120*/  FMUL.FTZ R206, R197.reuse, R184 ;  /* 0x000000b8c5ce7220 */ /* 0x040fe20000410000 */
[--C-:B------:R-:W-:Y:S01]  /*3130*/  FADD.FTZ R202, R202, -R195.reuse ;  /* 0x800000c3caca7221 */ /* 0x100fe20000010000 */
[C---:B------:R-:W-:Y:S01]  /*3140*/  FMUL.FTZ R76, R197.reuse, R76 ;  /* 0x0000004cc54c7220 */ /* 0x040fe20000410000 */
[----:B------:R-:W-:Y:S01]  /*3150*/  F2FP.F16.F32.PACK_AB R204, RZ, R204 ;  /* 0x000000ccffcc723e */ /* 0x000fe200000000ff */
[C---:B------:R-:W-:Y:S01]  /*3160*/  FMUL.FTZ R184, R197.reuse, R74 ;  /* 0x0000004ac5b87220 */ /* 0x040fe20000410000 */
[----:B------:R-:W-:Y:S01]  /*3170*/  F2FP.F16.F32.PACK_AB R87, RZ, R87 ;  /* 0x00000057ff57723e */ /* 0x000fe200000000ff */
[----:B------:R-:W-:Y:S01]  /*3180*/  FADD.FTZ R74, R194, -R195 ;  /* 0x800000c3c24a7221 */ /* 0x000fe20000010000 */
[----:B------:R-:W-:Y:S01]  /*3190*/  F2FP.F16.F32.PACK_AB R86, RZ, R86 ;  /* 0x00000056ff56723e */ /* 0x000fe200000000ff */
[----:B------:R-:W-:Y:S01]  /*31a0*/  FMUL.FTZ R198, R197, R198 ;  /* 0x000000c6c5c67220 */ /* 0x000fe20000410000 */
[----:B------:R-:W-:Y:S01]  /*31b0*/  PRMT R65, R65, 0x5410, R67 ;  /* 0x0000541041417816 */ /* 0x000fe20000000043 */
[----:B------:R-:W-:Y:S01]  /*31c0*/  HFMA2 R66, R121, R62, R123 ;  /* 0x0000003e79427231 */ /* 0x000fe2000000007b */
[----:B------:R-:W-:Y:S01]  /*31d0*/  F2FP.F16.F32.PACK_AB R90, RZ, R90 ;  /* 0x0000005aff5a723e */ /* 0x000fe200000000ff */
[C---:B------:R-:W-:Y:S01]  /*31e0*/  FMUL.FTZ R205, R197.reuse, R208 ;  /* 0x000000d0c5cd7220 */ /* 0x040fe20000410000 */
[C---:B------:R-:W-:Y:S01]  /*31f0*/  FMUL.FTZ R73, R197.reuse, R202 ;  /* 0x000000cac5497220 */ /* 0x040fe20000410000 */
[----:B------:R-:W-:Y:S01]  /*3200*/  PRMT R62, R64, 0x7632, R62 ;  /* 0x00007632403e7816 */ /* 0x000fe2000000003e */
[C---:B------:R-:W-:Y:S01]  /*3210*/  FMUL.FTZ R208, R197.reuse, R88 ;  /* 0x00000058c5d07220 */ /* 0x040fe20000410000 */
[----:B------:R-:W-:Y:S01]  /*3220*/  F2FP.F16.F32.PACK_AB R202, RZ, R76 ;  /* 0x0000004cffca723e */ /* 0x000fe200000000ff */
[----:B------:R-:W-:Y:S01]  /*3230*/  FMUL.FTZ R79, R197, R74 ;  /* 0x0000004ac54f7220 */ /* 0x000fe20000410000 */
[----:B------:R-:W-:Y:S01]  /*3240*/  HFMA2 R88, R118.H1_H1, R204.H0_H0, R120.H1_H1 ;  /* 0x200000cc76587231 */ /* 0x000fe20000060c78 */
[----:B------:R-:W-:Y:S01]  /*3250*/  PRMT R87, R87, 0x5410, R86 ;  /* 0x0000541057577816 */ /* 0x000fe20000000056 */
[--C-:B------:R-:W-:Y:S01]  /*3260*/  FADD.FTZ R74, R81, -R195.reuse ;  /* 0x800000c3514a7221 */ /* 0x100fe20000010000 */
[----:B------:R-:W-:Y:S01]  /*3270*/  HFMA2 R204, R125, R65, R127 ;  /* 0x000000417dcc7231 */ /* 0x000fe2000000007f */
[----:B------:R-:W-:Y:S01]  /*3280*/  F2FP.F16.F32.PACK_AB R180, RZ, R180 ;  /* 0x000000b4ffb4723e */ /* 0x000fe200000000ff */
[----:B------:R-:W-:Y:S01]  /*3290*/  FADD.FTZ R110, R110, -R195 ;  /* 0x800000c36e6e7221 */ /* 0x000fe20000010000 */
[----:B------:R-:W-:Y:S01]  /*32a0*/  F2FP.F16.F32.PACK_AB R182, RZ, R182 ;  /* 0x000000b6ffb6723e */ /* 0x000fe200000000ff */
[----:B------:R-:W-:Y:S01]  /*32b0*/  FMUL.FTZ R74, R197, R74 ;  /* 0x0000004ac54a7220 */ /* 0x000fe20000410000 */
[----:B------:R-:W-:Y:S01]  /*32c0*/  F2FP.F16.F32.PACK_AB R81, RZ, R198 ;  /* 0x000000c6ff51723e */ /* 0x000fe200000000ff */
[----:B------:R-:W-:Y:S01]  /*32d0*/  HFMA2 R198, R57.H0_H0, R90.H0_H0, R55.H0_H0 ;  /* 0x2000005a39c67231 */ /* 0x000fe20000040837 */
[----:B------:R-:W-:Y:S01]  /*32e0*/  LOP3.LUT R62, R62, 0xffff, RZ, 0xc0, !PT ;  /* 0x0000ffff3e3e7812 */ /* 0x000fe200078ec0ff */
        /* <DEDUP_REMOVED lines=8> */
[--C-:B------:R-:W-:Y:S01]  /*3370*/  FADD.FTZ R78, R78, -R195.reuse ;  /* 0x800000c34e4e7221 */ /* 0x100fe20000010000 */
[----:B------:R-:W-:Y:S01]  /*3380*/  F2FP.F16.F32.PACK_AB R178, RZ, R178 ;  /* 0x000000b2ffb2723e */ /* 0x000fe200000000ff */
[--C-:B------:R-:W-:Y:S01]  /*3390*/  FADD.FTZ R192, R192, -R195.reuse ;  /* 0x800000c3c0c07221 */ /* 0x100fe20000010000 */
[----:B------:R-:W-:Y:S01]  /*33a0*/  F2FP.F16.F32.PACK_AB R68, RZ, R68 ;  /* 0x00000044ff44723e */ /* 0x000fe200000000ff */
[----:B------:R-:W-:Y:S01]  /*33b0*/  FMUL.FTZ R194, R197, R78 ;  /* 0x0000004ec5c27220 */ /* 0x000fe20000410000 */
[----:B------:R-:W-:Y:S01]  /*33c0*/  F2FP.F16.F32.PACK_AB R98, RZ, R98 ;  /* 0x00000062ff62723e */ /* 0x000fe200000000ff */
[--C-:B------:R-:W-:Y:S01]  /*33d0*/  FADD.FTZ R78, R83, -R195.reuse ;  /* 0x800000c3534e7221 */ /* 0x100fe20000010000 */
[----:B------:R-:W-:Y:S01]  /*33e0*/  PRMT R180, R180, 0x5410, R182 ;  /* 0x00005410b4b47816 */ /* 0x000fe200000000b6 */
[----:B------:R-:W-:Y:S01]  /*33f0*/  FADD.FTZ R200, R200, -R195 ;  /* 0x800000c3c8c87221 */ /* 0x000fe20000010000 */
[----:B------:R-:W-:Y:S01]  /*3400*/  PRMT R67, R204, 0x7632, R67 ;  /* 0x00007632cc437816 */ /* 0x000fe20000000043 */
[----:B------:R-:W-:Y:S01]  /*3410*/  HFMA2 R199, R53.H0_H0, R98.H0_H0, R51.H0_H0 ;  /* 0x2000006235c77231 */ /* 0x000fe20000040833 */
[----:B------:R-:W-:Y:S01]  /*3420*/  F2FP.F16.F32.PACK_AB R80, RZ, R80 ;  /* 0x00000050ff50723e */ /* 0x000fe200000000ff */
[----:B------:R-:W-:Y:S01]  /*3430*/  HFMA2 R180, R133, R180, R135 ;  /* 0x000000b485b47231 */ /* 0x000fe20000000087 */
[----:B------:R-:W-:Y:S01]  /*3440*/  F2FP.F16.F32.PACK_AB R114, RZ, R114 ;  /* 0x00000072ff72723e */ /* 0x000fe200000000ff */
[----:B------:R-:W-:Y:S01]  /*3450*/  FMUL.FTZ R192, R197, R192 ;  /* 0x000000c0c5c07220 */ /* 0x000fe20000410000 */
[----:B------:R-:W-:Y:S01]  /*3460*/  F2FP.F16.F32.PACK_AB R186, RZ, R186 ;  /* 0x000000baffba723e */ /* 0x000fe200000000ff */
[----:B------:R-:W-:Y:S01]  /*3470*/  HFMA2 R98, R162.H1_H1, R80.H0_H0, R164.H1_H1 ;  /* 0x20000050a2627231 */ /* 0x000fe20000060ca4 */
[----:B------:R-:W-:Y:S01]  /*3480*/  PRMT R69, R69, 0x5410, R71 ;  /* 0x0000541045457816 */ /* 0x000fe20000000047 */
[--C-:B------:R-:W-:Y:S01]  /*3490*/  FADD.FTZ R196, R196, -R195.reuse ;  /* 0x800000c3c4c47221 */ /* 0x100fe20000010000 */
[----:B------:R-:W-:Y:S01]  /*34a0*/  LOP3.LUT R64, R64, 0xffff, RZ, 0xc0, !PT ;  /* 0x0000ffff40407812 */ /* 0x000fe200078ec0ff */
[--C-:B------:R-:W-:Y:S01]  /*34b0*/  FADD.FTZ R84, R84, -R195.reuse ;  /* 0x800000c354547221 */ /* 0x100fe20000010000 */
[----:B------:R-:W-:Y:S01]  /*34c0*/  F2FP.F16.F32.PACK_AB R112, RZ, R112 ;  /* 0x00000070ff70723e */ /* 0x000fe200000000ff */
[----:B------:R-:W-:Y:S01]  /*34d0*/  HFMA2 R80, R149, R69, R151 ;  /* 0x0000004595507231 */ /* 0x000fe20000000097 */
[--C-:B------:R-:W-:Y:S01]  /*34e0*/  PRMT R178, R178, 0x5410, R68.reuse ;  /* 0x00005410b2b27816 */ /* 0x100fe20000000044 */
[----:B------:R-:W-:Y:S01]  /*34f0*/  FMUL.FTZ R200, R197, R200 ;  /* 0x000000c8c5c87220 */ /* 0x000fe20000410000 */
[----:B------:R-:W-:Y:S01]  /*3500*/  F2FP.F16.F32.PACK_AB R91, RZ, R91 ;  /* 0x0000005bff5b723e */ /* 0x000fe200000000ff */
[----:B------:R-:W-:Y:S01]  /*3510*/  HFMA2 R75, R41.H0_H0, R112.H0_H0, R39.H0_H0 ;  /* 0x20000070294b7231 */ /* 0x000fe20000040827 */
[----:B------:R-:W-:Y:S01]  /*3520*/  F2FP.F16.F32.PACK_AB R213, RZ, R74 ;  /* 0x0000004affd5723e */ /* 0x000fe200000000ff */
[----:B------:R-:W-:Y:S01]  /*3530*/  FADD.FTZ R74, R201, -R195 ;  /* 0x800000c3c94a7221 */ /* 0x000fe20000010000 */
[----:B------:R-:W-:Y:S01]  /*3540*/  LOP3.LUT R67, R67, 0xffff, RZ, 0xc0, !PT ;  /* 0x0000ffff43437812 */ /* 0x000fe200078ec0ff */
[----:B------:R-:W-:Y:S01]  /*3550*/  HFMA2 R112, R142.H1_H1, R91.H0_H0, R144.H1_H1 ;  /* 0x2000005b8e707231 */ /* 0x000fe20000060c90 */
[----:B------:R-:W-:Y:S01]  /*3560*/  PRMT R68, R202, 0x7632, R68 ;  /* 0x00007632ca447816 */ /* 0x000fe20000000044 */
[C---:B------:R-:W-:Y:S01]  /*3570*/  FMUL.FTZ R201, R197.reuse, R74 ;  /* 0x0000004ac5c97220 */ /* 0x040fe20000410000 */
[----:B------:R-:W-:Y:S01]  /*3580*/  F2FP.F16.F32.PACK_AB R100, RZ, R100 ;  /* 0x00000064ff64723e */ /* 0x000fe200000000ff */
[----:B------:R-:W-:Y:S01]  /*3590*/  HFMA2 R91, R13.H0_H0, R81.H0_H0, R11.H0_H0 ;  /* 0x200000510d5b7231 */ /* 0x000fe2000004080b */
[----:B------:R-:W-:Y:S01]  /*35a0*/  F2FP.F16.F32.PACK_AB R72, RZ, R72 ;  /* 0x00000048ff48723e */ /* 0x000fe200000000ff */
[C---:B------:R-:W-:Y:S01]  /*35b0*/  FMUL.FTZ R196, R197.reuse, R196 ;  /* 0x000000c4c5c47220 */ /* 0x040fe20000410000 */
[----:B------:R-:W-:Y:S01]  /*35c0*/  F2FP.F16.F32.PACK_AB R70, RZ, R70 ;  /* 0x00000046ff46723e */ /* 0x000fe200000000ff */
[----:B------:R-:W-:Y:S01]  /*35d0*/  HFMA2 R74, R49.H0_H0, R100.H0_H0, R47.H0_H0 ;  /* 0x20000064314a7231 */ /* 0x000fe2000004082f */
[----:B------:R-:W-:Y:S01]  /*35e0*/  PRMT R114, R114, 0x5410, R186 ;  /* 0x0000541072727816 */ /* 0x000fe200000000ba */
[----:B------:R-:W-:Y:S01]  /*35f0*/  FMUL.FTZ R84, R197, R84 ;  /* 0x00000054c5547220 */ /* 0x000fe20000410000 */
[----:B------:R-:W-:Y:S01]  /*3600*/  LOP3.LUT R62, R62, 0xffff, R65, 0xf8, !PT ;  /* 0x0000ffff3e3e7812 */ /* 0x000fe200078ef841 */
[----:B------:R-:W-:Y:S01]  /*3610*/  IMAD.WIDE.U32 R64, R64, 0x10000, RZ ;  /* 0x0001000040407825 */ /* 0x000fe200078e00ff */
[----:B------:R-:W-:-:S03]  /*3620*/  PRMT R69, R66, 0x7610, R69 ;  /* 0x0000761042457816 */ /* 0x000fc60000000045 */
[----:B------:R-:W-:Y:S01]  /*3630*/  HFMA2 R81, R141, R114, R143 ;  /* 0x000000728d517231 */ /* 0x000fe2000000008f */
[----:B------:R-:W-:Y:S01]  /*3640*/  LOP3.LUT R68, R68, 0xffff, RZ, 0xc0, !PT ;  /* 0x0000ffff44447812 */ /* 0x000fe200078ec0ff */
[----:B------:R-:W-:Y:S01]  /*3650*/  IMAD.WIDE.U32 R66, R67, 0x10000, RZ ;  /* 0x0001000043427825 */ /* 0x000fe200078e00ff */
[----:B------:R-:W-:-:S03]  /*3660*/  PRMT R72, R72, 0x5410, R70 ;  /* 0x0000541048487816 */ /* 0x000fc60000000046 */
[C---:B------:R-:W-:Y:S01]  /*3670*/  FMUL.FTZ R78, R197.reuse, R78 ;  /* 0x0000004ec54e7220 */ /* 0x040fe20000410000 */
[----:B------:R-:W-:Y:S01]  /*3680*/  PRMT R71, R198, 0x7610, R71 ;  /* 0x00007610c6477816 */ /* 0x000fe20000000047 */
[----:B------:R-:W-:Y:S01]  /*3690*/  FADD.FTZ R82, R82, -R195 ;  /* 0x800000c352527221 */ /* 0x000fe20000010000 */
[----:B------:R-:W-:Y:S01]  /*36a0*/  F2FP.F16.F32.PACK_AB R190, RZ, R190 ;  /* 0x000000beffbe723e */ /* 0x000fe200000000ff */
[----:B------:R-:W-:Y:S01]  /*36b0*/  HFMA2 R87, R153, R72, R155 ;  /* 0x0000004899577231 */ /* 0x000fe2000000009b */
[----:B------:R-:W-:Y:S01]  /*36c0*/  F2FP.F16.F32.PACK_AB R188, RZ, R188 ;  /* 0x000000bcffbc723e */ /* 0x000fe200000000ff */
[C---:B------:R-:W-:Y:S01]  /*36d0*/  FMUL.FTZ R212, R197.reuse, R82 ;  /* 0x00000052c5d47220 */ /* 0x040fe20000410000 */
[----:B------:R-:W-:Y:S01]  /*36e0*/  PRMT R117, R204, 0x7610, R117 ;  /* 0x00007610cc757816 */ /* 0x000fe20000000075 */
[----:B------:R-:W-:Y:S01]  /*36f0*/  FMUL.FTZ R209, R197, R94 ;  /* 0x0000005ec5d17220 */ /* 0x000fe20000410000 */
[----:B------:R-:W-:Y:S01]  /*3700*/  PRMT R70, R180, 0x7632, R70 ;  /* 0x00007632b4467816 */ /* 0x000fe20000000046 */
[----:B------:R-:W-:Y:S01]  /*3710*/  HFMA2 R100, R166.H1_H1, R213.H0_H0, R168.H1_H1 ;  /* 0x200000d5a6647231 */ /* 0x000fe20000060ca8 */
[----:B------:R-:W-:-:S02]  /*3720*/  F2FP.F16.F32.PACK_AB R110, RZ, R110 ;  /* 0x0000006eff6e723e */ /* 0x000fc400000000ff */
[----:B------:R-:W-:Y:S01]  /*3730*/  LOP3.LUT R64, R64, 0xffff, R69, 0xf8, !PT ;  /* 0x0000ffff40407812 */ /* 0x000fe200078ef845 */
[----:B------:R-:W-:Y:S01]  /*3740*/  IMAD.WIDE.U32 R68, R68, 0x10000, RZ ;  /* 0x0001000044447825 */ /* 0x000fe200078e00ff */
[----:B------:R-:W-:Y:S02]  /*3750*/  LOP3.LUT R65, R65, 0xffff, R71, 0xf8, !PT ;  /* 0x0000ffff41417812 */ /* 0x000fe400078ef847 */
[----:B------:R-:W-:Y:S02]  /*3760*/  PRMT R190, R190, 0x5410, R188 ;  /* 0x00005410bebe7816 */ /* 0x000fe400000000bc */
[----:B------:R-:W-:Y:S02]  /*3770*/  LOP3.LUT R66, R66, 0xffff, R117, 0xf8, !PT ;  /* 0x0000ffff42427812 */ /* 0x000fe400078ef875 */
[----:B------:R-:W-:Y:S01]  /*3780*/  PRMT R71, R202, 0x7610, R71 ;  /* 0x00007610ca477816 */ /* 0x000fe20000000047 */
[----:B------:R-:W-:Y:S01]  /*3790*/  HFMA2 R182, R137, R190, R139 ;  /* 0x000000be89b67231 */ /* 0x000fe2000000008b */
[----:B------:R-:W-:-:S02]  /*37a0*/  LOP3.LUT R70, R70, 0xffff, RZ, 0xc0, !PT ;  /* 0x0000ffff46467812 */ /* 0x000fc400078ec0ff */
[----:B------:R-:W-:Y:S02]  /*37b0*/  PRMT R117, R74, 0x7610, R117 ;  /* 0x000076104a757816 */ /* 0x000fe40000000075 */
[----:B------:R-:W-:Y:S02]  /*37c0*/  F2FP.F16.F32.PACK_AB R79, RZ, R79 ;  /* 0x0000004fff4f723e */ /* 0x000fe400000000ff */
[----:B------:R-:W-:Y:S01]  /*37d0*/  F2FP.F16.F32.PACK_AB R215, RZ, R73 ;  /* 0x00000049ffd7723e */ /* 0x000fe200000000ff */
[----:B------:R-:W-:Y:S01]  /*37e0*/  HFMA2 R73, R45.H0_H0, R110.H0_H0, R43.H0_H0 ;  /* 0x2000006e2d497231 */ /* 0x000fe2000004082b */
[----:B------:R-:W-:Y:S01]  /*37f0*/  PRMT R74, R81, 0x7632, R74 ;  /* 0x00007632514a7816 */ /* 0x000fe2000000004a */
[----:B------:R-:W-:Y:S01]  /*3800*/  HFMA2 R83, R17.H0_H0, R79.H0_H0, R15.H0_H0 ;  /* 0x2000004f11537231 */ /* 0x000fe2000004080f */
[----:B------:R-:W-:Y:S01]  /*3810*/  LOP3.LUT R68, R68, 0xffff, R71, 0xf8, !PT ;  /* 0x0000ffff44447812 */ /* 0x000fe200078ef847 */
[----:B------:R-:W-:Y:S01]  /*3820*/  IMAD.WIDE.U32 R70, R70, 0x10000, RZ ;  /* 0x0001000046467825 */ /* 0x000fe200078e00ff */
[----:B------:R-:W-:-:S03]  /*3830*/  PRMT R121, R75, 0x7610, R121 ;  /* 0x000076104b797816 */ /* 0x000fc60000000079 */
[----:B------:R-:W-:Y:S01]  /*3840*/  HFMA2 R79, R145, R178, R147 ;  /* 0x000000b2914f7231 */ /* 0x000fe20000000093 */
[----:B------:R-:W-:Y:S02]  /*3850*/  F2FP.F16.F32.PACK_AB R104, RZ, R104 ;  /* 0x00000068ff68723e */ /* 0x000fe400000000ff */
[----:B------:R-:W-:Y:S02]  /*3860*/  PRMT R75, R180, 0x7610, R75 ;  /* 0x00007610b44b7816 */ /* 0x000fe4000000004b */
[----:B------:R-:W-:Y:S01]  /*3870*/  LOP3.LUT R74, R74, 0xffff, RZ, 0xc0, !PT ;  /* 0x0000ffff4a4a7812 */ /* 0x000fe200078ec0ff */
[----:B------:R-:W-:Y:S01]  /*3880*/  HFMA2 R77, R37.H0_H0, R104.H0_H0, R35.H0_H0 ;  /* 0x20000068254d7231 */ /* 0x000fe20000040823 */
[--C-:B------:R-:W-:Y:S01]  /*3890*/  LOP3.LUT R69, R69, 0xffff, R117.reuse, 0xf8, !PT ;  /* 0x0000ffff45457812 */ /* 0x100fe200078ef875 */
[----:B------:R-:W-:Y:S01]  /*38a0*/  HFMA2 R104, R170.H1_H1, R215.H0_H0, R174.H1_H1 ;  /* 0x200000d7aa687231 */ /* 0x000fe20000060cae */
[----:B------:R-:W-:Y:S02]  /*38b0*/  PRMT R117, R73, 0x7610, R117 ;  /* 0x0000761049757816 */ /* 0x000fe40000000075 */
[----:B------:R-:W-:-:S02]  /*38c0*/  PRMT R72, R182, 0x7632, R72 ;  /* 0x00007632b6487816 */ /* 0x000fc40000000048 */
[----:B------:R-:W-:Y:S01]  /*38d0*/  LOP3.LUT R70, R70, 0xffff, R75, 0xf8, !PT ;  /* 0x0000ffff46467812 */ /* 0x000fe200078ef84b */
[----:B------:R-:W-:Y:S01]  /*38e0*/  IMAD.WIDE.U32 R74, R74, 0x10000, RZ ;  /* 0x000100004a4a7825 */ /* 0x000fe200078e00ff */
[----:B------:R-:W-:Y:S02]  /*38f0*/  F2FP.F16.F32.PACK_AB R102, RZ, R102 ;  /* 0x00000066ff66723e */ /* 0x000fe400000000ff */
[--C-:B------:R-:W-:Y:S02]  /*3900*/  LOP3.LUT R71, R71, 0xffff, R117.reuse, 0xf8, !PT ;  /* 0x0000ffff47477812 */ /* 0x100fe400078ef875 */
[----:B------:R-:W-:Y:S01]  /*3910*/  PRMT R117, R79, 0x7632, R117 ;  /* 0x000076324f757816 */ /* 0x000fe20000000075 */
[----:B------:R-:W-:Y:S01]  /*3920*/  HFMA2 R76, R33.H0_H0, R102.H0_H0, R31.H0_H0 ;  /* 0x20000066214c7231 */ /* 0x000fe2000004081f */
[----:B------:R-:W-:Y:S02]  /*3930*/  LOP3.LUT R72, R72, 0xffff, RZ, 0xc0, !PT ;  /* 0x0000ffff48487812 */ /* 0x000fe400078ec0ff */
[----:B------:R-:W-:-:S02]  /*3940*/  F2FP.F16.F32.PACK_AB R115, RZ, R115 ;  /* 0x00000073ff73723e */ /* 0x000fc400000000ff */
[----:B------:R-:W-:Y:S01]  /*3950*/  F2FP.F16.F32.PACK_AB R184, RZ, R184 ;  /* 0x000000b8ffb8723e */ /* 0x000fe200000000ff */
[----:B------:R-:W-:Y:S01]  /*3960*/  IMAD.WIDE.U32 R72, R72, 0x10000, RZ ;  /* 0x0001000048487825 */ /* 0x000fe200078e00ff */
[----:B------:R-:W-:Y:S02]  /*3970*/  F2FP.F16.F32.PACK_AB R192, RZ, R192 ;  /* 0x000000c0ffc0723e */ /* 0x000fe400000000ff */
[----:B------:R-:W-:Y:S02]  /*3980*/  F2FP.F16.F32.PACK_AB R194, RZ, R194 ;  /* 0x000000c2ffc2723e */ /* 0x000fe400000000ff */
[----:B------:R-:W-:Y:S02]  /*3990*/  LOP3.LUT R75, R75, 0xffff, R77, 0xf8, !PT ;  /* 0x0000ffff4b4b7812 */ /* 0x000fe400078ef84d */
[----:B------:R-:W-:Y:S02]  /*39a0*/  PRMT R118, R80, 0x7632, R118 ;  /* 0x0000763250767816 */ /* 0x000fe40000000076 */
[----:B------:R-:W-:-:S02]  /*39b0*/  LOP3.LUT R77, R117, 0xffff, RZ, 0xc0, !PT ;  /* 0x0000ffff754d7812 */ /* 0x000fc400078ec0ff */
[----:B------:R-:W-:Y:S02]  /*39c0*/  F2FP.F16.F32.PACK_AB R207, RZ, R207 ;  /* 0x000000cfffcf723e */ /* 0x000fe400000000ff */
[----:B------:R-:W-:Y:S02]  /*39d0*/  F2FP.F16.F32.PACK_AB R85, RZ, R200 ;  /* 0x000000c8ff55723e */ /* 0x000fe400000000ff */
[----:B------:R-:W-:Y:S02]  /*39e0*/  PRMT R115, R115, 0x5410, R184 ;  /* 0x0000541073737816 */ /* 0x000fe400000000b8 */
[----:B------:R-:W-:Y:S01]  /*39f0*/  F2FP.F16.F32.PACK_AB R205, RZ, R205 ;  /* 0x000000cdffcd723e */ /* 0x000fe200000000ff */
[----:B------:R-:W-:Y:S01]  /*3a00*/  HFMA2 R102, R172.H1_H1, R85.H0_H0, R176.H1_H1 ;  /* 0x20000055ac667231 */ /* 0x000fe20000060cb0 */
[----:B------:R-:W-:Y:S01]  /*3a10*/  PRMT R192, R192, 0x5410, R194 ;  /* 0x00005410c0c07816 */ /* 0x000fe200000000c2 */
[----:B------:R-:W-:Y:S01]  /*3a20*/  HFMA2 R85, R157, R115, R159 ;  /* 0x000000739d557231 */ /* 0x000fe2000000009f */
[----:B------:R-:W-:-:S02]  /*3a30*/  PRMT R119, R182, 0x7610, R119 ;  /* 0x00007610b6777816 */ /* 0x000fc40000000077 */
[----:B------:R-:W-:Y:S01]  /*3a40*/  F2FP.F16.F32.PACK_AB R196, RZ, R196 ;  /* 0x000000c4ffc4723e */ /* 0x000fe200000000ff */
[----:B------:R-:W-:Y:S01]  /*3a50*/  HFMA2 R86, R161, R192, R163 ;  /* 0x000000c0a1567231 */ /* 0x000fe200000000a3 */
[----:B------:R-:W-:Y:S02]  /*3a60*/  F2FP.F16.F32.PACK_AB R208, RZ, R208 ;  /* 0x000000d0ffd0723e */ /* 0x000fe400000000ff */
[----:B------:R-:W-:Y:S01]  /*3a70*/  PRMT R117, R76, 0x7610, R117 ;  /* 0x000076104c757816 */ /* 0x000fe20000000075 */
[----:B------:R-:W-:Y:S01]  /*3a80*/  IMAD.WIDE.U32 R76, R77, 0x10000, RZ ;  /* 0x000100004d4c7825 */ /* 0x000fe200078e00ff */
[----:B------:R-:W-:Y:S02]  /*3a90*/  LOP3.LUT R180, R118, 0xffff, RZ, 0xc0, !PT ;  /* 0x0000ffff76b47812 */ /* 0x000fe400078ec0ff */
[----:B------:R-:W-:Y:S01]  /*3aa0*/  F2FP.F16.F32.PACK_AB R200, RZ, R84 ;  /* 0x00000054ffc8723e */ /* 0x000fe200000000ff */
[----:B------:R-:W-:Y:S01]  /*3ab0*/  HFMA2 R84, R25.H0_H0, R207.H0_H0, R23.H0_H0 ;  /* 0x200000cf19547231 */ /* 0x000fe20000040817 */
[----:B------:R-:W-:-:S02]  /*3ac0*/  PRMT R118, R87, 0x7632, R118 ;  /* 0x0000763257767816 */ /* 0x000fc40000000076 */
[----:B------:R-:W-:Y:S01]  /*3ad0*/  F2FP.F16.F32.PACK_AB R214, RZ, R78 ;  /* 0x0000004effd6723e */ /* 0x000fe200000000ff */
[----:B------:R-:W-:Y:S01]  /*3ae0*/  HFMA2 R78, R29.H0_H0, R205.H0_H0, R27.H0_H0 ;  /* 0x200000cd1d4e7231 */ /* 0x000fe2000004081b */
[----:B------:R-:W-:Y:S02]  /*3af0*/  LOP3.LUT R72, R72, 0xffff, R119, 0xf8, !PT ;  /* 0x0000ffff48487812 */ /* 0x000fe400078ef877 */
[----:B------:R-:W-:Y:S02]  /*3b00*/  PRMT R196, R196, 0x5410, R208 ;  /* 0x00005410c4c47816 */ /* 0x000fe400000000d0 */
[----:B------:R-:W-:Y:S02]  /*3b10*/  LOP3.LUT R74, R74, 0xffff, R81, 0xf8, !PT ;  /* 0x0000ffff4a4a7812 */ /* 0x000fe400078ef851 */
[----:B------:R-:W-:Y:S01]  /*3b20*/  PRMT R119, R80, 0x7610, R119 ;  /* 0x0000761050777816 */ /* 0x000fe20000000077 */
[----:B------:R-:W-:Y:S01]  /*3b30*/  HFMA2 R178, R165, R196, R167 ;  /* 0x000000c4a5b27231 */ /* 0x000fe200000000a7 */
[----:B------:R-:W-:-:S02]  /*3b40*/  PRMT R81, R79, 0x7610, R81 ;  /* 0x000076104f517816 */ /* 0x000fc40000000051 */
[----:B------:R-:W-:Y:S02]  /*3b50*/  LOP3.LUT R80, R118, 0xffff, RZ, 0xc0, !PT ;  /* 0x0000ffff76507812 */ /* 0x000fe400078ec0ff */
[----:B------:R-:W-:Y:S02]  /*3b60*/  F2FP.F16.F32.PACK_AB R210, RZ, R210 ;  /* 0x000000d2ffd2723e */ /* 0x000fe400000000ff */
[--C-:B------:R-:W-:Y:S02]  /*3b70*/  LOP3.LUT R77, R77, 0xffff, R117.reuse, 0xf8, !PT ;  /* 0x0000ffff4d4d7812 */ /* 0x100fe400078ef875 */
[----:B------:R-:W-:Y:S01]  /*3b80*/  PRMT R117, R84, 0x7610, R117 ;  /* 0x0000761054757816 */ /* 0x000fe20000000075 */
[----:B------:R-:W-:Y:S01]  /*3b90*/  HFMA2 R82, R21.H0_H0, R210.H0_H0, R19.H0_H0 ;  /* 0x200000d215527231 */ /* 0x000fe20000040813 */
[----:B------:R-:W-:Y:S02]  /*3ba0*/  LOP3.LUT R73, R73, 0xffff, R121, 0xf8, !PT ;  /* 0x0000ffff49497812 */ /* 0x000fe400078ef879 */
[----:B------:R-:W-:-:S02]  /*3bb0*/  PRMT R84, R85, 0x7632, R84 ;  /* 0x0000763255547816 */ /* 0x000fc40000000054 */
[----:B------:R-:W-:Y:S01]  /*3bc0*/  PRMT R121, R78, 0x7610, R121 ;  /* 0x000076104e797816 */ /* 0x000fe20000000079 */
[----:B------:R-:W-:Y:S01]  /*3bd0*/  IMAD.WIDE.U32 R78, R180, 0x10000, RZ ;  /* 0x00010000b44e7825 */ /* 0x000fe200078e00ff */
[----:B------:R-:W-:Y:S02]  /*3be0*/  LOP3.LUT R76, R76, 0xffff, R81, 0xf8, !PT ;  /* 0x0000ffff4c4c7812 */ /* 0x000fe400078ef851 */
[----:B------:R-:W-:Y:S01]  /*3bf0*/  PRMT R118, R86, 0x7632, R118 ;  /* 0x0000763256767816 */ /* 0x000fe20000000076 */
[----:B------:R-:W-:Y:S01]  /*3c00*/  IMAD.WIDE.U32 R80, R80, 0x10000, RZ ;  /* 0x0001000050507825 */ /* 0x000fe200078e00ff */
[----:B------:R-:W-:Y:S02]  /*3c10*/  F2FP.F16.F32.PACK_AB R211, RZ, R211 ;  /* 0x000000d3ffd3723e */ /* 0x000fe400000000ff */
[----:B------:R-:W-:Y:S02]  /*3c20*/  F2FP.F16.F32.PACK_AB R212, RZ, R212 ;  /* 0x000000d4ffd4723e */ /* 0x000fe400000000ff */
[----:B------:R-:W-:-:S02]  /*3c30*/  F2FP.F16.F32.PACK_AB R201, RZ, R201 ;  /* 0x000000c9ffc9723e */ /* 0x000fc400000000ff */
[----:B------:R-:W-:Y:S02]  /*3c40*/  LOP3.LUT R84, R84, 0xffff, RZ, 0xc0, !PT ;  /* 0x0000ffff54547812 */ /* 0x000fe400078ec0ff */
[----:B------:R-:W-:Y:S02]  /*3c50*/  LOP3.LUT R180, R118, 0xffff, RZ, 0xc0, !PT ;  /* 0x0000ffff76b47812 */ /* 0x000fe400078ec0ff */
[----:B------:R-:W-:Y:S02]  /*3c60*/  PRMT R118, R178, 0x7632, R118 ;  /* 0x00007632b2767816 */ /* 0x000fe40000000076 */
[----:B------:R-:W-:Y:S02]  /*3c70*/  PRMT R211, R211, 0x5410, R212 ;  /* 0x00005410d3d37816 */ /* 0x000fe400000000d4 */
[----:B------:R-:W-:Y:S02]  /*3c80*/  LOP3.LUT R79, R79, 0xffff, R121, 0xf8, !PT ;  /* 0x0000ffff4f4f7812 */ /* 0x000fe400078ef879 */
[----:B------:R-:W-:Y:S01]  /*3c90*/  LOP3.LUT R81, R81, 0xffff, R117, 0xf8, !PT ;  /* 0x0000ffff51517812 */ /* 0x000fe200078ef875 */
[----:B------:R-:W-:Y:S01]  /*3ca0*/  HFMA2 R115, R171, R211, R175 ;  /* 0x000000d3ab737231 */ /* 0x000fe200000000af */
[----:B------:R-:W-:-:S02]  /*3cb0*/  PRMT R200, R200, 0x5410, R201 ;  /* 0x00005410c8c87816 */ /* 0x000fc400000000c9 */
[----:B------:R-:W-:Y:S02]  /*3cc0*/  LOP3.LUT R78, R78, 0xffff, R119, 0xf8, !PT ;  /* 0x0000ffff4e4e7812 */ /* 0x000fe400078ef877 */
[----:B------:R-:W-:Y:S01]  /*3cd0*/  PRMT R117, R82, 0x7610, R117 ;  /* 0x0000761052757816 */ /* 0x000fe20000000075 */
[----:B------:R-:W-:Y:S01]  /*3ce0*/  HFMA2 R114, R169, R200, R173 ;  /* 0x000000c8a9727231 */ /* 0x000fe200000000ad */
[----:B------:R-:W-:Y:S01]  /*3cf0*/  PRMT R121, R83, 0x7610, R121 ;  /* 0x0000761053797816 */ /* 0x000fe20000000079 */
[----:B------:R-:W-:Y:S01]  /*3d00*/  IMAD.WIDE.U32 R82, R84, 0x10000, RZ ;  /* 0x0001000054527825 */ /* 0x000fe200078e00ff */
[----:B------:R-:W-:Y:S02]  /*3d10*/  LOP3.LUT R80, R80, 0xffff, R87, 0xf8, !PT ;  /* 0x0000ffff50507812 */ /* 0x000fe400078ef857 */
[----:B------:R-:W-:Y:S02]  /*3d20*/  PRMT R119, R86, 0x7610, R119 ;  /* 0x0000761056777816 */ /* 0x000fe40000000077 */
[----:B------:R-:W-:Y:S01]  /*3d30*/  PRMT R87, R85, 0x7610, R87 ;  /* 0x0000761055577816 */ /* 0x000fe20000000057 */
[----:B------:R-:W-:Y:S01]  /*3d40*/  IMAD.WIDE.U32 R84, R180, 0x10000, RZ ;  /* 0x00010000b4547825 */ /* 0x000fe200078e00ff */
[----:B------:R-:W-:-:S02]  /*3d50*/  LOP3.LUT R86, R118, 0xffff, RZ, 0xc0, !PT ;  /* 0x0000ffff76567812 */ /* 0x000fc400078ec0ff */
[----:B------:R-:W-:Y:S02]  /*3d60*/  F2FP.F16.F32.PACK_AB R89, RZ, R89 ;  /* 0x00000059ff59723e */ /* 0x000fe400000000ff */
[----:B------:R-:W-:Y:S01]  /*3d70*/  LOP3.LUT R82, R82, 0xffff, R87, 0xf8, !PT ;  /* 0x0000ffff52527812 */ /* 0x000fe200078ef857 */
[----:B------:R-:W-:Y:S01]  /*3d80*/  IMAD.WIDE.U32 R86, R86, 0x10000, RZ ;  /* 0x0001000056567825 */ /* 0x000fe200078e00ff */
[----:B------:R-:W-:-:S03]  /*3d90*/  LOP3.LUT R84, R84, 0xffff, R119, 0xf8, !PT ;  /* 0x0000ffff54547812 */ /* 0x000fc600078ef877 */
[----:B------:R-:W-:Y:S01]  /*3da0*/  HFMA2 R94, R130.H1_H1, R89.H0_H0, R132.H1_H1 ;  /* 0x20000059825e7231 */ /* 0x000fe20000060c84 */
[----:B------:R-:W-:Y:S01]  /*3db0*/  PRMT R118, R115, 0x7632, R118 ;  /* 0x0000763273767816 */ /* 0x000fe20000000076 */
[----:B------:R-:W-:Y:S01]  /*3dc0*/  HFMA2 R89, R7.H0_H0, R214.H0_H0, R3.H0_H0 ;  /* 0x200000d607597231 */ /* 0x000fe20000040803 */
[----:B------:R-:W-:Y:S02]  /*3dd0*/  PRMT R119, R114, 0x7632, R119 ;  /* 0x0000763272777816 */ /* 0x000fe40000000077 */
[--C-:B------:R-:W-:Y:S02]  /*3de0*/  LOP3.LUT R83, R83, 0xffff, R117.reuse, 0xf8, !PT ;  /* 0x0000ffff53537812 */ /* 0x100fe400078ef875 */
[----:B------:R-:W-:Y:S02]  /*3df0*/  PRMT R117, R178, 0x7610, R117 ;  /* 0x00007610b2757816 */ /* 0x000fe40000000075 */
[----:B------:R-:W-:Y:S02]  /*3e00*/  LOP3.LUT R87, R87, 0xffff, R91, 0xf8, !PT ;  /* 0x0000ffff57577812 */ /* 0x000fe400078ef85b */
[----:B------:R-:W-:-:S02]  /*3e10*/  LOP3.LUT R91, R118, 0xffff, RZ, 0xc0, !PT ;  /* 0x0000ffff765b7812 */ /* 0x000fc400078ec0ff */
[----:B------:R-:W-:Y:S02]  /*3e20*/  F2FP.F16.F32.PACK_AB R203, RZ, R203 ;  /* 0x000000cbffcb723e */ /* 0x000fe400000000ff */
[----:B------:R-:W-:Y:S02]  /*3e30*/  F2FP.F16.F32.PACK_AB R108, RZ, R108 ;  /* 0x0000006cff6c723e */ /* 0x000fe400000000ff */
[----:B------:R-:W-:Y:S01]  /*3e40*/  F2FP.F16.F32.PACK_AB R106, RZ, R106 ;  /* 0x0000006aff6a723e */ /* 0x000fe200000000ff */
[----:B------:R-:W-:Y:S01]  /*3e50*/  HFMA2 R203, R61.H0_H0, R203.H0_H0, R59.H0_H0 ;  /* 0x200000cb3dcb7231 */ /* 0x000fe2000004083b */
[----:B------:R-:W-:Y:S01]  /*3e60*/  LOP3.LUT R178, R119, 0xffff, RZ, 0xc0, !PT ;  /* 0x0000ffff77b27812 */ /* 0x000fe200078ec0ff */
[----:B------:R-:W-:Y:S01]  /*3e70*/  HFMA2 R108, R122.H1_H1, R108.H0_H0, R124.H1_H1 ;  /* 0x2000006c7a6c7231 */ /* 0x000fe20000060c7c */
[----:B------:R-:W-:Y:S01]  /*3e80*/  F2FP.F16.F32.PACK_AB R113, RZ, R113 ;  /* 0x00000071ff71723e */ /* 0x000fe200000000ff */
[----:B------:R-:W-:Y:S01]  /*3e90*/  HFMA2 R106, R134.H1_H1, R106.H0_H0, R136.H1_H1 ;  /* 0x2000006a866a7231 */ /* 0x000fe20000060c88 */
[----:B------:R-:W-:-:S02]  /*3ea0*/  LOP3.LUT R86, R86, 0xffff, R117, 0xf8, !PT ;  /* 0x0000ffff56567812 */ /* 0x000fc400078ef875 */
[----:B------:R-:W-:Y:S01]  /*3eb0*/  PRMT R117, R88, 0x7610, R117 ;  /* 0x0000761058757816 */ /* 0x000fe20000000075 */
[----:B------:R-:W-:Y:S01]  /*3ec0*/  HFMA2 R113, R146.H1_H1, R113.H0_H0, R148.H1_H1 ;  /* 0x2000007192717231 */ /* 0x000fe20000060c94 */
[----:B------:R-:W-:Y:S01]  /*3ed0*/  PRMT R119, R89, 0x7610, R119 ;  /* 0x0000761059777816 */ /* 0x000fe20000000077 */
[----:B------:R-:W-:Y:S01]  /*3ee0*/  IMAD.WIDE.U32 R88, R91, 0x10000, RZ ;  /* 0x000100005b587825 */ /* 0x000fe200078e00ff */
[----:B------:R-:W-:Y:S02]  /*3ef0*/  PRMT R123, R90, 0x7610, R123 ;  /* 0x000076105a7b7816 */ /* 0x000fe4000000007b */
[----:B------:R-:W-:Y:S01]  /*3f00*/  F2FP.F16.F32.PACK_AB R92, RZ, R92 ;  /* 0x0000005cff5c723e */ /* 0x000fe200000000ff */
[----:B------:R-:W-:Y:S01]  /*3f10*/  IMAD.WIDE.U32 R90, R178, 0x10000, RZ ;  /* 0x00010000b25a7825 */ /* 0x000fe200078e00ff */
[----:B------:R-:W-:Y:S02]  /*3f20*/  F2FP.F16.F32.PACK_AB R93, RZ, R93 ;  /* 0x0000005dff5d723e */ /* 0x000fe400000000ff */
[----:B------:R-:W-:Y:S01]  /*3f30*/  F2FP.F16.F32.PACK_AB R206, RZ, R206 ;  /* 0x000000ceffce723e */ /* 0x000fe200000000ff */
[----:B------:R-:W-:Y:S01]  /*3f40*/  HFMA2 R95, R126.H1_H1, R92.H0_H0, R128.H1_H1 ;  /* 0x2000005c7e5f7231 */ /* 0x000fe20000060c80 */
[----:B------:R-:W-:Y:S01]  /*3f50*/  LOP3.LUT R85, R85, 0xffff, R121, 0xf8, !PT ;  /* 0x0000ffff55557812 */ /* 0x000fe200078ef879 */
[----:B------:R-:W-:Y:S01]  /*3f60*/  HFMA2 R93, R150.H1_H1, R93.H0_H0, R152.H1_H1 ;  /* 0x2000005d965d7231 */ /* 0x000fe20000060c98 */
[----:B------:R-:W-:Y:S01]  /*3f70*/  LOP3.LUT R67, R67, 0xffff, R199, 0xf8, !PT ;  /* 0x0000ffff43437812 */ /* 0x000fe200078ef8c7 */
[----:B------:R-:W-:Y:S01]  /*3f80*/  HFMA2 R92, R154.H1_H1, R206.H0_H0, R156.H1_H1 ;  /* 0x200000ce9a5c7231 */ /* 0x000fe20000060c9c */
[----:B------:R-:W-:-:S02]  /*3f90*/  PRMT R121, R114, 0x7610, R121 ;  /* 0x0000761072797816 */ /* 0x000fc40000000079 */
[----:B------:R-:W-:Y:S02]  /*3fa0*/  LOP3.LUT R63, R63, 0xffff, R203, 0xf8, !PT ;  /* 0x0000ffff3f3f7812 */ /* 0x000fe400078ef8cb */
[----:B------:R-:W-:Y:S02]  /*3fb0*/  SHF.L.U32 R114, R117, 0x10, RZ ;  /* 0x0000001075727819 */ /* 0x000fe400000006ff */
[----:B------:R-:W-:Y:S02]  /*3fc0*/  LOP3.LUT R201, R89, 0xffff, R119, 0xf8, !PT ;  /* 0x0000ffff59c97812 */ /* 0x000fe400078ef877 */
[----:B------:R-:W-:Y:S02]  /*3fd0*/  LOP3.LUT R199, R91, 0xffff, R123, 0xf8, !PT ;  /* 0x0000ffff5bc77812 */ /* 0x000fe400078ef87b */
[----:B------:R-:W-:Y:S02]  /*3fe0*/  SHF.L.U32 R108, R108, 0x10, RZ ;  /* 0x000000106c6c7819 */ /* 0x000fe400000006ff */
[----:B------:R-:W-:-:S02]  /*3ff0*/  SHF.L.U32 R94, R94, 0x10, RZ ;  /* 0x000000105e5e7819 */ /* 0x000fc400000006ff */
[----:B------:R-:W-:Y:S02]  /*4000*/  SHF.L.U32 R106, R106, 0x10, RZ ;  /* 0x000000106a6a7819 */ /* 0x000fe400000006ff */
[----:B------:R-:W-:Y:S02]  /*4010*/  PRMT R89, R112, 0x7610, R89 ;  /* 0x0000761070597816 */ /* 0x000fe40000000059 */
[----:B------:R-:W-:Y:S02]  /*4020*/  PRMT R91, R113, 0x7610, R91 ;  /* 0x00007610715b7816 */ /* 0x000fe4000000005b */
[----:B------:R-:W-:Y:S01]  /*4030*/  LOP3.LUT R63, R63, R114, RZ, 0xfc, !PT ;  /* 0x000000723f3f7212 */ /* 0x000fe200078efcff */
[----:B------:R-:W0:Y:S01]  /*4040*/  @P0 LDC.64 R112, c[0x0][0x3a0] ;  /* 0x0000e800ff700b82 */ /* 0x000e220000000a00 */
[----:B------:R-:W-:Y:S02]  /*4050*/  LOP3.LUT R65, R65, R108, RZ, 0xfc, !PT ;  /* 0x0000006c41417212 */ /* 0x000fe400078efcff */
[----:B------:R-:W-:-:S02]  /*4060*/  LOP3.LUT R71, R71, R106, RZ, 0xfc, !PT ;  /* 0x0000006a47477212 */ /* 0x000fc400078efcff */
[----:B------:R-:W-:Y:S02]  /*4070*/  SHF.L.U32 R114, R95, 0x10, RZ ;  /* 0x000000105f727819 */ /* 0x000fe400000006ff */
[----:B------:R-:W-:Y:S02]  /*4080*/  LOP3.LUT R69, R69, R94, RZ, 0xfc, !PT ;  /* 0x0000005e45457212 */ /* 0x000fe400078efcff */
[----:B------:R-:W-:Y:S01]  /*4090*/  SHF.L.U32 R106, R89, 0x10, RZ ;  /* 0x00000010596a7819 */ /* 0x000fe200000006ff */
[----:B------:R-:W1:Y:S01]  /*40a0*/  @P0 LDC.64 R94, c[0x0][0x3a8] ;  /* 0x0000ea00ff5e0b82 */ /* 0x000e620000000a00 */
[----:B------:R-:W-:Y:S02]  /*40b0*/  SHF.L.U32 R108, R91, 0x10, RZ ;  /* 0x000000105b6c7819 */ /* 0x000fe400000006ff */
[----:B------:R-:W-:Y:S02]  /*40c0*/  PRMT R89, R93, 0x7610, R89 ;  /* 0x000076105d597816 */ /* 0x000fe40000000059 */
[----:B------:R-:W-:-:S02]  /*40d0*/  PRMT R91, R92, 0x7610, R91 ;  /* 0x000076105c5b7816 */ /* 0x000fc4000000005b */
[----:B------:R-:W-:Y:S01]  /*40e0*/  F2FP.F16.F32.PACK_AB R96, RZ, R96 ;  /* 0x00000060ff60723e */ /* 0x000fe200000000ff */
[----:B------:R-:W3:Y:S01]  /*40f0*/  LDC.64 R92, c[0x0][0x398] ;  /* 0x0000e600ff5c7b82 */ /* 0x000ee20000000a00 */
[----:B------:R-:W-:Y:S02]  /*4100*/  F2FP.F16.F32.PACK_AB R209, RZ, R209 ;  /* 0x000000d1ffd1723e */ /* 0x000fe400000000ff */
[----:B------:R-:W-:Y:S01]  /*4110*/  SHF.L.U32 R98, R98, 0x10, RZ ;  /* 0x0000001062627819 */ /* 0x000fe200000006ff */
[----:B------:R-:W-:Y:S01]  /*4120*/  HFMA2 R110, R138.H1_H1, R96.H0_H0, R140.H1_H1 ;  /* 0x200000608a6e7231 */ /* 0x000fe20000060c8c */
[----:B------:R-:W-:Y:S01]  /*4130*/  LOP3.LUT R88, R88, 0xffff, R115, 0xf8, !PT ;  /* 0x0000ffff58587812 */ /* 0x000fe200078ef873 */
[----:B------:R-:W-:Y:S01]  /*4140*/  HFMA2 R96, R158.H1_H1, R209.H0_H0, R160.H1_H1 ;  /* 0x200000d19e607231 */ /* 0x000fe20000060ca0 */
[----:B------:R-:W-:Y:S01]  /*4150*/  LOP3.LUT R67, R67, R114, RZ, 0xfc, !PT ;  /* 0x0000007243437212 */ /* 0x000fe200078efcff */
[----:B0-----:R-:W-:Y:S01]  /*4160*/  @P0 IMAD.WIDE R112, R179, 0x4, R112 ;  /* 0x00000004b3700825 */ /* 0x001fe200078e0270 */
[----:B------:R-:W-:-:S02]  /*4170*/  SHF.L.U32 R100, R100, 0x10, RZ ;  /* 0x0000001064647819 */ /* 0x000fc400000006ff */
[----:B------:R-:W-:Y:S02]  /*4180*/  SHF.L.U32 R96, R96, 0x10, RZ ;  /* 0x0000001060607819 */ /* 0x000fe400000006ff */
[----:B------:R-:W-:Y:S01]  /*4190*/  SHF.L.U32 R102, R102, 0x10, RZ ;  /* 0x0000001066667819 */ /* 0x000fe200000006ff */
[----:B------:R0:W-:Y:S01]  /*41a0*/  @P0 STG.E desc[UR4][R112.64], R195 ;  /* 0x000000c370000986 */ /* 0x0001e2000c101904 */
[----:B------:R-:W-:Y:S01]  /*41b0*/  LOP3.LUT R75, R75, R106, RZ, 0xfc, !PT ;  /* 0x0000006a4b4b7212 */ /* 0x000fe200078efcff */
[----:B-1----:R-:W-:Y:S01]  /*41c0*/  @P0 IMAD.WIDE R114, R179, 0x4, R94 ;  /* 0x00000004b3720825 */ /* 0x002fe200078e025e */
[----:B------:R-:W-:Y:S02]  /*41d0*/  LOP3.LUT R83, R83, R96, RZ, 0xfc, !PT ;  /* 0x0000006053537212 */ /* 0x000fe400078efcff */
[----:B------:R-:W-:Y:S02]  /*41e0*/  SHF.L.U32 R104, R104, 0x10, RZ ;  /* 0x0000001068687819 */ /* 0x000fe400000006ff */
[----:B------:R-:W-:Y:S01]  /*41f0*/  SHF.L.U32 R110, R110, 0x10, RZ ;  /* 0x000000106e6e7819 */ /* 0x000fe200000006ff */
[----:B------:R1:W-:Y:S01]  /*4200*/  @P0 STG.E desc[UR4][R114.64], R197 ;  /* 0x000000c572000986 */ /* 0x0003e2000c101904 */
[----:B------:R-:W-:Y:S01]  /*4210*/  LOP3.LUT R77, R77, R108, RZ, 0xfc, !PT ;  /* 0x0000006c4d4d7212 */ /* 0x000fe200078efcff */
[----:B---3--:R-:W-:Y:S01]  /*4220*/  IMAD.WIDE.U32 R94, R193, 0x8, R92 ;  /* 0x00000008c15e7825 */ /* 0x008fe200078e005c */
[----:B------:R-:W-:-:S02]  /*4230*/  SHF.L.U32 R106, R89, 0x10, RZ ;  /* 0x00000010596a7819 */ /* 0x000fc400000006ff */
        /* <DEDUP_REMOVED lines=14> */
[----:B------:R-:W-:Y:S01]  /*4320*/  LOP3.LUT R81, R81, R108, RZ, 0xfc, !PT ;  /* 0x0000006c51517212 */ /* 0x000fe200078efcff */
[----:B------:R3:W-:Y:S01]  /*4330*/  STG.E.64 desc[UR4][R100.64], R68 ;  /* 0x0000004464007986 */ /* 0x0007e2000c101b04 */
[----:B------:R-:W-:Y:S01]  /*4340*/  LOP3.LUT R90, R90, 0xffff, R121, 0xf8, !PT ;  /* 0x0000ffff5a5a7812 */ /* 0x000fe200078ef879 */
[--C-:B------:R-:W-:Y:S01]  /*4350*/  IMAD.WIDE.U32 R104, R105, 0x8, R92.reuse ;  /* 0x0000000869687825 */ /* 0x100fe200078e005c */
[----:B------:R-:W-:Y:S01]  /*4360*/  IADD3 R179, PT, PT, R179, R0, RZ ;  /* 0x00000000b3b37210 */ /* 0x000fe20007ffe0ff */
[----:B------:R3:W-:Y:S02]  /*4370*/  STG.E.64 desc[UR4][R102.64], R70 ;  /* 0x0000004666007986 */ /* 0x0007e4000c101b04 */
[--C-:B------:R-:W-:Y:S01]  /*4380*/  IMAD.WIDE.U32 R106, R107, 0x8, R92.reuse ;  /* 0x000000086b6a7825 */ /* 0x100fe200078e005c */
[----:B--2---:R-:W-:Y:S01]  /*4390*/  ISETP.GE.AND P2, PT, R179, UR6, PT ;  /* 0x00000006b3007c0c */ /* 0x004fe2000bf46270 */
        /* <DEDUP_REMOVED lines=20> */
.L_x_379:
        /* <DEDUP_REMOVED lines=10> */
.L_x_1050:


//--------------------- .text._ZN10layer_norm13ln_fwd_kernelINS_13Kernel_traitsIffffjLj15360ELj2ELj1ELj4ELj8ENS_18Kernel_traits_baseILj15360EffffjLj128EEEEEEEvNS_9FwdParamsE --------------------------
	.section	.text._ZN10layer_norm13ln_fwd_kernelINS_13Kernel_traitsIffffjLj15360ELj2ELj1ELj4ELj8ENS_18Kernel_traits_baseILj15360EffffjLj128EEEEEEEvNS_9FwdParamsE,"ax",@progbits
	.align	128
        .global         _ZN10layer_norm13ln_fwd_kernelINS_13Kernel_traitsIffffjLj15360ELj2ELj1ELj4ELj8ENS_18Kernel_traits_baseILj15360EffffjLj128EEEEEEEvNS_9FwdParamsE
        .type           _ZN10layer_norm13ln_fwd_kernelINS_13Kernel_traitsIffffjLj15360ELj2ELj1ELj4ELj8ENS_18Kernel_traits_baseILj15360EffffjLj128EEEEEEEvNS_9FwdParamsE,@function
        .size           _ZN10layer_norm13ln_fwd_kernelINS_13Kernel_traitsIffffjLj15360ELj2ELj1ELj4ELj8ENS_18Kernel_traits_baseILj15360EffffjLj128EEEEEEEvNS_9FwdParamsE,(.L_x_1051 - _ZN10layer_norm13ln_fwd_kernelINS_13Kernel_traitsIffffjLj15360ELj2ELj1ELj4ELj8ENS_18Kernel_traits_baseILj15360EffffjLj128EEEEEEEvNS_9FwdParamsE)
        .other          _ZN10layer_norm13ln_fwd_kernelINS_13Kernel_traitsIffffjLj15360ELj2ELj1ELj4ELj8ENS_18Kernel_traits_baseILj15360EffffjLj128EEEEEEEvNS_9FwdParamsE,@"STO_CUDA_ENTRY STV_DEFAULT"
_ZN10layer_norm13ln_fwd_kernelINS_13Kernel_traitsIffffjLj15360ELj2ELj1ELj4ELj8ENS_18Kernel_traits_baseILj15360EffffjLj128EEEEEEEvNS_9FwdParamsE:
.text._ZN10layer_norm13ln_fwd_kernelINS_13Kernel_traitsIffffjLj15360ELj2ELj1ELj4ELj8ENS_18Kernel_traits_baseILj15360EffffjLj128EEEEEEEvNS_9FwdParamsE:
        /* <DEDUP_REMOVED lines=12> */
[----:B------:R-:W-:Y:S01]  /*00c0*/  LOP3.LUT R2, R3, 0x80, R2, 0xf8, !PT ;  /* 0x0000008003027812 */ /* 0x000fe200078ef802 */
[----:B------:R-:W3:Y:S04]  /*00d0*/  LDC.64 R4, c[0x0][0x3b0] ;  /* 0x0000ec00ff047b82 */ /* 0x000ee80000000a00 */
[----:B0-----:R-:W-:-:S05]  /*00e0*/  IMAD.WIDE.U32 R10, R2, 0x8, R10 ;  /* 0x00000008020a7825 */ /* 0x001fca00078e000a */
[----:B-1----:R-:W5:Y:S04]  /*00f0*/  LDG.E.64 R94, desc[UR8][R10.64] ;  /* 0x000000080a5e7981 */ /* 0x002f68000c1e1b00 */
[----:B------:R-:W5:Y:S01]  /*0100*/  LDG.E.64 R96, desc[UR8][R10.64+0x800] ;  /* 0x000800080a607981 */ /* 0x000f62000c1e1b00 */
[----:B---3--:R-:W-:-:S03]  /*0110*/  IMAD.WIDE.U32 R4, R2, 0x8, R4 ;  /* 0x0000000802047825 */ /* 0x008fc600078e0004 */
        /* <DEDUP_REMOVED lines=31> */
[----:B------:R-:W5:Y:S01]  /*0310*/  LDG.E.64 R36, desc[UR8][R4.64+0x800] ;  /* 0x0008000804247981 */ /* 0x000f62000c1e1b00 */
[----:B------:R-:W-:-:S03]  /*0320*/  ISETP.LT.U32.AND P0, PT, R0, 0x20, !P0 ;  /* 0x000000200000780c */ /* 0x000fc60004701070 */
[----:B------:R-:W5:Y:S01]  /*0330*/  LDG.E.64 R38, desc[UR8][R4.64+0x1000] ;  /* 0x0010000804267981 */ /* 0x000f62000c1e1b00 */
[----:B------:R-:W-:-:S03]  /*0340*/  SHF.R.U32.HI R7, RZ, 0x5, R0 ;  /* 0x00000005ff077819 */ /* 0x000fc60000011600 */
[----:B------:R-:W5:Y:S01]  /*0350*/  LDG.E.64 R40, desc[UR8][R4.64+0x1800] ;  /* 0x0018000804287981 */ /* 0x000f62000c1e1b00 */
[----:B------:R-:W-:-:S03]  /*0360*/  MOV R8, R9 ;  /* 0x0000000900087202 */ /* 0x000fc60000000f00 */
        /* <DEDUP_REMOVED lines=26> */
[----:B------:R-:W-:-:S02]  /*0510*/  UPLOP3.LUT UP0, UPT, UPT, UPT, UPT, 0x40, 0x4 ;  /* 0x000000000004789c */ /* 0x000fc40003f0e870 */
[----:B--2---:R-:W-:Y:S01]  /*0520*/  USHF.L.U32 UR4, UR4, 0x1, URZ ;  /* 0x0000000104047899 */ /* 0x004fe200080006ff */
[----:B0-----:R-:W-:Y:S01]  /*0530*/  HFMA2 R4, -RZ, RZ, 0, 0 ;  /* 0x00000000ff047431 */ /* 0x001fe200000001ff */
[C---:B------:R-:W-:Y:S02]  /*0540*/  LOP3.LUT R5, R6.reuse, 0x1, RZ, 0xc0, !PT ;  /* 0x0000000106057812 */ /* 0x040fe400078ec0ff */
[----:B------:R-:W-:-:S08]  /*0550*/  LOP3.LUT R6, R6, 0x7ffffffe, RZ, 0xc0, !PT ;  /* 0x7ffffffe06067812 */ /* 0x000fd000078ec0ff */
.L_x_382:
[----:B--2---:R-:W0:Y:S01]  /*0560*/  LDC.64 R212, c[0x0][0x390] ;  /* 0x0000e400ffd47b82 */ /* 0x004e220000000a00 */
[----:B------:R-:W-:-:S05]  /*0570*/  IMAD R222, R9, 0x1e00, R2 ;  /* 0x00001e0009de7824 */ /* 0x000fca00078e0202 */
[C---:B------:R-:W-:Y:S01]  /*0580*/  IADD3 R221, PT, PT, R222.reuse, 0x200, RZ ;  /* 0x00000200dedd7810 */ /* 0x040fe20007ffe0ff */
[----:B0-----:R-:W-:-:S05]  /*0590*/  IMAD.WIDE.U32 R10, R222, 0x8, R212 ;  /* 0x00000008de0a7825 */ /* 0x001fca00078e00d4 */
[----:B------:R-:W2:Y:S01]  /*05a0*/  LDG.E.64 R154, desc[UR8][R10.64] ;  /* 0x000000080a9a7981 */ /* 0x000ea2000c1e1b00 */
[----:B------:R-:W-:-:S03]  /*05b0*/  IMAD.WIDE.U32 R158, R221, 0x8, R212 ;  /* 0x00000008dd9e7825 */ /* 0x000fc600078e00d4 */
[----:B------:R0:W3:Y:S01]  /*05c0*/  LDG.E.64 R156, desc[UR8][R10.64+0x800] ;  /* 0x000800080a9c7981 */ /* 0x0000e2000c1e1b00 */
[----:B------:R-:W-:-:S03]  /*05d0*/  IADD3 R220, PT, PT, R222, 0x300, RZ ;  /* 0x00000300dedc7810 */ /* 0x000fc60007ffe0ff */
[----:B------:R-:W4:Y:S01]  /*05e0*/  LDG.E.64 R158, desc[UR8][R158.64] ;  /* 0x000000089e9e7981 */ /* 0x000f22000c1e1b00 */
[----:B------:R-:W-:Y:S01]  /*05f0*/  IADD3 R219, PT, PT, R222, 0x400, RZ ;  /* 0x00000400dedb7810 */ /* 0x000fe20007ffe0ff */
[----:B------:R-:W-:Y:S01]  /*0600*/  IMAD.WIDE.U32 R160, R220, 0x8, R212 ;  /* 0x00000008dca07825 */ /* 0x000fe200078e00d4 */
[----:B------:R-:W-:-:S03]  /*0610*/  IADD3 R218, PT, PT, R222, 0x500, RZ ;  /* 0x00000500deda7810 */ /* 0x000fc60007ffe0ff */
[--C-:B------:R-:W-:Y:S02]  /*0620*/  IMAD.WIDE.U32 R162, R219, 0x8, R212.reuse ;  /* 0x00000008dba27825 */ /* 0x100fe400078e00d4 */
[----:B------:R-:W4:Y:S02]  /*0630*/  LDG.E.64 R160, desc[UR8][R160.64] ;  /* 0x00000008a0a07981 */ /* 0x000f24000c1e1b00 */
[----:B------:R-:W-:Y:S02]  /*0640*/  IMAD.WIDE.U32 R164, R218, 0x8, R212 ;  /* 0x00000008daa47825 */ /* 0x000fe400078e00d4 */
[----:B------:R-:W4:Y:S01]  /*0650*/  LDG.E.64 R162, desc[UR8][R162.64] ;  /* 0x00000008a2a27981 */ /* 0x000f22000c1e1b00 */
        /* <DEDUP_REMOVED lines=20> */
[C---:B------:R-:W-:Y:S01]  /*07a0*/  IADD3 R26, PT, PT, R222.reuse, 0xd00, RZ ;  /* 0x00000d00de1a7810 */ /* 0x040fe20007ffe0ff */
        /* <DEDUP_REMOVED lines=37> */
[----:B0-----:R-:W-:-:S03]  /*0a00*/  IADD3 R10, PT, PT, R222, 0x1a00, RZ ;  /* 0x00001a00de0a7810 */ /* 0x001fc60007ffe0ff */
        /* <DEDUP_REMOVED lines=12> */
[----:B------:R-:W4:Y:S04]  /*0ad0*/  LDG.E.64 R210, desc[UR8][R210.64] ;  /* 0x00000008d2d27981 */ /* 0x000f28000c1e1b00 */
[----:B------:R-:W4:Y:S01]  /*0ae0*/  LDG.E.64 R212, desc[UR8][R212.64] ;  /* 0x00000008d4d47981 */ /* 0x000f22000c1e1b00 */
[----:B------:R-:W0:Y:S01]  /*0af0*/  S2UR UR6, SR_CgaCtaId ;  /* 0x00000000000679c3 */ /* 0x000e220000008800 */
[C---:B------:R-:W-:Y:S01]  /*0b00*/  ISETP.NE.AND P1, PT, R3.reuse, RZ, PT ;  /* 0x000000ff0300720c */ /* 0x040fe20003f25270 */
[----:B------:R-:W-:Y:S01]  /*0b10*/  UMOV UR5, 0x400 ;  /* 0x0000040000057882 */ /* 0x000fe20000000000 */
[----:B------:R-:W-:Y:S01]  /*0b20*/  ISETP.GT.U32.AND P2, PT, R3, 0x3, PT ;  /* 0x000000030300780c */ /* 0x000fe20003f44070 */
        /* <DEDUP_REMOVED lines=72> */
[----:B------:R-:W-:-:S03]  /*0fb0*/  @!P2 LEA R225, R3, UR5, 0x3 ;  /* 0x0000000503e1ac11 */ /* 0x000fc6000f8e18ff */
        /* <DEDUP_REMOVED lines=127> */
[----:B------:R-:W-:-:S04]  /*17b0*/  CS2R R216, SRZ ;  /* 0x0000000000d87805 */ /* 0x000fc8000001ff00 */
[----:B------:R-:W0:Y:S02]  /*17c0*/  SHFL.BFLY PT, R223, R224, 0x8, 0x1f ;  /* 0x0d001f00e0df7f89 */ /* 0x000e2400000e0000 */
[----:B0-----:R-:W-:Y:S01]  /*17d0*/  FADD.FTZ R223, R224, R223 ;  /* 0x000000dfe0df7221 */ /* 0x001fe20000010000 */
[----:B------:R-:W-:-:S04]  /*17e0*/  @!P1 LEA R224, R7, UR5, 0x3 ;  /* 0x0000000507e09c11 */ /* 0x000fc8000f8e18ff */
[----:B------:R-:W0:Y:S02]  /*17f0*/  SHFL.BFLY PT, R226, R223, 0x10, 0x1f ;  /* 0x0e001f00dfe27f89 */ /* 0x000e2400000e0000 */
[----:B0-----:R-:W-:Y:S01]  /*1800*/  FADD.FTZ R215, R223, R226 ;  /* 0x000000e2dfd77221 */ /* 0x001fe20000010000 */
[----:B------:R-:W-:Y:S02]  /*1810*/  MOV R223, RZ ;  /* 0x000000ff00df7202 */ /* 0x000fe40000000f00 */
[----:B------:R-:W-:Y:S02]  /*1820*/  @!P2 MOV R223, 0x44f00000 ;  /* 0x44f0000000dfa802 */ /* 0x000fe40000000f00 */
[----:B------:R-:W-:Y:S01]  /*1830*/  @!P1 STS.64 [R224], R214 ;  /* 0x000000d6e0009388 */ /* 0x000fe20000000a00 */
[----:B------:R-:W-:Y:S06]  /*1840*/  BAR.SYNC.DEFER_BLOCKING 0x0 ;  /* 0x0000000000007b1d */ /* 0x000fec0000010000 */
[----:B------:R-:W0:Y:S04]  /*1850*/  SHFL.DOWN PT, R226, R223, 0x2, 0x1f ;  /* 0x08401f00dfe27f89 */ /* 0x000e2800000e0000 */
[----:B------:R-:W1:Y:S01]  /*1860*/  @!P2 LDS.64 R216, [R225] ;  /* 0x00000000e1d8a984 */ /* 0x000e620000000a00 */
[----:B------:R-:W-:Y:S01]  /*1870*/  ISETP.NE.AND P2, PT, R0, RZ, PT ;  /* 0x000000ff0000720c */ /* 0x000fe20003f45270 */
        /* <DEDUP_REMOVED lines=8> */
[----:B------:R-:W1:Y:S01]  /*1900*/  SHFL.DOWN PT, R232, R229, 0x1, 0x1f ;  /* 0x08201f00e5e87f89 */ /* 0x000e6200000e0000 */
[----:B------:R-:W-:Y:S01]  /*1910*/  LOP3.LUT R227, R4, 0x1, RZ, 0xc0, !PT ;  /* 0x0000000104e37812 */ /* 0x000fe200078ec0ff */
[----:B0-----:R-:W-:Y:S01]  /*1920*/  FMUL.FTZ R224, R230, R215 ;  /* 0x000000d7e6e07220 */ /* 0x001fe20000410000 */
[----:B------:R-:W-:Y:S01]  /*1930*/  FMUL.FTZ R223, R214, R223 ;  /* 0x000000dfd6df7220 */ /* 0x000fe20000410000 */
[----:B--2---:R-:W-:Y:S01]  /*1940*/  FADD.FTZ R215, R228, R217 ;  /* 0x000000d9e4d77221 */ /* 0x004fe20000010000 */
[----:B------:R-:W-:Y:S02]  /*1950*/  ISETP.NE.AND P3, PT, R227, RZ, PT ;  /* 0x000000ffe300720c */ /* 0x000fe40003f65270 */
        /* <DEDUP_REMOVED lines=8> */
[----:B------:R-:W-:Y:S01]  /*19e0*/  FMUL.FTZ R226, R214, R214 ;  /* 0x000000d6d6e27220 */ /* 0x000fe20000410000 */
[----:B------:R-:W-:Y:S01]  /*19f0*/  FFMA.FTZ R228, R229, R224, R228 ;  /* 0x000000e0e5e47223 */ /* 0x000fe200000100e4 */
[----:B------:R-:W0:Y:S01]  /*1a00*/  LDC.64 R214, c[0x0][0x3c0] ;  /* 0x0000f000ffd67b82 */ /* 0x000e220000000a00 */
[----:B------:R-:W-:Y:S01]  /*1a10*/  IADD3 R224, PT, PT, -R227, RZ, RZ ;  /* 0x000000ffe3e07210 */ /* 0x000fe20007ffe1ff */
[----:B------:R-:W-:Y:S01]  /*1a20*/  FMUL.FTZ R225, R229, R226 ;  /* 0x000000e2e5e17220 */ /* 0x000fe20000410000 */
[----:B--2---:R-:W-:-:S03]  /*1a30*/  FADD.FTZ R216, R223, R216 ;  /* 0x000000d8dfd87221 */ /* 0x004fc60000010000 */
[----:B------:R-:W-:Y:S02]  /*1a40*/  FMUL.FTZ R225, R232, R225 ;  /* 0x000000e1e8e17220 */ /* 0x000fe40000410000 */
[----:B------:R-:W2:Y:S01]  /*1a50*/  LDC R223, c[0x0][0x380] ;  /* 0x0000e000ffdf7b82 */ /* 0x000ea20000000800 */
[C---:B-1----:R-:W-:Y:S01]  /*1a60*/  FMUL.FTZ R228, R217.reuse, R228 ;  /* 0x000000e4d9e47220 */ /* 0x042fe20000410000 */
[----:B------:R-:W-:Y:S01]  /*1a70*/  FFMA.FTZ R217, R217, R225, R216 ;  /* 0x000000e1d9d97223 */ /* 0x000fe200000100d8 */
[----:B------:R-:W-:-:S03]  /*1a80*/  LOP3.LUT R225, R224, UR4, RZ, 0xc0, !PT ;  /* 0x00000004e0e17c12 */ /* 0x000fc6000f8ec0ff */
[----:B------:R-:W-:Y:S01]  /*1a90*/  SHFL.IDX PT, R216, R228, RZ, 0x1f ;  /* 0x00001fffe4d87589 */ /* 0x000fe200000e0000 */
[----:B------:R-:W-:-:S03]  /*1aa0*/  IADD3 R225, P1, PT, R6, R225, RZ ;  /* 0x000000e106e17210 */ /* 0x000fc60007f3e0ff */
[----:B------:R-:W1:Y:S01]  /*1ab0*/  SHFL.IDX PT, R217, R217, RZ, 0x1f ;  /* 0x00001fffd9d97589 */ /* 0x000e6200000e0000 */
[----:B------:R-:W-:Y:S02]  /*1ac0*/  IADD3.X R226, PT, PT, RZ, RZ, RZ, P1, !PT ;  /* 0x000000ffffe27210 */ /* 0x000fe40000ffe4ff */
[----:B0-----:R-:W-:-:S04]  /*1ad0*/  LEA R224, P1, R225, R214, 0x3 ;  /* 0x000000d6e1e07211 */ /* 0x001fc800078218ff */
[----:B------:R-:W-:Y:S02]  /*1ae0*/  LEA.HI.X R225, R225, R215, R226, 0x3, P1 ;  /* 0x000000d7e1e17211 */ /* 0x000fe400008f1ce2 */
[----:B------:R-:W-:Y:S02]  /*1af0*/  ISETP.GT.U32.AND P1, PT, R3, 0x1, PT ;  /* 0x000000010300780c */ /* 0x000fe40003f24070 */
[----:B--2---:R-:W-:Y:S01]  /*1b00*/  SEL R227, R223, RZ, P3 ;  /* 0x000000ffdfe37207 */ /* 0x004fe20001800000 */
[----:B------:R-:W-:-:S03]  /*1b10*/  @!P2 IMAD.WIDE.U32 R214, R5, 0x8, R224 ;  /* 0x0000000805d6a825 */ /* 0x000fc600078e00e0 */
[----:B------:R-:W-:-:S04]  /*1b20*/  IADD3 R226, P3, PT, R227, R8, RZ ;  /* 0x00000008e3e27210 */ /* 0x000fc80007f7e0ff */
[----:B------:R-:W-:Y:S01]  /*1b30*/  LEA.HI.X.SX32 R227, R227, RZ, 0x1, P3 ;  /* 0x000000ffe3e37211 */ /* 0x000fe200018f0eff */
[----:B-1----:R0:W-:Y:S01]  /*1b40*/  @!P2 STG.E.64 desc[UR8][R214.64], R216 ;  /* 0x000000d8d600a986 */ /* 0x0021e2000c101b08 */
[----:B------:R-:W-:Y:S07]  /*1b50*/  @P2 BRA `(.L_x_380) ;  /* 0x0000000000442947 */ /* 0x000fee0003800000 */
        /* <DEDUP_REMOVED lines=12> */
.L_x_381:
[----:B------:R-:W2:Y:S04]  /*1c20*/  LDG.E.STRONG.GPU R216, desc[UR8][R214.64] ;  /* 0x00000008d6d87981 */ /* 0x000ea8000c1ef900 */
[----:B--2---:R-:W-:Y:S01]  /*1c30*/  CCTL.IVALL ;  /* 0x00000000ff00798f */ /* 0x004fe20002000000 */
[----:B------:R-:W-:Y:S05]  /*1c40*/  YIELD ;  /* 0x0000000000007946 */ /* 0x000fea0003800000 */
[----:B------:R-:W-:-:S13]  /*1c50*/  ISETP.NE.AND P2, PT, R216, R227, PT ;  /* 0x000000e3d800720c */ /* 0x000fda0003f45270 */
[----:B------:R-:W-:Y:S05]  /*1c60*/  @P2 BRA `(.L_x_381) ;  /* 0xfffffffc00ec2947 */ /* 0x000fea000383ffff */
.L_x_380:
        /* <DEDUP_REMOVED lines=16> */
[----:B--2---:R-:W-:Y:S01]  /*1d70*/  FADD.FTZ R229, -R227, R214 ;  /* 0x000000d6e3e57221 */ /* 0x004fe20000010100 */
[----:B------:R-:W-:-:S03]  /*1d80*/  FMUL.FTZ R232, R216, R227 ;  /* 0x000000e3d8e87220 */ /* 0x000fc60000410000 */
[----:B------:R-:W-:Y:S01]  /*1d90*/  FMUL.FTZ R230, R229, R229 ;  /* 0x000000e5e5e67220 */ /* 0x000fe20000410000 */
[----:B------:R-:W-:Y:S01]  /*1da0*/  FFMA.FTZ R229, R217, R214, R232 ;  /* 0x000000d6d9e57223 */ /* 0x000fe200000100e8 */
[----:B---3--:R-:W-:Y:S02]  /*1db0*/  FADD.FTZ R225, R226, R215 ;  /* 0x000000d7e2e17221 */ /* 0x008fe40000010000 */
[----:B------:R-:W-:Y:S01]  /*1dc0*/  FMUL.FTZ R227, R230, R217 ;  /* 0x000000d9e6e37220 */ /* 0x000fe20000410000 */
[----:B-1----:R-:W-:Y:S01]  /*1dd0*/  FMUL.FTZ R214, R228, R229 ;  /* 0x000000e5e4d67220 */ /* 0x002fe20000410000 */
[----:B------:R-:W1:Y:S02]  /*1de0*/  LDC R215, c[0x0][0x3d0] ;  /* 0x0000f400ffd77b82 */ /* 0x000e640000000800 */
[----:B------:R-:W-:-:S03]  /*1df0*/  FMUL.FTZ R227, R216, R227 ;  /* 0x000000e3d8e37220 */ /* 0x000fc60000410000 */
[----:B------:R-:W2:Y:S01]  /*1e00*/  SHFL.IDX PT, R214, R214, RZ, 0x1f ;  /* 0x00001fffd6d67589 */ /* 0x000ea200000e0000 */
[----:B------:R-:W-:-:S05]  /*1e10*/  FFMA.FTZ R225, R228, R227, R225 ;  /* 0x000000e3e4e17223 */ /* 0x000fca00000100e1 */
[----:B------:R3:W1:Y:S01]  /*1e20*/  SHFL.IDX PT, R216, R225, RZ, 0x1f ;  /* 0x00001fffe1d87589 */ /* 0x00066200000e0000 */
[--C-:B--2---:R-:W-:Y:S01]  /*1e30*/  FADD.FTZ R217, R165, -R214.reuse ;  /* 0x800000d6a5d97221 */ /* 0x104fe20000010000 */
[--C-:B------:R-:W-:Y:S01]  /*1e40*/  FADD.FTZ R224, R166, -R214.reuse ;  /* 0x800000d6a6e07221 */ /* 0x100fe20000010000 */
[--C-:B---3--:R-:W-:Y:S01]  /*1e50*/  FADD.FTZ R225, R167, -R214.reuse ;  /* 0x800000d6a7e17221 */ /* 0x108fe20000010000 */
[--C-:B------:R-:W-:Y:S01]  /*1e60*/  FADD.FTZ R154, R154, -R214.reuse ;  /* 0x800000d69a9a7221 */ /* 0x100fe20000010000 */
[----:B------:R-:W2:Y:S01]  /*1e70*/  @P0 LDC.64 R166, c[0x0][0x3a8] ;  /* 0x0000ea00ffa60b82 */ /* 0x000ea20000000a00 */
[--C-:B------:R-:W-:Y:S01]  /*1e80*/  FADD.FTZ R155, R155, -R214.reuse ;  /* 0x800000d69b9b7221 */ /* 0x100fe20000010000 */
[----:B-1----:R-:W-:Y:S01]  /*1e90*/  FFMA.FTZ R215, R216, 6.5104170062113553286e-05, R215 ;  /* 0x38888889d8d77823 */ /* 0x002fe200000100d7 */
[--C-:B------:R-:W-:Y:S01]  /*1ea0*/  FADD.FTZ R216, R164, -R214.reuse ;  /* 0x800000d6a4d87221 */ /* 0x100fe20000010000 */
[--C-:B------:R-:W-:Y:S01]  /*1eb0*/  FADD.FTZ R156, R156, -R214.reuse ;  /* 0x800000d69c9c7221 */ /* 0x100fe20000010000 */
[--C-:B------:R-:W-:Y:S01]  /*1ec0*/  FADD.FTZ R157, R157, -R214.reuse ;  /* 0x800000d69d9d7221 */ /* 0x100fe20000010000 */
[--C-:B------:R-:W-:Y:S01]  /*1ed0*/  FADD.FTZ R158, R158, -R214.reuse ;  /* 0x800000d69e9e7221 */ /* 0x100fe20000010000 */
[--C-:B------:R-:W-:Y:S01]  /*1ee0*/  FADD.FTZ R159, R159, -R214.reuse ;  /* 0x800000d69f9f7221 */ /* 0x100fe20000010000 */
[----:B------:R-:W1:Y:S01]  /*1ef0*/  @P0 LDC.64 R164, c[0x0][0x3a0] ;  /* 0x0000e800ffa40b82 */ /* 0x000e620000000a00 */
        /* <DEDUP_REMOVED lines=15> */
[----:B--2---:R-:W-:-:S04]  /*1ff0*/  @P0 IMAD.WIDE R166, R9, 0x4, R166 ;  /* 0x0000000409a60825 */ /* 0x004fc800078e02a6 */
[--C-:B------:R-:W-:Y:S01]  /*2000*/  FADD.FTZ R174, R174, -R214.reuse ;  /* 0x800000d6aeae7221 */ /* 0x100fe20000010000 */
[----:B------:R-:W-:Y:S01]  /*2010*/  FADD.FTZ R175, R175, -R214 ;  /* 0x800000d6afaf7221 */ /* 0x000fe20000010000 */
[C---:B---3--:R-:W-:Y:S01]  /*2020*/  FMUL.FTZ R154, R215.reuse, R154 ;  /* 0x0000009ad79a7220 */ /* 0x048fe20000410000 */
[C---:B------:R-:W-:Y:S01]  /*2030*/  FMUL.FTZ R155, R215.reuse, R155 ;  /* 0x0000009bd79b7220 */ /* 0x040fe20000410000 */
[C---:B------:R-:W-:Y:S01]  /*2040*/  FMUL.FTZ R156, R215.reuse, R156 ;  /* 0x0000009cd79c7220 */ /* 0x040fe20000410000 */
[C---:B------:R-:W-:Y:S01]  /*2050*/  FMUL.FTZ R157, R215.reuse, R157 ;  /* 0x0000009dd79d7220 */ /* 0x040fe20000410000 */
[----:B------:R-:W-:Y:S01]  /*2060*/  FMUL.FTZ R158, R215, R158 ;  /* 0x0000009ed79e7220 */ /* 0x000fe20000410000 */
[----:B-1----:R-:W-:-:S04]  /*2070*/  @P0 IMAD.WIDE R164, R9, 0x4, R164 ;  /* 0x0000000409a40825 */ /* 0x002fc800078e02a4 */
[C---:B------:R-:W-:Y:S01]  /*2080*/  FMUL.FTZ R159, R215.reuse, R159 ;  /* 0x0000009fd79f7220 */ /* 0x040fe20000410000 */
[C---:B------:R-:W-:Y:S01]  /*2090*/  FMUL.FTZ R160, R215.reuse, R160 ;  /* 0x000000a0d7a07220 */ /* 0x040fe20000410000 */
[----:B------:R-:W-:Y:S01]  /*20a0*/  FMUL.FTZ R161, R215, R161 ;  /* 0x000000a1d7a17220 */ /* 0x000fe20000410000 */
[--C-:B------:R-:W-:Y:S01]  /*20b0*/  FADD.FTZ R176, R176, -R214.reuse ;  /* 0x800000d6b0b07221 */ /* 0x100fe20000010000 */
[----:B------:R1:W-:Y:S01]  /*20c0*/  @P0 STG.E desc[UR8][R164.64], R214 ;  /* 0x000000d6a4000986 */ /* 0x0003e2000c101908 */
        /* <DEDUP_REMOVED lines=11> */
[----:B-1----:R-:W2:Y:S01]  /*2180*/  LDC.64 R164, c[0x0][0x398] ;  /* 0x0000e600ffa47b82 */ /* 0x002ea20000000a00 */
        /* <DEDUP_REMOVED lines=24> */
[----:B------:R-:W-:Y:S01]  /*2310*/  FMUL.FTZ R163, R215, R163 ;  /* 0x000000a3d7a37220 */ /* 0x000fe20000410000 */
[----:B--2---:R-:W-:-:S04]  /*2320*/  IMAD.WIDE.U32 R166, R222, 0x8, R164 ;  /* 0x00000008dea67825 */ /* 0x004fc800078e00a4 */
[----:B-----5:R-:W-:Y:S01]  /*2330*/  FFMA.FTZ R154, R34, R154, R94 ;  /* 0x0000009a229a7223 */ /* 0x020fe2000001005e */
[----:B------:R-:W-:Y:S01]  /*2340*/  FFMA.FTZ R155, R35, R155, R95 ;  /* 0x0000009b239b7223 */ /* 0x000fe2000001005f */
[C---:B------:R-:W-:Y:S01]  /*2350*/  FMUL.FTZ R216, R215.reuse, R216 ;  /* 0x000000d8d7d87220 */ /* 0x040fe20000410000 */
[C---:B------:R-:W-:Y:S01]  /*2360*/  FMUL.FTZ R217, R215.reuse, R217 ;  /* 0x000000d9d7d97220 */ /* 0x040fe20000410000 */
[C---:B------:R-:W-:Y:S01]  /*2370*/  FMUL.FTZ R214, R215.reuse, R180 ;  /* 0x000000b4d7d67220 */ /* 0x040fe20000410000 */
[----:B------:R-:W-:Y:S01]  /*2380*/  FMUL.FTZ R226, R215, R181 ;  /* 0x000000b5d7e27220 */ /* 0x000fe20000410000 */
[----:B------:R-:W-:Y:S01]  /*2390*/  FFMA.FTZ R156, R36, R156, R96 ;  /* 0x0000009c249c7223 */ /* 0x000fe20000010060 */
[----:B------:R-:W-:Y:S01]  /*23a0*/  FFMA.FTZ R157, R37, R157, R97 ;  /* 0x0000009d259d7223 */ /* 0x000fe20000010061 */
[C---:B------:R-:W-:Y:S01]  /*23b0*/  FMUL.FTZ R224, R215.reuse, R224 ;  /* 0x000000e0d7e07220 */ /* 0x040fe20000410000 */
[----:B------:R-:W-:Y:S01]  /*23c0*/  FMUL.FTZ R225, R215, R225 ;  /* 0x000000e1d7e17220 */ /* 0x000fe20000410000 */
[----:B------:R-:W-:-:S04]  /*23d0*/  IMAD.WIDE.U32 R180, R221, 0x8, R164 ;  /* 0x00000008ddb47825 */ /* 0x000fc800078e00a4 */
[----:B------:R-:W-:Y:S01]  /*23e0*/  FFMA.FTZ R158, R38, R158, R98 ;  /* 0x0000009e269e7223 */ /* 0x000fe20000010062 */
[----:B------:R-:W-:Y:S01]  /*23f0*/  FFMA.FTZ R159, R39, R159, R99 ;  /* 0x0000009f279f7223 */ /* 0x000fe20000010063 */
[C---:B------:R-:W-:Y:S01]  /*2400*/  FMUL.FTZ R168, R215.reuse, R168 ;  /* 0x000000a8d7a87220 */ /* 0x040fe20000410000 */
[C---:B------:R-:W-:Y:S01]  /*2410*/  FMUL.FTZ R169, R215.reuse, R169 ;  /* 0x000000a9d7a97220 */ /* 0x040fe20000410000 */
[C---:B------:R-:W-:Y:S01]  /*2420*/  FMUL.FTZ R227, R215.reuse, R182 ;  /* 0x000000b6d7e37220 */ /* 0x040fe20000410000 */
[----:B------:R-:W-:Y:S01]  /*2430*/  FMUL.FTZ R228, R215, R183 ;  /* 0x000000b7d7e47220 */ /* 0x000fe20000410000 */
[----:B------:R-:W-:-:S04]  /*2440*/  IMAD.WIDE.U32 R220, R220, 0x8, R164 ;  /* 0x00000008dcdc7825 */ /* 0x000fc800078e00a4 */
        /* <DEDUP_REMOVED lines=8> */
[----:B------:R-:W-:Y:S01]  /*24d0*/  FMUL.FTZ R173, R215, R173 ;  /* 0x000000add7ad7220 */ /* 0x000fe20000410000 */
[----:B------:R1:W-:Y:S01]  /*24e0*/  STG.E.64 desc[UR8][R166.64], R154 ;  /* 0x0000009aa6007986 */ /* 0x0003e2000c101b08 */
[----:B------:R-:W-:-:S04]  /*24f0*/  IMAD.WIDE.U32 R218, R218, 0x8, R164 ;  /* 0x00000008dada7825 */ /* 0x000fc800078e00a4 */
[----:B------:R-:W-:Y:S01]  /*2500*/  FFMA.FTZ R216, R44, R216, R104 ;  /* 0x000000d82cd87223 */ /* 0x000fe20000010068 */
[----:B------:R-:W-:Y:S01]  /*2510*/  FFMA.FTZ R217, R45, R217, R105 ;  /* 0x000000d92dd97223 */ /* 0x000fe20000010069 */
[----:B------:R2:W-:Y:S01]  /*2520*/  STG.E.64 desc[UR8][R166.64+0x800], R156 ;  /* 0x0008009ca6007986 */ /* 0x0005e2000c101b08 */
[----:B------:R-:W-:Y:S01]  /*2530*/  FFMA.FTZ R224, R46, R224, R106 ;  /* 0x000000e02ee07223 */ /* 0x000fe2000001006a */
[----:B------:R-:W-:Y:S01]  /*2540*/  FFMA.FTZ R225, R47, R225, R107 ;  /* 0x000000e12fe17223 */ /* 0x000fe2000001006b */
[C---:B------:R-:W-:Y:S01]  /*2550*/  FMUL.FTZ R174, R215.reuse, R174 ;  /* 0x000000aed7ae7220 */ /* 0x040fe20000410000 */
[----:B------:R-:W-:Y:S01]  /*2560*/  FMUL.FTZ R175, R215, R175 ;  /* 0x000000afd7af7220 */ /* 0x000fe20000410000 */
[----:B------:R3:W-:Y:S01]  /*2570*/  STG.E.64 desc[UR8][R180.64], R158 ;  /* 0x0000009eb4007986 */ /* 0x0007e2000c101b08 */
[----:B------:R-:W-:Y:S01]  /*2580*/  FFMA.FTZ R168, R48, R168, R108 ;  /* 0x000000a830a87223 */ /* 0x000fe2000001006c */
[----:B------:R-:W-:Y:S01]  /*2590*/  FFMA.FTZ R169, R49, R169, R109 ;  /* 0x000000a931a97223 */ /* 0x000fe2000001006d */
[C---:B------:R-:W-:Y:S01]  /*25a0*/  FMUL.FTZ R176, R215.reuse, R176 ;  /* 0x000000b0d7b07220 */ /* 0x040fe20000410000 */
[----:B------:R-:W-:Y:S01]  /*25b0*/  FMUL.FTZ R177, R215, R177 ;  /* 0x000000b1d7b17220 */ /* 0x000fe20000410000 */
[----:B-1----:R-:W-:Y:S01]  /*25c0*/  IMAD.WIDE.U32 R154, R28, 0x8, R164 ;  /* 0x000000081c9a7825 */ /* 0x002fe200078e00a4 */
[----:B------:R1:W-:Y:S03]  /*25d0*/  STG.E.64 desc[UR8][R220.64], R160 ;  /* 0x000000a0dc007986 */ /* 0x0003e6000c101b08 */
[----:B------:R-:W-:Y:S01]  /*25e0*/  FFMA.FTZ R170, R50, R170, R110 ;  /* 0x000000aa32aa7223 */ /* 0x000fe2000001006e */
[----:B------:R-:W-:Y:S01]  /*25f0*/  FFMA.FTZ R171, R51, R171, R111 ;  /* 0x000000ab33ab7223 */ /* 0x000fe2000001006f */
[----:B--2---:R-:W-:-:S04]  /*2600*/  IMAD.WIDE.U32 R156, R32, 0x8, R164 ;  /* 0x00000008209c7825 */ /* 0x004fc800078e00a4 */
[C---:B------:R-:W-:Y:S01]  /*2610*/  FMUL.FTZ R178, R215.reuse, R178 ;  /* 0x000000b2d7b27220 */ /* 0x040fe20000410000 */
[----:B------:R-:W-:Y:S01]  /*2620*/  FMUL.FTZ R179, R215, R179 ;  /* 0x000000b3d7b37220 */ /* 0x000fe20000410000 */
[----:B------:R2:W-:Y:S01]  /*2630*/  STG.E.64 desc[UR8][R182.64], R162 ;  /* 0x000000a2b6007986 */ /* 0x0005e2000c101b08 */
[----:B------:R-:W-:Y:S01]  /*2640*/  FFMA.FTZ R172, R52, R172, R112 ;  /* 0x000000ac34ac7223 */ /* 0x000fe20000010070 */
[----:B---3--:R-:W-:-:S04]  /*2650*/  IMAD.WIDE.U32 R158, R31, 0x8, R164 ;  /* 0x000000081f9e7825 */ /* 0x008fc800078e00a4 */
[----:B------:R-:W-:Y:S01]  /*2660*/  FFMA.FTZ R173, R53, R173, R113 ;  /* 0x000000ad35ad7223 */ /* 0x000fe20000010071 */
[----:B------:R-:W-:Y:S01]  /*2670*/  STG.E.64 desc[UR8][R218.64], R216 ;  /* 0x000000d8da007986 */ /* 0x000fe2000c101b08 */
[----:B------:R-:W-:Y:S01]  /*2680*/  FFMA.FTZ R174, R54, R174, R114 ;  /* 0x000000ae36ae7223 */ /* 0x000fe20000010072 */
[----:B------:R-:W-:-:S04]  /*2690*/  IMAD.WIDE.U32 R30, R30, 0x8, R164 ;  /* 0x000000081e1e7825 */ /* 0x000fc800078e00a4 */
[----:B------:R-:W-:Y:S01]  /*26a0*/  FFMA.FTZ R175, R55, R175, R115 ;  /* 0x000000af37af7223 */ /* 0x000fe20000010073 */
[----:B------:R-:W-:Y:S01]  /*26b0*/  STG.E.64 desc[UR8][R154.64], R224 ;  /* 0x000000e09a007986 */ /* 0x000fe2000c101b08 */
[----:B------:R-:W-:Y:S01]  /*26c0*/  FMUL.FTZ R184, R215, R184 ;  /* 0x000000b8d7b87220 */ /* 0x000fe20000410000 */
[----:B------:R-:W-:-:S04]  /*26d0*/  IMAD.WIDE.U32 R28, R29, 0x8, R164 ;  /* 0x000000081d1c7825 */ /* 0x000fc800078e00a4 */
[----:B------:R-:W-:Y:S01]  /*26e0*/  FMUL.FTZ R185, R215, R185 ;  /* 0x000000b9d7b97220 */ /* 0x000fe20000410000 */
[----:B------:R-:W-:Y:S01]  /*26f0*/  STG.E.64 desc[UR8][R156.64], R168 ;  /* 0x000000a89c007986 */ /* 0x000fe2000c101b08 */
[----:B------:R-:W-:Y:S01]  /*2700*/  FFMA.FTZ R176, R56, R176, R116 ;  /* 0x000000b038b07223 */ /* 0x000fe20000010074 */
[----:B-1----:R-:W-:-:S04]  /*2710*/  IMAD.WIDE.U32 R160, R23, 0x8, R164 ;  /* 0x0000000817a07825 */ /* 0x002fc800078e00a4 */
        /* <DEDUP_REMOVED lines=29> */
[----:B--2---:R-:W-:Y:S01]  /*28f0*/  IMAD.WIDE.U32 R162, R27, 0x8, R164 ;  /* 0x000000081ba27825 */ /* 0x004fe200078e00a4 */
[----:B------:R-:W-:Y:S03]  /*2900*/  STG.E.64 desc[UR8][R158.64], R170 ;  /* 0x000000aa9e007986 */ /* 0x000fe6000c101b08 */
[----:B------:R-:W-:Y:S01]  /*2910*/  FFMA.FTZ R178, R58, R178, R118 ;  /* 0x000000b23ab27223 */ /* 0x000fe20000010076 */
[----:B------:R-:W-:Y:S01]  /*2920*/  FFMA.FTZ R179, R59, R179, R119 ;  /* 0x000000b33bb37223 */ /* 0x000fe20000010077 */
[----:B------:R-:W-:Y:S01]  /*2930*/  IMAD.WIDE.U32 R26, R26, 0x8, R164 ;  /* 0x000000081a1a7825 */ /* 0x000fe200078e00a4 */
[----:B------:R1:W-:Y:S03]  /*2940*/  STG.E.64 desc[UR8][R30.64], R172 ;  /* 0x000000ac1e007986 */ /* 0x0003e6000c101b08 */
        /* <DEDUP_REMOVED lines=13> */
[----:B-1----:R-:W-:Y:S01]  /*2a20*/  FFMA.FTZ R30, R62, R227, R122 ;  /* 0x000000e33e1e7223 */ /* 0x002fe2000001007a */
[----:B------:R-:W-:Y:S01]  /*2a30*/  FFMA.FTZ R31, R63, R228, R123 ;  /* 0x000000e43f1f7223 */ /* 0x000fe2000001007b */
[----:B------:R-:W-:-:S04]  /*2a40*/  IMAD.WIDE.U32 R22, R22, 0x8, R164 ;  /* 0x0000000816167825 */ /* 0x000fc800078e00a4 */
[----:B------:R-:W-:Y:S01]  /*2a50*/  FFMA.FTZ R189, R69, R189, R129 ;  /* 0x000000bd45bd7223 */ /* 0x000fe20000010081 */
[----:B------:R2:W-:Y:S01]  /*2a60*/  STG.E.64 desc[UR8][R26.64], R214 ;  /* 0x000000d61a007986 */ /* 0x0005e2000c101b08 */
        /* <DEDUP_REMOVED lines=48> */
[----:B------:R-:W-:-:S03]  /*2d70*/  IADD3 R9, PT, PT, R9, R223, RZ ;  /* 0x000000df09097210 */ /* 0x000fc60007ffe0ff */
[----:B------:R2:W-:Y:S01]  /*2d80*/  STG.E.64 desc[UR8][R234.64], R206 ;  /* 0x000000ceea007986 */ /* 0x0005e2000c101b08 */
[----:B0-----:R-:W-:-:S03]  /*2d90*/  ISETP.GE.AND P1, PT, R9, UR5, PT ;  /* 0x0000000509007c0c */ /* 0x001fc6000bf26270 */
[----:B------:R2:W-:Y:S04]  /*2da0*/  STG.E.64 desc[UR8][R12.64], R208 ;  /* 0x000000d00c007986 */ /* 0x0005e8000c101b08 */
[----:B------:R2:W-:Y:S04]  /*2db0*/  STG.E.64 desc[UR8][R10.64], R210 ;  /* 0x000000d20a007986 */ /* 0x0005e8000c101b08 */
[----:B------:R2:W-:Y:S02]  /*2dc0*/  STG.E.64 desc[UR8][R164.64], R212 ;  /* 0x000000d4a4007986 */ /* 0x0005e4000c101b08 */
[----:B------:R-:W-:Y:S05]  /*2dd0*/  @!P1 BRA `(.L_x_382) ;  /* 0xffffffd400e09947 */ /* 0x000fea000383ffff */
[----:B------:R-:W-:Y:S05]  /*2de0*/  EXIT ;  /* 0x000000000000794d */ /* 0x000fea0003800000 */
.L_x_383:
        /* <DEDUP_REMOVED lines=9> */
.L_x_1051:


//--------------------- .text._ZN10layer_norm13ln_fwd_kernelINS_13Kernel_traitsI13__nv_bfloat16fS2_fjLj14336ELj2ELj1ELj4ELj8ENS_18Kernel_traits_baseILj14336ES2_fS2_fjLj128EEEEEEEvNS_9FwdParamsE --------------------------
	.section	.text._ZN10layer_norm13ln_fwd_kernelINS_13Kernel_traitsI13__nv_bfloat16fS2_fjLj14336ELj2ELj1ELj4ELj8ENS_18Kernel_traits_baseILj14336ES2_fS2_fjLj128EEEEEEEvNS_9FwdParamsE,"ax",@progbits
	.align	128
        .global         _ZN10layer_norm13ln_fwd_kernelINS_13Kernel_traitsI13__nv_bfloat16fS2_fjLj14336ELj2ELj1ELj4ELj8ENS_18Kernel_traits_baseILj14336ES2_fS2_fjLj128EEEEEEEvNS_9FwdParamsE
        .type           _ZN10layer_norm13ln_fwd_kernelINS_13Kernel_traitsI13__nv_bfloat16fS2_fjLj14336ELj2ELj1ELj4ELj8ENS_18Kernel_traits_baseILj14336ES2_fS2_fjLj128EEEEEEEvNS_9FwdParamsE,@function
        .size           _ZN10layer_norm13ln_fwd_kernelINS_13Kernel_traitsI13__nv_bfloat16fS2_fjLj14336ELj2ELj1ELj4ELj8ENS_18Kernel_traits_baseILj14336ES2_fS2_fjLj128EEEEEEEvNS_9FwdParamsE,(.L_x_1052 - _ZN10layer_norm13ln_fwd_kernelINS_13Kernel_traitsI13__nv_bfloat16fS2_fjLj14336ELj2ELj1ELj4ELj8ENS_18Kernel_traits_baseILj14336ES2_fS2_fjLj128EEEEEEEvNS_9FwdParamsE)
        .other          _ZN10layer_norm13ln_fwd_kernelINS_13Kernel_traitsI13__nv_bfloat16fS2_fjLj14336ELj2ELj1ELj4ELj8ENS_18Kernel_traits_baseILj14336ES2_fS2_fjLj128EEEEEEEvNS_9FwdParamsE,@"STO_CUDA_ENTRY STV_DEFAULT"
_ZN10layer_norm13ln_fwd_kernelINS_13Kernel_traitsI13__nv_bfloat16fS2_fjLj14336ELj2ELj1ELj4ELj8ENS_18Kernel_traits_baseILj14336ES2_fS2_fjLj128EEEEEEEvNS_9FwdParamsE:
.text._ZN10layer_norm13ln_fwd_kernelINS_13Kernel_traitsI13__nv_bfloat16fS2_fjLj14336ELj2ELj1ELj4ELj8ENS_18Kernel_traits_baseILj14336ES2_fS2_fjLj128EEEEEEEvNS_9FwdParamsE:
        /* <DEDUP_REMOVED lines=71> */
[----:B0-----:R-:W-:-:S04]  /*0470*/  LOP3.LUT R2, R119, 0x1f, RZ, 0xc0, !PT ;  /* 0x0000001f77027812 */ /* 0x001fc800078ec0ff */
[----:B------:R-:W-:Y:S02]  /*0480*/  LOP3.LUT P0, RZ, R2, 0x1, R57, 0xf8, !PT ;  /* 0x0000000102ff7812 */ /* 0x000fe4000780f839 */
[----:B------:R-:W-:Y:S01]  /*0490*/  MOV R2, R0 ;  /* 0x0000000000027202 */ /* 0x000fe20000000f00 */
[----:B------:R-:W-:Y:S01]  /*04a0*/  HFMA2 R0, -RZ, RZ, 0, 0 ;  /* 0x00000000ff007431 */ /* 0x000fe200000001ff */
[----:B------:R-:W-:Y:S02]  /*04b0*/  PLOP3.LUT P1, PT, PT, PT, PT, 0x8, 0x80 ;  /* 0x000000000080781c */ /* 0x000fe40003f2e170 */
[----:B-1----:R-:W-:-:S13]  /*04c0*/  ISETP.LT.U32.AND P0, PT, R119, 0x20, !P0 ;  /* 0x000000207700780c */ /* 0x002fda0004701070 */
.L_x_390:
[----:B------:R-:W0:Y:S01]  /*04d0*/  S2R R134, SR_CTAID.X ;  /* 0x0000000000867919 */ /* 0x000e220000002500 */
[----:B-1----:R-:W1:Y:S01]  /*04e0*/  LDC.64 R108, c[0x0][0x390] ;  /* 0x0000e400ff6c7b82 */ /* 0x002e620000000a00 */
[----:B------:R-:W-:Y:S02]  /*04f0*/  LOP3.LUT R54, R119, 0x7f, RZ, 0xc0, !PT ;  /* 0x0000007f77367812 */ /* 0x000fe400078ec0ff */
[----:B0-----:R-:W-:-:S04]  /*0500*/  SHF.L.U32 R55, R134, 0x7, RZ ;  /* 0x0000000786377819 */ /* 0x001fc800000006ff */
[----:B------:R-:W-:-:S05]  /*0510*/  LOP3.LUT R55, R54, 0x80, R55, 0xf8, !PT ;  /* 0x0000008036377812 */ /* 0x000fca00078ef837 */
[----:B------:R-:W-:-:S04]  /*0520*/  IMAD R157, R2, 0x1c00, R55 ;  /* 0x00001c00029d7824 */ /* 0x000fc800078e0237 */
[----:B-1----:R-:W-:-:S05]  /*0530*/  IMAD.WIDE.U32 R68, R157, 0x8, R108 ;  /* 0x000000089d447825 */ /* 0x002fca00078e006c */
[----:B------:R-:W2:Y:S04]  /*0540*/  LDG.E.64 R54, desc[UR4][R68.64] ;  /* 0x0000000444367981 */ /* 0x000ea8000c1e1b00 */
[----:B------:R-:W3:Y:S04]  /*0550*/  LDG.E.64 R56, desc[UR4][R68.64+0x800] ;  /* 0x0008000444387981 */ /* 0x000ee8000c1e1b00 */
        /* <DEDUP_REMOVED lines=27> */
[----:B0-----:R-:W-:Y:S01]  /*0710*/  IMAD.WIDE.U32 R78, R137, 0x8, R108 ;  /* 0x00000008894e7825 */ /* 0x001fe200078e006c */
        /* <DEDUP_REMOVED lines=46> */
[----:B------:R-:W-:Y:S01]  /*0a00*/  LOP3.LUT P2, RZ, R119, 0x1f, RZ, 0xc0, !PT ;  /* 0x0000001f77ff7812 */ /* 0x000fe2000784c0ff */
[----:B------:R-:W-:Y:S01]  /*0a10*/  BSSY.RECONVERGENT B0, `(.L_x_384) ;  /* 0x00000cc000007945 */ /* 0x000fe20003800200 */
[----:B------:R-:W-:Y:S01]  /*0a20*/  MOV R161, RZ ;  /* 0x000000ff00a17202 */ /* 0x000fe20000000f00 */
[----:B------:R-:W0:Y:S01]  /*0a30*/  S2R R119, SR_TID.X ;  /* 0x0000000000777919 */ /* 0x000e220000002100 */
        /* <DEDUP_REMOVED lines=66> */
[----:B------:R-:W-:-:S04]  /*0e60*/  FMUL.FTZ R110, R110, 0.0005580357392318546772 ;  /* 0x3a1249256e6e7820 */ /* 0x000fc80000410000 */
        /* <DEDUP_REMOVED lines=134> */
.L_x_385:
[----:B------:R-:W-:Y:S05]  /*16d0*/  BSYNC.RECONVERGENT B0 ;  /* 0x0000000000007941 */ /* 0x000fea0003800200 */
.L_x_384:
        /* <DEDUP_REMOVED lines=13> */
.L_x_387:
[----:B------:R-:W-:Y:S05]  /*17b0*/  BSYNC.RECONVERGENT B0 ;  /* 0x0000000000007941 */ /* 0x000fea0003800200 */
.L_x_386:
        /* <DEDUP_REMOVED lines=11> */
[----:B------:R-:W-:-:S04]  /*1870*/  FMUL.FTZ R142, R141, R141 ;  /* 0x0000008d8d8e7220 */ /* 0x000fc80000410000 */
[----:B------:R-:W-:-:S04]  /*1880*/  FMUL.FTZ R141, R142, R161 ;  /* 0x000000a18e8d7220 */ /* 0x000fc80000410000 */
[----:B------:R-:W-:Y:S01]  /*1890*/  FMUL.FTZ R136, R136, R141 ;  /* 0x0000008d88887220 */ /* 0x000fe20000410000 */
[----:B--2---:R-:W-:Y:S01]  /*18a0*/  FADD.FTZ R141, R138, R111 ;  /* 0x0000006f8a8d7221 */ /* 0x004fe20000010000 */
        /* <DEDUP_REMOVED lines=10> */
[----:B---3--:R-:W-:Y:S01]  /*1950*/  FADD.FTZ R111, R136, R111 ;  /* 0x0000006f886f7221 */ /* 0x008fe20000010000 */
[----:B-1----:R-:W-:Y:S02]  /*1960*/  SHF.L.U32 R136, R141, 0x1, RZ ;  /* 0x000000018d887819 */ /* 0x002fe400000006ff */
[C---:B------:R-:W-:Y:S01]  /*1970*/  FMUL.FTZ R159, R113.reuse, R138 ;  /* 0x0000008a719f7220 */ /* 0x040fe20000410000 */
[----:B------:R-:W-:-:S03]  /*1980*/  FFMA.FTZ R113, R113, R142, R140 ;  /* 0x0000008e71717223 */ /* 0x000fc6000001008c */
[----:B------:R-:W-:Y:S01]  /*1990*/  FMUL.FTZ R159, R144, R159 ;  /* 0x0000009f909f7220 */ /* 0x000fe20000410000 */
[----:B0-----:R-:W-:-:S03]  /*19a0*/  FMUL.FTZ R113, R110, R113 ;  /* 0x000000716e717220 */ /* 0x001fc60000410000 */
[----:B------:R-:W-:Y:S02]  /*19b0*/  FFMA.FTZ R111, R110, R159, R111 ;  /* 0x0000009f6e6f7223 */ /* 0x000fe4000001006f */
[----:B------:R0:W1:Y:S04]  /*19c0*/  SHFL.IDX PT, R110, R113, RZ, 0x1f ;  /* 0x00001fff716e7589 */ /* 0x00006800000e0000 */
[----:B------:R-:W2:Y:S01]  /*19d0*/  SHFL.IDX PT, R111, R111, RZ, 0x1f ;  /* 0x00001fff6f6f7589 */ /* 0x000ea200000e0000 */
[----:B------:R-:W-:Y:S05]  /*19e0*/  @P3 BRA `(.L_x_388) ;  /* 0x00000000009c3947 */ /* 0x000fea0003800000 */
[----:B0-----:R-:W0:Y:S01]  /*19f0*/  LDC.64 R112, c[0x0][0x3c0] ;  /* 0x0000f000ff707b82 */ /* 0x001e220000000a00 */
[----:B------:R-:W-:Y:S01]  /*1a00*/  LOP3.LUT R138, R0, 0x1, RZ, 0xc0, !PT ;  /* 0x00000001008a7812 */ /* 0x000fe200078ec0ff */
[----:B------:R-:W3:Y:S01]  /*1a10*/  LDCU.64 UR6, c[0x0][0x3c8] ;  /* 0x00007900ff0677ac */ /* 0x000ee20008000a00 */
[----:B------:R-:W-:Y:S02]  /*1a20*/  LOP3.LUT R159, R134, 0x7ffffffe, RZ, 0xc0, !PT ;  /* 0x7ffffffe869f7812 */ /* 0x000fe400078ec0ff */
[----:B------:R-:W-:-:S04]  /*1a30*/  IADD3 R161, PT, PT, -R138, RZ, RZ ;  /* 0x000000ff8aa17210 */ /* 0x000fc80007ffe1ff */
[----:B------:R-:W-:Y:S01]  /*1a40*/  LOP3.LUT R138, R161, R136, RZ, 0xc0, !PT ;  /* 0x00000088a18a7212 */ /* 0x000fe200078ec0ff */
[----:B------:R-:W-:-:S03]  /*1a50*/  HFMA2 R161, -RZ, RZ, 0, 5.9604644775390625e-08 ;  /* 0x00000001ffa17431 */ /* 0x000fc600000001ff */
[----:B------:R-:W-:-:S04]  /*1a60*/  IADD3 R138, P3, PT, R138, R159, RZ ;  /* 0x0000009f8a8a7210 */ /* 0x000fc80007f7e0ff */
[----:B------:R-:W-:Y:S02]  /*1a70*/  IADD3.X R140, PT, PT, RZ, RZ, RZ, P3, !PT ;  /* 0x000000ffff8c7210 */ /* 0x000fe40001ffe4ff */
[----:B0-----:R-:W-:Y:S02]  /*1a80*/  LEA R159, P3, R138, R112, 0x3 ;  /* 0x000000708a9f7211 */ /* 0x001fe400078618ff */
[----:B------:R-:W-:Y:S02]  /*1a90*/  SHF.L.U32 R112, R134, 0x3, RZ ;  /* 0x0000000386707819 */ /* 0x000fe400000006ff */
[----:B------:R-:W-:Y:S02]  /*1aa0*/  LEA.HI.X R140, R138, R113, R140, 0x3, P3 ;  /* 0x000000718a8c7211 */ /* 0x000fe400018f1c8c */
[----:B------:R-:W-:Y:S02]  /*1ab0*/  LOP3.LUT R113, R0, 0x1, RZ, 0xc0, !PT ;  /* 0x0000000100717812 */ /* 0x000fe400078ec0ff */
[----:B------:R-:W-:-:S02]  /*1ac0*/  LOP3.LUT R158, R112, 0x8, RZ, 0xc0, !PT ;  /* 0x00000008709e7812 */ /* 0x000fc400078ec0ff */
[----:B------:R-:W-:Y:S02]  /*1ad0*/  IADD3 R138, PT, PT, -R113, RZ, RZ ;  /* 0x000000ff718a7210 */ /* 0x000fe40007ffe1ff */
[----:B------:R-:W-:Y:S02]  /*1ae0*/  SHF.R.U32.HI R113, RZ, 0x1, R134 ;  /* 0x00000001ff717819 */ /* 0x000fe40000011686 */
[----:B------:R-:W-:Y:S02]  /*1af0*/  LOP3.LUT R112, R138, R141, RZ, 0xc0, !PT ;  /* 0x0000008d8a707212 */ /* 0x000fe400078ec0ff */
[----:B------:R-:W-:Y:S02]  /*1b00*/  IADD3 R158, P4, PT, R158, R159, RZ ;  /* 0x0000009f9e9e7210 */ /* 0x000fe40007f9e0ff */
[----:B------:R-:W-:Y:S02]  /*1b10*/  IADD3 R113, P5, PT, R113, R112, RZ ;  /* 0x0000007071717210 */ /* 0x000fe40007fbe0ff */
[----:B------:R-:W-:-:S02]  /*1b20*/  IADD3.X R159, PT, PT, RZ, R140, RZ, P4, !PT ;  /* 0x0000008cff9f7210 */ /* 0x000fc400027fe4ff */
[----:B------:R-:W-:Y:S02]  /*1b30*/  LEA.HI.X.SX32 R138, R112, RZ, 0x1, P5 ;  /* 0x000000ff708a7211 */ /* 0x000fe400028f0eff */
[----:B------:R-:W-:Y:S01]  /*1b40*/  ISETP.GT.U32.AND P3, PT, R0, 0x1, PT ;  /* 0x000000010000780c */ /* 0x000fe20003f64070 */
[----:B-12---:R0:W-:Y:S01]  /*1b50*/  STG.E.64 desc[UR4][R158.64], R110 ;  /* 0x0000006e9e007986 */ /* 0x0061e2000c101b04 */
[----:B---3--:R-:W-:Y:S02]  /*1b60*/  LEA R112, P4, R113, UR6, 0x2 ;  /* 0x0000000671707c11 */ /* 0x008fe4000f8810ff */
[----:B------:R-:W-:Y:S02]  /*1b70*/  SEL R161, R161, 0xffffffff, !P3 ;  /* 0xffffffffa1a17807 */ /* 0x000fe40005800000 */
[----:B------:R-:W-:Y:S01]  /*1b80*/  LEA.HI.X R113, R113, UR7, R138, 0x2, P4 ;  /* 0x0000000771717c11 */ /* 0x000fe2000a0f148a */
[----:B------:R-:W-:Y:S06]  /*1b90*/  MEMBAR.ALL.GPU ;  /* 0x0000000000007992 */ /* 0x000fec000000a000 */
[----:B------:R-:W-:-:S00]  /*1ba0*/  ERRBAR ;  /* 0x00000000000079ab */ /* 0x000fc00000000000 */
[----:B------:R-:W-:Y:S06]  /*1bb0*/  CGAERRBAR ;  /* 0x00000000000075ab */ /* 0x000fec0000000000 */
[----:B------:R0:W-:Y:S01]  /*1bc0*/  REDG.E.ADD.S32.STRONG.GPU desc[UR4][R112.64], R161 ;  /* 0x000000a17000798e */ /* 0x0001e2000c12e304 */
[----:B------:R-:W-:-:S04]  /*1bd0*/  ISETP.GE.U32.AND P3, PT, R0, 0x2, PT ;  /* 0x000000020000780c */ /* 0x000fc80003f66070 */
[----:B------:R-:W-:-:S09]  /*1be0*/  SEL R163, RZ, 0x2, P3 ;  /* 0x00000002ffa37807 */ /* 0x000fd20001800000 */
.L_x_389:
[----:B0-----:R-:W-:Y:S02]  /*1bf0*/  MOV R110, R112 ;  /* 0x00000070006e7202 */ /* 0x001fe40000000f00 */
[----:B------:R-:W-:-:S05]  /*1c00*/  MOV R111, R113 ;  /* 0x00000071006f7202 */ /* 0x000fca0000000f00 */
[----:B------:R-:W2:Y:S04]  /*1c10*/  LDG.E.STRONG.GPU R110, desc[UR4][R110.64] ;  /* 0x000000046e6e7981 */ /* 0x000ea8000c1ef900 */
[----:B--2---:R-:W-:Y:S01]  /*1c20*/  CCTL.IVALL ;  /* 0x00000000ff00798f */ /* 0x004fe20002000000 */
[----:B------:R-:W-:Y:S05]  /*1c30*/  YIELD ;  /* 0x0000000000007946 */ /* 0x000fea0003800000 */
[----:B------:R-:W-:-:S13]  /*1c40*/  ISETP.NE.AND P3, PT, R110, R163, PT ;  /* 0x000000a36e00720c */ /* 0x000fda0003f65270 */
[----:B------:R-:W-:Y:S05]  /*1c50*/  @P3 BRA `(.L_x_389) ;  /* 0xfffffffc00e43947 */ /* 0x000fea000383ffff */
.L_x_388:
[----:B------:R-:W-:Y:S05]  /*1c60*/  WARPSYNC.ALL ;  /* 0x0000000000007948 */ /* 0x000fea0003800000 */
[----:B-12---:R-:W1:Y:S01]  /*1c70*/  @!P2 LDC.64 R110, c[0x0][0x3c0] ;  /* 0x0000f000ff6eab82 */ /* 0x006e620000000a00 */
[----:B------:R-:W-:Y:S01]  /*1c80*/  @!P2 LOP3.LUT R112, R0, 0x1, RZ, 0xc0, !PT ;  /* 0x000000010070a812 */ /* 0x000fe200078ec0ff */
[----:B------:R-:W2:Y:S01]  /*1c90*/  LDCU UR6, c[0x0][0x384] ;  /* 0x00007080ff0677ac */ /* 0x000ea20008000800 */
[----:B------:R-:W-:Y:S02]  /*1ca0*/  @!P2 LOP3.LUT R134, R134, 0x7ffffffe, RZ, 0xc0, !PT ;  /* 0x7ffffffe8686a812 */ /* 0x000fe400078ec0ff */
[----:B0-----:R-:W-:-:S04]  /*1cb0*/  @!P2 IADD3 R113, PT, PT, -R112, RZ, RZ ;  /* 0x000000ff7071a210 */ /* 0x001fc80007ffe1ff */
[----:B------:R-:W-:Y:S01]  /*1cc0*/  @!P2 LOP3.LUT R113, R113, R136, RZ, 0xc0, !PT ;  /* 0x000000887171a212 */ /* 0x000fe200078ec0ff */
[----:B------:R-:W-:Y:S03]  /*1cd0*/  BAR.SYNC.DEFER_BLOCKING 0x0 ;  /* 0x0000000000007b1d */ /* 0x000fe60000010000 */
[----:B------:R-:W-:Y:S02]  /*1ce0*/  @!P2 IADD3 R113, P3, PT, R113, R134, RZ ;  /* 0x000000867171a210 */ /* 0x000fe40007f7e0ff */
[----:B------:R-:W-:Y:S02]  /*1cf0*/  @!P2 SHF.L.U32 R134, R119, 0x3, RZ ;  /* 0x000000037786a819 */ /* 0x000fe400000006ff */
[----:B------:R-:W-:Y:S02]  /*1d00*/  @!P2 IADD3.X R112, PT, PT, RZ, RZ, RZ, P3, !PT ;  /* 0x000000ffff70a210 */ /* 0x000fe40001ffe4ff */
[----:B------:R-:W-:-:S02]  /*1d10*/  @!P2 LOP3.LUT R159, R134, 0xf8, RZ, 0xc0, !PT ;  /* 0x000000f8869fa812 */ /* 0x000fc400078ec0ff */
        /* <DEDUP_REMOVED lines=16> */
[----:B-1----:R-:W-:Y:S01]  /*1e20*/  FMUL.FTZ R142, R134, R161 ;  /* 0x000000a1868e7220 */ /* 0x002fe20000410000 */
[----:B------:R-:W-:-:S03]  /*1e30*/  FADD.FTZ R140, -R161, R110 ;  /* 0x0000006ea18c7221 */ /* 0x000fc60000010100 */
[----:B------:R-:W-:Y:S01]  /*1e40*/  FFMA.FTZ R163, R159, R110, R142 ;  /* 0x0000006e9fa37223 */ /* 0x000fe2000001008e */
[----:B------:R-:W-:Y:S01]  /*1e50*/  FMUL.FTZ R140, R140, R140 ;  /* 0x0000008c8c8c7220 */ /* 0x000fe20000410000 */
[----:B---3--:R-:W-:Y:S02]  /*1e60*/  FADD.FTZ R113, R136, R111 ;  /* 0x0000006f88717221 */ /* 0x008fe40000010000 */
[----:B0-----:R-:W-:Y:S01]  /*1e70*/  FMUL.FTZ R163, R138, R163 ;  /* 0x000000a38aa37220 */ /* 0x001fe20000410000 */
[----:B------:R-:W-:Y:S02]  /*1e80*/  FMUL.FTZ R161, R140, R159 ;  /* 0x0000009f8ca17220 */ /* 0x000fe40000410000 */
[----:B------:R-:W0:Y:S02]  /*1e90*/  LDC R140, c[0x0][0x3d0] ;  /* 0x0000f400ff8c7b82 */ /* 0x000e240000000800 */
[----:B------:R-:W1:Y:S01]  /*1ea0*/  SHFL.IDX PT, R111, R163, RZ, 0x1f ;  /* 0x00001fffa36f7589 */ /* 0x000e6200000e0000 */
[----:B------:R-:W-:-:S04]  /*1eb0*/  FMUL.FTZ R161, R134, R161 ;  /* 0x000000a186a17220 */ /* 0x000fc80000410000 */
[----:B------:R-:W-:-:S06]  /*1ec0*/  FFMA.FTZ R161, R138, R161, R113 ;  /* 0x000000a18aa17223 */ /* 0x000fcc0000010071 */
[----:B------:R-:W0:Y:S01]  /*1ed0*/  SHFL.IDX PT, R161, R161, RZ, 0x1f ;  /* 0x00001fffa1a17589 */ /* 0x000e2200000e0000 */
        /* <DEDUP_REMOVED lines=10> */
[--C-:B------:R-:W-:Y:S01]  /*1f80*/  FADD.FTZ R61, R61, -R111.reuse ;  /* 0x8000006f3d3d7221 */ /* 0x100fe20000010000 */
[----:B0-----:R-:W-:Y:S01]  /*1f90*/  FFMA.FTZ R140, R161, 6.975446740398183465e-05, R140 ;  /* 0x38924925a18c7823 */ /* 0x001fe2000001008c */
[----:B------:R-:W0:Y:S01]  /*1fa0*/  @P0 LDC.64 R56, c[0x0][0x3a8] ;  /* 0x0000ea00ff380b82 */ /* 0x000e220000000a00 */
[--C-:B------:R-:W-:Y:S01]  /*1fb0*/  FADD.FTZ R148, R101, -R111.reuse ;  /* 0x8000006f65947221 */ /* 0x100fe20000010000 */
[--C-:B------:R-:W-:Y:S01]  /*1fc0*/  FADD.FTZ R62, R62, -R111.reuse ;  /* 0x8000006f3e3e7221 */ /* 0x100fe20000010000 */
[----:B------:R3:W4:Y:S01]  /*1fd0*/  MUFU.RSQ R159, R140 ;  /* 0x0000008c009f7308 */ /* 0x0007220000001400 */
        /* <DEDUP_REMOVED lines=8> */
[--C-:B---3--:R-:W-:Y:S01]  /*2060*/  FADD.FTZ R140, R105, -R111.reuse ;  /* 0x8000006f698c7221 */ /* 0x108fe20000010000 */
[--C-:B------:R-:W-:Y:S01]  /*2070*/  FADD.FTZ R71, R71, -R111.reuse ;  /* 0x8000006f47477221 */ /* 0x100fe20000010000 */
[----:B------:R-:W-:Y:S01]  /*2080*/  FADD.FTZ R72, R72, -R111 ;  /* 0x8000006f48487221 */ /* 0x000fe20000010000 */
[----:B-1----:R-:W-:-:S04]  /*2090*/  @P0 IMAD.WIDE R58, R2, 0x4, R54 ;  /* 0x00000004023a0825 */ /* 0x002fc800078e0236 */
[--C-:B------:R-:W-:Y:S01]  /*20a0*/  FADD.FTZ R73, R73, -R111.reuse ;  /* 0x8000006f49497221 */ /* 0x100fe20000010000 */
[----:B------:R-:W1:Y:S01]  /*20b0*/  LDC.64 R54, c[0x0][0x398] ;  /* 0x0000e600ff367b82 */ /* 0x000e620000000a00 */
[--C-:B------:R-:W-:Y:S01]  /*20c0*/  FADD.FTZ R142, R95, -R111.reuse ;  /* 0x8000006f5f8e7221 */ /* 0x100fe20000010000 */
[----:B------:R-:W-:Y:S01]  /*20d0*/  FADD.FTZ R144, R97, -R111 ;  /* 0x8000006f61907221 */ /* 0x000fe20000010000 */
[----:B------:R3:W-:Y:S01]  /*20e0*/  @P0 STG.E desc[UR4][R58.64], R111 ;  /* 0x0000006f3a000986 */ /* 0x0007e2000c101904 */
        /* <DEDUP_REMOVED lines=12> */
[----:B---3--:R-:W-:Y:S01]  /*21b0*/  F2FP.BF16.F32.PACK_AB R59, RZ, R112 ;  /* 0x00000070ff3b723e */ /* 0x008fe200000010ff */
[C---:B------:R-:W-:Y:S01]  /*21c0*/  FMUL.FTZ R64, R159.reuse, R64 ;  /* 0x000000409f407220 */ /* 0x040fe20000410000 */
[----:B------:R-:W-:Y:S01]  /*21d0*/  F2FP.BF16.F32.PACK_AB R101, RZ, R101 ;  /* 0x00000065ff65723e */ /* 0x000fe200000010ff */
[C---:B------:R-:W-:Y:S01]  /*21e0*/  FMUL.FTZ R65, R159.reuse, R65 ;  /* 0x000000419f417220 */ /* 0x040fe20000410000 */
[C---:B------:R-:W-:Y:S01]  /*21f0*/  FMUL.FTZ R58, R159.reuse, R66 ;  /* 0x000000429f3a7220 */ /* 0x040fe20000410000 */
[----:B------:R-:W-:Y:S01]  /*2200*/  FMUL.FTZ R105, R159, R67 ;  /* 0x000000439f697220 */ /* 0x000fe20000410000 */
[----:B------:R-:W-:Y:S01]  /*2210*/  PRMT R103, R103, 0x5410, R99 ;  /* 0x0000541067677816 */ /* 0x000fe20000000063 */
[C---:B------:R-:W-:Y:S01]  /*2220*/  FMUL.FTZ R68, R159.reuse, R68 ;  /* 0x000000449f447220 */ /* 0x040fe20000410000 */
[----:B------:R-:W-:Y:S01]  /*2230*/  F2FP.BF16.F32.PACK_AB R110, RZ, R110 ;  /* 0x0000006eff6e723e */ /* 0x000fe200000010ff */
[----:B------:R-:W-:Y:S01]  /*2240*/  FMUL.FTZ R69, R159, R69 ;  /* 0x000000459f457220 */ /* 0x000fe20000410000 */
[----:B------:R-:W-:Y:S01]  /*2250*/  F2FP.BF16.F32.PACK_AB R134, RZ, R134 ;  /* 0x00000086ff86723e */ /* 0x000fe200000010ff */
[--C-:B------:R-:W-:Y:S01]  /*2260*/  FADD.FTZ R74, R74, -R111.reuse ;  /* 0x8000006f4a4a7221 */ /* 0x100fe20000010000 */
[----:B------:R-:W-:Y:S01]  /*2270*/  F2FP.BF16.F32.PACK_AB R60, RZ, R60 ;  /* 0x0000003cff3c723e */ /* 0x000fe200000010ff */
[----:B------:R-:W-:Y:S01]  /*2280*/  FADD.FTZ R75, R75, -R111 ;  /* 0x8000006f4b4b7221 */ /* 0x000fe20000010000 */
        /* <DEDUP_REMOVED lines=9> */
[----:B0-----:R-:W-:Y:S01]  /*2320*/  @P0 IMAD.WIDE R56, R2, 0x4, R56 ;  /* 0x0000000402380825 */ /* 0x001fe200078e0238 */
[----:B------:R-:W-:-:S03]  /*2330*/  F2FP.BF16.F32.PACK_AB R65, RZ, R65 ;  /* 0x00000041ff41723e */ /* 0x000fc600000010ff */
[C---:B------:R-:W-:Y:S01]  /*2340*/  FMUL.FTZ R72, R159.reuse, R72 ;  /* 0x000000489f487220 */ /* 0x040fe20000410000 */
[----:B------:R-:W-:Y:S01]  /*2350*/  F2FP.BF16.F32.PACK_AB R58, RZ, R58 ;  /* 0x0000003aff3a723e */ /* 0x000fe200000010ff */
[----:B------:R-:W-:Y:S01]  /*2360*/  FMUL.FTZ R73, R159, R73 ;  /* 0x000000499f497220 */ /* 0x000fe20000410000 */
[----:B------:R-:W-:Y:S01]  /*2370*/  F2FP.BF16.F32.PACK_AB R105, RZ, R105 ;  /* 0x00000069ff69723e */ /* 0x000fe200000010ff */
[--C-:B------:R-:W-:Y:S01]  /*2380*/  FADD.FTZ R78, R78, -R111.reuse ;  /* 0x8000006f4e4e7221 */ /* 0x100fe20000010000 */
[----:B------:R-:W-:Y:S01]  /*2390*/  PRMT R110, R110, 0x5410, R134 ;  /* 0x000054106e6e7816 */ /* 0x000fe20000000086 */
[----:B------:R-:W-:Y:S01]  /*23a0*/  FADD.FTZ R79, R79, -R111 ;  /* 0x8000006f4f4f7221 */ /* 0x000fe20000010000 */
[----:B------:R-:W-:Y:S01]  /*23b0*/  PRMT R60, R60, 0x5410, R61 ;  /* 0x000054103c3c7816 */ /* 0x000fe2000000003d */
[----:B-----5:R-:W-:Y:S02]  /*23c0*/  HFMA2.BF16_V2 R101, R118, R103, R29 ;  /* 0x0000006776657231 */ /* 0x020fe4000020001d */
[----:B-1----:R-:W-:Y:S01]  /*23d0*/  IMAD.WIDE.U32 R66, R157, 0x4, R54 ;  /* 0x000000049d427825 */ /* 0x002fe200078e0036 */
[----:B------:R-:W-:-:S03]  /*23e0*/  PRMT R62, R62, 0x5410, R63 ;  /* 0x000054103e3e7816 */ /* 0x000fc6000000003f */
[--C-:B------:R-:W-:Y:S01]  /*23f0*/  FADD.FTZ R80, R80, -R111.reuse ;  /* 0x8000006f50507221 */ /* 0x100fe20000010000 */
[--C-:B------:R-:W-:Y:S01]  /*2400*/  FADD.FTZ R81, R81, -R111.reuse ;  /* 0x8000006f51517221 */ /* 0x100fe20000010000 */
[----:B------:R-:W-:Y:S01]  /*2410*/  FADD.FTZ R152, R107, -R111 ;  /* 0x8000006f6b987221 */ /* 0x000fe20000010000 */
[----:B------:R-:W-:Y:S01]  /*2420*/  HFMA2.BF16_V2 R59, R117, R59, R30 ;  /* 0x0000003b753b7231 */ /* 0x000fe2000020001e */
[----:B------:R-:W-:Y:S01]  /*2430*/  PRMT R64, R64, 0x5410, R65 ;  /* 0x0000541040407816 */ /* 0x000fe20000000041 */
[----:B------:R-:W-:Y:S01]  /*2440*/  FADD.FTZ R82, R82, -R111 ;  /* 0x8000006f52527221 */ /* 0x000fe20000010000 */
[----:B------:R-:W-:Y:S01]  /*2450*/  PRMT R58, R58, 0x5410, R105 ;  /* 0x000054103a3a7816 */ /* 0x000fe20000000069 */
[--C-:B------:R-:W-:Y:S01]  /*2460*/  FADD.FTZ R83, R83, -R111.reuse ;  /* 0x8000006f53537221 */ /* 0x100fe20000010000 */
[C---:B------:R-:W-:Y:S01]  /*2470*/  FMUL.FTZ R74, R159.reuse, R74 ;  /* 0x0000004a9f4a7220 */ /* 0x040fe20000410000 */
        /* <DEDUP_REMOVED lines=24> */
[----:B------:R-:W-:Y:S01]  /*2600*/  F2FP.BF16.F32.PACK_AB R95, RZ, R95 ;  /* 0x0000005fff5f723e */ /* 0x000fe200000010ff */
[C---:B------:R-:W-:Y:S01]  /*2610*/  FMUL.FTZ R78, R159.reuse, R78 ;  /* 0x0000004e9f4e7220 */ /* 0x040fe20000410000 */
[----:B------:R-:W-:Y:S01]  /*2620*/  F2FP.BF16.F32.PACK_AB R97, RZ, R97 ;  /* 0x00000061ff61723e */ /* 0x000fe200000010ff */
[----:B------:R-:W-:Y:S01]  /*2630*/  FMUL.FTZ R79, R159, R79 ;  /* 0x0000004f9f4f7220 */ /* 0x000fe20000410000 */
[----:B------:R0:W-:Y:S01]  /*2640*/  @P0 STG.E desc[UR4][R56.64], R159 ;  /* 0x0000009f38000986 */ /* 0x0001e2000c101904 */
[----:B------:R-:W-:-:S02]  /*2650*/  HFMA2.BF16_V2 R109, R115, R110, R28 ;  /* 0x0000006e736d7231 */ /* 0x000fc4000020001c */
[----:B------:R-:W-:Y:S01]  /*2660*/  HFMA2.BF16_V2 R111, R116, R60, R27 ;  /* 0x0000003c746f7231 */ /* 0x000fe2000020001b */
[----:B------:R-:W-:Y:S01]  /*2670*/  F2FP.BF16.F32.PACK_AB R72, RZ, R72 ;  /* 0x00000048ff48723e */ /* 0x000fe200000010ff */
[C---:B------:R-:W-:Y:S01]  /*2680*/  FMUL.FTZ R80, R159.reuse, R80 ;  /* 0x000000509f507220 */ /* 0x040fe20000410000 */
[----:B------:R-:W-:Y:S01]  /*2690*/  F2FP.BF16.F32.PACK_AB R73, RZ, R73 ;  /* 0x00000049ff49723e */ /* 0x000fe200000010ff */
[----:B------:R-:W-:Y:S01]  /*26a0*/  FMUL.FTZ R81, R159, R81 ;  /* 0x000000519f517220 */ /* 0x000fe20000410000 */
[----:B------:R1:W-:Y:S01]  /*26b0*/  STG.E desc[UR4][R66.64+0x400], R101 ;  /* 0x0004006542007986 */ /* 0x0003e2000c101904 */
[----:B------:R-:W-:Y:S02]  /*26c0*/  HFMA2.BF16_V2 R113, R53, R62, R26 ;  /* 0x0000003e35717231 */ /* 0x000fe4000020001a */
[----:B------:R-:W-:-:S04]  /*26d0*/  IMAD.WIDE.U32 R70, R155, 0x4, R54 ;  /* 0x000000049b467825 */ /* 0x000fc800078e0036 */
[C---:B------:R-:W-:Y:S01]  /*26e0*/  FMUL.FTZ R82, R159.reuse, R82 ;  /* 0x000000529f527220 */ /* 0x040fe20000410000 */
[----:B------:R-:W-:Y:S01]  /*26f0*/  FMUL.FTZ R83, R159, R83 ;  /* 0x000000539f537220 */ /* 0x000fe20000410000 */
[----:B------:R3:W-:Y:S01]  /*2700*/  STG.E desc[UR4][R66.64], R59 ;  /* 0x0000003b42007986 */ /* 0x0007e2000c101904 */
[----:B------:R-:W-:Y:S02]  /*2710*/  HFMA2.BF16_V2 R103, R114, R64, R25 ;  /* 0x0000004072677231 */ /* 0x000fe40000200019 */
[----:B0-----:R-:W-:Y:S01]  /*2720*/  IMAD.WIDE.U32 R56, R153, 0x4, R54 ;  /* 0x0000000499387825 */ /* 0x001fe200078e0036 */
[----:B------:R-:W-:-:S03]  /*2730*/  PRMT R105, R105, 0x5410, R107 ;  /* 0x0000541069697816 */ /* 0x000fc6000000006b */
[C---:B------:R-:W-:Y:S01]  /*2740*/  FMUL.FTZ R84, R159.reuse, R84 ;  /* 0x000000549f547220 */ /* 0x040fe20000410000 */
[----:B------:R-:W-:Y:S01]  /*2750*/  F2FP.BF16.F32.PACK_AB R74, RZ, R74 ;  /* 0x0000004aff4a723e */ /* 0x000fe200000010ff */
[----:B------:R-:W-:Y:S01]  /*2760*/  FMUL.FTZ R85, R159, R85 ;  /* 0x000000559f557220 */ /* 0x000fe20000410000 */
[----:B-1----:R-:W-:Y:S01]  /*2770*/  HFMA2.BF16_V2 R101, R51, R58, R24 ;  /* 0x0000003a33657231 */ /* 0x002fe20000200018 */
[----:B------:R-:W-:Y:S01]  /*2780*/  F2FP.BF16.F32.PACK_AB R75, RZ, R75 ;  /* 0x0000004bff4b723e */ /* 0x000fe200000010ff */
[----:B------:R-:W-:Y:S01]  /*2790*/  STG.E desc[UR4][R66.64+0x800], R109 ;  /* 0x0008006d42007986 */ /* 0x000fe2000c101904 */
[----:B------:R-:W-:Y:S01]  /*27a0*/  PRMT R95, R95, 0x5410, R97 ;  /* 0x000054105f5f7816 */ /* 0x000fe20000000061 */
[----:B------:R-:W-:Y:S01]  /*27b0*/  FMUL.FTZ R86, R159, R86 ;  /* 0x000000569f567220 */ /* 0x000fe20000410000 */
[----:B---3--:R-:W-:Y:S01]  /*27c0*/  IMAD.WIDE.U32 R58, R151, 0x4, R54 ;  /* 0x00000004973a7825 */ /* 0x008fe200078e0036 */
[----:B------:R-:W-:Y:S01]  /*27d0*/  PRMT R72, R72, 0x5410, R73 ;  /* 0x0000541048487816 */ /* 0x000fe20000000049 */
[----:B------:R-:W-:Y:S01]  /*27e0*/  STG.E desc[UR4][R66.64+0xc00], R111 ;  /* 0x000c006f42007986 */ /* 0x000fe2000c101904 */
[----:B------:R-:W-:Y:S01]  /*27f0*/  F2FP.BF16.F32.PACK_AB R76, RZ, R76 ;  /* 0x0000004cff4c723e */ /* 0x000fe200000010ff */
[C---:B------:R-:W-:Y:S01]  /*2800*/  FMUL.FTZ R87, R159.reuse, R87 ;  /* 0x000000579f577220 */ /* 0x040fe20000410000 */
[----:B------:R-:W-:Y:S01]  /*2810*/  F2FP.BF16.F32.PACK_AB R77, RZ, R77 ;  /* 0x0000004dff4d723e */ /* 0x000fe200000010ff */
[----:B------:R-:W-:Y:S01]  /*2820*/  STG.E desc[UR4][R70.64], R113 ;  /* 0x0000007146007986 */ /* 0x000fe2000c101904 */
[----:B------:R-:W-:Y:S01]  /*2830*/  F2FP.BF16.F32.PACK_AB R78, RZ, R78 ;  /* 0x0000004eff4e723e */ /* 0x000fe200000010ff */
[C---:B------:R-:W-:Y:S01]  /*2840*/  FMUL.FTZ R88, R159.reuse, R88 ;  /* 0x000000589f587220 */ /* 0x040fe20000410000 */
[----:B------:R-:W-:Y:S01]  /*2850*/  F2FP.BF16.F32.PACK_AB R79, RZ, R79 ;  /* 0x0000004fff4f723e */ /* 0x000fe200000010ff */
[----:B------:R-:W-:Y:S01]  /*2860*/  FMUL.FTZ R89, R159, R89 ;  /* 0x000000599f597220 */ /* 0x000fe20000410000 */
[----:B------:R-:W-:Y:S01]  /*2870*/  F2FP.BF16.F32.PACK_AB R80, RZ, R80 ;  /* 0x00000050ff50723e */ /* 0x000fe200000010ff */
[----:B------:R-:W-:Y:S01]  /*2880*/  IMAD.WIDE.U32 R60, R149, 0x4, R54 ;  /* 0x00000004953c7825 */ /* 0x000fe200078e0036 */
[----:B------:R-:W-:Y:S01]  /*2890*/  F2FP.BF16.F32.PACK_AB R81, RZ, R81 ;  /* 0x00000051ff51723e */ /* 0x000fe200000010ff */
[----:B------:R0:W-:Y:S02]  /*28a0*/  STG.E desc[UR4][R56.64], R103 ;  /* 0x0000006738007986 */ /* 0x0001e4000c101904 */
[----:B------:R-:W-:Y:S01]  /*28b0*/  HFMA2.BF16_V2 R105, R52, R105, R23 ;  /* 0x0000006934697231 */ /* 0x000fe20000200017 */
[----:B------:R-:W-:Y:S01]  /*28c0*/  PRMT R74, R74, 0x5410, R75 ;  /* 0x000054104a4a7816 */ /* 0x000fe2000000004b */
[C---:B------:R-:W-:Y:S01]  /*28d0*/  FMUL.FTZ R90, R159.reuse, R90 ;  /* 0x0000005a9f5a7220 */ /* 0x040fe20000410000 */
[----:B------:R-:W-:Y:S01]  /*28e0*/  F2FP.BF16.F32.PACK_AB R82, RZ, R82 ;  /* 0x00000052ff52723e */ /* 0x000fe200000010ff */
[----:B------:R-:W-:Y:S01]  /*28f0*/  FMUL.FTZ R91, R159, R91 ;  /* 0x0000005b9f5b7220 */ /* 0x000fe20000410000 */
[----:B------:R-:W-:Y:S01]  /*2900*/  F2FP.BF16.F32.PACK_AB R83, RZ, R83 ;  /* 0x00000053ff53723e */ /* 0x000fe200000010ff */
[----:B------:R-:W-:Y:S01]  /*2910*/  IMAD.WIDE.U32 R62, R147, 0x4, R54 ;  /* 0x00000004933e7825 */ /* 0x000fe200078e0036 */
[----:B------:R1:W-:Y:S01]  /*2920*/  STG.E desc[UR4][R58.64], R101 ;  /* 0x000000653a007986 */ /* 0x0003e2000c101904 */
[----:B------:R-:W-:-:S02]  /*2930*/  PRMT R76, R76, 0x5410, R77 ;  /* 0x000054104c4c7816 */ /* 0x000fc4000000004d */
[----:B------:R-:W-:Y:S01]  /*2940*/  FMUL.FTZ R92, R159, R92 ;  /* 0x0000005c9f5c7220 */ /* 0x000fe20000410000 */
[----:B------:R-:W-:-:S04]  /*2950*/  IMAD.WIDE.U32 R64, R145, 0x4, R54 ;  /* 0x0000000491407825 */ /* 0x000fc800078e0036 */
[----:B0-----:R-:W-:Y:S01]  /*2960*/  HFMA2.BF16_V2 R57, R49, R95, R22 ;  /* 0x0000005f31397231 */ /* 0x001fe20000200016 */
[----:B------:R-:W-:Y:S01]  /*2970*/  PRMT R78, R78, 0x5410, R79 ;  /* 0x000054104e4e7816 */ /* 0x000fe2000000004f */
[C---:B------:R-:W-:Y:S01]  /*2980*/  FMUL.FTZ R93, R159.reuse, R93 ;  /* 0x0000005d9f5d7220 */ /* 0x040fe20000410000 */
[----:B------:R-:W-:Y:S01]  /*2990*/  PRMT R80, R80, 0x5410, R81 ;  /* 0x0000541050507816 */ /* 0x000fe20000000051 */
[C---:B------:R-:W-:Y:S01]  /*29a0*/  FMUL.FTZ R94, R159.reuse, R94 ;  /* 0x0000005e9f5e7220 */ /* 0x040fe20000410000 */
[----:B------:R-:W-:Y:S01]  /*29b0*/  F2FP.BF16.F32.PACK_AB R84, RZ, R84 ;  /* 0x00000054ff54723e */ /* 0x000fe200000010ff */
[----:B------:R-:W-:Y:S01]  /*29c0*/  FMUL.FTZ R142, R159, R142 ;  /* 0x0000008e9f8e7220 */ /* 0x000fe20000410000 */
[----:B------:R-:W-:Y:S01]  /*29d0*/  F2FP.BF16.F32.PACK_AB R85, RZ, R85 ;  /* 0x00000055ff55723e */ /* 0x000fe200000010ff */
[----:B-1----:R-:W-:Y:S01]  /*29e0*/  HFMA2.BF16_V2 R59, R50, R72, R21 ;  /* 0x00000048323b7231 */ /* 0x002fe20000200015 */
[----:B------:R-:W-:Y:S01]  /*29f0*/  PRMT R82, R82, 0x5410, R83 ;  /* 0x0000541052527816 */ /* 0x000fe20000000053 */
[----:B------:R-:W-:Y:S01]  /*2a00*/  IMAD.WIDE.U32 R66, R143, 0x4, R54 ;  /* 0x000000048f427825 */ /* 0x000fe200078e0036 */
[----:B------:R-:W-:-:S03]  /*2a10*/  F2FP.BF16.F32.PACK_AB R86, RZ, R86 ;  /* 0x00000056ff56723e */ /* 0x000fc600000010ff */
[----:B------:R-:W-:Y:S01]  /*2a20*/  HFMA2.BF16_V2 R73, R47, R74, R20 ;  /* 0x0000004a2f497231 */ /* 0x000fe20000200014 */
[----:B------:R-:W-:Y:S01]  /*2a30*/  F2FP.BF16.F32.PACK_AB R87, RZ, R87 ;  /* 0x00000057ff57723e */ /* 0x000fe200000010ff */
[----:B------:R0:W-:Y:S01]  /*2a40*/  STG.E desc[UR4][R60.64], R105 ;  /* 0x000000693c007986 */ /* 0x0001e2000c101904 */
[----:B------:R-:W-:Y:S01]  /*2a50*/  F2FP.BF16.F32.PACK_AB R88, RZ, R88 ;  /* 0x00000058ff58723e */ /* 0x000fe200000010ff */
[C---:B------:R-:W-:Y:S01]  /*2a60*/  FMUL.FTZ R96, R159.reuse, R96 ;  /* 0x000000609f607220 */ /* 0x040fe20000410000 */
[----:B------:R-:W-:Y:S01]  /*2a70*/  F2FP.BF16.F32.PACK_AB R89, RZ, R89 ;  /* 0x00000059ff59723e */ /* 0x000fe200000010ff */
[----:B------:R-:W-:Y:S01]  /*2a80*/  FMUL.FTZ R144, R159, R144 ;  /* 0x000000909f907220 */ /* 0x000fe20000410000 */
[--C-:B------:R-:W-:Y:S01]  /*2a90*/  IMAD.WIDE.U32 R68, R139, 0x4, R54.reuse ;  /* 0x000000048b447825 */ /* 0x100fe200078e0036 */
[----:B------:R1:W-:Y:S03]  /*2aa0*/  STG.E desc[UR4][R62.64], R57 ;  /* 0x000000393e007986 */ /* 0x0003e6000c101904 */
[----:B------:R-:W-:Y:S01]  /*2ab0*/  HFMA2.BF16_V2 R75, R48, R76, R19 ;  /* 0x0000004c304b7231 */ /* 0x000fe20000200013 */
[----:B------:R-:W-:Y:S01]  /*2ac0*/  F2FP.BF16.F32.PACK_AB R90, RZ, R90 ;  /* 0x0000005aff5a723e */ /* 0x000fe200000010ff */
[C---:B------:R-:W-:Y:S01]  /*2ad0*/  FMUL.FTZ R98, R159.reuse, R98 ;  /* 0x000000629f627220 */ /* 0x040fe20000410000 */
[----:B------:R-:W-:Y:S01]  /*2ae0*/  F2FP.BF16.F32.PACK_AB R91, RZ, R91 ;  /* 0x0000005bff5b723e */ /* 0x000fe200000010ff */
[C---:B------:R-:W-:Y:S01]  /*2af0*/  FMUL.FTZ R146, R159.reuse, R146 ;  /* 0x000000929f927220 */ /* 0x040fe20000410000 */
[----:B------:R-:W-:Y:S01]  /*2b00*/  FMUL.FTZ R99, R159, R108 ;  /* 0x0000006c9f637220 */ /* 0x000fe20000410000 */
[----:B------:R-:W-:Y:S01]  /*2b10*/  IMAD.WIDE.U32 R70, R137, 0x4, R54 ;  /* 0x0000000489467825 */ /* 0x000fe200078e0036 */
[----:B------:R3:W-:Y:S01]  /*2b20*/  STG.E desc[UR4][R64.64], R59 ;  /* 0x0000003b40007986 */ /* 0x0007e2000c101904 */
[----:B------:R-:W-:-:S02]  /*2b30*/  PRMT R84, R84, 0x5410, R85 ;  /* 0x0000541054547816 */ /* 0x000fc40000000055 */
[----:B0-----:R-:W-:Y:S02]  /*2b40*/  HFMA2.BF16_V2 R61, R43, R82, R16 ;  /* 0x000000522b3d7231 */ /* 0x001fe40000200010 */
[----:B------:R-:W-:-:S04]  /*2b50*/  IMAD.WIDE.U32 R108, R120, 0x4, R54 ;  /* 0x00000004786c7825 */ /* 0x000fc800078e0036 */
[----:B-1----:R-:W-:Y:S01]  /*2b60*/  HFMA2.BF16_V2 R57, R45, R78, R18 ;  /* 0x0000004e2d397231 */ /* 0x002fe20000200012 */
[----:B------:R-:W-:Y:S01]  /*2b70*/  PRMT R86, R86, 0x5410, R87 ;  /* 0x0000541056567816 */ /* 0x000fe20000000057 */
[----:B------:R-:W-:Y:S01]  /*2b80*/  FMUL.FTZ R100, R159, R100 ;  /* 0x000000649f647220 */ /* 0x000fe20000410000 */
[----:B------:R-:W-:Y:S01]  /*2b90*/  IMAD.WIDE.U32 R110, R121, 0x4, R54 ;  /* 0x00000004796e7825 */ /* 0x000fe200078e0036 */
[----:B------:R-:W-:-:S03]  /*2ba0*/  PRMT R88, R88, 0x5410, R89 ;  /* 0x0000541058587816 */ /* 0x000fc60000000059 */
[C---:B------:R-:W-:Y:S01]  /*2bb0*/  FMUL.FTZ R148, R159.reuse, R148 ;  /* 0x000000949f947220 */ /* 0x040fe20000410000 */
[----:B------:R-:W-:Y:S01]  /*2bc0*/  F2FP.BF16.F32.PACK_AB R92, RZ, R92 ;  /* 0x0000005cff5c723e */ /* 0x000fe200000010ff */
[----:B------:R-:W-:Y:S01]  /*2bd0*/  STG.E desc[UR4][R66.64], R73 ;  /* 0x0000004942007986 */ /* 0x000fe2000c101904 */
[----:B---3--:R-:W-:Y:S01]  /*2be0*/  HFMA2.BF16_V2 R59, R46, R80, R17 ;  /* 0x000000502e3b7231 */ /* 0x008fe20000200011 */
[----:B------:R-:W-:Y:S01]  /*2bf0*/  F2FP.BF16.F32.PACK_AB R93, RZ, R93 ;  /* 0x0000005dff5d723e */ /* 0x000fe200000010ff */
[C---:B------:R-:W-:Y:S01]  /*2c00*/  FMUL.FTZ R102, R159.reuse, R102 ;  /* 0x000000669f667220 */ /* 0x040fe20000410000 */
[----:B------:R-:W-:Y:S01]  /*2c10*/  PRMT R90, R90, 0x5410, R91 ;  /* 0x000054105a5a7816 */ /* 0x000fe2000000005b */
[C---:B------:R-:W-:Y:S01]  /*2c20*/  FMUL.FTZ R150, R159.reuse, R150 ;  /* 0x000000969f967220 */ /* 0x040fe20000410000 */
[----:B------:R-:W-:Y:S01]  /*2c30*/  F2FP.BF16.F32.PACK_AB R94, RZ, R94 ;  /* 0x0000005eff5e723e */ /* 0x000fe200000010ff */
[----:B------:R-:W-:Y:S01]  /*2c40*/  STG.E desc[UR4][R68.64], R75 ;  /* 0x0000004b44007986 */ /* 0x000fe2000c101904 */
[----:B------:R-:W-:Y:S01]  /*2c50*/  F2FP.BF16.F32.PACK_AB R142, RZ, R142 ;  /* 0x0000008eff8e723e */ /* 0x000fe200000010ff */
[C---:B------:R-:W-:Y:S01]  /*2c60*/  FMUL.FTZ R104, R159.reuse, R104 ;  /* 0x000000689f687220 */ /* 0x040fe20000410000 */
[----:B------:R-:W-:Y:S01]  /*2c70*/  F2FP.BF16.F32.PACK_AB R96, RZ, R96 ;  /* 0x00000060ff60723e */ /* 0x000fe200000010ff */
[C---:B------:R-:W-:Y:S01]  /*2c80*/  FMUL.FTZ R140, R159.reuse, R140 ;  /* 0x0000008c9f8c7220 */ /* 0x040fe20000410000 */
[----:B------:R-:W-:Y:S01]  /*2c90*/  F2FP.BF16.F32.PACK_AB R144, RZ, R144 ;  /* 0x00000090ff90723e */ /* 0x000fe200000010ff */
[--C-:B------:R-:W-:Y:S01]  /*2ca0*/  IMAD.WIDE.U32 R112, R122, 0x4, R54.reuse ;  /* 0x000000047a707825 */ /* 0x100fe200078e0036 */
[----:B------:R0:W-:Y:S03]  /*2cb0*/  STG.E desc[UR4][R70.64], R57 ;  /* 0x0000003946007986 */ /* 0x0001e6000c101904 */
[----:B------:R-:W-:Y:S01]  /*2cc0*/  HFMA2.BF16_V2 R63, R44, R84, R15 ;  /* 0x000000542c3f7231 */ /* 0x000fe2000020000f */
[----:B------:R-:W-:Y:S01]  /*2cd0*/  F2FP.BF16.F32.PACK_AB R98, RZ, R98 ;  /* 0x00000062ff62723e */ /* 0x000fe200000010ff */
[C---:B------:R-:W-:Y:S01]  /*2ce0*/  FMUL.FTZ R106, R159.reuse, R106 ;  /* 0x0000006a9f6a7220 */ /* 0x040fe20000410000 */
[----:B------:R-:W-:Y:S01]  /*2cf0*/  F2FP.BF16.F32.PACK_AB R146, RZ, R146 ;  /* 0x00000092ff92723e */ /* 0x000fe200000010ff */
[----:B------:R-:W-:Y:S01]  /*2d00*/  FMUL.FTZ R152, R159, R152 ;  /* 0x000000989f987220 */ /* 0x000fe20000410000 */
[----:B------:R-:W-:Y:S01]  /*2d10*/  IMAD.WIDE.U32 R120, R123, 0x4, R54 ;  /* 0x000000047b787825 */ /* 0x000fe200078e0036 */
[----:B------:R1:W-:Y:S01]  /*2d20*/  STG.E desc[UR4][R108.64], R59 ;  /* 0x0000003b6c007986 */ /* 0x0003e2000c101904 */
[----:B------:R-:W-:-:S02]  /*2d30*/  PRMT R92, R92, 0x5410, R93 ;  /* 0x000054105c5c7816 */ /* 0x000fc4000000005d */
[----:B------:R-:W-:Y:S01]  /*2d40*/  FMUL.FTZ R154, R159, R154 ;  /* 0x0000009a9f9a7220 */ /* 0x000fe20000410000 */
[----:B------:R-:W-:Y:S01]  /*2d50*/  IMAD.WIDE.U32 R122, R124, 0x4, R54 ;  /* 0x000000047c7a7825 */ /* 0x000fe200078e0036 */
[----:B------:R3:W-:Y:S03]  /*2d60*/  STG.E desc[UR4][R110.64], R61 ;  /* 0x0000003d6e007986 */ /* 0x0007e6000c101904 */
[----:B0-----:R-:W-:Y:S01]  /*2d70*/  HFMA2.BF16_V2 R57, R41, R86, R14 ;  /* 0x0000005629397231 */ /* 0x001fe2000020000e */
[----:B------:R-:W-:Y:S01]  /*2d80*/  PRMT R94, R94, 0x5410, R142 ;  /* 0x000054105e5e7816 */ /* 0x000fe2000000008e */
[----:B------:R-:W-:Y:S01]  /*2d90*/  IMAD.WIDE.U32 R124, R125, 0x4, R54 ;  /* 0x000000047d7c7825 */ /* 0x000fe200078e0036 */
[----:B------:R-:W-:Y:S01]  /*2da0*/  PRMT R96, R96, 0x5410, R144 ;  /* 0x0000541060607816 */ /* 0x000fe20000000090 */
[----:B------:R-:W-:Y:S01]  /*2db0*/  STG.E desc[UR4][R112.64], R63 ;  /* 0x0000003f70007986 */ /* 0x000fe2000c101904 */
[----:B------:R-:W-:Y:S01]  /*2dc0*/  F2FP.BF16.F32.PACK_AB R100, RZ, R100 ;  /* 0x00000064ff64723e */ /* 0x000fe200000010ff */
[----:B------:R-:W-:-:S04]  /*2dd0*/  IMAD.WIDE.U32 R136, R126, 0x4, R54 ;  /* 0x000000047e887825 */ /* 0x000fc800078e0036 */
[----:B-1----:R-:W-:Y:S01]  /*2de0*/  HFMA2.BF16_V2 R59, R42, R88, R13 ;  /* 0x000000582a3b7231 */ /* 0x002fe2000020000d */
[----:B------:R-:W-:Y:S01]  /*2df0*/  F2FP.BF16.F32.PACK_AB R148, RZ, R148 ;  /* 0x00000094ff94723e */ /* 0x000fe200000010ff */
[----:B------:R0:W-:Y:S01]  /*2e00*/  STG.E desc[UR4][R120.64], R57 ;  /* 0x0000003978007986 */ /* 0x0001e2000c101904 */
[----:B------:R-:W-:Y:S01]  /*2e10*/  PRMT R98, R98, 0x5410, R146 ;  /* 0x0000541062627816 */ /* 0x000fe20000000092 */
[----:B---3--:R-:W-:Y:S01]  /*2e20*/  HFMA2.BF16_V2 R61, R39, R90, R12 ;  /* 0x0000005a273d7231 */ /* 0x008fe2000020000c */
[----:B------:R-:W-:Y:S01]  /*2e30*/  F2FP.BF16.F32.PACK_AB R102, RZ, R102 ;  /* 0x00000066ff66723e */ /* 0x000fe200000010ff */
[----:B------:R-:W-:Y:S01]  /*2e40*/  HFMA2.BF16_V2 R65, R40, R92, R11 ;  /* 0x0000005c28417231 */ /* 0x000fe2000020000b */
[----:B------:R-:W-:Y:S01]  /*2e50*/  F2FP.BF16.F32.PACK_AB R150, RZ, R150 ;  /* 0x00000096ff96723e */ /* 0x000fe200000010ff */
[--C-:B------:R-:W-:Y:S01]  /*2e60*/  IMAD.WIDE.U32 R126, R127, 0x4, R54.reuse ;  /* 0x000000047f7e7825 */ /* 0x100fe200078e0036 */
[----:B------:R-:W-:Y:S01]  /*2e70*/  F2FP.BF16.F32.PACK_AB R104, RZ, R104 ;  /* 0x00000068ff68723e */ /* 0x000fe200000010ff */
[----:B------:R1:W-:Y:S01]  /*2e80*/  STG.E desc[UR4][R122.64], R59 ;  /* 0x0000003b7a007986 */ /* 0x0003e2000c101904 */
[----:B------:R-:W-:Y:S01]  /*2e90*/  F2FP.BF16.F32.PACK_AB R140, RZ, R140 ;  /* 0x0000008cff8c723e */ /* 0x000fe200000010ff */
[----:B------:R-:W-:Y:S01]  /*2ea0*/  IMAD.WIDE.U32 R138, R128, 0x4, R54 ;  /* 0x00000004808a7825 */ /* 0x000fe200078e0036 */
[----:B------:R-:W-:-:S03]  /*2eb0*/  F2FP.BF16.F32.PACK_AB R106, RZ, R106 ;  /* 0x0000006aff6a723e */ /* 0x000fc600000010ff */
[----:B0-----:R-:W-:Y:S01]  /*2ec0*/  HFMA2.BF16_V2 R57, R37, R94, R10 ;  /* 0x0000005e25397231 */ /* 0x001fe2000020000a */
[----:B------:R-:W-:Y:S01]  /*2ed0*/  F2FP.BF16.F32.PACK_AB R152, RZ, R152 ;  /* 0x00000098ff98723e */ /* 0x000fe200000010ff */
[----:B------:R0:W-:Y:S01]  /*2ee0*/  STG.E desc[UR4][R124.64], R61 ;  /* 0x0000003d7c007986 */ /* 0x0001e2000c101904 */
[----:B------:R-:W-:Y:S01]  /*2ef0*/  PRMT R100, R100, 0x5410, R148 ;  /* 0x0000541064647816 */ /* 0x000fe20000000094 */
[----:B------:R-:W-:Y:S01]  /*2f00*/  IMAD.WIDE.U32 R128, R129, 0x4, R54 ;  /* 0x0000000481807825 */ /* 0x000fe200078e0036 */
[----:B------:R-:W-:Y:S01]  /*2f10*/  F2FP.BF16.F32.PACK_AB R99, RZ, R99 ;  /* 0x00000063ff63723e */ /* 0x000fe200000010ff */
[----:B------:R3:W-:Y:S01]  /*2f20*/  STG.E desc[UR4][R136.64], R65 ;  /* 0x0000004188007986 */ /* 0x0007e2000c101904 */
[----:B------:R-:W-:Y:S01]  /*2f30*/  F2FP.BF16.F32.PACK_AB R154, RZ, R154 ;  /* 0x0000009aff9a723e */ /* 0x000fe200000010ff */
[----:B-1----:R-:W-:Y:S01]  /*2f40*/  HFMA2.BF16_V2 R59, R38, R96, R9 ;  /* 0x00000060263b7231 */ /* 0x002fe20000200009 */
[----:B------:R-:W-:Y:S01]  /*2f50*/  PRMT R102, R102, 0x5410, R150 ;  /* 0x0000541066667816 */ /* 0x000fe20000000096 */
[----:B------:R-:W-:Y:S01]  /*2f60*/  IMAD.WIDE.U32 R156, R130, 0x4, R54 ;  /* 0x00000004829c7825 */ /* 0x000fe200078e0036 */
[----:B------:R-:W-:Y:S01]  /*2f70*/  PRMT R104, R104, 0x5410, R140 ;  /* 0x0000541068687816 */ /* 0x000fe2000000008c */
[----:B------:R1:W-:Y:S01]  /*2f80*/  STG.E desc[UR4][R126.64], R57 ;  /* 0x000000397e007986 */ /* 0x0003e2000c101904 */
[----:B------:R-:W-:Y:S01]  /*2f90*/  PRMT R106, R106, 0x5410, R152 ;  /* 0x000054106a6a7816 */ /* 0x000fe20000000098 */
[----:B0-----:R-:W-:Y:S01]  /*2fa0*/  HFMA2.BF16_V2 R61, R35, R98, R8 ;  /* 0x00000062233d7231 */ /* 0x001fe20000200008 */
[----:B------:R-:W-:Y:S01]  /*2fb0*/  PRMT R99, R99, 0x5410, R154 ;  /* 0x0000541063637816 */ /* 0x000fe2000000009a */
[----:B------:R-:W-:-:S02]  /*2fc0*/  HFMA2.BF16_V2 R63, R36, R100, R7 ;  /* 0x00000064243f7231 */ /* 0x000fc40000200007 */
[--C-:B------:R-:W-:Y:S01]  /*2fd0*/  IMAD.WIDE.U32 R130, R131, 0x4, R54.reuse ;  /* 0x0000000483827825 */ /* 0x100fe200078e0036 */
[----:B------:R0:W-:Y:S01]  /*2fe0*/  STG.E desc[UR4][R138.64], R59 ;  /* 0x0000003b8a007986 */ /* 0x0001e2000c101904 */
[----:B------:R-:W-:Y:S02]  /*2ff0*/  IADD3 R2, PT, PT, R2, R141, RZ ;  /* 0x0000008d02027210 */ /* 0x000fe40007ffe0ff */
[----:B---3--:R-:W-:Y:S02]  /*3000*/  HFMA2.BF16_V2 R65, R32, R99, R3 ;  /* 0x0000006320417231 */ /* 0x008fe40000200003 */
[----:B------:R-:W-:Y:S01]  /*3010*/  IMAD.WIDE.U32 R158, R132, 0x4, R54 ;  /* 0x00000004849e7825 */ /* 0x000fe200078e0036 */
[----:B------:R3:W-:Y:S01]  /*3020*/  STG.E desc[UR4][R128.64], R61 ;  /* 0x0000003d80007986 */ /* 0x0007e2000c101904 */
[----:B--2---:R-:W-:Y:S02]  /*3030*/  ISETP.GE.AND P2, PT, R2, UR6, PT ;  /* 0x0000000602007c0c */ /* 0x004fe4000bf46270 */
[----:B-1----:R-:W-:-:S02]  /*3040*/  HFMA2.BF16_V2 R57, R33, R102, R6 ;  /* 0x0000006621397231 */ /* 0x002fc40000200006 */
[--C-:B------:R-:W-:Y:S01]  /*3050*/  IMAD.WIDE.U32 R132, R133, 0x4, R54.reuse ;  /* 0x0000000485847825 */ /* 0x100fe200078e0036 */
[----:B------:R1:W-:Y:S03]  /*3060*/  STG.E desc[UR4][R156.64], R63 ;  /* 0x0000003f9c007986 */ /* 0x0003e6000c101904 */
[----:B------:R-:W-:-:S04]  /*3070*/  IMAD.WIDE.U32 R54, R135, 0x4, R54 ;  /* 0x0000000487367825 */ /* 0x000fc800078e0036 */
[----:B0-----:R-:W-:Y:S01]  /*3080*/  HFMA2.BF16_V2 R59, R34, R104, R5 ;  /* 0x00000068223b7231 */ /* 0x001fe20000200005 */
[----:B------:R1:W-:Y:S01]  /*3090*/  STG.E desc[UR4][R130.64], R57 ;  /* 0x0000003982007986 */ /* 0x0003e2000c101904 */
[----:B---3--:R-:W-:-:S03]  /*30a0*/  HFMA2.BF16_V2 R61, R31, R106, R4 ;  /* 0x0000006a1f3d7231 */ /* 0x008fc60000200004 */
[----:B------:R1:W-:Y:S04]  /*30b0*/  STG.E desc[UR4][R158.64], R59 ;  /* 0x0000003b9e007986 */ /* 0x0003e8000c101904 */
[----:B------:R1:W-:Y:S04]  /*30c0*/  STG.E desc[UR4][R132.64], R61 ;  /* 0x0000003d84007986 */ /* 0x0003e8000c101904 */
[----:B------:R1:W-:Y:S01]  /*30d0*/  STG.E desc[UR4][R54.64], R65 ;  /* 0x0000004136007986 */ /* 0x0003e2000c101904 */
[----:B------:R-:W-:Y:S05]  /*30e0*/  @!P2 BRA `(.L_x_390) ;  /* 0xffffffd000f8a947 */ /* 0x000fea000383ffff */
[----:B------:R-:W-:Y:S05]  /*30f0*/  EXIT ;  /* 0x000000000000794d */ /* 0x000fea0003800000 */
.L_x_391:
        /* <DEDUP_REMOVED lines=16> */
.L_x_1052:


//--------------------- .text._ZN10layer_norm13ln_fwd_kernelINS_13Kernel_traitsI13__nv_bfloat16S2_S2_fjLj14336ELj2ELj1ELj4ELj16ENS_18Kernel_traits_baseILj14336ES2_S2_S2_fjLj128EEEEEEEvNS_9FwdParamsE --------------------------
	.section	.text._ZN10layer_norm13ln_fwd_kernelINS_13Kernel_traitsI13__nv_bfloat16S2_S2_fjLj14336ELj2ELj1ELj4ELj16ENS_18Kernel_traits_baseILj14336ES2_S2_S2_fjLj128EEEEEEEvNS_9FwdParamsE,"ax",@progbits
	.align	128
        .global         _ZN10layer_norm13ln_fwd_kernelINS_13Kernel_traitsI13__nv_bfloat16S2_S2_fjLj14336ELj2ELj1ELj4ELj16ENS_18Kernel_traits_baseILj14336ES2_S2_S2_fjLj128EEEEEEEvNS_9FwdParamsE
        .type           _ZN10layer_norm13ln_fwd_kernelINS_13Kernel_traitsI13__nv_bfloat16S2_S2_fjLj14336ELj2ELj1ELj4ELj16ENS_18Kernel_traits_baseILj14336ES2_S2_S2_fjLj128EEEEEEEvNS_9FwdParamsE,@function
        .size           _ZN10layer_norm13ln_fwd_kernelINS_13Kernel_traitsI13__nv_bfloat16S2_S2_fjLj14336ELj2ELj1ELj4ELj16ENS_18Kernel_traits_baseILj14336ES2_S2_S2_fjLj128EEEEEEEvNS_9FwdParamsE,(.L_x_1053 - _ZN10layer_norm13ln_fwd_kernelINS_13Kernel_traitsI13__nv_bfloat16S2_S2_fjLj14336ELj2ELj1ELj4ELj16ENS_18Kernel_traits_baseILj14336ES2_S2_S2_fjLj128EEEEEEEvNS_9FwdParamsE)
        .other          _ZN10layer_norm13ln_fwd_kernelINS_13Kernel_traitsI13__nv_bfloat16S2_S2_fjLj14336ELj2ELj1ELj4ELj16ENS_18Kernel_traits_baseILj14336ES2_S2_S2_fjLj128EEEEEEEvNS_9FwdParamsE,@"STO_CUDA_ENTRY STV_DEFAULT"
_ZN10layer_norm13ln_fwd_kernelINS_13Kernel_traitsI13__nv_bfloat16S2_S2_fjLj14336ELj2ELj1ELj4ELj16ENS_18Kernel_traits_baseILj14336ES2_S2_S2_fjLj128EEEEEEEvNS_9FwdParamsE:
.text._ZN10layer_norm13ln_fwd_kernelINS_13Kernel_traitsI13__nv_bfloat16S2_S2_fjLj14336ELj2ELj1ELj4ELj16ENS_18Kernel_traits_baseILj14336ES2_S2_S2_fjLj128EEEEEEEvNS_9FwdParamsE:
        /* <DEDUP_REMOVED lines=34> */
.L_x_398:
[----:B------:R-:W0:Y:S01]  /*0220*/  S2R R102, SR_CTAID.X ;  /* 0x0000000000667919 */ /* 0x000e220000002500 */
[----:B-1----:R-:W1:Y:S01]  /*0230*/  LDC.64 R80, c[0x0][0x390] ;  /* 0x0000e400ff507b82 */ /* 0x002e620000000a00 */
[----:B------:R-:W-:Y:S02]  /*0240*/  LOP3.LUT R0, R100, 0x7f, RZ, 0xc0, !PT ;  /* 0x0000007f64007812 */ /* 0x000fe400078ec0ff */
[----:B0-----:R-:W-:-:S04]  /*0250*/  SHF.L.U32 R3, R102, 0x7, RZ ;  /* 0x0000000766037819 */ /* 0x001fc800000006ff */
[----:B------:R-:W-:-:S05]  /*0260*/  LOP3.LUT R0, R0, 0x80, R3, 0xf8, !PT ;  /* 0x0000008000007812 */ /* 0x000fca00078ef803 */
[----:B------:R-:W-:-:S04]  /*0270*/  IMAD R96, R101, 0x700, R0 ;  /* 0x0000070065607824 */ /* 0x000fc800078e0200 */
[----:B-1----:R-:W-:-:S06]  /*0280*/  IMAD.WIDE.U32 R104, R96, 0x10, R80 ;  /* 0x0000001060687825 */ /* 0x002fcc00078e0050 */
[----:B------:R-:W2:Y:S01]  /*0290*/  LDG.E.128 R104, desc[UR4][R104.64] ;  /* 0x0000000468687981 */ /* 0x000ea2000c1e1d00 */
[----:B------:R-:W-:-:S05]  /*02a0*/  IADD3 R94, PT, PT, R96, 0x100, RZ ;  /* 0x00000100605e7810 */ /* 0x000fca0007ffe0ff */
[----:B------:R-:W-:-:S06]  /*02b0*/  IMAD.WIDE.U32 R60, R94, 0x10, R80 ;  /* 0x000000105e3c7825 */ /* 0x000fcc00078e0050 */
        /* <DEDUP_REMOVED lines=16> */
[----:B------:R-:W-:Y:S01]  /*03c0*/  LOP3.LUT P2, RZ, R100, 0x1f, RZ, 0xc0, !PT ;  /* 0x0000001f64ff7812 */ /* 0x000fe2000784c0ff */
[----:B------:R-:W-:Y:S01]  /*03d0*/  BSSY.RECONVERGENT B0, `(.L_x_392) ;  /* 0x0000120000007945 */ /* 0x000fe20003800200 */
[----:B------:R-:W0:Y:S01]  /*03e0*/  S2R R100, SR_TID.X ;  /* 0x0000000000647919 */ /* 0x000e220000002100 */
        /* <DEDUP_REMOVED lines=52> */
[--C-:B------:R-:W-:Y:S01]  /*0730*/  FADD.FTZ R2, R121, R0.reuse ;  /* 0x0000000079027221 */ /* 0x100fe20000010000 */
        /* <DEDUP_REMOVED lines=233> */
.L_x_393:
[----:B------:R-:W-:Y:S05]  /*15d0*/  BSYNC.RECONVERGENT B0 ;  /* 0x0000000000007941 */ /* 0x000fea0003800200 */
.L_x_392:
        /* <DEDUP_REMOVED lines=13> */
.L_x_395:
[----:B------:R-:W-:Y:S05]  /*16b0*/  BSYNC.RECONVERGENT B0 ;  /* 0x0000000000007941 */ /* 0x000fea0003800200 */
.L_x_394:
        /* <DEDUP_REMOVED lines=67> */
.L_x_397:
[----:B0-----:R-:W-:Y:S02]  /*1af0*/  MOV R2, R60 ;  /* 0x0000003c00027202 */ /* 0x001fe40000000f00 */
[----:B------:R-:W-:-:S05]  /*1b00*/  MOV R3, R61 ;  /* 0x0000003d00037202 */ /* 0x000fca0000000f00 */
[----:B------:R-:W2:Y:S04]  /*1b10*/  LDG.E.STRONG.GPU R2, desc[UR4][R2.64] ;  /* 0x0000000402027981 */ /* 0x000ea8000c1ef900 */
[----:B--2---:R-:W-:Y:S01]  /*1b20*/  CCTL.IVALL ;  /* 0x00000000ff00798f */ /* 0x004fe20002000000 */
[----:B------:R-:W-:Y:S05]  /*1b30*/  YIELD ;  /* 0x0000000000007946 */ /* 0x000fea0003800000 */
[----:B------:R-:W-:-:S13]  /*1b40*/  ISETP.NE.AND P3, PT, R2, R76, PT ;  /* 0x0000004c0200720c */ /* 0x000fda0003f65270 */
[----:B------:R-:W-:Y:S05]  /*1b50*/  @P3 BRA `(.L_x_397) ;  /* 0xfffffffc00e43947 */ /* 0x000fea000383ffff */
.L_x_396:
        /* <DEDUP_REMOVED lines=46> */
[----:B---3--:R-:W-:Y:S01]  /*1e40*/  FFMA.FTZ R62, R3, 6.975446740398183465e-05, R62 ;  /* 0x38924925033e7823 */ /* 0x008fe2000001003e */
[--C-:B------:R-:W-:Y:S01]  /*1e50*/  FADD.FTZ R91, R91, -R72.reuse ;  /* 0x800000485b5b7221 */ /* 0x100fe20000010000 */
[----:B------:R-:W0:Y:S01]  /*1e60*/  @P0 LDC.64 R2, c[0x0][0x3a8] ;  /* 0x0000ea00ff020b82 */ /* 0x000e220000000a00 */
[--C-:B------:R-:W-:Y:S01]  /*1e70*/  FADD.FTZ R89, R89, -R72.reuse ;  /* 0x8000004859597221 */ /* 0x100fe20000010000 */
[----:B------:R1:W3:Y:S01]  /*1e80*/  MUFU.RSQ R74, R62 ;  /* 0x0000003e004a7308 */ /* 0x0002e20000001400 */
        /* <DEDUP_REMOVED lines=18> */
[C---:B------:R-:W-:Y:S01]  /*1fb0*/  FMUL.FTZ R97, R74.reuse, R97 ;  /* 0x000000614a617220 */ /* 0x040fe20000410000 */
[C---:B------:R-:W-:Y:S01]  /*1fc0*/  FMUL.FTZ R95, R74.reuse, R95 ;  /* 0x0000005f4a5f7220 */ /* 0x040fe20000410000 */
[----:B------:R-:W-:Y:S01]  /*1fd0*/  FMUL.FTZ R93, R74, R93 ;  /* 0x0000005d4a5d7220 */ /* 0x000fe20000410000 */
[----:B0-----:R-:W-:-:S04]  /*1fe0*/  @P0 IMAD.WIDE R2, R101, 0x4, R2 ;  /* 0x0000000465020825 */ /* 0x001fc800078e0202 */
        /* <DEDUP_REMOVED lines=33> */
[C---:B------:R-:W-:Y:S01]  /*2200*/  FMUL.FTZ R78, R74.reuse, R64 ;  /* 0x000000404a4e7220 */ /* 0x040fe20000410000 */
[C---:B------:R-:W-:Y:S01]  /*2210*/  FMUL.FTZ R102, R74.reuse, R66 ;  /* 0x000000424a667220 */ /* 0x040fe20000410000 */
[----:B------:R3:W-:Y:S01]  /*2220*/  @P0 STG.E desc[UR4][R2.64], R74 ;  /* 0x0000004a02000986 */ /* 0x0007e2000c101904 */
[----:B0-----:R-:W-:Y:S01]  /*2230*/  FMUL.FTZ R60, R74, R65 ;  /* 0x000000414a3c7220 */ /* 0x001fe20000410000 */
        /* <DEDUP_REMOVED lines=8> */
[----:B------:R-:W-:Y:S01]  /*22c0*/  F2FP.BF16.F32.PACK_AB R99, RZ, R99 ;  /* 0x00000063ff63723e */ /* 0x000fe200000010ff */
[--C-:B------:R-:W-:Y:S01]  /*22d0*/  FADD.FTZ R80, R80, -R72.reuse ;  /* 0x8000004850507221 */ /* 0x100fe20000010000 */
[----:B---3--:R-:W-:Y:S01]  /*22e0*/  F2FP.BF16.F32.PACK_AB R3, RZ, R97 ;  /* 0x00000061ff03723e */ /* 0x008fe200000010ff */
[--C-:B------:R-:W-:Y:S01]  /*22f0*/  FADD.FTZ R81, R81, -R72.reuse ;  /* 0x8000004851517221 */ /* 0x100fe20000010000 */
[----:B------:R-:W-:Y:S01]  /*2300*/  F2FP.BF16.F32.PACK_AB R64, RZ, R95 ;  /* 0x0000005fff40723e */ /* 0x000fe200000010ff */
[--C-:B------:R-:W-:Y:S01]  /*2310*/  FADD.FTZ R82, R82, -R72.reuse ;  /* 0x8000004852527221 */ /* 0x100fe20000010000 */
[----:B------:R-:W-:Y:S01]  /*2320*/  F2FP.BF16.F32.PACK_AB R65, RZ, R93 ;  /* 0x0000005dff41723e */ /* 0x000fe200000010ff */
[--C-:B------:R-:W-:Y:S01]  /*2330*/  FADD.FTZ R68, R68, -R72.reuse ;  /* 0x8000004844447221 */ /* 0x100fe20000010000 */
        /* <DEDUP_REMOVED lines=53> */
[C---:B------:R-:W-:Y:S01]  /*2690*/  FMUL.FTZ R106, R74.reuse, R70 ;  /* 0x000000464a6a7220 */ /* 0x040fe20000410000 */
[----:B------:R-:W-:Y:S01]  /*26a0*/  FMUL.FTZ R83, R74, R83 ;  /* 0x000000534a537220 */ /* 0x000fe20000410000 */
[----:B------:R-:W-:Y:S01]  /*26b0*/  PRMT R105, R105, 0x5410, R103 ;  /* 0x0000541069697816 */ /* 0x000fe20000000067 */
[----:B-1----:R-:W-:Y:S01]  /*26c0*/  IMAD.WIDE.U32 R96, R96, 0x10, R62 ;  /* 0x0000001060607825 */ /* 0x002fe200078e003e */
[----:B------:R-:W-:-:S03]  /*26d0*/  PRMT R109, R109, 0x5410, R107 ;  /* 0x000054106d6d7816 */ /* 0x000fc6000000006b */
[----:B-----5:R-:W-:Y:S01]  /*26e0*/  HFMA2.BF16_V2 R64, R32, R99, R4 ;  /* 0x0000006320407231 */ /* 0x020fe20000200004 */
        /* <DEDUP_REMOVED lines=106> */
.L_x_399:
        /* <DEDUP_REMOVED lines=15> */
.L_x_1053:


//--------------------- .text._ZN10layer_norm13ln_fwd_kernelINS_13Kernel_traitsI6__halffS2_fjLj14336ELj2ELj1ELj4ELj16ENS_18Kernel_traits_baseILj14336ES2_fS2_fjLj128EEEEEEEvNS_9FwdParamsE --------------------------
	.section	.text._ZN10layer_norm13ln_fwd_kernelINS_13Kernel_traitsI6__halffS2_fjLj14336ELj2ELj1ELj4ELj16ENS_18Kernel_traits_baseILj14336ES2_fS2_fjLj128EEEEEEEvNS_9FwdParamsE,"ax",@progbits
	.align	128
        .global         _ZN10layer_norm13ln_fwd_kernelINS_13Kernel_traitsI6__halffS2_fjLj14336ELj2ELj1ELj4ELj16ENS_18Kernel_traits_baseILj14336ES2_fS2_fjLj128EEEEEEEvNS_9FwdParamsE
        .type           _ZN10layer_norm13ln_fwd_kernelINS_13Kernel_traitsI6__halffS2_fjLj14336ELj2ELj1ELj4ELj16ENS_18Kernel_traits_baseILj14336ES2_fS2_fjLj128EEEEEEEvNS_9FwdParamsE,@function
        .size           _ZN10layer_norm13ln_fwd_kernelINS_13Kernel_traitsI6__halffS2_fjLj14336ELj2ELj1ELj4ELj16ENS_18Kernel_traits_baseILj14336ES2_fS2_fjLj128EEEEEEEvNS_9FwdParamsE,(.L_x_1054 - _ZN10layer_norm13ln_fwd_kernelINS_13Kernel_traitsI6__halffS2_fjLj14336ELj2ELj1ELj4ELj16ENS_18Kernel_traits_baseILj14336ES2_fS2_fjLj128EEEEEEEvNS_9FwdParamsE)
        .other          _ZN10layer_norm13ln_fwd_kernelINS_13Kernel_traitsI6__halffS2_fjLj14336ELj2ELj1ELj4ELj16ENS_18Kernel_traits_baseILj14336ES2_fS2_fjLj128EEEEEEEvNS_9FwdParamsE,@"STO_CUDA_ENTRY STV_DEFAULT"
_ZN10layer_norm13ln_fwd_kernelINS_13Kernel_traitsI6__halffS2_fjLj14336ELj2ELj1ELj4ELj16ENS_18Kernel_traits_baseILj14336ES2_fS2_fjLj128EEEEEEEvNS_9FwdParamsE:
.text._ZN10layer_norm13ln_fwd_kernelINS_13Kernel_traitsI6__halffS2_fjLj14336ELj2ELj1ELj4ELj16ENS_18Kernel_traits_baseILj14336ES2_fS2_fjLj128EEEEEEEvNS_9FwdParamsE:
        /* <DEDUP_REMOVED lines=47> */
[----:B---3--:R-:W-:Y:S02]  /*02f0*/  SHF.R.U32.HI R157, RZ, 0x10, R23 ;  /* 0x00000010ff9d7819 */ /* 0x008fe40000011617 */
[----:B----4-:R-:W-:Y:S02]  /*0300*/  SHF.R.U32.HI R2, RZ, 0x10, R25 ;  /* 0x00000010ff027819 */ /* 0x010fe40000011619 */
[----:B--2---:R-:W-:-:S02]  /*0310*/  SHF.R.U64 R147, R26, 0x10, R27 ;  /* 0x000000101a937819 */ /* 0x004fc4000000121b */
[----:B------:R-:W-:Y:S02]  /*0320*/  PRMT R157, R2, 0x5410, R157 ;  /* 0x00005410029d7816 */ /* 0x000fe4000000009d */
[----:B------:R-:W-:Y:S02]  /*0330*/  SHF.R.U64 R2, R84, 0x10, R85 ;  /* 0x0000001054027819 */ /* 0x000fe40000001255 */
[----:B------:R-:W-:Y:S02]  /*0340*/  SHF.R.U32.HI R156, RZ, 0x10, R27 ;  /* 0x00000010ff9c7819 */ /* 0x000fe4000001161b */
[----:B------:R-:W-:Y:S02]  /*0350*/  SHF.R.U32.HI R3, RZ, 0x10, R85 ;  /* 0x00000010ff037819 */ /* 0x000fe40000011655 */
[----:B------:R-:W-:Y:S02]  /*0360*/  PRMT R147, R2, 0x5410, R147 ;  /* 0x0000541002937816 */ /* 0x000fe40000000093 */
[----:B------:R-:W-:-:S02]  /*0370*/  SHF.R.U64 R16, R86, 0x10, R87 ;  /* 0x0000001056107819 */ /* 0x000fc40000001257 */
[----:B------:R-:W-:Y:S02]  /*0380*/  SHF.R.U64 R2, R88, 0x10, R89 ;  /* 0x0000001058027819 */ /* 0x000fe40000001259 */
[----:B------:R-:W-:Y:S02]  /*0390*/  PRMT R156, R3, 0x5410, R156 ;  /* 0x00005410039c7816 */ /* 0x000fe4000000009c */
        /* <DEDUP_REMOVED lines=36> */
[----:B------:R-:W-:Y:S02]  /*05e0*/  SHF.R.U64 R148, R22, 0x10, R23 ;  /* 0x0000001016947819 */ /* 0x000fe40000001217 */
[----:B------:R-:W-:Y:S02]  /*05f0*/  SHF.R.U64 R6, R24, 0x10, R25 ;  /* 0x0000001018067819 */ /* 0x000fe40000001219 */
[----:B------:R-:W-:Y:S02]  /*0600*/  SHF.R.U32.HI R149, RZ, 0x10, R111 ;  /* 0x00000010ff957819 */ /* 0x000fe4000001166f */
[----:B------:R-:W-:-:S02]  /*0610*/  SHF.R.U32.HI R3, RZ, 0x10, R113 ;  /* 0x00000010ff037819 */ /* 0x000fc40000011671 */
[----:B------:R-:W-:Y:S02]  /*0620*/  PRMT R138, R138, 0x5410, R2 ;  /* 0x000054108a8a7816 */ /* 0x000fe40000000002 */
[----:B------:R-:W-:Y:S01]  /*0630*/  MOV R2, R0 ;  /* 0x0000000000027202 */ /* 0x000fe20000000f00 */
[----:B------:R-:W-:Y:S01]  /*0640*/  HFMA2 R0, -RZ, RZ, 0, 0 ;  /* 0x00000000ff007431 */ /* 0x000fe200000001ff */
[----:B------:R-:W-:Y:S02]  /*0650*/  PRMT R148, R6, 0x5410, R148 ;  /* 0x0000541006947816 */ /* 0x000fe40000000094 */
[----:B------:R-:W-:-:S07]  /*0660*/  PRMT R149, R3, 0x5410, R149 ;  /* 0x0000541003957816 */ /* 0x000fce0000000095 */
.L_x_406:
        /* <DEDUP_REMOVED lines=116> */
[----:B------:R-:W-:-:S04]  /*0db0*/  FMUL.FTZ R134, R134, 0.0005580357392318546772 ;  /* 0x3a12492586867820 */ /* 0x000fc80000410000 */
        /* <DEDUP_REMOVED lines=132> */
.L_x_401:
[----:B------:R-:W-:Y:S05]  /*1600*/  BSYNC.RECONVERGENT B0 ;  /* 0x0000000000007941 */ /* 0x000fea0003800200 */
.L_x_400:
[----:B------:R-:W-:Y:S01]  /*1610*/  BAR.SYNC.DEFER_BLOCKING 0x0 ;  /* 0x0000000000007b1d */ /* 0x000fe20000010000 */
[----:B------:R-:W-:Y:S02]  /*1620*/  MOV R137, RZ ;  /* 0x000000ff00897202 */ /* 0x000fe40000000f00 */
[----:B0-----:R-:W-:-:S03]  /*1630*/  CS2R R134, SRZ ;  /* 0x0000000000867805 */ /* 0x001fc6000001ff00 */
[----:B------:R-:W-:Y:S04]  /*1640*/  BSSY.RECONVERGENT B0, `(.L_x_402) ;  /* 0x000000b000007945 */ /* 0x000fe80003800200 */
[----:B------:R-:W-:Y:S05]  /*1650*/  @P3 BRA `(.L_x_403) ;  /* 0x0000000000243947 */ /* 0x000fea0003800000 */
[----:B------:R-:W0:Y:S01]  /*1660*/  S2R R134, SR_CgaCtaId ;  /* 0x0000000000867919 */ /* 0x000e220000008800 */
[----:B------:R-:W-:Y:S01]  /*1670*/  MOV R135, 0x400 ;  /* 0x0000040000877802 */ /* 0x000fe20000000f00 */
[----:B------:R-:W-:-:S03]  /*1680*/  HFMA2 R137, -RZ, RZ, 4.875, 0 ;  /* 0x44e00000ff897431 */ /* 0x000fc600000001ff */
[----:B0-----:R-:W-:Y:S02]  /*1690*/  LEA R134, R134, R135, 0x18 ;  /* 0x0000008786867211 */ /* 0x001fe400078ec0ff */
[----:B------:R-:W-:Y:S02]  /*16a0*/  SHF.L.U32 R135, R158, 0x3, RZ ;  /* 0x000000039e877819 */ /* 0x000fe400000006ff */
[----:B------:R-:W-:Y:S02]  /*16b0*/  @P1 IADD3 R134, PT, PT, R134, 0x20, RZ ;  /* 0x0000002086861810 */ /* 0x000fe40007ffe0ff */
[----:B------:R-:W-:-:S04]  /*16c0*/  LOP3.LUT R135, R135, 0xf8, RZ, 0xc0, !PT ;  /* 0x000000f887877812 */ /* 0x000fc800078ec0ff */
[----:B------:R-:W-:-:S06]  /*16d0*/  IADD3 R134, PT, PT, R134, R135, RZ ;  /* 0x0000008786867210 */ /* 0x000fcc0007ffe0ff */
[----:B------:R-:W0:Y:S02]  /*16e0*/  LDS.64 R134, [R134] ;  /* 0x0000000086867984 */ /* 0x000e240000000a00 */
.L_x_403:
[----:B------:R-:W-:Y:S05]  /*16f0*/  BSYNC.RECONVERGENT B0 ;  /* 0x0000000000007941 */ /* 0x000fea0003800200 */
.L_x_402:
[----:B------:R-:W1:Y:S01]  /*1700*/  SHFL.DOWN PT, R136, R137, 0x2, 0x1f ;  /* 0x08401f0089887f89 */ /* 0x000e6200000e0000 */
[----:B------:R-:W2:Y:S01]  /*1710*/  LDC R159, c[0x0][0x380] ;  /* 0x0000e000ff9f7b82 */ /* 0x000ea20000000800 */
[----:B------:R-:W-:Y:S02]  /*1720*/  ISETP.NE.AND P3, PT, R158, RZ, PT ;  /* 0x000000ff9e00720c */ /* 0x000fe40003f65270 */
[----:B0-----:R-:W0:Y:S01]  /*1730*/  SHFL.DOWN PT, R143, R134, 0x2, 0x1f ;  /* 0x08401f00868f7f89 */ /* 0x001e2200000e0000 */
[----:B------:R-:W-:-:S03]  /*1740*/  ISETP.GT.U32.AND P2, PT, R145, 0x1, PT ;  /* 0x000000019100780c */ /* 0x000fc60003f44070 */
        /* <DEDUP_REMOVED lines=30> */
[----:B-1----:R-:W1:Y:S01]  /*1930*/  LDC.64 R136, c[0x0][0x3c0] ;  /* 0x0000f000ff887b82 */ /* 0x002e620000000a00 */
[----:B------:R-:W-:Y:S01]  /*1940*/  LOP3.LUT R139, R0, 0x1, RZ, 0xc0, !PT ;  /* 0x00000001008b7812 */ /* 0x000fe200078ec0ff */
[----:B------:R-:W3:Y:S01]  /*1950*/  LDCU.64 UR6, c[0x0][0x3c8] ;  /* 0x00007900ff0677ac */ /* 0x000ee20008000a00 */
[----:B------:R-:W-:Y:S02]  /*1960*/  LOP3.LUT R140, R144, 0x7ffffffe, RZ, 0xc0, !PT ;  /* 0x7ffffffe908c7812 */ /* 0x000fe400078ec0ff */
[----:B------:R-:W-:-:S04]  /*1970*/  IADD3 R139, PT, PT, -R139, RZ, RZ ;  /* 0x000000ff8b8b7210 */ /* 0x000fc80007ffe1ff */
[----:B------:R-:W-:-:S04]  /*1980*/  LOP3.LUT R139, R139, R141, RZ, 0xc0, !PT ;  /* 0x0000008d8b8b7212 */ /* 0x000fc800078ec0ff */
[----:B------:R-:W-:-:S04]  /*1990*/  IADD3 R139, P3, PT, R139, R140, RZ ;  /* 0x0000008c8b8b7210 */ /* 0x000fc80007f7e0ff */
[----:B------:R-:W-:Y:S02]  /*19a0*/  IADD3.X R140, PT, PT, RZ, RZ, RZ, P3, !PT ;  /* 0x000000ffff8c7210 */ /* 0x000fe40001ffe4ff */
[----:B-1----:R-:W-:-:S04]  /*19b0*/  LEA R136, P4, R139, R136, 0x3 ;  /* 0x000000888b887211 */ /* 0x002fc800078818ff */
[----:B------:R-:W-:Y:S02]  /*19c0*/  LEA.HI.X R137, R139, R137, R140, 0x3, P4 ;  /* 0x000000898b897211 */ /* 0x000fe400020f1c8c */
[----:B------:R-:W-:-:S04]  /*19d0*/  SHF.L.U32 R139, R144, 0x3, RZ ;  /* 0x00000003908b7819 */ /* 0x000fc800000006ff */
[----:B------:R-:W-:-:S04]  /*19e0*/  LOP3.LUT R139, R139, 0x8, RZ, 0xc0, !PT ;  /* 0x000000088b8b7812 */ /* 0x000fc800078ec0ff */
[----:B------:R-:W-:-:S04]  /*19f0*/  IADD3 R136, P3, PT, R139, R136, RZ ;  /* 0x000000888b887210 */ /* 0x000fc80007f7e0ff */
[----:B------:R-:W-:-:S05]  /*1a00*/  IADD3.X R137, PT, PT, RZ, R137, RZ, P3, !PT ;  /* 0x00000089ff897210 */ /* 0x000fca0001ffe4ff */
[----:B0-2---:R0:W-:Y:S02]  /*1a10*/  STG.E.64 desc[UR4][R136.64], R134 ;  /* 0x0000008688007986 */ /* 0x0051e4000c101b04 */
[----:B0-----:R-:W-:Y:S02]  /*1a20*/  LOP3.LUT R134, R0, 0x1, RZ, 0xc0, !PT ;  /* 0x0000000100867812 */ /* 0x001fe400078ec0ff */
[----:B------:R-:W-:Y:S02]  /*1a30*/  SHF.R.U32.HI R135, RZ, 0x1, R144 ;  /* 0x00000001ff877819 */ /* 0x000fe40000011690 */
[----:B------:R-:W-:-:S04]  /*1a40*/  IADD3 R134, PT, PT, -R134, RZ, RZ ;  /* 0x000000ff86867210 */ /* 0x000fc80007ffe1ff */
[----:B------:R-:W-:-:S04]  /*1a50*/  LOP3.LUT R136, R134, R159, RZ, 0xc0, !PT ;  /* 0x0000009f86887212 */ /* 0x000fc800078ec0ff */
[----:B------:R-:W-:-:S04]  /*1a60*/  IADD3 R135, P3, PT, R135, R136, RZ ;  /* 0x0000008887877210 */ /* 0x000fc80007f7e0ff */
[----:B------:R-:W-:Y:S02]  /*1a70*/  LEA.HI.X.SX32 R136, R136, RZ, 0x1, P3 ;  /* 0x000000ff88887211 */ /* 0x000fe400018f0eff */
[----:B---3--:R-:W-:-:S04]  /*1a80*/  LEA R134, P3, R135, UR6, 0x2 ;  /* 0x0000000687867c11 */ /* 0x008fc8000f8610ff */
        /* <DEDUP_REMOVED lines=10> */
.L_x_405:
[----:B------:R-:W2:Y:S04]  /*1b30*/  LDG.E.STRONG.GPU R137, desc[UR4][R134.64] ;  /* 0x0000000486897981 */ /* 0x000ea8000c1ef900 */
[----:B--2---:R-:W-:Y:S01]  /*1b40*/  CCTL.IVALL ;  /* 0x00000000ff00798f */ /* 0x004fe20002000000 */
[----:B------:R-:W-:Y:S05]  /*1b50*/  YIELD ;  /* 0x0000000000007946 */ /* 0x000fea0003800000 */
[----:B------:R-:W-:-:S13]  /*1b60*/  ISETP.NE.AND P3, PT, R137, R136, PT ;  /* 0x000000888900720c */ /* 0x000fda0003f65270 */
[----:B------:R-:W-:Y:S05]  /*1b70*/  @P3 BRA `(.L_x_405) ;  /* 0xfffffffc00ec3947 */ /* 0x000fea000383ffff */
.L_x_404:
[----:B------:R-:W-:Y:S05]  /*1b80*/  WARPSYNC.ALL ;  /* 0x0000000000007948 */ /* 0x000fea0003800000 */
[----:B0-2---:R-:W0:Y:S01]  /*1b90*/  @!P2 LDC.64 R134, c[0x0][0x3c0] ;  /* 0x0000f000ff86ab82 */ /* 0x005e220000000a00 */
[----:B-1----:R-:W-:Y:S02]  /*1ba0*/  @!P2 LOP3.LUT R136, R0, 0x1, RZ, 0xc0, !PT ;  /* 0x000000010088a812 */ /* 0x002fe400078ec0ff */
[----:B------:R-:W-:-:S05]  /*1bb0*/  @!P2 LOP3.LUT R137, R144, 0x7ffffffe, RZ, 0xc0, !PT ;  /* 0x7ffffffe9089a812 */ /* 0x000fca00078ec0ff */
[----:B------:R-:W-:Y:S01]  /*1bc0*/  BAR.SYNC.DEFER_BLOCKING 0x0 ;  /* 0x0000000000007b1d */ /* 0x000fe20000010000 */
[----:B------:R-:W-:-:S04]  /*1bd0*/  @!P2 IADD3 R136, PT, PT, -R136, RZ, RZ ;  /* 0x000000ff8888a210 */ /* 0x000fc80007ffe1ff */
[----:B------:R-:W-:Y:S01]  /*1be0*/  @!P2 LOP3.LUT R136, R136, R141, RZ, 0xc0, !PT ;  /* 0x0000008d8888a212 */ /* 0x000fe200078ec0ff */
[----:B------:R-:W-:Y:S01]  /*1bf0*/  HFMA2 R140, -RZ, RZ, 0, 0 ;  /* 0x00000000ff8c7431 */ /* 0x000fe200000001ff */
[----:B------:R-:W1:Y:S02]  /*1c00*/  LDCU UR6, c[0x0][0x384] ;  /* 0x00007080ff0677ac */ /* 0x000e640008000800 */
[----:B------:R-:W-:-:S04]  /*1c10*/  @!P2 IADD3 R136, P3, PT, R136, R137, RZ ;  /* 0x000000898888a210 */ /* 0x000fc80007f7e0ff */
[----:B------:R-:W-:Y:S02]  /*1c20*/  @!P2 IADD3.X R137, PT, PT, RZ, RZ, RZ, P3, !PT ;  /* 0x000000ffff89a210 */ /* 0x000fe40001ffe4ff */
[----:B0-----:R-:W-:-:S04]  /*1c30*/  @!P2 LEA R134, P4, R136, R134, 0x3 ;  /* 0x000000868886a211 */ /* 0x001fc800078818ff */
[----:B------:R-:W-:Y:S02]  /*1c40*/  @!P2 LEA.HI.X R135, R136, R135, R137, 0x3, P4 ;  /* 0x000000878887a211 */ /* 0x000fe400020f1c89 */
[----:B------:R-:W-:-:S04]  /*1c50*/  @!P2 SHF.L.U32 R136, R158, 0x3, RZ ;  /* 0x000000039e88a819 */ /* 0x000fc800000006ff */
[----:B------:R-:W-:-:S04]  /*1c60*/  @!P2 LOP3.LUT R136, R136, 0xf8, RZ, 0xc0, !PT ;  /* 0x000000f88888a812 */ /* 0x000fc800078ec0ff */
[----:B------:R-:W-:Y:S02]  /*1c70*/  @!P2 IADD3 R134, P3, PT, R136, R134, RZ ;  /* 0x000000868886a210 */ /* 0x000fe40007f7e0ff */
[----:B------:R-:W-:Y:S02]  /*1c80*/  CS2R R136, SRZ ;  /* 0x0000000000887805 */ /* 0x000fe4000001ff00 */
[----:B------:R-:W-:-:S05]  /*1c90*/  @!P2 IADD3.X R135, PT, PT, RZ, R135, RZ, P3, !PT ;  /* 0x00000087ff87a210 */ /* 0x000fca0001ffe4ff */
[----:B------:R0:W2:Y:S01]  /*1ca0*/  @!P2 LDG.E.64 R136, desc[UR4][R134.64] ;  /* 0x000000048688a981 */ /* 0x0000a2000c1e1b00 */
[----:B------:R-:W-:Y:S02]  /*1cb0*/  @!P2 MOV R140, 0x45e00000 ;  /* 0x45e00000008ca802 */ /* 0x000fe40000000f00 */
[----:B------:R-:W-:Y:S02]  /*1cc0*/  IADD3 R0, PT, PT, R0, 0x1, RZ ;  /* 0x0000000100007810 */ /* 0x000fe40007ffe0ff */
[----:B------:R-:W-:Y:S01]  /*1cd0*/  PLOP3.LUT P1, PT, P1, PT, PT, 0x8, 0x80 ;  /* 0x000000000080781c */ /* 0x000fe20000f2e170 */
[----:B------:R-:W0:Y:S01]  /*1ce0*/  SHFL.DOWN PT, R139, R140, 0x1, 0x1f ;  /* 0x08201f008c8b7f89 */ /* 0x000e2200000e0000 */
[----:B------:R-:W-:Y:S01]  /*1cf0*/  LOP3.LUT R0, R0, 0x3, RZ, 0xc0, !PT ;  /* 0x0000000300007812 */ /* 0x000fe200078ec0ff */
[----:B0-----:R-:W-:-:S06]  /*1d00*/  FADD.FTZ R134, R139, R140 ;  /* 0x0000008c8b867221 */ /* 0x001fcc0000010000 */
[----:B------:R-:W0:Y:S01]  /*1d10*/  MUFU.RCP R134, R134 ;  /* 0x0000008600867308 */ /* 0x000e220000001000 */
[----:B--2---:R-:W2:Y:S04]  /*1d20*/  SHFL.DOWN PT, R142, R136, 0x1, 0x1f ;  /* 0x08201f00888e7f89 */ /* 0x004ea800000e0000 */
[----:B------:R-:W3:Y:S01]  /*1d30*/  SHFL.DOWN PT, R135, R137, 0x1, 0x1f ;  /* 0x08201f0089877f89 */ /* 0x000ee200000e0000 */
[----:B--2---:R-:W-:Y:S01]  /*1d40*/  FADD.FTZ R141, -R142, R136 ;  /* 0x000000888e8d7221 */ /* 0x004fe20000010100 */
[----:B------:R-:W-:-:S03]  /*1d50*/  FMUL.FTZ R142, R139, R142 ;  /* 0x0000008e8b8e7220 */ /* 0x000fc60000410000 */
[----:B------:R-:W-:Y:S01]  /*1d60*/  FMUL.FTZ R141, R141, R141 ;  /* 0x0000008d8d8d7220 */ /* 0x000fe20000410000 */
[----:B---3--:R-:W-:Y:S01]  /*1d70*/  FADD.FTZ R135, R135, R137 ;  /* 0x0000008987877221 */ /* 0x008fe20000010000 */
[----:B------:R-:W-:Y:S02]  /*1d80*/  FFMA.FTZ R142, R140, R136, R142 ;  /* 0x000000888c8e7223 */ /* 0x000fe4000001008e */
[----:B------:R-:W-:Y:S01]  /*1d90*/  FMUL.FTZ R141, R141, R140 ;  /* 0x0000008c8d8d7220 */ /* 0x000fe20000410000 */
[----:B------:R-:W2:Y:S03]  /*1da0*/  LDC R136, c[0x0][0x3d0] ;  /* 0x0000f400ff887b82 */ /* 0x000ea60000000800 */
[----:B------:R-:W-:-:S04]  /*1db0*/  FMUL.FTZ R141, R139, R141 ;  /* 0x0000008d8b8d7220 */ /* 0x000fc80000410000 */
[C---:B0-----:R-:W-:Y:S01]  /*1dc0*/  FFMA.FTZ R135, R134.reuse, R141, R135 ;  /* 0x0000008d86877223 */ /* 0x041fe20000010087 */
[----:B------:R-:W-:-:S05]  /*1dd0*/  FMUL.FTZ R134, R134, R142 ;  /* 0x0000008e86867220 */ /* 0x000fca0000410000 */
[----:B------:R-:W2:Y:S04]  /*1de0*/  SHFL.IDX PT, R135, R135, RZ, 0x1f ;  /* 0x00001fff87877589 */ /* 0x000ea800000e0000 */
[----:B------:R-:W0:Y:S01]  /*1df0*/  SHFL.IDX PT, R134, R134, RZ, 0x1f ;  /* 0x00001fff86867589 */ /* 0x000e2200000e0000 */
[----:B--2---:R-:W-:Y:S01]  /*1e00*/  FFMA.FTZ R136, R135, 6.975446740398183465e-05, R136 ;  /* 0x3892492587887823 */ /* 0x004fe20000010088 */
[--C-:B0-----:R-:W-:Y:S01]  /*1e10*/  FADD.FTZ R135, R28, -R134.reuse ;  /* 0x800000861c877221 */ /* 0x101fe20000010000 */
[--C-:B------:R-:W-:Y:S02]  /*1e20*/  FADD.FTZ R29, R29, -R134.reuse ;  /* 0x800000861d1d7221 */ /* 0x100fe40000010000 */
[----:B------:R0:W2:Y:S01]  /*1e30*/  MUFU.RSQ R28, R136 ;  /* 0x00000088001c7308 */ /* 0x0000a20000001400 */
        /* <DEDUP_REMOVED lines=22> */
[----:B------:R-:W-:Y:S01]  /*1fa0*/  FMUL.FTZ R47, R28, R47 ;  /* 0x0000002f1c2f7220 */ /* 0x000fe20000410000 */
[----:B------:R-:W-:Y:S01]  /*1fb0*/  F2FP.F16.F32.PACK_AB R35, RZ, R34 ;  /* 0x00000022ff23723e */ /* 0x000fe200000000ff */
[--C-:B------:R-:W-:Y:S01]  /*1fc0*/  FADD.FTZ R52, R52, -R134.reuse ;  /* 0x8000008634347221 */ /* 0x100fe20000010000 */
[----:B------:R-:W-:Y:S01]  /*1fd0*/  F2FP.F16.F32.PACK_AB R34, RZ, R29 ;  /* 0x0000001dff22723e */ /* 0x000fe200000000ff */
[C---:B------:R-:W-:Y:S01]  /*1fe0*/  FMUL.FTZ R29, R28.reuse, R48 ;  /* 0x000000301c1d7220 */ /* 0x040fe20000410000 */
[--C-:B------:R-:W-:Y:S01]  /*1ff0*/  FADD.FTZ R57, R57, -R134.reuse ;  /* 0x8000008639397221 */ /* 0x100fe20000010000 */
[--C-:B------:R-:W-:Y:S01]  /*2000*/  FADD.FTZ R75, R75, -R134.reuse ;  /* 0x800000864b4b7221 */ /* 0x100fe20000010000 */
[C---:B------:R-:W-:Y:S01]  /*2010*/  FMUL.FTZ R37, R28.reuse, R37 ;  /* 0x000000251c257220 */ /* 0x040fe20000410000 */
[----:B------:R-:W-:Y:S01]  /*2020*/  FMUL.FTZ R145, R28, R46 ;  /* 0x0000002e1c917220 */ /* 0x000fe20000410000 */
[--C-:B------:R-:W-:Y:S01]  /*2030*/  FADD.FTZ R58, R58, -R134.reuse ;  /* 0x800000863a3a7221 */ /* 0x100fe20000010000 */
[--C-:B------:R-:W-:Y:S01]  /*2040*/  FADD.FTZ R60, R60, -R134.reuse ;  /* 0x800000863c3c7221 */ /* 0x100fe20000010000 */
[--C-:B------:R-:W-:Y:S01]  /*2050*/  FADD.FTZ R63, R63, -R134.reuse ;  /* 0x800000863f3f7221 */ /* 0x100fe20000010000 */
[--C-:B------:R-:W-:Y:S01]  /*2060*/  FADD.FTZ R76, R76, -R134.reuse ;  /* 0x800000864c4c7221 */ /* 0x100fe20000010000 */
[----:B------:R-:W-:Y:S01]  /*2070*/  F2FP.F16.F32.PACK_AB R46, RZ, R45 ;  /* 0x0000002dff2e723e */ /* 0x000fe200000000ff */
[--C-:B------:R-:W-:Y:S01]  /*2080*/  FADD.FTZ R54, R54, -R134.reuse ;  /* 0x8000008636367221 */ /* 0x100fe20000010000 */
[----:B------:R-:W-:Y:S01]  /*2090*/  F2FP.F16.F32.PACK_AB R48, RZ, R47 ;  /* 0x0000002fff30723e */ /* 0x000fe200000000ff */
[--C-:B------:R-:W-:Y:S01]  /*20a0*/  FADD.FTZ R62, R62, -R134.reuse ;  /* 0x800000863e3e7221 */ /* 0x100fe20000010000 */
[--C-:B------:R-:W-:Y:S01]  /*20b0*/  FADD.FTZ R68, R68, -R134.reuse ;  /* 0x8000008644447221 */ /* 0x100fe20000010000 */
[--C-:B------:R-:W-:Y:S01]  /*20c0*/  FADD.FTZ R77, R77, -R134.reuse ;  /* 0x800000864d4d7221 */ /* 0x100fe20000010000 */
[C---:B------:R-:W-:Y:S01]  /*20d0*/  FMUL.FTZ R67, R28.reuse, R135 ;  /* 0x000000871c437220 */ /* 0x040fe20000410000 */
        /* <DEDUP_REMOVED lines=43> */
[----:B-----5:R-:W-:Y:S01]  /*2390*/  SHF.R.U32.HI R53, RZ, 0x10, R117 ;  /* 0x00000010ff357819 */ /* 0x020fe20000011675 */
[C---:B------:R-:W-:Y:S01]  /*23a0*/  FMUL.FTZ R66, R28.reuse, R137 ;  /* 0x000000891c427220 */ /* 0x040fe20000410000 */
[----:B------:R-:W-:Y:S01]  /*23b0*/  SHF.R.U32.HI R56, RZ, 0x10, R127 ;  /* 0x00000010ff387819 */ /* 0x000fe2000001167f */
        /* <DEDUP_REMOVED lines=8> */
[----:B------:R-:W-:Y:S01]  /*2440*/  HFMA2 R29, R53.H0_H0, R29.H0_H0, R56.H0_H0 ;  /* 0x2000001d351d7231 */ /* 0x000fe20000040838 */
        /* <DEDUP_REMOVED lines=9> */
[C---:B------:R-:W-:Y:S01]  /*24e0*/  FMUL.FTZ R37, R28.reuse, R135 ;  /* 0x000000871c257220 */ /* 0x040fe20000410000 */
[----:B------:R-:W-:Y:S01]  /*24f0*/  F2FP.F16.F32.PACK_AB R33, RZ, R33 ;  /* 0x00000021ff21723e */ /* 0x000fe200000000ff */
[----:B------:R-:W-:Y:S01]  /*2500*/  HFMA2 R52, R119.H0_H0, R60.H0_H0, R129.H0_H0 ;  /* 0x2000003c77347231 */ /* 0x000fe20000040881 */
[----:B------:R-:W-:Y:S01]  /*2510*/  F2FP.F16.F32.PACK_AB R68, RZ, R68 ;  /* 0x00000044ff44723e */ /* 0x000fe200000000ff */
[C---:B------:R-:W-:Y:S01]  /*2520*/  FMUL.FTZ R40, R28.reuse, R40 ;  /* 0x000000281c287220 */ /* 0x040fe20000410000 */
[----:B------:R-:W-:Y:S01]  /*2530*/  SHF.R.U32.HI R78, RZ, 0x10, R121 ;  /* 0x00000010ff4e7819 */ /* 0x000fe20000011679 */
[----:B------:R-:W-:Y:S01]  /*2540*/  FMUL.FTZ R41, R28, R41 ;  /* 0x000000291c297220 */ /* 0x000fe20000410000 */
[----:B------:R-:W-:Y:S01]  /*2550*/  SHF.R.U32.HI R81, RZ, 0x10, R131 ;  /* 0x00000010ff517819 */ /* 0x000fe20000011683 */
[----:B------:R-:W-:Y:S01]  /*2560*/  HFMA2 R60, R107.H0_H0, R68.H0_H0, R109.H0_H0 ;  /* 0x200000446b3c7231 */ /* 0x000fe2000004086d */
[----:B------:R-:W-:Y:S01]  /*2570*/  F2FP.F16.F32.PACK_AB R30, RZ, R30 ;  /* 0x0000001eff1e723e */ /* 0x000fe200000000ff */
[----:B------:R-:W-:Y:S01]  /*2580*/  FADD.FTZ R44, R44, -R134 ;  /* 0x800000862c2c7221 */ /* 0x000fe20000010000 */
[----:B------:R-:W-:Y:S01]  /*2590*/  F2FP.F16.F32.PACK_AB R135, RZ, R82 ;  /* 0x00000052ff87723e */ /* 0x000fe200000000ff */
[----:B------:R-:W-:Y:S01]  /*25a0*/  HFMA2 R33, R78.H0_H0, R33.H0_H0, R81.H0_H0 ;  /* 0x200000214e217231 */ /* 0x000fe20000040851 */
[----:B------:R-:W-:Y:S01]  /*25b0*/  PRMT R70, R70, 0x5410, R69 ;  /* 0x0000541046467816 */ /* 0x000fe20000000045 */
[----:B------:R-:W-:Y:S01]  /*25c0*/  HFMA2 R78, R23.H0_H0, R30.H0_H0, R25.H0_H0 ;  /* 0x2000001e174e7231 */ /* 0x000fe20000040819 */
[----:B------:R-:W-:Y:S01]  /*25d0*/  PRMT R36, R36, 0x5410, R38 ;  /* 0x0000541024247816 */ /* 0x000fe20000000026 */
[----:B------:R-:W-:Y:S01]  /*25e0*/  HFMA2 R68, R111.H0_H0, R135.H0_H0, R113.H0_H0 ;  /* 0x200000876f447231 */ /* 0x000fe20000040871 */
[--C-:B------:R-:W-:Y:S01]  /*25f0*/  PRMT R69, R26, 0x7610, R147.reuse ;  /* 0x000076101a457816 */ /* 0x100fe20000000093 */
[----:B------:R-:W-:Y:S01]  /*2600*/  FMUL.FTZ R32, R28, R71 ;  /* 0x000000471c207220 */ /* 0x000fe20000410000 */
[----:B------:R-:W-:Y:S01]  /*2610*/  PRMT R38, R84, 0x5410, R147 ;  /* 0x0000541054267816 */ /* 0x000fe20000000093 */
[----:B------:R-:W-:Y:S01]  /*2620*/  HFMA2 R30, R151.H1_H1, R77.H0_H0, R151.H0_H0 ;  /* 0x2000004d971e7231 */ /* 0x000fe20000040c97 */
[----:B------:R-:W-:Y:S01]  /*2630*/  F2FP.F16.F32.PACK_AB R67, RZ, R67 ;  /* 0x00000043ff43723e */ /* 0x000fe200000000ff */
[----:B------:R-:W-:Y:S01]  /*2640*/  FMUL.FTZ R144, R28, R42 ;  /* 0x0000002a1c907220 */ /* 0x000fe20000410000 */
[----:B------:R-:W-:Y:S01]  /*2650*/  F2FP.F16.F32.PACK_AB R73, RZ, R73 ;  /* 0x00000049ff49723e */ /* 0x000fe200000000ff */
[----:B------:R-:W-:Y:S01]  /*2660*/  HFMA2 R135, R69, R70, R38 ;  /* 0x0000004645877231 */ /* 0x000fe20000000026 */
[--C-:B------:R-:W-:Y:S01]  /*2670*/  PRMT R77, R24, 0x5410, R148.reuse ;  /* 0x00005410184d7816 */ /* 0x100fe20000000094 */
[----:B------:R-:W-:Y:S01]  /*2680*/  FMUL.FTZ R44, R28, R44 ;  /* 0x0000002c1c2c7220 */ /* 0x000fe20000410000 */
[----:B------:R-:W-:Y:S01]  /*2690*/  PRMT R67, R67, 0x5410, R73 ;  /* 0x0000541043437816 */ /* 0x000fe20000000049 */
[----:B------:R-:W-:Y:S01]  /*26a0*/  HFMA2 R81, R27.H0_H0, R35.H0_H0, R85.H0_H0 ;  /* 0x200000231b517231 */ /* 0x000fe20000040855 */
[----:B------:R-:W-:Y:S01]  /*26b0*/  PRMT R73, R22, 0x7610, R148 ;  /* 0x0000761016497816 */ /* 0x000fe20000000094 */
[----:B------:R-:W-:Y:S01]  /*26c0*/  FADD.FTZ R64, R64, -R134 ;  /* 0x8000008640407221 */ /* 0x000fe20000010000 */
[----:B------:R-:W-:Y:S01]  /*26d0*/  PRMT R38, R86, 0x5410, R16 ;  /* 0x0000541056267816 */ /* 0x000fe20000000010 */
[----:B------:R-:W-:Y:S01]  /*26e0*/  FADD.FTZ R65, R65, -R134 ;  /* 0x8000008641417221 */ /* 0x000fe20000010000 */
[----:B------:R-:W-:Y:S01]  /*26f0*/  PRMT R69, R88, 0x7610, R16 ;  /* 0x0000761058457816 */ /* 0x000fe20000000010 */
[----:B------:R-:W-:Y:S01]  /*2700*/  HFMA2 R67, R73, R67, R77 ;  /* 0x0000004349437231 */ /* 0x000fe2000000004d */
[----:B------:R-:W-:Y:S01]  /*2710*/  F2FP.F16.F32.PACK_AB R40, RZ, R40 ;  /* 0x00000028ff28723e */ /* 0x000fe200000000ff */
[C---:B------:R-:W-:Y:S01]  /*2720*/  FMUL.FTZ R59, R28.reuse, R64 ;  /* 0x000000401c3b7220 */ /* 0x040fe20000410000 */
[----:B------:R-:W-:Y:S01]  /*2730*/  F2FP.F16.F32.PACK_AB R42, RZ, R41 ;  /* 0x00000029ff2a723e */ /* 0x000fe200000000ff */
[----:B------:R-:W-:Y:S01]  /*2740*/  HFMA2 R38, R38, R36, R69 ;  /* 0x0000002426267231 */ /* 0x000fe20000000045 */
[----:B------:R-:W-:Y:S01]  /*2750*/  F2FP.F16.F32.PACK_AB R82, RZ, R37 ;  /* 0x00000025ff52723e */ /* 0x000fe200000000ff */
[----:B------:R-:W-:Y:S01]  /*2760*/  FMUL.FTZ R62, R28, R65 ;  /* 0x000000411c3e7220 */ /* 0x000fe20000410000 */
[----:B------:R-:W-:Y:S01]  /*2770*/  F2FP.F16.F32.PACK_AB R32, RZ, R32 ;  /* 0x00000020ff20723e */ /* 0x000fe200000000ff */
[----:B------:R-:W-:Y:S01]  /*2780*/  FADD.FTZ R72, R72, -R134 ;  /* 0x8000008648487221 */ /* 0x000fe20000010000 */
[----:B------:R-:W-:Y:S01]  /*2790*/  SHF.R.U32.HI R37, RZ, 0x10, R115 ;  /* 0x00000010ff257819 */ /* 0x000fe20000011673 */
[----:B------:R-:W-:Y:S01]  /*27a0*/  HFMA2 R35, R149.H1_H1, R82.H0_H0, R149.H0_H0 ;  /* 0x2000005295237231 */ /* 0x000fe20000040c95 */
[----:B------:R-:W-:Y:S01]  /*27b0*/  SHF.R.U32.HI R41, RZ, 0x10, R125 ;  /* 0x00000010ff297819 */ /* 0x000fe2000001167d */
[C---:B------:R-:W-:Y:S01]  /*27c0*/  FMUL.FTZ R65, R28.reuse, R72 ;  /* 0x000000481c417220 */ /* 0x040fe20000410000 */
[----:B------:R-:W-:Y:S01]  /*27d0*/  F2FP.F16.F32.PACK_AB R83, RZ, R83 ;  /* 0x00000053ff53723e */ /* 0x000fe200000000ff */
[----:B------:R-:W-:Y:S01]  /*27e0*/  FMUL.FTZ R64, R28, R140 ;  /* 0x0000008c1c407220 */ /* 0x000fe20000410000 */
[----:B------:R-:W-:Y:S01]  /*27f0*/  PRMT R40, R40, 0x5410, R42 ;  /* 0x0000541028287816 */ /* 0x000fe2000000002a */
[----:B------:R-:W-:Y:S01]  /*2800*/  HFMA2 R32, R37.H0_H0, R32.H0_H0, R41.H0_H0 ;  /* 0x2000002025207231 */ /* 0x000fe20000040829 */
[--C-:B------:R-:W-:Y:S01]  /*2810*/  PRMT R69, R90, 0x5410, R17.reuse ;  /* 0x000054105a457816 */ /* 0x100fe20000000011 */
[----:B------:R-:W-:Y:S01]  /*2820*/  HFMA2 R37, R157.H1_H1, R83.H0_H0, R157.H0_H0 ;  /* 0x200000539d257231 */ /* 0x000fe20000040c9d */
[----:B------:R-:W-:Y:S01]  /*2830*/  PRMT R73, R92, 0x7610, R17 ;  /* 0x000076105c497816 */ /* 0x000fe20000000011 */
[--C-:B------:R-:W-:Y:S01]  /*2840*/  FADD.FTZ R80, R80, -R134.reuse ;  /* 0x8000008650507221 */ /* 0x100fe20000010000 */
[----:B------:R-:W-:Y:S01]  /*2850*/  F2FP.F16.F32.PACK_AB R44, RZ, R44 ;  /* 0x0000002cff2c723e */ /* 0x000fe200000000ff */
[----:B------:R-:W-:Y:S01]  /*2860*/  FADD.FTZ R74, R74, -R134 ;  /* 0x800000864a4a7221 */ /* 0x000fe20000010000 */
[----:B------:R-:W-:Y:S01]  /*2870*/  F2FP.F16.F32.PACK_AB R47, RZ, R47 ;  /* 0x0000002fff2f723e */ /* 0x000fe200000000ff */
[----:B------:R-:W-:Y:S01]  /*2880*/  HFMA2 R83, R69, R40, R73 ;  /* 0x0000002845537231 */ /* 0x000fe20000000049 */
[----:B------:R-:W-:Y:S01]  /*2890*/  PRMT R44, R44, 0x5410, R46 ;  /* 0x000054102c2c7816 */ /* 0x000fe2000000002e */
[----:B------:R-:W-:Y:S01]  /*28a0*/  FMUL.FTZ R80, R28, R80 ;  /* 0x000000501c507220 */ /* 0x000fe20000410000 */
[--C-:B------:R-:W-:Y:S01]  /*28b0*/  PRMT R69, R94, 0x5410, R18.reuse ;  /* 0x000054105e457816 */ /* 0x100fe20000000012 */
[----:B------:R-:W-:Y:S01]  /*28c0*/  FMUL.FTZ R136, R28, R74 ;  /* 0x0000004a1c887220 */ /* 0x000fe20000410000 */
[----:B------:R-:W-:Y:S01]  /*28d0*/  PRMT R73, R96, 0x7610, R18 ;  /* 0x0000761060497816 */ /* 0x000fe20000000012 */
[----:B------:R-:W-:Y:S01]  /*28e0*/  HFMA2 R53, R153.H1_H1, R48.H0_H0, R153.H0_H0 ;  /* 0x2000003099357231 */ /* 0x000fe20000040c99 */
[----:B------:R-:W-:Y:S01]  /*28f0*/  PRMT R82, R45, 0x5410, R47 ;  /* 0x000054102d527816 */ /* 0x000fe2000000002f */
[----:B------:R-:W-:Y:S01]  /*2900*/  FMUL.FTZ R139, R28, R139 ;  /* 0x0000008b1c8b7220 */ /* 0x000fe20000410000 */
[--C-:B------:R-:W-:Y:S01]  /*2910*/  PRMT R40, R98, 0x5410, R19.reuse ;  /* 0x0000541062287816 */ /* 0x100fe20000000013 */
[----:B------:R-:W-:Y:S01]  /*2920*/  HFMA2 R36, R69, R44, R73 ;  /* 0x0000002c45247231 */ /* 0x000fe20000000049 */
[----:B------:R-:W-:Y:S01]  /*2930*/  PRMT R47, R100, 0x7610, R19 ;  /* 0x00007610642f7816 */ /* 0x000fe20000000013 */
[--C-:B------:R-:W-:Y:S01]  /*2940*/  FADD.FTZ R39, R39, -R134.reuse ;  /* 0x8000008627277221 */ /* 0x100fe20000010000 */
[----:B------:R-:W-:Y:S01]  /*2950*/  F2FP.F16.F32.PACK_AB R141, RZ, R141 ;  /* 0x0000008dff8d723e */ /* 0x000fe200000000ff */
[----:B------:R-:W-:Y:S01]  /*2960*/  FADD.FTZ R43, R43, -R134 ;  /* 0x800000862b2b7221 */ /* 0x000fe20000010000 */
[----:B------:R-:W-:Y:S01]  /*2970*/  F2FP.F16.F32.PACK_AB R142, RZ, R142 ;  /* 0x0000008eff8e723e */ /* 0x000fe200000000ff */
[----:B------:R-:W-:Y:S01]  /*2980*/  HFMA2 R82, R40, R82, R47 ;  /* 0x0000005228527231 */ /* 0x000fe2000000002f */
[----:B------:R-:W-:Y:S01]  /*2990*/  SHF.R.U64 R69, R122, 0x10, R123 ;  /* 0x000000107a457819 */ /* 0x000fe2000000127b */
[----:B------:R-:W-:Y:S01]  /*29a0*/  FMUL.FTZ R39, R28, R39 ;  /* 0x000000271c277220 */ /* 0x000fe20000410000 */
[----:B------:R-:W-:Y:S01]  /*29b0*/  SHF.R.U64 R45, R132, 0x10, R133 ;  /* 0x00000010842d7819 */ /* 0x000fe20000001285 */
[----:B------:R-:W-:Y:S01]  /*29c0*/  FMUL.FTZ R43, R28, R43 ;  /* 0x0000002b1c2b7220 */ /* 0x000fe20000410000 */
[----:B------:R-:W-:Y:S01]  /*29d0*/  PRMT R141, R141, 0x5410, R142 ;  /* 0x000054108d8d7816 */ /* 0x000fe2000000008e */
[----:B------:R-:W-:Y:S01]  /*29e0*/  FADD.FTZ R51, R51, -R134 ;  /* 0x8000008633337221 */ /* 0x000fe20000010000 */
[----:B------:R-:W-:-:S02]  /*29f0*/  PRMT R70, R122, 0x5410, R69 ;  /* 0x000054107a467816 */ /* 0x000fc40000000045 */
[----:B------:R-:W-:Y:S01]  /*2a00*/  PRMT R40, R132, 0x5410, R45 ;  /* 0x0000541084287816 */ /* 0x000fe2000000002d */
[----:B------:R-:W-:Y:S01]  /*2a10*/  FMUL.FTZ R51, R28, R51 ;  /* 0x000000331c337220 */ /* 0x000fe20000410000 */
[----:B------:R-:W-:Y:S02]  /*2a20*/  F2FP.F16.F32.PACK_AB R57, RZ, R57 ;  /* 0x00000039ff39723e */ /* 0x000fe400000000ff */
[----:B------:R-:W-:Y:S01]  /*2a30*/  F2FP.F16.F32.PACK_AB R58, RZ, R58 ;  /* 0x0000003aff3a723e */ /* 0x000fe200000000ff */
[----:B------:R-:W-:Y:S01]  /*2a40*/  HFMA2 R70, R70, R141, R40 ;  /* 0x0000008d46467231 */ /* 0x000fe20000000028 */
[----:B------:R-:W-:Y:S02]  /*2a50*/  SHF.R.U64 R45, R118, 0x10, R119 ;  /* 0x00000010762d7819 */ /* 0x000fe40000001277 */
[----:B------:R-:W-:Y:S02]  /*2a60*/  SHF.R.U64 R47, R128, 0x10, R129 ;  /* 0x00000010802f7819 */ /* 0x000fe40000001281 */
[----:B------:R-:W-:-:S02]  /*2a70*/  PRMT R57, R57, 0x5410, R58 ;  /* 0x0000541039397816 */ /* 0x000fc4000000003a */
[----:B------:R-:W-:Y:S02]  /*2a80*/  PRMT R40, R118, 0x5410, R45 ;  /* 0x0000541076287816 */ /* 0x000fe4000000002d */
[----:B------:R-:W-:Y:S02]  /*2a90*/  PRMT R42, R128, 0x5410, R47 ;  /* 0x00005410802a7816 */ /* 0x000fe4000000002f */
[----:B------:R-:W-:Y:S02]  /*2aa0*/  F2FP.F16.F32.PACK_AB R54, RZ, R54 ;  /* 0x00000036ff36723e */ /* 0x000fe400000000ff */
[----:B------:R-:W-:Y:S01]  /*2ab0*/  F2FP.F16.F32.PACK_AB R55, RZ, R55 ;  /* 0x00000037ff37723e */ /* 0x000fe200000000ff */
[----:B------:R-:W-:Y:S01]  /*2ac0*/  HFMA2 R73, R40, R57, R42 ;  /* 0x0000003928497231 */ /* 0x000fe2000000002a */
[----:B------:R-:W-:Y:S02]  /*2ad0*/  F2FP.F16.F32.PACK_AB R59, RZ, R59 ;  /* 0x0000003bff3b723e */ /* 0x000fe400000000ff */
[----:B------:R-:W-:-:S02]  /*2ae0*/  F2FP.F16.F32.PACK_AB R62, RZ, R62 ;  /* 0x0000003eff3e723e */ /* 0x000fc400000000ff */
[----:B------:R-:W-:Y:S02]  /*2af0*/  PRMT R54, R54, 0x5410, R55 ;  /* 0x0000541036367816 */ /* 0x000fe40000000037 */
[----:B------:R-:W-:Y:S02]  /*2b00*/  SHF.R.U64 R55, R116, 0x10, R117 ;  /* 0x0000001074377819 */ /* 0x000fe40000001275 */
[----:B------:R-:W-:Y:S02]  /*2b10*/  SHF.R.U64 R57, R126, 0x10, R127 ;  /* 0x000000107e397819 */ /* 0x000fe4000000127f */
        /* <DEDUP_REMOVED lines=13> */
[----:B------:R-:W-:Y:S02]  /*2bf0*/  PRMT R65, R65, 0x5410, R64 ;  /* 0x0000541041417816 */ /* 0x000fe40000000040 */
[--C-:B------:R-:W-:Y:S01]  /*2c00*/  PRMT R40, R102, 0x5410, R20.reuse ;  /* 0x0000541066287816 */ /* 0x100fe20000000014 */
[----:B------:R-:W-:Y:S01]  /*2c10*/  HFMA2 R58, R47, R63, R58 ;  /* 0x0000003f2f3a7231 */ /* 0x000fe2000000003a */
[----:B------:R-:W-:-:S02]  /*2c20*/  PRMT R45, R104, 0x7610, R20 ;  /* 0x00007610682d7816 */ /* 0x000fc40000000014 */
[----:B------:R-:W-:Y:S02]  /*2c30*/  PRMT R75, R75, 0x5410, R76 ;  /* 0x000054104b4b7816 */ /* 0x000fe4000000004c */
[----:B------:R-:W-:Y:S01]  /*2c40*/  SHF.R.U64 R77, R120, 0x10, R121 ;  /* 0x00000010784d7819 */ /* 0x000fe20000001279 */
[----:B------:R-:W-:Y:S01]  /*2c50*/  HFMA2 R63, R40, R65, R45 ;  /* 0x00000041283f7231 */ /* 0x000fe2000000002d */
[--C-:B------:R-:W-:Y:S02]  /*2c60*/  PRMT R40, R106, 0x5410, R21.reuse ;  /* 0x000054106a287816 */ /* 0x100fe40000000015 */
[----:B------:R-:W-:Y:S02]  /*2c70*/  PRMT R45, R108, 0x7610, R21 ;  /* 0x000076106c2d7816 */ /* 0x000fe40000000015 */
[----:B------:R-:W-:Y:S02]  /*2c80*/  SHF.R.U64 R69, R130, 0x10, R131 ;  /* 0x0000001082457819 */ /* 0x000fe40000001283 */
[----:B------:R-:W-:Y:S01]  /*2c90*/  F2FP.F16.F32.PACK_AB R80, RZ, R80 ;  /* 0x00000050ff50723e */ /* 0x000fe200000000ff */
[----:B------:R-:W-:Y:S01]  /*2ca0*/  HFMA2 R62, R40, R75, R45 ;  /* 0x0000004b283e7231 */ /* 0x000fe2000000002d */
[----:B------:R-:W-:-:S02]  /*2cb0*/  F2FP.F16.F32.PACK_AB R79, RZ, R79 ;  /* 0x0000004fff4f723e */ /* 0x000fc400000000ff */
[----:B------:R-:W-:Y:S02]  /*2cc0*/  PRMT R42, R135, 0x7632, R42 ;  /* 0x00007632872a7816 */ /* 0x000fe4000000002a */
[----:B------:R-:W-:Y:S02]  /*2cd0*/  PRMT R40, R67, 0x7632, R40 ;  /* 0x0000763243287816 */ /* 0x000fe40000000028 */
[----:B------:R-:W-:Y:S02]  /*2ce0*/  PRMT R77, R120, 0x5410, R77 ;  /* 0x00005410784d7816 */ /* 0x000fe4000000004d */
[----:B------:R-:W-:Y:S02]  /*2cf0*/  PRMT R69, R130, 0x5410, R69 ;  /* 0x0000541082457816 */ /* 0x000fe40000000045 */
[----:B------:R-:W-:Y:S02]  /*2d00*/  PRMT R80, R80, 0x5410, R79 ;  /* 0x0000541050507816 */ /* 0x000fe4000000004f */
[--C-:B------:R-:W-:Y:S01]  /*2d10*/  PRMT R44, R110, 0x5410, R138.reuse ;  /* 0x000054106e2c7816 */ /* 0x100fe2000000008a */
[----:B------:R-:W-:Y:S01]  /*2d20*/  HFMA2 R77, R77, R54, R69 ;  /* 0x000000364d4d7231 */ /* 0x000fe20000000045 */
[----:B------:R-:W-:-:S02]  /*2d30*/  PRMT R45, R112, 0x7610, R138 ;  /* 0x00007610702d7816 */ /* 0x000fc4000000008a */
[----:B------:R-:W-:Y:S02]  /*2d40*/  LOP3.LUT R42, R42, 0xffff, RZ, 0xc0, !PT ;  /* 0x0000ffff2a2a7812 */ /* 0x000fe400078ec0ff */
[----:B------:R-:W-:Y:S01]  /*2d50*/  LOP3.LUT R40, R40, 0xffff, RZ, 0xc0, !PT ;  /* 0x0000ffff28287812 */ /* 0x000fe200078ec0ff */
[----:B------:R-:W-:Y:S01]  /*2d60*/  HFMA2 R69, R44, R80, R45 ;  /* 0x000000502c457231 */ /* 0x000fe2000000002d */
[----:B------:R-:W-:Y:S01]  /*2d70*/  F2FP.F16.F32.PACK_AB R31, RZ, R31 ;  /* 0x0000001fff1f723e */ /* 0x000fe200000000ff */
[----:B------:R-:W-:Y:S01]  /*2d80*/  IMAD.WIDE.U32 R44, R42, 0x10000, RZ ;  /* 0x000100002a2c7825 */ /* 0x000fe200078e00ff */
[----:B------:R-:W-:Y:S02]  /*2d90*/  SHF.R.U32.HI R71, RZ, 0x10, R119 ;  /* 0x00000010ff477819 */ /* 0x000fe40000011677 */
[----:B------:R-:W-:Y:S01]  /*2da0*/  SHF.R.U32.HI R74, RZ, 0x10, R129 ;  /* 0x00000010ff4a7819 */ /* 0x000fe20000011681 */
[----:B------:R-:W-:Y:S01]  /*2db0*/  IMAD.WIDE.U32 R64, R40, 0x10000, RZ ;  /* 0x0001000028407825 */ /* 0x000fe200078e00ff */
[----:B------:R-:W-:-:S02]  /*2dc0*/  PRMT R46, R38, 0x7632, R46 ;  /* 0x00007632262e7816 */ /* 0x000fc4000000002e */
[----:B------:R-:W-:Y:S01]  /*2dd0*/  PRMT R47, R78, 0x7610, R47 ;  /* 0x000076104e2f7816 */ /* 0x000fe2000000002f */
[----:B------:R-:W-:Y:S01]  /*2de0*/  HFMA2 R31, R71.H0_H0, R31.H0_H0, R74.H0_H0 ;  /* 0x2000001f471f7231 */ /* 0x000fe2000004084a */
[----:B------:R-:W-:Y:S01]  /*2df0*/  LOP3.LUT R46, R46, 0xffff, RZ, 0xc0, !PT ;  /* 0x0000ffff2e2e7812 */ /* 0x000fe200078ec0ff */
[----:B------:R-:W-:Y:S01]  /*2e00*/  HFMA2 R74, R87.H0_H0, R34.H0_H0, R89.H0_H0 ;  /* 0x20000022574a7231 */ /* 0x000fe20000040859 */
[----:B------:R-:W-:Y:S02]  /*2e10*/  LOP3.LUT R40, R44, 0xffff, R135, 0xf8, !PT ;  /* 0x0000ffff2c287812 */ /* 0x000fe400078ef887 */
[----:B------:R-:W-:Y:S02]  /*2e20*/  F2FP.F16.F32.PACK_AB R144, RZ, R144 ;  /* 0x00000090ff90723e */ /* 0x000fe400000000ff */
[----:B------:R-:W-:Y:S01]  /*2e30*/  LOP3.LUT R42, R64, 0xffff, R67, 0xf8, !PT ;  /* 0x0000ffff402a7812 */ /* 0x000fe200078ef843 */
[----:B------:R-:W-:Y:S01]  /*2e40*/  IMAD.WIDE.U32 R66, R46, 0x10000, RZ ;  /* 0x000100002e427825 */ /* 0x000fe200078e00ff */
[----:B------:R-:W-:-:S03]  /*2e50*/  PRMT R44, R83, 0x7632, R44 ;  /* 0x00007632532c7816 */ /* 0x000fc6000000002c */
[----:B------:R-:W-:Y:S01]  /*2e60*/  HFMA2 R144, R91.H0_H0, R144.H0_H0, R93.H0_H0 ;  /* 0x200000905b907231 */ /* 0x000fe2000004085d */
[----:B------:R-:W-:Y:S02]  /*2e70*/  LOP3.LUT R64, R65, 0xffff, R47, 0xf8, !PT ;  /* 0x0000ffff41407812 */ /* 0x000fe400078ef82f */
[----:B------:R-:W-:Y:S02]  /*2e80*/  LOP3.LUT R65, R45, 0xffff, R81, 0xf8, !PT ;  /* 0x0000ffff2d417812 */ /* 0x000fe400078ef851 */
[----:B------:R-:W-:Y:S02]  /*2e90*/  PRMT R45, R38, 0x7610, R45 ;  /* 0x00007610262d7816 */ /* 0x000fe4000000002d */
[----:B------:R-:W-:Y:S02]  /*2ea0*/  PRMT R47, R74, 0x7610, R47 ;  /* 0x000076104a2f7816 */ /* 0x000fe4000000002f */
[----:B------:R-:W-:Y:S02]  /*2eb0*/  PRMT R46, R36, 0x7632, R46 ;  /* 0x00007632242e7816 */ /* 0x000fe4000000002e */
[----:B------:R-:W-:-:S02]  /*2ec0*/  LOP3.LUT R44, R44, 0xffff, RZ, 0xc0, !PT ;  /* 0x0000ffff2c2c7812 */ /* 0x000fc400078ec0ff */
[----:B------:R-:W-:Y:S02]  /*2ed0*/  PRMT R54, R82, 0x7632, R54 ;  /* 0x0000763252367816 */ /* 0x000fe40000000036 */
[----:B------:R-:W-:Y:S02]  /*2ee0*/  LOP3.LUT R38, R66, 0xffff, R45, 0xf8, !PT ;  /* 0x0000ffff42267812 */ /* 0x000fe400078ef82d */
[----:B------:R-:W-:Y:S02]  /*2ef0*/  LOP3.LUT R66, R67, 0xffff, R47, 0xf8, !PT ;  /* 0x0000ffff43427812 */ /* 0x000fe400078ef82f */
[----:B------:R-:W-:Y:S01]  /*2f00*/  LOP3.LUT R45, R46, 0xffff, RZ, 0xc0, !PT ;  /* 0x0000ffff2e2d7812 */ /* 0x000fe200078ec0ff */
[----:B------:R-:W-:Y:S01]  /*2f10*/  IMAD.WIDE.U32 R46, R44, 0x10000, RZ ;  /* 0x000100002c2e7825 */ /* 0x000fe200078e00ff */
[----:B------:R-:W-:Y:S02]  /*2f20*/  PRMT R67, R144, 0x7610, R67 ;  /* 0x0000761090437816 */ /* 0x000fe40000000043 */
[----:B------:R-:W-:Y:S01]  /*2f30*/  LOP3.LUT R54, R54, 0xffff, RZ, 0xc0, !PT ;  /* 0x0000ffff36367812 */ /* 0x000fe200078ec0ff */
[----:B------:R-:W-:Y:S01]  /*2f40*/  IMAD.WIDE.U32 R44, R45, 0x10000, RZ ;  /* 0x000100002d2c7825 */ /* 0x000fe200078e00ff */
[----:B------:R-:W-:-:S02]  /*2f50*/  PRMT R57, R56, 0x7610, R57 ;  /* 0x0000761038397816 */ /* 0x000fc40000000039 */
[----:B------:R-:W-:Y:S02]  /*2f60*/  PRMT R55, R36, 0x7610, R55 ;  /* 0x0000761024377816 */ /* 0x000fe40000000037 */
[----:B------:R-:W-:Y:S02]  /*2f70*/  PRMT R56, R70, 0x7632, R56 ;  /* 0x0000763246387816 */ /* 0x000fe40000000038 */
[----:B------:R-:W-:Y:S02]  /*2f80*/  F2FP.F16.F32.PACK_AB R146, RZ, R146 ;  /* 0x00000092ff92723e */ /* 0x000fe400000000ff */
[----:B------:R-:W-:Y:S02]  /*2f90*/  LOP3.LUT R36, R46, 0xffff, R83, 0xf8, !PT ;  /* 0x0000ffff2e247812 */ /* 0x000fe400078ef853 */
[----:B------:R-:W-:Y:S01]  /*2fa0*/  LOP3.LUT R67, R47, 0xffff, R67, 0xf8, !PT ;  /* 0x0000ffff2f437812 */ /* 0x000fe200078ef843 */
[----:B------:R-:W-:Y:S01]  /*2fb0*/  IMAD.WIDE.U32 R46, R54, 0x10000, RZ ;  /* 0x00010000362e7825 */ /* 0x000fe200078e00ff */
[----:B------:R-:W-:-:S03]  /*2fc0*/  PRMT R54, R77, 0x7632, R54 ;  /* 0x000076324d367816 */ /* 0x000fc60000000036 */
[----:B------:R-:W-:Y:S01]  /*2fd0*/  HFMA2 R48, R123.H0_H0, R146.H0_H0, R133.H0_H0 ;  /* 0x200000927b307231 */ /* 0x000fe20000040885 */
[----:B------:R-:W-:Y:S02]  /*2fe0*/  LOP3.LUT R56, R56, 0xffff, RZ, 0xc0, !PT ;  /* 0x0000ffff38387812 */ /* 0x000fe400078ec0ff */
[--C-:B------:R-:W-:Y:S02]  /*2ff0*/  LOP3.LUT R44, R44, 0xffff, R55.reuse, 0xf8, !PT ;  /* 0x0000ffff2c2c7812 */ /* 0x100fe400078ef837 */
[----:B------:R-:W-:Y:S02]  /*3000*/  PRMT R55, R82, 0x7610, R55 ;  /* 0x0000761052377816 */ /* 0x000fe40000000037 */
[----:B------:R-:W-:Y:S02]  /*3010*/  LOP3.LUT R54, R54, 0xffff, RZ, 0xc0, !PT ;  /* 0x0000ffff36367812 */ /* 0x000fe400078ec0ff */
[----:B------:R-:W-:Y:S01]  /*3020*/  LOP3.LUT R47, R47, 0xffff, R57, 0xf8, !PT ;  /* 0x0000ffff2f2f7812 */ /* 0x000fe200078ef839 */
[----:B------:R-:W-:Y:S01]  /*3030*/  IMAD.WIDE.U32 R56, R56, 0x10000, RZ ;  /* 0x0001000038387825 */ /* 0x000fe200078e00ff */
[----:B------:R-:W-:-:S02]  /*3040*/  PRMT R75, R73, 0x7632, R75 ;  /* 0x00007632494b7816 */ /* 0x000fc4000000004b */
[----:B------:R-:W-:Y:S01]  /*3050*/  LOP3.LUT R46, R46, 0xffff, R55, 0xf8, !PT ;  /* 0x0000ffff2e2e7812 */ /* 0x000fe200078ef837 */
[----:B------:R-:W-:Y:S01]  /*3060*/  IMAD.WIDE.U32 R54, R54, 0x10000, RZ ;  /* 0x0001000036367825 */ /* 0x000fe200078e00ff */
[----:B------:R-:W-:Y:S02]  /*3070*/  PRMT R76, R48, 0x7610, R76 ;  /* 0x00007610304c7816 */ /* 0x000fe4000000004c */
[----:B------:R-:W-:Y:S02]  /*3080*/  PRMT R74, R50, 0x7610, R74 ;  /* 0x00007610324a7816 */ /* 0x000fe4000000004a */
[----:B------:R-:W-:Y:S02]  /*3090*/  LOP3.LUT R75, R75, 0xffff, RZ, 0xc0, !PT ;  /* 0x0000ffff4b4b7812 */ /* 0x000fe400078ec0ff */
[----:B------:R-:W-:Y:S02]  /*30a0*/  LOP3.LUT R48, R56, 0xffff, R70, 0xf8, !PT ;  /* 0x0000ffff38307812 */ /* 0x000fe400078ef846 */
[----:B------:R-:W-:-:S02]  /*30b0*/  LOP3.LUT R70, R57, 0xffff, R76, 0xf8, !PT ;  /* 0x0000ffff39467812 */ /* 0x000fc400078ef84c */
[----:B------:R-:W-:Y:S02]  /*30c0*/  PRMT R57, R59, 0x7632, R57 ;  /* 0x000076323b397816 */ /* 0x000fe40000000039 */
[----:B------:R-:W-:Y:S02]  /*30d0*/  LOP3.LUT R50, R54, 0xffff, R77, 0xf8, !PT ;  /* 0x0000ffff36327812 */ /* 0x000fe400078ef84d */
[----:B------:R-:W-:Y:S01]  /*30e0*/  LOP3.LUT R74, R55, 0xffff, R74, 0xf8, !PT ;  /* 0x0000ffff374a7812 */ /* 0x000fe200078ef84a */
[----:B------:R-:W-:Y:S01]  /*30f0*/  IMAD.WIDE.U32 R54, R75, 0x10000, RZ ;  /* 0x000100004b367825 */ /* 0x000fe200078e00ff */
[----:B------:R-:W-:Y:S02]  /*3100*/  PRMT R56, R58, 0x7632, R56 ;  /* 0x000076323a387816 */ /* 0x000fe40000000038 */
[----:B------:R-:W-:Y:S02]  /*3110*/  PRMT R75, R73, 0x7610, R75 ;  /* 0x00007610494b7816 */ /* 0x000fe4000000004b */
[----:B------:R-:W-:-:S02]  /*3120*/  PRMT R73, R52, 0x7610, R73 ;  /* 0x0000761034497816 */ /* 0x000fc40000000049 */
[----:B------:R-:W-:Y:S02]  /*3130*/  LOP3.LUT R57, R57, 0xffff, RZ, 0xc0, !PT ;  /* 0x0000ffff39397812 */ /* 0x000fe400078ec0ff */
[----:B------:R-:W-:Y:S02]  /*3140*/  F2FP.F16.F32.PACK_AB R72, RZ, R139 ;  /* 0x0000008bff48723e */ /* 0x000fe400000000ff */
[----:B------:R-:W-:Y:S02]  /*3150*/  LOP3.LUT R56, R56, 0xffff, RZ, 0xc0, !PT ;  /* 0x0000ffff38387812 */ /* 0x000fe400078ec0ff */
[----:B------:R-:W-:Y:S01]  /*3160*/  LOP3.LUT R52, R54, 0xffff, R75, 0xf8, !PT ;  /* 0x0000ffff36347812 */ /* 0x000fe200078ef84b */
[----:B------:R-:W-:Y:S01]  /*3170*/  HFMA2 R72, R115.H0_H0, R72.H0_H0, R125.H0_H0 ;  /* 0x2000004873487231 */ /* 0x000fe2000004087d */
[----:B------:R-:W-:Y:S01]  /*3180*/  LOP3.LUT R73, R55, 0xffff, R73, 0xf8, !PT ;  /* 0x0000ffff37497812 */ /* 0x000fe200078ef849 */
[----:B------:R-:W-:Y:S01]  /*3190*/  IMAD.WIDE.U32 R54, R57, 0x10000, RZ ;  /* 0x0001000039367825 */ /* 0x000fe200078e00ff */
[----:B------:R-:W-:-:S02]  /*31a0*/  PRMT R75, R58, 0x7610, R75 ;  /* 0x000076103a4b7816 */ /* 0x000fc4000000004b */
[----:B------:R-:W-:Y:S01]  /*31b0*/  PRMT R76, R59, 0x7610, R76 ;  /* 0x000076103b4c7816 */ /* 0x000fe2000000004c */
[----:B------:R-:W-:Y:S01]  /*31c0*/  IMAD.WIDE.U32 R56, R56, 0x10000, RZ ;  /* 0x0001000038387825 */ /* 0x000fe200078e00ff */
[----:B------:R-:W-:Y:S02]  /*31d0*/  PRMT R59, R63, 0x7632, R59 ;  /* 0x000076323f3b7816 */ /* 0x000fe4000000003b */
[----:B------:R-:W-:Y:S02]  /*31e0*/  F2FP.F16.F32.PACK_AB R143, RZ, R143 ;  /* 0x0000008fff8f723e */ /* 0x000fe400000000ff */
[--C-:B------:R-:W-:Y:S02]  /*31f0*/  LOP3.LUT R57, R57, 0xffff, R72.reuse, 0xf8, !PT ;  /* 0x0000ffff39397812 */ /* 0x100fe400078ef848 */
[----:B------:R-:W-:Y:S01]  /*3200*/  PRMT R72, R69, 0x7632, R72 ;  /* 0x0000763245487816 */ /* 0x000fe20000000048 */
[----:B------:R-:W-:Y:S01]  /*3210*/  HFMA2 R41, R156.H1_H1, R143.H0_H0, R156.H0_H0 ;  /* 0x2000008f9c297231 */ /* 0x000fe20000040c9c */
[----:B------:R-:W-:-:S02]  /*3220*/  LOP3.LUT R56, R56, 0xffff, R75, 0xf8, !PT ;  /* 0x0000ffff38387812 */ /* 0x000fc400078ef84b */
[----:B------:R-:W-:Y:S02]  /*3230*/  PRMT R75, R63, 0x7610, R75 ;  /* 0x000076103f4b7816 */ /* 0x000fe4000000004b */
[----:B------:R-:W-:Y:S02]  /*3240*/  LOP3.LUT R63, R72, 0xffff, RZ, 0xc0, !PT ;  /* 0x0000ffff483f7812 */ /* 0x000fe400078ec0ff */
[----:B------:R-:W-:Y:S02]  /*3250*/  F2FP.F16.F32.PACK_AB R39, RZ, R39 ;  /* 0x00000027ff27723e */ /* 0x000fe400000000ff */
[----:B------:R-:W-:Y:S02]  /*3260*/  F2FP.F16.F32.PACK_AB R43, RZ, R43 ;  /* 0x0000002bff2b723e */ /* 0x000fe400000000ff */
[--C-:B------:R-:W-:Y:S01]  /*3270*/  LOP3.LUT R54, R54, 0xffff, R76.reuse, 0xf8, !PT ;  /* 0x0000ffff36367812 */ /* 0x100fe200078ef84c */
[----:B------:R-:W-:Y:S01]  /*3280*/  HFMA2 R39, R155.H1_H1, R39.H0_H0, R155.H0_H0 ;  /* 0x200000279b277231 */ /* 0x000fe20000040c9b */
[C---:B------:R-:W-:Y:S01]  /*3290*/  PRMT R76, R62.reuse, 0x7632, R76 ;  /* 0x000076323e4c7816 */ /* 0x040fe2000000004c */
[----:B------:R-:W-:Y:S01]  /*32a0*/  HFMA2 R43, R154.H1_H1, R43.H0_H0, R154.H0_H0 ;  /* 0x2000002b9a2b7231 */ /* 0x000fe20000040c9a */
[----:B------:R-:W-:Y:S01]  /*32b0*/  PRMT R72, R62, 0x7610, R72 ;  /* 0x000076103e487816 */ /* 0x000fe20000000048 */
[----:B------:R-:W-:Y:S01]  /*32c0*/  IMAD.WIDE.U32 R62, R63, 0x10000, RZ ;  /* 0x000100003f3e7825 */ /* 0x000fe200078e00ff */
[----:B------:R-:W-:-:S02]  /*32d0*/  F2FP.F16.F32.PACK_AB R145, RZ, R145 ;  /* 0x00000091ff91723e */ /* 0x000fc400000000ff */
[----:B------:R-:W-:Y:S02]  /*32e0*/  SHF.L.U32 R37, R37, 0x10, RZ ;  /* 0x0000001025257819 */ /* 0x000fe400000006ff */
[----:B------:R-:W-:Y:S01]  /*32f0*/  LOP3.LUT R63, R63, 0xffff, R68, 0xf8, !PT ;  /* 0x0000ffff3f3f7812 */ /* 0x000fe200078ef844 */
[----:B------:R-:W-:Y:S01]  /*3300*/  HFMA2 R145, R95.H0_H0, R145.H0_H0, R97.H0_H0 ;  /* 0x200000915f917231 */ /* 0x000fe20000040861 */
[----:B------:R-:W-:Y:S02]  /*3310*/  SHF.L.U32 R41, R41, 0x10, RZ ;  /* 0x0000001029297819 */ /* 0x000fe400000006ff */
[----:B------:R-:W-:Y:S02]  /*3320*/  SHF.L.U32 R39, R39, 0x10, RZ ;  /* 0x0000001027277819 */ /* 0x000fe400000006ff */
[----:B------:R-:W-:Y:S02]  /*3330*/  SHF.L.U32 R68, R43, 0x10, RZ ;  /* 0x000000102b447819 */ /* 0x000fe400000006ff */
[----:B------:R-:W-:-:S02]  /*3340*/  LOP3.LUT R43, R64, R37, RZ, 0xfc, !PT ;  /* 0x00000025402b7212 */ /* 0x000fc400078efcff */
[----:B------:R-:W-:Y:S02]  /*3350*/  LOP3.LUT R41, R65, R41, RZ, 0xfc, !PT ;  /* 0x0000002941297212 */ /* 0x000fe400078efcff */
[----:B------:R-:W-:Y:S01]  /*3360*/  LOP3.LUT R39, R66, R39, RZ, 0xfc, !PT ;  /* 0x0000002742277212 */ /* 0x000fe200078efcff */
[----:B------:R-:W0:Y:S01]  /*3370*/  @P0 LDC.64 R64, c[0x0][0x3a0] ;  /* 0x0000e800ff400b82 */ /* 0x000e220000000a00 */
[----:B------:R-:W-:Y:S02]  /*3380*/  LOP3.LUT R37, R67, R68, RZ, 0xfc, !PT ;  /* 0x0000004443257212 */ /* 0x000fe400078efcff */
[----:B------:R-:W-:Y:S02]  /*3390*/  SHF.L.U32 R68, R53, 0x10, RZ ;  /* 0x0000001035447819 */ /* 0x000fe400000006ff */
[----:B------:R-:W-:Y:S02]  /*33a0*/  F2FP.F16.F32.PACK_AB R61, RZ, R61 ;  /* 0x0000003dff3d723e */ /* 0x000fe400000000ff */
[----:B------:R-:W-:Y:S01]  /*33b0*/  LOP3.LUT R45, R45, 0xffff, R145, 0xf8, !PT ;  /* 0x0000ffff2d2d7812 */ /* 0x000fe200078ef891 */
[----:B------:R-:W2:Y:S01]  /*33c0*/  @P0 LDC.64 R66, c[0x0][0x3a8] ;  /* 0x0000ea00ff420b82 */ /* 0x000ea20000000a00 */
[----:B------:R-:W-:Y:S01]  /*33d0*/  F2FP.F16.F32.PACK_AB R136, RZ, R136 ;  /* 0x00000088ff88723e */ /* 0x000fe200000000ff */
[----:B------:R-:W-:Y:S01]  /*33e0*/  HFMA2 R71, R117.H0_H0, R61.H0_H0, R127.H0_H0 ;  /* 0x2000003d75477231 */ /* 0x000fe2000004087f */
[----:B------:R-:W-:-:S02]  /*33f0*/  LOP3.LUT R62, R62, 0xffff, R69, 0xf8, !PT ;  /* 0x0000ffff3e3e7812 */ /* 0x000fc400078ef845 */
[----:B------:R-:W-:Y:S01]  /*3400*/  LOP3.LUT R45, R45, R68, RZ, 0xfc, !PT ;  /* 0x000000442d2d7212 */ /* 0x000fe200078efcff */
[----:B------:R-:W-:Y:S01]  /*3410*/  HFMA2 R61, R103.H0_H0, R136.H0_H0, R105.H0_H0 ;  /* 0x20000088673d7231 */ /* 0x000fe20000040869 */
[----:B------:R-:W-:Y:S01]  /*3420*/  LOP3.LUT R58, R59, 0xffff, RZ, 0xc0, !PT ;  /* 0x0000ffff3b3a7812 */ /* 0x000fe200078ec0ff */
[----:B------:R-:W3:Y:S01]  /*3430*/  LDC.64 R68, c[0x0][0x398] ;  /* 0x0000e600ff447b82 */ /* 0x000ee20000000a00 */
[--C-:B------:R-:W-:Y:S02]  /*3440*/  LOP3.LUT R55, R55, 0xffff, R71.reuse, 0xf8, !PT ;  /* 0x0000ffff37377812 */ /* 0x100fe400078ef847 */
[----:B------:R-:W-:Y:S01]  /*3450*/  PRMT R71, R61, 0x7610, R71 ;  /* 0x000076103d477816 */ /* 0x000fe20000000047 */
[----:B------:R-:W-:Y:S01]  /*3460*/  IMAD.WIDE.U32 R58, R58, 0x10000, RZ ;  /* 0x000100003a3a7825 */ /* 0x000fe200078e00ff */
[----:B------:R-:W-:Y:S02]  /*3470*/  LOP3.LUT R61, R76, 0xffff, RZ, 0xc0, !PT ;  /* 0x0000ffff4c3d7812 */ /* 0x000fe400078ec0ff */
[----:B------:R-:W-:Y:S01]  /*3480*/  F2FP.F16.F32.PACK_AB R51, RZ, R51 ;  /* 0x00000033ff33723e */ /* 0x000fe200000000ff */
[----:B0-----:R-:W-:Y:S01]  /*3490*/  @P0 IMAD.WIDE R64, R2, 0x4, R64 ;  /* 0x0000000402400825 */ /* 0x001fe200078e0240 */
[----:B------:R-:W-:-:S02]  /*34a0*/  F2FP.F16.F32.PACK_AB R49, RZ, R49 ;  /* 0x00000031ff31723e */ /* 0x000fc400000000ff */
[----:B------:R-:W-:Y:S01]  /*34b0*/  SHF.R.U32.HI R139, RZ, 0x10, R123 ;  /* 0x00000010ff8b7819 */ /* 0x000fe2000001167b */
[----:B------:R-:W-:Y:S01]  /*34c0*/  HFMA2 R51, R152.H1_H1, R51.H0_H0, R152.H0_H0 ;  /* 0x2000003398337231 */ /* 0x000fe20000040c98 */
[----:B------:R-:W-:Y:S01]  /*34d0*/  SHF.R.U32.HI R140, RZ, 0x10, R133 ;  /* 0x00000010ff8c7819 */ /* 0x000fe20000011685 */
[----:B------:R3:W-:Y:S01]  /*34e0*/  @P0 STG.E desc[UR4][R64.64], R134 ;  /* 0x0000008640000986 */ /* 0x0007e2000c101904 */
[----:B------:R-:W-:Y:S01]  /*34f0*/  LOP3.LUT R59, R59, 0xffff, R71, 0xf8, !PT ;  /* 0x0000ffff3b3b7812 */ /* 0x000fe200078ef847 */
[----:B--2---:R-:W-:Y:S01]  /*3500*/  @P0 IMAD.WIDE R66, R2, 0x4, R66 ;  /* 0x0000000402420825 */ /* 0x004fe200078e0242 */
[----:B------:R-:W-:-:S03]  /*3510*/  PRMT R71, R60, 0x7610, R71 ;  /* 0x000076103c477816 */ /* 0x000fc60000000047 */
[----:B------:R-:W-:Y:S01]  /*3520*/  HFMA2 R49, R139.H0_H0, R49.H0_H0, R140.H0_H0 ;  /* 0x200000318b317231 */ /* 0x000fe2000004088c */
[----:B------:R-:W-:Y:S01]  /*3530*/  F2FP.F16.F32.PACK_AB R137, RZ, R137 ;  /* 0x00000089ff89723e */ /* 0x000fe200000000ff */
[----:B------:R-:W-:Y:S01]  /*3540*/  IMAD.WIDE.U32 R60, R61, 0x10000, RZ ;  /* 0x000100003d3c7825 */ /* 0x000fe200078e00ff */
[----:B------:R-:W-:Y:S01]  /*3550*/  SHF.L.U32 R32, R32, 0x10, RZ ;  /* 0x0000001020207819 */ /* 0x000fe200000006ff */
[----:B------:R0:W-:Y:S01]  /*3560*/  @P0 STG.E desc[UR4][R66.64], R28 ;  /* 0x0000001c42000986 */ /* 0x0001e2000c101904 */
[----:B------:R-:W-:Y:S01]  /*3570*/  SHF.L.U32 R49, R49, 0x10, RZ ;  /* 0x0000001031317819 */ /* 0x000fe200000006ff */
[----:B------:R-:W-:Y:S01]  /*3580*/  HFMA2 R34, R150.H1_H1, R137.H0_H0, R150.H0_H0 ;  /* 0x2000008996227231 */ /* 0x000fe20000040c96 */
[----:B------:R-:W-:Y:S01]  /*3590*/  LOP3.LUT R60, R60, 0xffff, R72, 0xf8, !PT ;  /* 0x0000ffff3c3c7812 */ /* 0x000fe200078ef848 */
[--C-:B---3--:R-:W-:Y:S01]  /*35a0*/  IMAD.WIDE.U32 R64, R7, 0x8, R68.reuse ;  /* 0x0000000807407825 */ /* 0x108fe200078e0044 */
[----:B------:R-:W-:Y:S02]  /*35b0*/  SHF.L.U32 R72, R51, 0x10, RZ ;  /* 0x0000001033487819 */ /* 0x000fe400000006ff */
[----:B------:R-:W-:Y:S01]  /*35c0*/  SHF.L.U32 R30, R30, 0x10, RZ ;  /* 0x000000101e1e7819 */ /* 0x000fe200000006ff */
[----:B------:R-:W-:Y:S01]  /*35d0*/  IMAD.WIDE.U32 R6, R6, 0x8, R68 ;  /* 0x0000000806067825 */ /* 0x000fe200078e0044 */
[----:B------:R-:W-:-:S02]  /*35e0*/  LOP3.LUT R57, R57, R32, RZ, 0xfc, !PT ;  /* 0x0000002039397212 */ /* 0x000fc400078efcff */
[----:B------:R-:W-:Y:S01]  /*35f0*/  LOP3.LUT R47, R47, R72, RZ, 0xfc, !PT ;  /* 0x000000482f2f7212 */ /* 0x000fe200078efcff */
[--C-:B0-----:R-:W-:Y:S01]  /*3600*/  IMAD.WIDE.U32 R66, R5, 0x8, R68.reuse ;  /* 0x0000000805427825 */ /* 0x101fe200078e0044 */
[----:B------:R-:W-:Y:S02]  /*3610*/  SHF.L.U32 R33, R33, 0x10, RZ ;  /* 0x0000001021217819 */ /* 0x000fe400000006ff */
[----:B------:R-:W-:Y:S01]  /*3620*/  SHF.L.U32 R32, R35, 0x10, RZ ;  /* 0x0000001023207819 */ /* 0x000fe200000006ff */
[--C-:B------:R-:W-:Y:S01]  /*3630*/  IMAD.WIDE.U32 R4, R4, 0x8, R68.reuse ;  /* 0x0000000804047825 */ /* 0x100fe200078e0044 */
[----:B------:R-:W-:Y:S02]  /*3640*/  LOP3.LUT R49, R70, R49, RZ, 0xfc, !PT ;  /* 0x0000003146317212 */ /* 0x000fe400078efcff */
[----:B------:R-:W-:Y:S01]  /*3650*/  SHF.L.U32 R72, R29, 0x10, RZ ;  /* 0x000000101d487819 */ /* 0x000fe200000006ff */
[----:B------:R-:W-:Y:S01]  /*3660*/  IMAD.WIDE.U32 R28, R15, 0x8, R68 ;  /* 0x000000080f1c7825 */ /* 0x000fe200078e0044 */
[----:B------:R-:W-:-:S02]  /*3670*/  LOP3.LUT R61, R61, 0xffff, R71, 0xf8, !PT ;  /* 0x0000ffff3d3d7812 */ /* 0x000fc400078ef847 */
[----:B------:R-:W-:Y:S01]  /*3680*/  SHF.L.U32 R70, R31, 0x10, RZ ;  /* 0x000000101f467819 */ /* 0x000fe200000006ff */
        /* <DEDUP_REMOVED lines=20> */
[----:B-1----:R-:W-:Y:S01]  /*37d0*/  ISETP.GE.AND P2, PT, R2, UR6, PT ;  /* 0x0000000602007c0c */ /* 0x002fe2000bf46270 */
        /* <DEDUP_REMOVED lines=13> */
.L_x_407:
        /* <DEDUP_REMOVED lines=13> */
.L_x_1054:


//--------------------- .text._ZN10layer_norm13ln_fwd_kernelINS_13Kernel_traitsI6__halfS2_S2_fjLj14336ELj2ELj1ELj4ELj16ENS_18Kernel_traits_baseILj14336ES2_S2_S2_fjLj128EEEEEEEvNS_9FwdParamsE --------------------------
	.section	.text._ZN10layer_norm13ln_fwd_kernelINS_13Kernel_traitsI6__halfS2_S2_fjLj14336ELj2ELj1ELj4ELj16ENS_18Kernel_traits_baseILj14336ES2_S2_S2_fjLj128EEEEEEEvNS_9FwdParamsE,"ax",@progbits
	.align	128
        .global         _ZN10layer_norm13ln_fwd_kernelINS_13Kernel_traitsI6__halfS2_S2_fjLj14336ELj2ELj1ELj4ELj16ENS_18Kernel_traits_baseILj14336ES2_S2_S2_fjLj128EEEEEEEvNS_9FwdParamsE
        .type           _ZN10layer_norm13ln_fwd_kernelINS_13Kernel_traitsI6__halfS2_S2_fjLj14336ELj2ELj1ELj4ELj16ENS_18Kernel_traits_baseILj14336ES2_S2_S2_fjLj128EEEEEEEvNS_9FwdParamsE,@function
        .size           _ZN10layer_norm13ln_fwd_kernelINS_13Kernel_traitsI6__halfS2_S2_fjLj14336ELj2ELj1ELj4ELj16ENS_18Kernel_traits_baseILj14336ES2_S2_S2_fjLj128EEEEEEEvNS_9FwdParamsE,(.L_x_1055 - _ZN10layer_norm13ln_fwd_kernelINS_13Kernel_traitsI6__halfS2_S2_fjLj14336ELj2ELj1ELj4ELj16ENS_18Kernel_traits_baseILj14336ES2_S2_S2_fjLj128EEEEEEEvNS_9FwdParamsE)
        .other          _ZN10layer_norm13ln_fwd_kernelINS_13Kernel_traitsI6__halfS2_S2_fjLj14336ELj2ELj1ELj4ELj16ENS_18Kernel_traits_baseILj14336ES2_S2_S2_fjLj128EEEEEEEvNS_9FwdParamsE,@"STO_CUDA_ENTRY STV_DEFAULT"
_ZN10layer_norm13ln_fwd_kernelINS_13Kernel_traitsI6__halfS2_S2_fjLj14336ELj2ELj1ELj4ELj16ENS_18Kernel_traits_baseILj14336ES2_S2_S2_fjLj128EEEEEEEvNS_9FwdParamsE:
.text._ZN10layer_norm13ln_fwd_kernelINS_13Kernel_traitsI6__halfS2_S2_fjLj14336ELj2ELj1ELj4ELj16ENS_18Kernel_traits_baseILj14336ES2_S2_S2_fjLj128EEEEEEEvNS_9FwdParamsE:
        /* <DEDUP_REMOVED lines=34> */
.L_x_414:
        /* <DEDUP_REMOVED lines=29> */
[--C-:B--2---:R-:W-:Y:S02]  /*03f0*/  HADD2.F32 R101, -RZ, R104.reuse.H0_H0 ;  /* 0x20000068ff657230 */ /* 0x104fe40000004100 */
[----:B------:R-:W-:Y:S02]  /*0400*/  HADD2.F32 R99, -RZ, R104.H1_H1 ;  /* 0x30000068ff637230 */ /* 0x000fe40000004100 */
[--C-:B------:R-:W-:Y:S02]  /*0410*/  HADD2.F32 R97, -RZ, R105.reuse.H0_H0 ;  /* 0x20000069ff617230 */ /* 0x100fe40000004100 */
[----:B------:R-:W-:Y:S01]  /*0420*/  FADD.FTZ R0, RZ, R101 ;  /* 0x00000065ff007221 */ /* 0x000fe20000010000 */
[----:B------:R-:W-:-:S02]  /*0430*/  HADD2.F32 R95, -RZ, R105.H1_H1 ;  /* 0x30000069ff5f7230 */ /* 0x000fc40000004100 */
[--C-:B------:R-:W-:Y:S02]  /*0440*/  HADD2.F32 R93, -RZ, R106.reuse.H0_H0 ;  /* 0x2000006aff5d7230 */ /* 0x100fe40000004100 */
[----:B------:R-:W-:Y:S01]  /*0450*/  FADD.FTZ R0, R99, R0 ;  /* 0x0000000063007221 */ /* 0x000fe20000010000 */
[----:B------:R-:W-:Y:S02]  /*0460*/  HADD2.F32 R91, -RZ, R106.H1_H1 ;  /* 0x3000006aff5b7230 */ /* 0x000fe40000004100 */
[--C-:B------:R-:W-:Y:S02]  /*0470*/  HADD2.F32 R89, -RZ, R107.reuse.H0_H0 ;  /* 0x2000006bff597230 */ /* 0x100fe40000004100 */
[----:B------:R-:W-:Y:S01]  /*0480*/  FADD.FTZ R0, R97, R0 ;  /* 0x0000000061007221 */ /* 0x000fe20000010000 */
[----:B------:R-:W-:Y:S02]  /*0490*/  HADD2.F32 R87, -RZ, R107.H1_H1 ;  /* 0x3000006bff577230 */ /* 0x000fe40000004100 */
[----:B---3--:R-:W-:-:S02]  /*04a0*/  HADD2.F32 R85, -RZ, R60.H0_H0 ;  /* 0x2000003cff557230 */ /* 0x008fc40000004100 */
        /* <DEDUP_REMOVED lines=11> */
[--C-:B----4-:R-:W-:Y:S02]  /*0560*/  HADD2.F32 R117, -RZ, R64.reuse.H0_H0 ;  /* 0x20000040ff757230 */ /* 0x110fe40000004100 */
        /* <DEDUP_REMOVED lines=31> */
[----:B------:R-:W-:Y:S01]  /*0760*/  HADD2.F32 R151, -RZ, R74.H1_H1 ;  /* 0x3000004aff977230 */ /* 0x000fe20000004100 */
[----:B------:R-:W-:Y:S01]  /*0770*/  MOV R74, RZ ;  /* 0x000000ff004a7202 */ /* 0x000fe20000000f00 */
        /* <DEDUP_REMOVED lines=201> */
.L_x_409:
[----:B------:R-:W-:Y:S05]  /*1410*/  BSYNC.RECONVERGENT B0 ;  /* 0x0000000000007941 */ /* 0x000fea0003800200 */
.L_x_408:
        /* <DEDUP_REMOVED lines=13> */
.L_x_411:
[----:B------:R-:W-:Y:S05]  /*14f0*/  BSYNC.RECONVERGENT B0 ;  /* 0x0000000000007941 */ /* 0x000fea0003800200 */
.L_x_410:
        /* <DEDUP_REMOVED lines=67> */
.L_x_413:
[----:B0-----:R-:W-:Y:S02]  /*1930*/  MOV R2, R60 ;  /* 0x0000003c00027202 */ /* 0x001fe40000000f00 */
[----:B------:R-:W-:-:S05]  /*1940*/  MOV R3, R61 ;  /* 0x0000003d00037202 */ /* 0x000fca0000000f00 */
[----:B------:R-:W2:Y:S04]  /*1950*/  LDG.E.STRONG.GPU R2, desc[UR4][R2.64] ;  /* 0x0000000402027981 */ /* 0x000ea8000c1ef900 */
[----:B--2---:R-:W-:Y:S01]  /*1960*/  CCTL.IVALL ;  /* 0x00000000ff00798f */ /* 0x004fe20002000000 */
[----:B------:R-:W-:Y:S05]  /*1970*/  YIELD ;  /* 0x0000000000007946 */ /* 0x000fea0003800000 */
[----:B------:R-:W-:-:S13]  /*1980*/  ISETP.NE.AND P3, PT, R2, R76, PT ;  /* 0x0000004c0200720c */ /* 0x000fda0003f65270 */
[----:B------:R-:W-:Y:S05]  /*1990*/  @P3 BRA `(.L_x_413) ;  /* 0xfffffffc00e43947 */ /* 0x000fea000383ffff */
.L_x_412:
        /* <DEDUP_REMOVED lines=122> */
[----:B---3--:R-:W-:Y:S01]  /*2140*/  F2FP.F16.F32.PACK_AB R3, RZ, R97 ;  /* 0x00000061ff03723e */ /* 0x008fe200000000ff */
[--C-:B------:R-:W-:Y:S01]  /*2150*/  FADD.FTZ R68, R68, -R72.reuse ;  /* 0x8000004844447221 */ /* 0x100fe20000010000 */
[----:B------:R-:W-:Y:S01]  /*2160*/  F2FP.F16.F32.PACK_AB R64, RZ, R95 ;  /* 0x0000005fff40723e */ /* 0x000fe200000000ff */
[--C-:B------:R-:W-:Y:S01]  /*2170*/  FADD.FTZ R82, R82, -R72.reuse ;  /* 0x8000004852527221 */ /* 0x100fe20000010000 */
        /* <DEDUP_REMOVED lines=58> */
[----:B-----5:R-:W-:Y:S01]  /*2520*/  HFMA2 R64, R32, R101, R4 ;  /* 0x0000006520407231 */ /* 0x020fe20000000004 */
        /* <DEDUP_REMOVED lines=100> */
[----:B--2---:R-:W-:-:S02]  /*2b70*/  ISETP.GE.AND P2, PT, R103, UR6, PT ;  /* 0x0000000667007c0c */ /* 0x004fc4000bf46270 */
[----:B------:R1:W-:Y:S04]  /*2b80*/  STG.E.128 desc[UR4][R88.64], R72 ;  /* 0x0000004858007986 */ /* 0x0003e8000c101d04 */
[----:B------:R1:W-:Y:S04]  /*2b90*/  STG.E.128 desc[UR4][R86.64], R76 ;  /* 0x0000004c56007986 */ /* 0x0003e8000c101d04 */
[----:B------:R1:W-:Y:S03]  /*2ba0*/  STG.E.128 desc[UR4][R62.64], R80 ;  /* 0x000000503e007986 */ /* 0x0003e6000c101d04 */
[----:B------:R-:W-:Y:S05]  /*2bb0*/  @!P2 BRA `(.L_x_414) ;  /* 0xffffffd40098a947 */ /* 0x000fea000383ffff */
[----:B------:R-:W-:Y:S05]  /*2bc0*/  EXIT ;  /* 0x000000000000794d */ /* 0x000fea0003800000 */
.L_x_415:
        /* <DEDUP_REMOVED lines=11> */
.L_x_1055:


//--------------------- .text._ZN10layer_norm13ln_fwd_kernelINS_13Kernel_traitsIffffjLj14336ELj2ELj1ELj4ELj16ENS_18Kernel_traits_baseILj14336EffffjLj128EEEEEEEvNS_9FwdParamsE --------------------------
	.section	.text._ZN10layer_norm13ln_fwd_kernelINS_13Kernel_traitsIffffjLj14336ELj2ELj1ELj4ELj16ENS_18Kernel_traits_baseILj14336EffffjLj128EEEEEEEvNS_9FwdParamsE,"ax",@progbits
	.align	128
        .global         _ZN10layer_norm13ln_fwd_kernelINS_13Kernel_traitsIffffjLj14336ELj2ELj1ELj4ELj16ENS_18Kernel_traits_baseILj14336EffffjLj128EEEEEEEvNS_9FwdParamsE
        .type           _ZN10layer_norm13ln_fwd_kernelINS_13Kernel_traitsIffffjLj14336ELj2ELj1ELj4ELj16ENS_18Kernel_traits_baseILj14336EffffjLj128EEEEEEEvNS_9FwdParamsE,@function
        .size           _ZN10layer_norm13ln_fwd_kernelINS_13Kernel_traitsIffffjLj14336ELj2ELj1ELj4ELj16ENS_18Kernel_traits_baseILj14336EffffjLj128EEEEEEEvNS_9FwdParamsE,(.L_x_1056 - _ZN10layer_norm13ln_fwd_kernelINS_13Kernel_traitsIffffjLj14336ELj2ELj1ELj4ELj16ENS_18Kernel_traits_baseILj14336EffffjLj128EEEEEEEvNS_9FwdParamsE)
        .other          _ZN10layer_norm13ln_fwd_kernelINS_13Kernel_traitsIffffjLj14336ELj2ELj1ELj4ELj16ENS_18Kernel_traits_baseILj14336EffffjLj128EEEEEEEvNS_9FwdParamsE,@"STO_CUDA_ENTRY STV_DEFAULT"
_ZN10layer_norm13ln_fwd_kernelINS_13Kernel_traitsIffffjLj14336ELj2ELj1ELj4ELj16ENS_18Kernel_traits_baseILj14336EffffjLj128EEEEEEEvNS_9FwdParamsE:
.text._ZN10layer_norm13ln_fwd_kernelINS_13Kernel_traitsIffffjLj14336ELj2ELj1ELj4ELj16ENS_18Kernel_traits_baseILj14336EffffjLj128EEEEEEEvNS_9FwdParamsE:
        /* <DEDUP_REMOVED lines=48> */
.L_x_422:
[----:B0--3--:R-:W0:Y:S01]  /*0300*/  S2R R119, SR_CTAID.X ;  /* 0x0000000000777919 */ /* 0x009e220000002500 */
        /* <DEDUP_REMOVED lines=42> */
[----:B0-----:R-:W-:-:S06]  /*05b0*/  IMAD.WIDE.U32 R120, R118, 0x10, R122 ;  /* 0x0000001076787825 */ /* 0x001fcc00078e007a */
        /* <DEDUP_REMOVED lines=206> */
.L_x_417:
[----:B------:R-:W-:Y:S05]  /*12a0*/  BSYNC.RECONVERGENT B0 ;  /* 0x0000000000007941 */ /* 0x000fea0003800200 */
.L_x_416:
        /* <DEDUP_REMOVED lines=13> */
.L_x_419:
[----:B------:R-:W-:Y:S05]  /*1380*/  BSYNC.RECONVERGENT B0 ;  /* 0x0000000000007941 */ /* 0x000fea0003800200 */
.L_x_418:
        /* <DEDUP_REMOVED lines=25> */
[----:B------:R-:W-:-:S03]  /*1520*/  FFMA.FTZ R209, R146, R205, R209 ;  /* 0x000000cd92d17223 */ /* 0x000fc600000100d1 */
[----:B------:R-:W-:Y:S01]  /*1530*/  FMUL.FTZ R148, R146, R201 ;  /* 0x000000c992947220 */ /* 0x000fe20000410000 */
[----:B---3--:R-:W-:Y:S01]  /*1540*/  FADD.FTZ R201, R203, R0 ;  /* 0x00000000cbc97221 */ /* 0x008fe20000010000 */
[----:B-1----:R-:W-:Y:S02]  /*1550*/  FMUL.FTZ R200, R144, R209 ;  /* 0x000000d190c87220 */ /* 0x002fe40000410000 */
[----:B------:R-:W-:-:S04]  /*1560*/  FMUL.FTZ R148, R207, R148 ;  /* 0x00000094cf947220 */ /* 0x000fc80000410000 */
[----:B------:R-:W-:Y:S01]  /*1570*/  FFMA.FTZ R201, R144, R148, R201 ;  /* 0x0000009490c97223 */ /* 0x000fe200000100c9 */
[----:B------:R-:W1:Y:S01]  /*1580*/  SHFL.IDX PT, R200, R200, RZ, 0x1f ;  /* 0x00001fffc8c87589 */ /* 0x000e6200000e0000 */
[----:B0-----:R-:W-:-:S04]  /*1590*/  SHF.L.U32 R144, R117, 0x1, RZ ;  /* 0x0000000175907819 */ /* 0x001fc800000006ff */
[----:B------:R-:W0:Y:S01]  /*15a0*/  SHFL.IDX PT, R201, R201, RZ, 0x1f ;  /* 0x00001fffc9c97589 */ /* 0x000e2200000e0000 */
        /* <DEDUP_REMOVED lines=15> */
[C---:B--2---:R-:W-:Y:S02]  /*16a0*/  LEA R205, P3, R203.reuse, R206, 0x3 ;  /* 0x000000cecbcd7211 */ /* 0x044fe400078618ff */
[----:B------:R-:W-:Y:S02]  /*16b0*/  LOP3.LUT R0, R0, 0x8, RZ, 0xc0, !PT ;  /* 0x0000000800007812 */ /* 0x000fe400078ec0ff */
[----:B------:R-:W-:Y:S01]  /*16c0*/  LEA.HI.X R150, R203, R207, R150, 0x3, P3 ;  /* 0x000000cfcb967211 */ /* 0x000fe200018f1c96 */
[----:B------:R-:W-:Y:S01]  /*16d0*/  HFMA2 R207, -RZ, RZ, 0, 5.9604644775390625e-08 ;  /* 0x00000001ffcf7431 */ /* 0x000fe200000001ff */
[----:B------:R-:W-:Y:S02]  /*16e0*/  LEA.HI.X.SX32 R203, R146, RZ, 0x1, P4 ;  /* 0x000000ff92cb7211 */ /* 0x000fe400020f0eff */
[----:B---3--:R-:W-:Y:S02]  /*16f0*/  LEA R204, P5, R148, UR6, 0x2 ;  /* 0x0000000694cc7c11 */ /* 0x008fe4000f8a10ff */
[----:B------:R-:W-:-:S02]  /*1700*/  IADD3 R202, P4, PT, R0, R205, RZ ;  /* 0x000000cd00ca7210 */ /* 0x000fc40007f9e0ff */
[----:B------:R-:W-:Y:S02]  /*1710*/  ISETP.GT.U32.AND P3, PT, R3, 0x1, PT ;  /* 0x000000010300780c */ /* 0x000fe40003f64070 */
        /* <DEDUP_REMOVED lines=10> */
.L_x_421:
[----:B0-----:R-:W-:Y:S02]  /*17c0*/  MOV R200, R204 ;  /* 0x000000cc00c87202 */ /* 0x001fe40000000f00 */
[----:B------:R-:W-:-:S05]  /*17d0*/  MOV R201, R205 ;  /* 0x000000cd00c97202 */ /* 0x000fca0000000f00 */
[----:B------:R-:W2:Y:S04]  /*17e0*/  LDG.E.STRONG.GPU R200, desc[UR4][R200.64] ;  /* 0x00000004c8c87981 */ /* 0x000ea8000c1ef900 */
[----:B--2---:R-:W-:Y:S01]  /*17f0*/  CCTL.IVALL ;  /* 0x00000000ff00798f */ /* 0x004fe20002000000 */
[----:B------:R-:W-:Y:S05]  /*1800*/  YIELD ;  /* 0x0000000000007946 */ /* 0x000fea0003800000 */
[----:B------:R-:W-:-:S13]  /*1810*/  ISETP.NE.AND P3, PT, R200, R209, PT ;  /* 0x000000d1c800720c */ /* 0x000fda0003f65270 */
[----:B------:R-:W-:Y:S05]  /*1820*/  @P3 BRA `(.L_x_421) ;  /* 0xfffffffc00e43947 */ /* 0x000fea000383ffff */
.L_x_420:
[----:B------:R-:W-:Y:S05]  /*1830*/  WARPSYNC.ALL ;  /* 0x0000000000007948 */ /* 0x000fea0003800000 */
[----:B------:R-:W2:Y:S01]  /*1840*/  @!P2 LDC.64 R202, c[0x0][0x3c0] ;  /* 0x0000f000ffcaab82 */ /* 0x000ea20000000a00 */
[----:B------:R-:W-:Y:S01]  /*1850*/  @!P2 LOP3.LUT R0, R3, 0x1, RZ, 0xc0, !PT ;  /* 0x000000010300a812 */ /* 0x000fe200078ec0ff */
[----:B------:R-:W3:Y:S03]  /*1860*/  LDCU UR6, c[0x0][0x384] ;  /* 0x00007080ff0677ac */ /* 0x000ee60008000800 */
[----:B0-----:R-:W-:-:S02]  /*1870*/  @!P2 IADD3 R201, PT, PT, -R0, RZ, RZ ;  /* 0x000000ff00c9a210 */ /* 0x001fc40007ffe1ff */
[----:B------:R-:W-:Y:S02]  /*1880*/  @!P2 LOP3.LUT R0, R119, 0x7ffffffe, RZ, 0xc0, !PT ;  /* 0x7ffffffe7700a812 */ /* 0x000fe400078ec0ff */
[----:B------:R-:W-:Y:S02]  /*1890*/  @!P2 LOP3.LUT R201, R201, R144, RZ, 0xc0, !PT ;  /* 0x00000090c9c9a212 */ /* 0x000fe400078ec0ff */
[----:B------:R-:W-:Y:S01]  /*18a0*/  @!P2 SHF.L.U32 R144, R2, 0x3, RZ ;  /* 0x000000030290a819 */ /* 0x000fe200000006ff */
[----:B------:R-:W-:Y:S01]  /*18b0*/  BAR.SYNC.DEFER_BLOCKING 0x0 ;  /* 0x0000000000007b1d */ /* 0x000fe20000010000 */
[----:B------:R-:W-:Y:S02]  /*18c0*/  @!P2 IADD3 R0, P3, PT, R201, R0, RZ ;  /* 0x00000000c900a210 */ /* 0x000fe40007f7e0ff */
[----:B------:R-:W-:Y:S02]  /*18d0*/  @!P2 LOP3.LUT R201, R144, 0xf8, RZ, 0xc0, !PT ;  /* 0x000000f890c9a812 */ /* 0x000fe400078ec0ff */
[----:B------:R-:W-:-:S02]  /*18e0*/  @!P2 IADD3.X R119, PT, PT, RZ, RZ, RZ, P3, !PT ;  /* 0x000000ffff77a210 */ /* 0x000fc40001ffe4ff */
[----:B--2---:R-:W-:-:S04]  /*18f0*/  @!P2 LEA R202, P3, R0, R202, 0x3 ;  /* 0x000000ca00caa211 */ /* 0x004fc800078618ff */
[----:B------:R-:W-:Y:S02]  /*1900*/  @!P2 LEA.HI.X R119, R0, R203, R119, 0x3, P3 ;  /* 0x000000cb0077a211 */ /* 0x000fe400018f1c77 */
[----:B-1----:R-:W-:Y:S02]  /*1910*/  @!P2 IADD3 R200, P3, PT, R201, R202, RZ ;  /* 0x000000cac9c8a210 */ /* 0x002fe40007f7e0ff */
[----:B------:R-:W-:Y:S02]  /*1920*/  CS2R R202, SRZ ;  /* 0x0000000000ca7805 */ /* 0x000fe4000001ff00 */
[----:B------:R-:W-:-:S05]  /*1930*/  @!P2 IADD3.X R201, PT, PT, RZ, R119, RZ, P3, !PT ;  /* 0x00000077ffc9a210 */ /* 0x000fca0001ffe4ff */
[----:B------:R-:W2:Y:S01]  /*1940*/  @!P2 LDG.E.64 R202, desc[UR4][R200.64] ;  /* 0x00000004c8caa981 */ /* 0x000ea2000c1e1b00 */
        /* <DEDUP_REMOVED lines=8> */
[----:B--2---:R-:W1:Y:S04]  /*19d0*/  SHFL.DOWN PT, R205, R202, 0x1, 0x1f ;  /* 0x08201f00cacd7f89 */ /* 0x004e6800000e0000 */
[----:B------:R-:W2:Y:S01]  /*19e0*/  SHFL.DOWN PT, R146, R203, 0x1, 0x1f ;  /* 0x08201f00cb927f89 */ /* 0x000ea200000e0000 */
[----:B-1----:R-:W-:Y:S01]  /*19f0*/  FMUL.FTZ R0, R144, R205 ;  /* 0x000000cd90007220 */ /* 0x002fe20000410000 */
[----:B------:R-:W-:-:S03]  /*1a00*/  FADD.FTZ R205, -R205, R202 ;  /* 0x000000cacdcd7221 */ /* 0x000fc60000010100 */
[----:B------:R-:W-:Y:S01]  /*1a10*/  FFMA.FTZ R207, R119, R202, R0 ;  /* 0x000000ca77cf7223 */ /* 0x000fe20000010000 */
[----:B------:R-:W-:-:S03]  /*1a20*/  FMUL.FTZ R150, R205, R205 ;  /* 0x000000cdcd967220 */ /* 0x000fc60000410000 */
[----:B0-----:R-:W-:Y:S01]  /*1a30*/  FMUL.FTZ R0, R148, R207 ;  /* 0x000000cf94007220 */ /* 0x001fe20000410000 */
[----:B------:R-:W-:Y:S01]  /*1a40*/  FMUL.FTZ R201, R150, R119 ;  /* 0x0000007796c97220 */ /* 0x000fe20000410000 */
[----:B--2---:R-:W-:-:S03]  /*1a50*/  FADD.FTZ R119, R146, R203 ;  /* 0x000000cb92777221 */ /* 0x004fc60000010000 */
        /* <DEDUP_REMOVED lines=22> */
[----:B------:R-:W2:Y:S01]  /*1bc0*/  @P0 LDC.64 R140, c[0x0][0x3a8] ;  /* 0x0000ea00ff8c0b82 */ /* 0x000ea20000000a00 */
[--C-:B------:R-:W-:Y:S01]  /*1bd0*/  FADD.FTZ R205, R123, -R0.reuse ;  /* 0x800000007bcd7221 */ /* 0x100fe20000010000 */
[--C-:B------:R-:W-:Y:S01]  /*1be0*/  FADD.FTZ R198, R198, -R0.reuse ;  /* 0x80000000c6c67221 */ /* 0x100fe20000010000 */
[--C-:B------:R-:W-:Y:S01]  /*1bf0*/  FADD.FTZ R242, R124, -R0.reuse ;  /* 0x800000007cf27221 */ /* 0x100fe20000010000 */
[--C-:B------:R-:W-:Y:S01]  /*1c00*/  FADD.FTZ R156, R199, -R0.reuse ;  /* 0x80000000c79c7221 */ /* 0x100fe20000010000 */
[--C-:B------:R-:W-:Y:S01]  /*1c10*/  FADD.FTZ R244, R125, -R0.reuse ;  /* 0x800000007df47221 */ /* 0x100fe20000010000 */
[--C-:B------:R-:W-:Y:S01]  /*1c20*/  FADD.FTZ R188, R188, -R0.reuse ;  /* 0x80000000bcbc7221 */ /* 0x100fe20000010000 */
[--C-:B------:R-:W-:Y:S01]  /*1c30*/  FADD.FTZ R246, R126, -R0.reuse ;  /* 0x800000007ef67221 */ /* 0x100fe20000010000 */
[----:B-1----:R-:W-:Y:S01]  /*1c40*/  FFMA.FTZ R189, R162, 6.975446740398183465e-05, R189 ;  /* 0x38924925a2bd7823 */ /* 0x002fe200000100bd */
        /* <DEDUP_REMOVED lines=12> */
[----:B------:R-:W-:Y:S01]  /*1d10*/  @P0 STG.E desc[UR4][R168.64], R0 ;  /* 0x00000000a8000986 */ /* 0x000fe2000c101904 */
[--C-:B------:R-:W-:Y:S01]  /*1d20*/  FADD.FTZ R238, R130, -R0.reuse ;  /* 0x8000000082ee7221 */ /* 0x100fe20000010000 */
[----:B------:R-:W-:Y:S01]  /*1d30*/  FADD.FTZ R154, R185, -R0 ;  /* 0x80000000b99a7221 */ /* 0x000fe20000010000 */
[----:B--2---:R-:W-:-:S04]  /*1d40*/  @P0 IMAD.WIDE R120, R116, 0x4, R140 ;  /* 0x0000000474780825 */ /* 0x004fc800078e028c */
        /* <DEDUP_REMOVED lines=8> */
[C---:B------:R-:W-:Y:S01]  /*1dd0*/  FMUL.FTZ R123, R189.reuse, R194 ;  /* 0x000000c2bd7b7220 */ /* 0x040fe20000410000 */
[C---:B------:R-:W-:Y:S01]  /*1de0*/  FMUL.FTZ R124, R189.reuse, R160 ;  /* 0x000000a0bd7c7220 */ /* 0x040fe20000410000 */
[C---:B------:R-:W-:Y:S01]  /*1df0*/  FMUL.FTZ R125, R189.reuse, R196 ;  /* 0x000000c4bd7d7220 */ /* 0x040fe20000410000 */
[----:B------:R0:W-:Y:S01]  /*1e00*/  @P0 STG.E desc[UR4][R120.64], R189 ;  /* 0x000000bd78000986 */ /* 0x0001e2000c101904 */
        /* <DEDUP_REMOVED lines=8> */
[----:B------:R-:W-:Y:S01]  /*1e90*/  FADD.FTZ R162, R134, -R0 ;  /* 0x8000000086a27221 */ /* 0x000fe20000010000 */
[C---:B------:R-:W-:Y:S01]  /*1ea0*/  FMUL.FTZ R119, R189.reuse, R192 ;  /* 0x000000c0bd777220 */ /* 0x040fe20000410000 */
[----:B------:R-:W-:Y:S01]  /*1eb0*/  FMUL.FTZ R131, R189, R190 ;  /* 0x000000bebd837220 */ /* 0x000fe20000410000 */
[----:B0----5:R-:W-:Y:S01]  /*1ec0*/  FFMA.FTZ R121, R113, R122, R57 ;  /* 0x0000007a71797223 */ /* 0x021fe20000010039 */
[----:B------:R-:W-:Y:S01]  /*1ed0*/  FFMA.FTZ R122, R114, R123, R58 ;  /* 0x0000007b727a7223 */ /* 0x000fe2000001003a */
[----:B------:R-:W-:Y:S01]  /*1ee0*/  FFMA.FTZ R123, R115, R124, R59 ;  /* 0x0000007c737b7223 */ /* 0x000fe2000001003b */
[----:B------:R-:W-:Y:S01]  /*1ef0*/  FFMA.FTZ R124, R108, R125, R52 ;  /* 0x0000007d6c7c7223 */ /* 0x000fe20000010034 */
[----:B------:R-:W-:Y:S01]  /*1f00*/  FFMA.FTZ R125, R109, R126, R53 ;  /* 0x0000007e6d7d7223 */ /* 0x000fe20000010035 */
[----:B------:R-:W-:Y:S01]  /*1f10*/  FFMA.FTZ R126, R110, R127, R54 ;  /* 0x0000007f6e7e7223 */ /* 0x000fe20000010036 */
[--C-:B------:R-:W-:Y:S01]  /*1f20*/  FADD.FTZ R230, R177, -R0.reuse ;  /* 0x80000000b1e67221 */ /* 0x100fe20000010000 */
[--C-:B------:R-:W-:Y:S01]  /*1f30*/  FADD.FTZ R200, R133, -R0.reuse ;  /* 0x8000000085c87221 */ /* 0x100fe20000010000 */
[----:B------:R-:W-:Y:S01]  /*1f40*/  FMUL.FTZ R132, R189, R152 ;  /* 0x00000098bd847220 */ /* 0x000fe20000410000 */
[----:B------:R-:W-:Y:S01]  /*1f50*/  FFMA.FTZ R127, R111, R128, R55 ;  /* 0x000000806f7f7223 */ /* 0x000fe20000010037 */
[--C-:B------:R-:W-:Y:S01]  /*1f60*/  FADD.FTZ R182, R182, -R0.reuse ;  /* 0x80000000b6b67221 */ /* 0x100fe20000010000 */
[----:B------:R-:W-:Y:S01]  /*1f70*/  FADD.FTZ R232, R135, -R0 ;  /* 0x8000000087e87221 */ /* 0x000fe20000010000 */
[C---:B------:R-:W-:Y:S01]  /*1f80*/  FMUL.FTZ R133, R189.reuse, R184 ;  /* 0x000000b8bd857220 */ /* 0x040fe20000410000 */
[----:B------:R-:W-:Y:S01]  /*1f90*/  FMUL.FTZ R139, R189, R180 ;  /* 0x000000b4bd8b7220 */ /* 0x000fe20000410000 */
[----:B------:R-:W-:Y:S01]  /*1fa0*/  FFMA.FTZ R128, R104, R129, R48 ;  /* 0x0000008168807223 */ /* 0x000fe20000010030 */
[--C-:B------:R-:W-:Y:S01]  /*1fb0*/  FADD.FTZ R220, R179, -R0.reuse ;  /* 0x80000000b3dc7221 */ /* 0x100fe20000010000 */
[--C-:B------:R-:W-:Y:S01]  /*1fc0*/  FADD.FTZ R222, R172, -R0.reuse ;  /* 0x80000000acde7221 */ /* 0x100fe20000010000 */
[--C-:B------:R-:W-:Y:S01]  /*1fd0*/  FADD.FTZ R176, R171, -R0.reuse ;  /* 0x80000000abb07221 */ /* 0x100fe20000010000 */
[C---:B------:R-:W-:Y:S01]  /*1fe0*/  FMUL.FTZ R134, R189.reuse, R154 ;  /* 0x0000009abd867220 */ /* 0x040fe20000410000 */
[C---:B------:R-:W-:Y:S01]  /*1ff0*/  FMUL.FTZ R135, R189.reuse, R186 ;  /* 0x000000babd877220 */ /* 0x040fe20000410000 */
[----:B------:R-:W-:Y:S01]  /*2000*/  FMUL.FTZ R140, R189, R226 ;  /* 0x000000e2bd8c7220 */ /* 0x000fe20000410000 */
[----:B------:R-:W-:Y:S01]  /*2010*/  FFMA.FTZ R129, R105, R130, R49 ;  /* 0x0000008269817223 */ /* 0x000fe20000010031 */
        /* <DEDUP_REMOVED lines=8> */
[----:B------:R-:W-:Y:S01]  /*20a0*/  FMUL.FTZ R201, R189, R162 ;  /* 0x000000a2bdc97220 */ /* 0x000fe20000410000 */
[----:B------:R-:W-:Y:S01]  /*20b0*/  FFMA.FTZ R120, R112, R119, R56 ;  /* 0x0000007770787223 */ /* 0x000fe20000010038 */
[----:B------:R-:W-:Y:S01]  /*20c0*/  FFMA.FTZ R130, R106, R131, R50 ;  /* 0x000000836a827223 */ /* 0x000fe20000010032 */
[----:B------:R-:W-:Y:S01]  /*20d0*/  FADD.FTZ R204, R143, -R0 ;  /* 0x800000008fcc7221 */ /* 0x000fe20000010000 */
[----:B------:R-:W-:Y:S01]  /*20e0*/  FMUL.FTZ R142, R189, R230 ;  /* 0x000000e6bd8e7220 */ /* 0x000fe20000410000 */
[----:B-1----:R-:W-:-:S04]  /*20f0*/  IMAD.WIDE.U32 R158, R159, 0x10, R136 ;  /* 0x000000109f9e7825 */ /* 0x002fc800078e0088 */
[----:B------:R-:W-:Y:S01]  /*2100*/  FFMA.FTZ R131, R107, R132, R51 ;  /* 0x000000846b837223 */ /* 0x000fe20000010033 */
[C---:B------:R-:W-:Y:S01]  /*2110*/  FMUL.FTZ R187, R189.reuse, R182 ;  /* 0x000000b6bdbb7220 */ /* 0x040fe20000410000 */
[----:B------:R-:W-:Y:S01]  /*2120*/  FMUL.FTZ R143, R189, R218 ;  /* 0x000000dabd8f7220 */ /* 0x000fe20000410000 */
[----:B------:R-:W-:-:S04]  /*2130*/  IMAD.WIDE.U32 R162, R163, 0x10, R136 ;  /* 0x00000010a3a27825 */ /* 0x000fc800078e0088 */
[----:B------:R-:W-:Y:S01]  /*2140*/  FFMA.FTZ R132, R100, R133, R44 ;  /* 0x0000008564847223 */ /* 0x000fe2000001002c */
[----:B------:R-:W-:Y:S01]  /*2150*/  FMUL.FTZ R184, R189, R220 ;  /* 0x000000dcbdb87220 */ /* 0x000fe20000410000 */
[----:B------:R-:W-:Y:S01]  /*2160*/  FFMA.FTZ R133, R101, R134, R45 ;  /* 0x0000008665857223 */ /* 0x000fe2000001002d */
[----:B------:R-:W-:-:S04]  /*2170*/  IMAD.WIDE.U32 R166, R167, 0x10, R136 ;  /* 0x00000010a7a67825 */ /* 0x000fc800078e0088 */
[C---:B------:R-:W-:Y:S01]  /*2180*/  FMUL.FTZ R185, R189.reuse, R222 ;  /* 0x000000debdb97220 */ /* 0x040fe20000410000 */
[C---:B------:R-:W-:Y:S01]  /*2190*/  FMUL.FTZ R182, R189.reuse, R224 ;  /* 0x000000e0bdb67220 */ /* 0x040fe20000410000 */
[----:B------:R-:W-:Y:S01]  /*21a0*/  FMUL.FTZ R183, R189, R178 ;  /* 0x000000b2bdb77220 */ /* 0x000fe20000410000 */
[----:B------:R-:W-:-:S04]  /*21b0*/  IMAD.WIDE.U32 R144, R145, 0x10, R136 ;  /* 0x0000001091907825 */ /* 0x000fc800078e0088 */
[C---:B------:R-:W-:Y:S01]  /*21c0*/  FMUL.FTZ R180, R189.reuse, R212 ;  /* 0x000000d4bdb47220 */ /* 0x040fe20000410000 */
[----:B------:R-:W-:Y:S01]  /*21d0*/  FFMA.FTZ R134, R102, R135, R46 ;  /* 0x0000008766867223 */ /* 0x000fe2000001002e */
[----:B------:R-:W-:Y:S01]  /*21e0*/  FMUL.FTZ R181, R189, R214 ;  /* 0x000000d6bdb57220 */ /* 0x000fe20000410000 */
[----:B------:R-:W-:-:S04]  /*21f0*/  IMAD.WIDE.U32 R146, R147, 0x10, R136 ;  /* 0x0000001093927825 */ /* 0x000fc800078e0088 */
[C---:B------:R-:W-:Y:S01]  /*2200*/  FMUL.FTZ R178, R189.reuse, R216 ;  /* 0x000000d8bdb27220 */ /* 0x040fe20000410000 */
[C---:B------:R-:W-:Y:S01]  /*2210*/  FMUL.FTZ R179, R189.reuse, R174 ;  /* 0x000000aebdb37220 */ /* 0x040fe20000410000 */
[----:B------:R-:W-:Y:S01]  /*2220*/  FMUL.FTZ R176, R189, R176 ;  /* 0x000000b0bdb07220 */ /* 0x000fe20000410000 */
[----:B------:R-:W-:-:S04]  /*2230*/  IMAD.WIDE.U32 R148, R149, 0x10, R136 ;  /* 0x0000001095947825 */ /* 0x000fc800078e0088 */
[----:B------:R-:W-:Y:S01]  /*2240*/  FMUL.FTZ R175, R189, R172 ;  /* 0x000000acbdaf7220 */ /* 0x000fe20000410000 */
[----:B------:R-:W-:Y:S01]  /*2250*/  FFMA.FTZ R135, R103, R186, R47 ;  /* 0x000000ba67877223 */ /* 0x000fe2000001002f */
[----:B------:R-:W-:Y:S01]  /*2260*/  FMUL.FTZ R177, R189, R208 ;  /* 0x000000d0bdb17220 */ /* 0x000fe20000410000 */
[----:B------:R-:W-:-:S04]  /*2270*/  IMAD.WIDE.U32 R150, R151, 0x10, R136 ;  /* 0x0000001097967825 */ /* 0x000fc800078e0088 */
[C---:B------:R-:W-:Y:S01]  /*2280*/  FMUL.FTZ R174, R189.reuse, R210 ;  /* 0x000000d2bdae7220 */ /* 0x040fe20000410000 */
[C---:B------:R-:W-:Y:S01]  /*2290*/  FMUL.FTZ R172, R189.reuse, R204 ;  /* 0x000000ccbdac7220 */ /* 0x040fe20000410000 */
[----:B------:R-:W-:Y:S01]  /*22a0*/  FMUL.FTZ R169, R189, R206 ;  /* 0x000000cebda97220 */ /* 0x000fe20000410000 */
[----:B------:R-:W-:-:S04]  /*22b0*/  IMAD.WIDE.U32 R152, R153, 0x10, R136 ;  /* 0x0000001099987825 */ /* 0x000fc800078e0088 */
[C---:B------:R-:W-:Y:S01]  /*22c0*/  FMUL.FTZ R173, R189.reuse, R170 ;  /* 0x000000aabdad7220 */ /* 0x040fe20000410000 */
[----:B------:R0:W-:Y:S01]  /*22d0*/  STG.E.128 desc[UR4][R158.64], R120 ;  /* 0x000000789e007986 */ /* 0x0001e2000c101d04 */
        /* <DEDUP_REMOVED lines=11> */
[----:B------:R-:W-:Y:S01]  /*2390*/  FMUL.FTZ R198, R189, R240 ;  /* 0x000000f0bdc67220 */ /* 0x000fe20000410000 */
[----:B------:R4:W-:Y:S01]  /*23a0*/  STG.E.128 desc[UR4][R166.64], R132 ;  /* 0x00000084a6007986 */ /* 0x0009e2000c101d04 */
[----:B------:R-:W-:-:S04]  /*23b0*/  IMAD.WIDE.U32 R164, R165, 0x10, R136 ;  /* 0x00000010a5a47825 */ /* 0x000fc800078e0088 */
[C---:B------:R-:W-:Y:S01]  /*23c0*/  FMUL.FTZ R199, R189.reuse, R242 ;  /* 0x000000f2bdc77220 */ /* 0x040fe20000410000 */
[C---:B------:R-:W-:Y:S01]  /*23d0*/  FMUL.FTZ R192, R189.reuse, R244 ;  /* 0x000000f4bdc07220 */ /* 0x040fe20000410000 */
[----:B------:R-:W-:Y:S01]  /*23e0*/  FMUL.FTZ R193, R189, R246 ;  /* 0x000000f6bdc17220 */ /* 0x000fe20000410000 */
        /* <DEDUP_REMOVED lines=21> */
[C---:B------:R-:W-:Y:S01]  /*2540*/  FMUL.FTZ R194, R189.reuse, R248 ;  /* 0x000000f8bdc27220 */ /* 0x040fe20000410000 */
[----:B------:R-:W-:Y:S01]  /*2550*/  STG.E.128 desc[UR4][R144.64], R136 ;  /* 0x0000008890007986 */ /* 0x000fe2000c101d04 */
[----:B----4-:R-:W-:Y:S01]  /*2560*/  FFMA.FTZ R132, R76, R169, R20 ;  /* 0x000000a94c847223 */ /* 0x010fe20000010014 */
[C---:B------:R-:W-:Y:S01]  /*2570*/  FMUL.FTZ R195, R189.reuse, R250 ;  /* 0x000000fabdc37220 */ /* 0x040fe20000410000 */
[C---:B------:R-:W-:Y:S01]  /*2580*/  FMUL.FTZ R188, R189.reuse, R252 ;  /* 0x000000fcbdbc7220 */ /* 0x040fe20000410000 */
[C---:B------:R-:W-:Y:S01]  /*2590*/  FMUL.FTZ R191, R189.reuse, R191 ;  /* 0x000000bfbdbf7220 */ /* 0x040fe20000410000 */
[----:B------:R-:W-:Y:S01]  /*25a0*/  FMUL.FTZ R190, R189, R205 ;  /* 0x000000cdbdbe7220 */ /* 0x000fe20000410000 */
[----:B------:R-:W-:Y:S01]  /*25b0*/  STG.E.128 desc[UR4][R146.64], R140 ;  /* 0x0000008c92007986 */ /* 0x000fe2000c101d04 */
        /* <DEDUP_REMOVED lines=9> */
[----:B------:R-:W-:-:S03]  /*2650*/  IADD3 R116, PT, PT, R116, R117, RZ ;  /* 0x0000007574747210 */ /* 0x000fc60007ffe0ff */
[----:B------:R2:W-:Y:S01]  /*2660*/  STG.E.128 desc[UR4][R152.64], R128 ;  /* 0x0000008098007986 */ /* 0x0005e2000c101d04 */
[----:B---3--:R-:W-:-:S03]  /*2670*/  ISETP.GE.AND P2, PT, R116, UR6, PT ;  /* 0x0000000674007c0c */ /* 0x008fc6000bf46270 */
[----:B------:R3:W-:Y:S04]  /*2680*/  STG.E.128 desc[UR4][R154.64], R132 ;  /* 0x000000849a007986 */ /* 0x0007e8000c101d04 */
        /* <DEDUP_REMOVED lines=13> */
[----:B------:R3:W-:Y:S04]  /*2760*/  STG.E.128 desc[UR4][R160.64], R120 ;  /* 0x00000078a0007986 */ /* 0x0007e8000c101d04 */
[----:B------:R3:W-:Y:S04]  /*2770*/  STG.E.128 desc[UR4][R164.64], R124 ;  /* 0x0000007ca4007986 */ /* 0x0007e8000c101d04 */
[----:B------:R3:W-:Y:S01]  /*2780*/  STG.E.128 desc[UR4][R118.64], R128 ;  /* 0x0000008076007986 */ /* 0x0007e2000c101d04 */
[----:B------:R-:W-:Y:S05]  /*2790*/  @!P2 BRA `(.L_x_422) ;  /* 0xffffffd800d8a947 */ /* 0x000fea000383ffff */
[----:B------:R-:W-:Y:S05]  /*27a0*/  EXIT ;  /* 0x000000000000794d */ /* 0x000fea0003800000 */
.L_x_423:
        /* <DEDUP_REMOVED lines=13> */
.L_x_1056:


//--------------------- .text._ZN10layer_norm13ln_fwd_kernelINS_13Kernel_traitsI13__nv_bfloat16fS2_fjLj12800ELj2ELj1ELj4ELj4ENS_18Kernel_traits_baseILj12800ES2_fS2_fjLj128EEEEEEEvNS_9FwdParamsE --------------------------
	.section	.text._ZN10layer_norm13ln_fwd_kernelINS_13Kernel_traitsI13__nv_bfloat16fS2_fjLj12800ELj2ELj1ELj4ELj4ENS_18Kernel_traits_baseILj12800ES2_fS2_fjLj128EEEEEEEvNS_9FwdParamsE,"ax",@progbits
	.align	128
        .global         _ZN10layer_norm13ln_fwd_kernelINS_13Kernel_traitsI13__nv_bfloat16fS2_fjLj12800ELj2ELj1ELj4ELj4ENS_18Kernel_traits_baseILj12800ES2_fS2_fjLj128EEEEEEEvNS_9FwdParamsE
        .type           _ZN10layer_norm13ln_fwd_kernelINS_13Kernel_traitsI13__nv_bfloat16fS2_fjLj12800ELj2ELj1ELj4ELj4ENS_18Kernel_traits_baseILj12800ES2_fS2_fjLj128EEEEEEEvNS_9FwdParamsE,@function
        .size           _ZN10layer_norm13ln_fwd_kernelINS_13Kernel_traitsI13__nv_bfloat16fS2_fjLj12800ELj2ELj1ELj4ELj4ENS_18Kernel_traits_baseILj12800ES2_fS2_fjLj128EEEEEEEvNS_9FwdParamsE,(.L_x_1057 - _ZN10layer_norm13ln_fwd_kernelINS_13Kernel_traitsI13__nv_bfloat16fS2_fjLj12800ELj2ELj1ELj4ELj4ENS_18Kernel_traits_baseILj12800ES2_fS2_fjLj128EEEEEEEvNS_9FwdParamsE)
        .other          _ZN10layer_norm13ln_fwd_kernelINS_13Kernel_traitsI13__nv_bfloat16fS2_fjLj12800ELj2ELj1ELj4ELj4ENS_18Kernel_traits_baseILj12800ES2_fS2_fjLj128EEEEEEEvNS_9FwdParamsE,@"STO_CUDA_ENTRY STV_DEFAULT"
_ZN10layer_norm13ln_fwd_kernelINS_13Kernel_traitsI13__nv_bfloat16fS2_fjLj12800ELj2ELj1ELj4ELj4ENS_18Kernel_traits_baseILj12800ES2_fS2_fjLj128EEEEEEEvNS_9FwdParamsE:
.text._ZN10layer_norm13ln_fwd_kernelINS_13Kernel_traitsI13__nv_bfloat16fS2_fjLj12800ELj2ELj1ELj4ELj4ENS_18Kernel_traits_baseILj12800ES2_fS2_fjLj128EEEEEEEvNS_9FwdParamsE:
        /* <DEDUP_REMOVED lines=120> */
.L_x_426:
[----:B---3--:R-:W1:Y:S01]  /*0780*/  S2R R109, SR_TID.X ;  /* 0x00000000006d7919 */ /* 0x008e620000002100 */
[----:B0-----:R-:W0:Y:S01]  /*0790*/  LDC.64 R2, c[0x0][0x390] ;  /* 0x0000e400ff027b82 */ /* 0x001e220000000a00 */
[----:B------:R-:W2:Y:S07]  /*07a0*/  S2R R107, SR_CTAID.X ;  /* 0x00000000006b7919 */ /* 0x000eae0000002500 */
[----:B------:R-:W3:Y:S01]  /*07b0*/  S2UR UR5, SR_CgaCtaId ;  /* 0x00000000000579c3 */ /* 0x000ee20000008800 */
[----:B------:R-:W-:-:S07]  /*07c0*/  UMOV UR4, 0x400 ;  /* 0x0000040000047882 */ /* 0x000fce0000000000 */
[----:B------:R-:W4:Y:S01]  /*07d0*/  LDC R103, c[0x0][0x380] ;  /* 0x0000e000ff677b82 */ /* 0x000f220000000800 */
[----:B-1----:R-:W-:Y:S02]  /*07e0*/  LOP3.LUT R105, R109, 0x1f, RZ, 0xc0, !PT ;  /* 0x0000001f6d697812 */ /* 0x002fe400078ec0ff */
[----:B--2---:R-:W-:Y:S02]  /*07f0*/  LOP3.LUT R107, R107, 0x1, RZ, 0xc0, !PT ;  /* 0x000000016b6b7812 */ /* 0x004fe400078ec0ff */
[----:B------:R-:W-:-:S04]  /*0800*/  LOP3.LUT R0, R105, 0x60, R109, 0xf8, !PT ;  /* 0x0000006069007812 */ /* 0x000fc800078ef86d */
        /* <DEDUP_REMOVED lines=377> */
[----:B------:R-:W-:Y:S01]  /*1fa0*/  ISETP.GT.U32.AND P1, PT, R105, 0x1, PT ;  /* 0x000000016900780c */ /* 0x000fe20003f24070 */
[----:B------:R-:W-:-:S12]  /*1fb0*/  @P2 BRA `(.L_x_424) ;  /* 0x0000000000582947 */ /* 0x000fd80003800000 */
[----:B0-----:R-:W0:Y:S01]  /*1fc0*/  LDC.64 R4, c[0x0][0x3c8] ;  /* 0x0000f200ff047b82 */ /* 0x001e220000000a00 */
[----:B------:R-:W-:Y:S02]  /*1fd0*/  ISETP.NE.AND P2, PT, R87, RZ, PT ;  /* 0x000000ff5700720c */ /* 0x000fe40003f45270 */
[----:B------:R-:W-:Y:S02]  /*1fe0*/  SHF.R.U32.HI R85, RZ, 0x1, R101 ;  /* 0x00000001ff557819 */ /* 0x000fe40000011665 */
[----:B------:R-:W-:Y:S02]  /*1ff0*/  SEL R6, R103, RZ, P2 ;  /* 0x000000ff67067207 */ /* 0x000fe40001000000 */
[----:B------:R-:W-:Y:S02]  /*2000*/  ISETP.GT.U32.AND P2, PT, R48, 0x1, PT ;  /* 0x000000013000780c */ /* 0x000fe40003f44070 */
[----:B------:R-:W-:Y:S02]  /*2010*/  IADD3 R85, P3, PT, R85, R6, RZ ;  /* 0x0000000655557210 */ /* 0x000fe40007f7e0ff */
[----:B------:R-:W-:-:S02]  /*2020*/  MOV R7, 0xffffffff ;  /* 0xffffffff00077802 */ /* 0x000fc40000000f00 */
[----:B------:R-:W-:Y:S02]  /*2030*/  LEA.HI.X.SX32 R6, R6, RZ, 0x1, P3 ;  /* 0x000000ff06067211 */ /* 0x000fe400018f0eff */
        /* <DEDUP_REMOVED lines=9> */
.L_x_425:
[----:B------:R-:W2:Y:S04]  /*20d0*/  LDG.E.STRONG.GPU R6, desc[UR6][R4.64] ;  /* 0x0000000604067981 */ /* 0x000ea8000c1ef900 */
[----:B--2---:R-:W-:Y:S01]  /*20e0*/  CCTL.IVALL ;  /* 0x00000000ff00798f */ /* 0x004fe20002000000 */
[----:B------:R-:W-:Y:S05]  /*20f0*/  YIELD ;  /* 0x0000000000007946 */ /* 0x000fea0003800000 */
[----:B------:R-:W-:-:S13]  /*2100*/  ISETP.NE.AND P2, PT, R6, R85, PT ;  /* 0x000000550600720c */ /* 0x000fda0003f45270 */
[----:B------:R-:W-:Y:S05]  /*2110*/  @P2 BRA `(.L_x_425) ;  /* 0xfffffffc00ec2947 */ /* 0x000fea000383ffff */
.L_x_424:
        /* <DEDUP_REMOVED lines=8> */
[----:B------:R0:W2:Y:S01]  /*21a0*/  @!P1 LDG.E.64 R4, desc[UR6][R2.64] ;  /* 0x0000000602049981 */ /* 0x0000a2000c1e1b00 */
[----:B------:R-:W-:Y:S01]  /*21b0*/  @!P1 MOV R7, 0x45c80000 ;  /* 0x45c8000000079802 */ /* 0x000fe20000000f00 */
[----:B------:R-:W-:Y:S01]  /*21c0*/  UPLOP3.LUT UP0, UPT, UPT, UPT, UP0, 0x40, 0x4 ;  /* 0x000000000004789c */ /* 0x000fe20003f0e800 */
[----:B------:R-:W-:-:S03]  /*21d0*/  IADD3 R48, PT, PT, R48, 0x1, RZ ;  /* 0x0000000130307810 */ /* 0x000fc60007ffe0ff */
[----:B------:R-:W3:Y:S01]  /*21e0*/  SHFL.DOWN PT, R6, R7, 0x1, 0x1f ;  /* 0x08201f0007067f89 */ /* 0x000ee200000e0000 */
[----:B------:R-:W-:Y:S01]  /*21f0*/  LOP3.LUT R48, R48, 0x3, RZ, 0xc0, !PT ;  /* 0x0000000330307812 */ /* 0x000fe200078ec0ff */
[----:B0-----:R-:W0:Y:S01]  /*2200*/  LDC R2, c[0x0][0x3d0] ;  /* 0x0000f400ff027b82 */ /* 0x001e220000000800 */
[----:B---3--:R-:W-:-:S06]  /*2210*/  FADD.FTZ R87, R6, R7 ;  /* 0x0000000706577221 */ /* 0x008fcc0000010000 */
[----:B------:R-:W3:Y:S01]  /*2220*/  MUFU.RCP R87, R87 ;  /* 0x0000005700577308 */ /* 0x000ee20000001000 */
[----:B--2---:R-:W2:Y:S04]  /*2230*/  SHFL.DOWN PT, R85, R4, 0x1, 0x1f ;  /* 0x08201f0004557f89 */ /* 0x004ea800000e0000 */
[----:B------:R-:W4:Y:S01]  /*2240*/  SHFL.DOWN PT, R174, R5, 0x1, 0x1f ;  /* 0x08201f0005ae7f89 */ /* 0x000f2200000e0000 */
[----:B--2---:R-:W-:-:S04]  /*2250*/  FADD.FTZ R99, -R85, R4 ;  /* 0x0000000455637221 */ /* 0x004fc80000010100 */
[----:B------:R-:W-:Y:S01]  /*2260*/  FMUL.FTZ R234, R99, R99 ;  /* 0x0000006363ea7220 */ /* 0x000fe20000410000 */
[----:B----4-:R-:W-:-:S03]  /*2270*/  FADD.FTZ R174, R174, R5 ;  /* 0x00000005aeae7221 */ /* 0x010fc60000010000 */
[----:B------:R-:W-:-:S04]  /*2280*/  FMUL.FTZ R99, R234, R7 ;  /* 0x00000007ea637220 */ /* 0x000fc80000410000 */
[C---:B------:R-:W-:Y:S01]  /*2290*/  FMUL.FTZ R99, R6.reuse, R99 ;  /* 0x0000006306637220 */ /* 0x040fe20000410000 */
[----:B------:R-:W-:-:S03]  /*22a0*/  FMUL.FTZ R6, R6, R85 ;  /* 0x0000005506067220 */ /* 0x000fc60000410000 */
[----:B---3--:R-:W-:Y:S01]  /*22b0*/  FFMA.FTZ R99, R87, R99, R174 ;  /* 0x0000006357637223 */ /* 0x008fe200000100ae */
[----:B------:R-:W-:-:S04]  /*22c0*/  FFMA.FTZ R6, R7, R4, R6 ;  /* 0x0000000407067223 */ /* 0x000fc80000010006 */
[----:B------:R-:W-:Y:S01]  /*22d0*/  FMUL.FTZ R6, R87, R6 ;  /* 0x0000000657067220 */ /* 0x000fe20000410000 */
[----:B------:R-:W0:Y:S04]  /*22e0*/  SHFL.IDX PT, R99, R99, RZ, 0x1f ;  /* 0x00001fff63637589 */ /* 0x000e2800000e0000 */
[----:B------:R-:W2:Y:S01]  /*22f0*/  SHFL.IDX PT, R85, R6, RZ, 0x1f ;  /* 0x00001fff06557589 */ /* 0x000ea200000e0000 */
[----:B0-----:R-:W-:Y:S01]  /*2300*/  FFMA.FTZ R87, R99, 7.8124998253770172596e-05, R2 ;  /* 0x38a3d70a63577823 */ /* 0x001fe20000010002 */
        /* <DEDUP_REMOVED lines=88> */
[----:B------:R-:W-:Y:S01]  /*2890*/  FMUL.FTZ R5, R87, R174 ;  /* 0x000000ae57057220 */ /* 0x000fe20000410000 */
        /* <DEDUP_REMOVED lines=223> */
.L_x_427:
        /* <DEDUP_REMOVED lines=15> */
.L_x_1057:


//--------------------- .text._ZN10layer_norm13ln_fwd_kernelINS_13Kernel_traitsI13__nv_bfloat16S2_S2_fjLj12800ELj2ELj1ELj4ELj4ENS_18Kernel_traits_baseILj12800ES2_S2_S2_fjLj128EEEEEEEvNS_9FwdParamsE --------------------------
	.section	.text._ZN10layer_norm13ln_fwd_kernelINS_13Kernel_traitsI13__nv_bfloat16S2_S2_fjLj12800ELj2ELj1ELj4ELj4ENS_18Kernel_traits_baseILj12800ES2_S2_S2_fjLj128EEEEEEEvNS_9FwdParamsE,"ax",@progbits
	.align	128
        .global         _ZN10layer_norm13ln_fwd_kernelINS_13Kernel_traitsI13__nv_bfloat16S2_S2_fjLj12800ELj2ELj1ELj4ELj4ENS_18Kernel_traits_baseILj12800ES2_S2_S2_fjLj128EEEEEEEvNS_9FwdParamsE
        .type           _ZN10layer_norm13ln_fwd_kernelINS_13Kernel_traitsI13__nv_bfloat16S2_S2_fjLj12800ELj2ELj1ELj4ELj4ENS_18Kernel_traits_baseILj12800ES2_S2_S2_fjLj128EEEEEEEvNS_9FwdParamsE,@function
        .size           _ZN10layer_norm13ln_fwd_kernelINS_13Kernel_traitsI13__nv_bfloat16S2_S2_fjLj12800ELj2ELj1ELj4ELj4ENS_18Kernel_traits_baseILj12800ES2_S2_S2_fjLj128EEEEEEEvNS_9FwdParamsE,(.L_x_1058 - _ZN10layer_norm13ln_fwd_kernelINS_13Kernel_traitsI13__nv_bfloat16S2_S2_fjLj12800ELj2ELj1ELj4ELj4ENS_18Kernel_traits_baseILj12800ES2_S2_S2_fjLj128EEEEEEEvNS_9FwdParamsE)
        .other          _ZN10layer_norm13ln_fwd_kernelINS_13Kernel_traitsI13__nv_bfloat16S2_S2_fjLj12800ELj2ELj1ELj4ELj4ENS_18Kernel_traits_baseILj12800ES2_S2_S2_fjLj128EEEEEEEvNS_9FwdParamsE,@"STO_CUDA_ENTRY STV_DEFAULT"
_ZN10layer_norm13ln_fwd_kernelINS_13Kernel_traitsI13__nv_bfloat16S2_S2_fjLj12800ELj2ELj1ELj4ELj4ENS_18Kernel_traits_baseILj12800ES2_S2_S2_fjLj128EEEEEEEvNS_9FwdParamsE:
.text._ZN10layer_norm13ln_fwd_kernelINS_13Kernel_traitsI13__nv_bfloat16S2_S2_fjLj12800ELj2ELj1ELj4ELj4ENS_18Kernel_traits_baseILj12800ES2_S2_S2_fjLj128EEEEEEEvNS_9FwdParamsE:
        /* <DEDUP_REMOVED lines=68> */
[----:B------:R-:W-:Y:S02]  /*0440*/  PLOP3.LUT P1, PT, PT, PT, PT, 0x8, 0x80 ;  /* 0x000000000080781c */ /* 0x000fe40003f2e170 */
[----:B------:R-:W-:-:S13]  /*0450*/  ISETP.LT.U32.AND P0, PT, R104, 0x20, !P0 ;  /* 0x000000206800780c */ /* 0x000fda0004701070 */
.L_x_434:
[----:B-1----:R-:W1:Y:S01]  /*0460*/  S2R R8, SR_CTAID.X ;  /* 0x0000000000087919 */ /* 0x002e620000002500 */
[----:B0-----:R-:W0:Y:S01]  /*0470*/  LDC.64 R2, c[0x0][0x390] ;  /* 0x0000e400ff027b82 */ /* 0x001e220000000a00 */
[----:B------:R-:W-:Y:S02]  /*0480*/  LOP3.LUT R0, R104, 0x7f, RZ, 0xc0, !PT ;  /* 0x0000007f68007812 */ /* 0x000fe400078ec0ff */
[----:B-1----:R-:W-:-:S04]  /*0490*/  SHF.L.U32 R5, R8, 0x7, RZ ;  /* 0x0000000708057819 */ /* 0x002fc800000006ff */
[----:B------:R-:W-:-:S05]  /*04a0*/  LOP3.LUT R0, R0, 0x80, R5, 0xf8, !PT ;  /* 0x0000008000007812 */ /* 0x000fca00078ef805 */
[----:B------:R-:W-:-:S04]  /*04b0*/  IMAD R157, R53, 0x1900, R0 ;  /* 0x00001900359d7824 */ /* 0x000fc800078e0200 */
[C---:B0-----:R-:W-:Y:S01]  /*04c0*/  IMAD.WIDE.U32 R4, R157.reuse, 0x4, R2 ;  /* 0x000000049d047825 */ /* 0x041fe200078e0002 */
[----:B------:R-:W-:-:S04]  /*04d0*/  IADD3 R155, PT, PT, R157, 0x100, RZ ;  /* 0x000001009d9b7810 */ /* 0x000fc80007ffe0ff */
[----:B------:R0:W2:Y:S01]  /*04e0*/  LDG.E R50, desc[UR4][R4.64] ;  /* 0x0000000404327981 */ /* 0x0000a2000c1e1900 */
[----:B------:R-:W-:Y:S01]  /*04f0*/  IMAD.WIDE.U32 R6, R155, 0x4, R2 ;  /* 0x000000049b067825 */ /* 0x000fe200078e0002 */
[----:B------:R-:W-:-:S04]  /*0500*/  IADD3 R9, PT, PT, R157, 0x200, RZ ;  /* 0x000002009d097810 */ /* 0x000fc80007ffe0ff */
[----:B------:R1:W3:Y:S01]  /*0510*/  LDG.E R160, desc[UR4][R6.64] ;  /* 0x0000000406a07981 */ /* 0x0002e2000c1e1900 */
[----:B------:R-:W-:Y:S01]  /*0520*/  IMAD.WIDE.U32 R18, R9, 0x4, R2 ;  /* 0x0000000409127825 */ /* 0x000fe200078e0002 */
[----:B------:R-:W-:-:S05]  /*0530*/  IADD3 R11, PT, PT, R157, 0x300, RZ ;  /* 0x000003009d0b7810 */ /* 0x000fca0007ffe0ff */
[----:B------:R4:W3:Y:S01]  /*0540*/  LDG.E R18, desc[UR4][R18.64] ;  /* 0x0000000412127981 */ /* 0x0008e2000c1e1900 */
[----:B------:R-:W-:Y:S01]  /*0550*/  IMAD.WIDE.U32 R20, R11, 0x4, R2 ;  /* 0x000000040b147825 */ /* 0x000fe200078e0002 */
[----:B------:R-:W-:-:S05]  /*0560*/  IADD3 R13, PT, PT, R157, 0x400, RZ ;  /* 0x000004009d0d7810 */ /* 0x000fca0007ffe0ff */
[----:B------:R4:W3:Y:S01]  /*0570*/  LDG.E R20, desc[UR4][R20.64] ;  /* 0x0000000414147981 */ /* 0x0008e2000c1e1900 */
[----:B------:R-:W-:Y:S01]  /*0580*/  IMAD.WIDE.U32 R146, R13, 0x4, R2 ;  /* 0x000000040d927825 */ /* 0x000fe200078e0002 */
[----:B------:R-:W-:-:S05]  /*0590*/  IADD3 R15, PT, PT, R157, 0x500, RZ ;  /* 0x000005009d0f7810 */ /* 0x000fca0007ffe0ff */
[----:B------:R-:W3:Y:S01]  /*05a0*/  LDG.E R146, desc[UR4][R146.64] ;  /* 0x0000000492927981 */ /* 0x000ee2000c1e1900 */
[----:B0-----:R-:W-:Y:S01]  /*05b0*/  IMAD.WIDE.U32 R4, R15, 0x4, R2 ;  /* 0x000000040f047825 */ /* 0x001fe200078e0002 */
[----:B------:R-:W-:-:S04]  /*05c0*/  IADD3 R17, PT, PT, R157, 0x600, RZ ;  /* 0x000006009d117810 */ /* 0x000fc80007ffe0ff */
[----:B------:R-:W3:Y:S01]  /*05d0*/  LDG.E R12, desc[UR4][R4.64] ;  /* 0x00000004040c7981 */ /* 0x000ee2000c1e1900 */
[----:B-1----:R-:W-:Y:S01]  /*05e0*/  IMAD.WIDE.U32 R6, R17, 0x4, R2 ;  /* 0x0000000411067825 */ /* 0x002fe200078e0002 */
[----:B----4-:R-:W-:-:S04]  /*05f0*/  IADD3 R19, PT, PT, R157, 0x700, RZ ;  /* 0x000007009d137810 */ /* 0x010fc80007ffe0ff */
[----:B------:R0:W4:Y:S01]  /*0600*/  LDG.E R10, desc[UR4][R6.64] ;  /* 0x00000004060a7981 */ /* 0x000122000c1e1900 */
[----:B------:R-:W-:Y:S01]  /*0610*/  IMAD.WIDE.U32 R28, R19, 0x4, R2 ;  /* 0x00000004131c7825 */ /* 0x000fe200078e0002 */
[----:B------:R-:W-:-:S04]  /*0620*/  IADD3 R21, PT, PT, R157, 0x800, RZ ;  /* 0x000008009d157810 */ /* 0x000fc80007ffe0ff */
[----:B------:R1:W4:Y:S01]  /*0630*/  LDG.E R0, desc[UR4][R28.64] ;  /* 0x000000041c007981 */ /* 0x000322000c1e1900 */
[----:B------:R-:W-:Y:S01]  /*0640*/  IMAD.WIDE.U32 R40, R21, 0x4, R2 ;  /* 0x0000000415287825 */ /* 0x000fe200078e0002 */
[----:B------:R-:W-:-:S05]  /*0650*/  IADD3 R23, PT, PT, R157, 0x900, RZ ;  /* 0x000009009d177810 */ /* 0x000fca0007ffe0ff */
[----:B------:R-:W4:Y:S01]  /*0660*/  LDG.E R40, desc[UR4][R40.64] ;  /* 0x0000000428287981 */ /* 0x000f22000c1e1900 */
[----:B------:R-:W-:Y:S01]  /*0670*/  IMAD.WIDE.U32 R38, R23, 0x4, R2 ;  /* 0x0000000417267825 */ /* 0x000fe200078e0002 */
[----:B------:R-:W-:-:S05]  /*0680*/  IADD3 R25, PT, PT, R157, 0xa00, RZ ;  /* 0x00000a009d197810 */ /* 0x000fca0007ffe0ff */
[----:B------:R-:W4:Y:S01]  /*0690*/  LDG.E R38, desc[UR4][R38.64] ;  /* 0x0000000426267981 */ /* 0x000f22000c1e1900 */
[----:B------:R-:W-:Y:S01]  /*06a0*/  IMAD.WIDE.U32 R36, R25, 0x4, R2 ;  /* 0x0000000419247825 */ /* 0x000fe200078e0002 */
[----:B------:R-:W-:-:S05]  /*06b0*/  IADD3 R27, PT, PT, R157, 0xb00, RZ ;  /* 0x00000b009d1b7810 */ /* 0x000fca0007ffe0ff */
[----:B------:R1:W4:Y:S01]  /*06c0*/  LDG.E R36, desc[UR4][R36.64] ;  /* 0x0000000424247981 */ /* 0x000322000c1e1900 */
[----:B0-----:R-:W-:Y:S01]  /*06d0*/  IMAD.WIDE.U32 R6, R27, 0x4, R2 ;  /* 0x000000041b067825 */ /* 0x001fe200078e0002 */
[----:B-1----:R-:W-:-:S04]  /*06e0*/  IADD3 R29, PT, PT, R157, 0xc00, RZ ;  /* 0x00000c009d1d7810 */ /* 0x002fc80007ffe0ff */
[----:B------:R0:W4:Y:S01]  /*06f0*/  LDG.E R165, desc[UR4][R6.64] ;  /* 0x0000000406a57981 */ /* 0x000122000c1e1900 */
[----:B------:R-:W-:Y:S01]  /*0700*/  IMAD.WIDE.U32 R48, R29, 0x4, R2 ;  /* 0x000000041d307825 */ /* 0x000fe200078e0002 */
[----:B------:R-:W-:-:S04]  /*0710*/  IADD3 R31, PT, PT, R157, 0xd00, RZ ;  /* 0x00000d009d1f7810 */ /* 0x000fc80007ffe0ff */
        /* <DEDUP_REMOVED lines=29> */
[----:B------:R-:W-:-:S05]  /*08f0*/  IADD3 R51, PT, PT, R157, 0x1700, RZ ;  /* 0x000017009d337810 */ /* 0x000fca0007ffe0ff */
[----:B------:R-:W4:Y:S01]  /*0900*/  LDG.E R6, desc[UR4][R6.64] ;  /* 0x0000000406067981 */ /* 0x000f22000c1e1900 */
[----:B-1----:R-:W-:Y:S01]  /*0910*/  IMAD.WIDE.U32 R4, R51, 0x4, R2 ;  /* 0x0000000433047825 */ /* 0x002fe200078e0002 */
[----:B------:R-:W-:-:S05]  /*0920*/  IADD3 R145, PT, PT, R157, 0x1800, RZ ;  /* 0x000018009d917810 */ /* 0x000fca0007ffe0ff */
[----:B------:R-:W4:Y:S01]  /*0930*/  LDG.E R4, desc[UR4][R4.64] ;  /* 0x0000000404047981 */ /* 0x000f22000c1e1900 */
[----:B------:R-:W-:-:S06]  /*0940*/  IMAD.WIDE.U32 R2, R145, 0x4, R2 ;  /* 0x0000000491027825 */ /* 0x000fcc00078e0002 */
[----:B------:R-:W4:Y:S01]  /*0950*/  LDG.E R2, desc[UR4][R2.64] ;  /* 0x0000000402027981 */ /* 0x000f22000c1e1900 */
[----:B------:R-:W-:Y:S01]  /*0960*/  LOP3.LUT P2, RZ, R104, 0x1f, RZ, 0xc0, !PT ;  /* 0x0000001f68ff7812 */ /* 0x000fe2000784c0ff */
[----:B------:R-:W-:Y:S01]  /*0970*/  BSSY.RECONVERGENT B0, `(.L_x_428) ;  /* 0x0000105000007945 */ /* 0x000fe20003800200 */
[----:B------:R-:W0:Y:S01]  /*0980*/  S2R R104, SR_TID.X ;  /* 0x0000000000687919 */ /* 0x000e220000002100 */
[C---:B--2---:R-:W-:Y:S02]  /*0990*/  PRMT R148, R50.reuse, 0x7632, R148 ;  /* 0x0000763232947816 */ /* 0x044fe40000000094 */
[----:B------:R-:W-:Y:S02]  /*09a0*/  SHF.L.U32 R50, R50, 0x10, RZ ;  /* 0x0000001032327819 */ /* 0x000fe400000006ff */
[----:B------:R-:W-:Y:S02]  /*09b0*/  SHF.L.U32 R148, R148, 0x10, RZ ;  /* 0x0000001094947819 */ /* 0x000fe400000006ff */
[C---:B---3--:R-:W-:Y:S01]  /*09c0*/  PRMT R150, R160.reuse, 0x7632, R150 ;  /* 0x00007632a0967816 */ /* 0x048fe20000000096 */
[----:B------:R-:W-:Y:S01]  /*09d0*/  FADD.FTZ R105, RZ, R50 ;  /* 0x00000032ff697221 */ /* 0x000fe20000010000 */
[----:B------:R-:W-:-:S02]  /*09e0*/  SHF.L.U32 R160, R160, 0x10, RZ ;  /* 0x00000010a0a07819 */ /* 0x000fc400000006ff */
[----:B------:R-:W-:Y:S01]  /*09f0*/  SHF.L.U32 R150, R150, 0x10, RZ ;  /* 0x0000001096967819 */ /* 0x000fe200000006ff */
        /* <DEDUP_REMOVED lines=33> */
[----:B------:R-:W-:Y:S01]  /*0c10*/  MOV R12, RZ ;  /* 0x000000ff000c7202 */ /* 0x000fe20000000f00 */
        /* <DEDUP_REMOVED lines=14> */
[C---:B------:R-:W-:Y:S01]  /*0d00*/  PRMT R159, R161.reuse, 0x7632, R159 ;  /* 0x00007632a19f7816 */ /* 0x040fe2000000009f */
        /* <DEDUP_REMOVED lines=80> */
[----:B------:R-:W-:-:S04]  /*1210*/  FMUL.FTZ R2, R2, 0.00062499998603016138077 ;  /* 0x3a23d70a02027820 */ /* 0x000fc80000410000 */
        /* <DEDUP_REMOVED lines=122> */
.L_x_429:
[----:B------:R-:W-:Y:S05]  /*19c0*/  BSYNC.RECONVERGENT B0 ;  /* 0x0000000000007941 */ /* 0x000fea0003800200 */
.L_x_428:
        /* <DEDUP_REMOVED lines=13> */
.L_x_431:
[----:B------:R-:W-:Y:S05]  /*1aa0*/  BSYNC.RECONVERGENT B0 ;  /* 0x0000000000007941 */ /* 0x000fea0003800200 */
.L_x_430:
        /* <DEDUP_REMOVED lines=67> */
.L_x_433:
[----:B0-----:R-:W-:Y:S02]  /*1ee0*/  MOV R2, R4 ;  /* 0x0000000400027202 */ /* 0x001fe40000000f00 */
[----:B------:R-:W-:-:S05]  /*1ef0*/  MOV R3, R5 ;  /* 0x0000000500037202 */ /* 0x000fca0000000f00 */
[----:B------:R-:W2:Y:S04]  /*1f00*/  LDG.E.STRONG.GPU R2, desc[UR4][R2.64] ;  /* 0x0000000402027981 */ /* 0x000ea8000c1ef900 */
[----:B--2---:R-:W-:Y:S01]  /*1f10*/  CCTL.IVALL ;  /* 0x00000000ff00798f */ /* 0x004fe20002000000 */
[----:B------:R-:W-:Y:S05]  /*1f20*/  YIELD ;  /* 0x0000000000007946 */ /* 0x000fea0003800000 */
[----:B------:R-:W-:-:S13]  /*1f30*/  ISETP.NE.AND P3, PT, R2, R14, PT ;  /* 0x0000000e0200720c */ /* 0x000fda0003f65270 */
[----:B------:R-:W-:Y:S05]  /*1f40*/  @P3 BRA `(.L_x_433) ;  /* 0xfffffffc00e43947 */ /* 0x000fea000383ffff */
.L_x_432:
        /* <DEDUP_REMOVED lines=24> */
[----:B0-----:R-:W0:Y:S01]  /*20d0*/  LDC R2, c[0x0][0x3d0] ;  /* 0x0000f400ff027b82 */ /* 0x001e220000000800 */
[----:B-1----:R-:W-:-:S06]  /*20e0*/  FADD.FTZ R12, R6, R7 ;  /* 0x00000007060c7221 */ /* 0x002fcc0000010000 */
[----:B------:R-:W1:Y:S01]  /*20f0*/  MUFU.RCP R12, R12 ;  /* 0x0000000c000c7308 */ /* 0x000e620000001000 */
        /* <DEDUP_REMOVED lines=10> */
[----:B-1----:R-:W-:-:S03]  /*21a0*/  FMUL.FTZ R162, R12, R7 ;  /* 0x000000070ca27220 */ /* 0x002fc60000410000 */
[----:B------:R-:W-:-:S03]  /*21b0*/  FFMA.FTZ R3, R12, R14, R3 ;  /* 0x0000000e0c037223 */ /* 0x000fc60000010003 */
[----:B------:R-:W1:Y:S01]  /*21c0*/  SHFL.IDX PT, R162, R162, RZ, 0x1f ;  /* 0x00001fffa2a27589 */ /* 0x000e6200000e0000 */
[----:B------:R-:W4:Y:S03]  /*21d0*/  @P0 LDC.64 R6, c[0x0][0x3a0] ;  /* 0x0000e800ff060b82 */ /* 0x000f260000000a00 */
[----:B------:R-:W0:Y:S01]  /*21e0*/  SHFL.IDX PT, R3, R3, RZ, 0x1f ;  /* 0x00001fff03037589 */ /* 0x000e2200000e0000 */
[----:B---3--:R-:W-:-:S04]  /*21f0*/  @P0 IMAD.WIDE R4, R53, 0x4, R4 ;  /* 0x0000000435040825 */ /* 0x008fc800078e0204 */
[--C-:B-1----:R-:W-:Y:S01]  /*2200*/  FADD.FTZ R120, R159, -R162.reuse ;  /* 0x800000a29f787221 */ /* 0x102fe20000010000 */
[--C-:B------:R-:W-:Y:S01]  /*2210*/  FADD.FTZ R50, R50, -R162.reuse ;  /* 0x800000a232327221 */ /* 0x100fe20000010000 */
[--C-:B------:R-:W-:Y:S01]  /*2220*/  FADD.FTZ R148, R148, -R162.reuse ;  /* 0x800000a294947221 */ /* 0x100fe20000010000 */
[----:B------:R-:W-:Y:S01]  /*2230*/  FADD.FTZ R160, R160, -R162 ;  /* 0x800000a2a0a07221 */ /* 0x000fe20000010000 */
[----:B0-----:R-:W-:Y:S01]  /*2240*/  FFMA.FTZ R2, R3, 7.8124998253770172596e-05, R2 ;  /* 0x38a3d70a03027823 */ /* 0x001fe20000010002 */
[--C-:B------:R-:W-:Y:S01]  /*2250*/  FADD.FTZ R150, R150, -R162.reuse ;  /* 0x800000a296967221 */ /* 0x100fe20000010000 */
[--C-:B------:R-:W-:Y:S01]  /*2260*/  FADD.FTZ R158, R158, -R162.reuse ;  /* 0x800000a29e9e7221 */ /* 0x100fe20000010000 */
[--C-:B------:R-:W-:Y:S01]  /*2270*/  FADD.FTZ R152, R152, -R162.reuse ;  /* 0x800000a298987221 */ /* 0x100fe20000010000 */
[----:B------:R0:W1:Y:S01]  /*2280*/  MUFU.RSQ R159, R2 ;  /* 0x00000002009f7308 */ /* 0x0000620000001400 */
        /* <DEDUP_REMOVED lines=8> */
[----:B0-----:R-:W0:Y:S01]  /*2310*/  LDC.64 R2, c[0x0][0x398] ;  /* 0x0000e600ff027b82 */ /* 0x001e220000000a00 */
        /* <DEDUP_REMOVED lines=42> */
[C---:B------:R-:W-:Y:S01]  /*25c0*/  FMUL.FTZ R107, R159.reuse, R44 ;  /* 0x0000002c9f6b7220 */ /* 0x040fe20000410000 */
[C---:B------:R-:W-:Y:S01]  /*25d0*/  FMUL.FTZ R108, R159.reuse, R108 ;  /* 0x0000006c9f6c7220 */ /* 0x040fe20000410000 */
[----:B------:R-:W-:Y:S01]  /*25e0*/  F2FP.BF16.F32.PACK_AB R151, RZ, R151 ;  /* 0x00000097ff97723e */ /* 0x000fe200000010ff */
[--C-:B------:R-:W-:Y:S01]  /*25f0*/  FADD.FTZ R114, R114, -R162.reuse ;  /* 0x800000a272727221 */ /* 0x100fe20000010000 */
[----:B------:R-:W-:Y:S01]  /*2600*/  F2FP.BF16.F32.PACK_AB R152, RZ, R152 ;  /* 0x00000098ff98723e */ /* 0x000fe200000010ff */
[C---:B------:R-:W-:Y:S01]  /*2610*/  FMUL.FTZ R109, R159.reuse, R42 ;  /* 0x0000002a9f6d7220 */ /* 0x040fe20000410000 */
[----:B------:R-:W-:Y:S01]  /*2620*/  FMUL.FTZ R110, R159, R110 ;  /* 0x0000006e9f6e7220 */ /* 0x000fe20000410000 */
[--C-:B------:R-:W-:Y:S01]  /*2630*/  FADD.FTZ R116, R116, -R162.reuse ;  /* 0x800000a274747221 */ /* 0x100fe20000010000 */
[----:B------:R-:W-:Y:S01]  /*2640*/  F2FP.BF16.F32.PACK_AB R153, RZ, R153 ;  /* 0x00000099ff99723e */ /* 0x000fe200000010ff */
[----:B------:R-:W-:Y:S01]  /*2650*/  FADD.FTZ R118, R163, -R162 ;  /* 0x800000a2a3767221 */ /* 0x000fe20000010000 */
[----:B------:R-:W-:Y:S01]  /*2660*/  F2FP.BF16.F32.PACK_AB R154, RZ, R154 ;  /* 0x0000009aff9a723e */ /* 0x000fe200000010ff */
[----:B0-----:R-:W-:Y:S01]  /*2670*/  IMAD.WIDE.U32 R6, R155, 0x4, R2 ;  /* 0x000000049b067825 */ /* 0x001fe200078e0002 */
[----:B------:R-:W-:-:S03]  /*2680*/  PRMT R155, R50, 0x5410, R148 ;  /* 0x00005410329b7816 */ /* 0x000fc60000000094 */
        /* <DEDUP_REMOVED lines=10> */
[----:B------:R-:W-:Y:S01]  /*2730*/  F2FP.BF16.F32.PACK_AB R147, RZ, R147 ;  /* 0x00000093ff93723e */ /* 0x000fe200000010ff */
[----:B------:R-:W-:Y:S01]  /*2740*/  FMUL.FTZ R112, R159, R112 ;  /* 0x000000709f707220 */ /* 0x000fe20000410000 */
        /* <DEDUP_REMOVED lines=28> */
[----:B------:R-:W-:Y:S01]  /*2910*/  PRMT R153, R153, 0x5410, R154 ;  /* 0x0000541099997816 */ /* 0x000fe2000000009a */
[----:B0-----:R-:W-:Y:S01]  /*2920*/  IMAD.WIDE.U32 R4, R157, 0x4, R2 ;  /* 0x000000049d047825 */ /* 0x001fe200078e0002 */
[----:B------:R-:W-:-:S03]  /*2930*/  F2FP.BF16.F32.PACK_AB R109, RZ, R109 ;  /* 0x0000006dff6d723e */ /* 0x000fc600000010ff */
[----:B-----5:R-:W-:Y:S01]  /*2940*/  HFMA2.BF16_V2 R149, R102, R149, R77 ;  /* 0x0000009566957231 */ /* 0x020fe2000020004d */
[----:B------:R-:W-:Y:S01]  /*2950*/  F2FP.BF16.F32.PACK_AB R110, RZ, R110 ;  /* 0x0000006eff6e723e */ /* 0x000fe200000010ff */
[----:B------:R-:W-:Y:S01]  /*2960*/  IMAD.WIDE.U32 R12, R13, 0x4, R2 ;  /* 0x000000040d0c7825 */ /* 0x000fe200078e0002 */
[----:B------:R-:W-:-:S03]  /*2970*/  PRMT R146, R146, 0x5410, R147 ;  /* 0x0000541092927816 */ /* 0x000fc60000000093 */
[----:B------:R-:W-:Y:S01]  /*2980*/  HFMA2.BF16_V2 R151, R101, R151, R76 ;  /* 0x0000009765977231 */ /* 0x000fe2000020004c */
[----:B------:R-:W-:Y:S01]  /*2990*/  PRMT R105, R105, 0x5410, R106 ;  /* 0x0000541069697816 */ /* 0x000fe2000000006a */
[----:B------:R-:W-:Y:S01]  /*29a0*/  IMAD.WIDE.U32 R14, R15, 0x4, R2 ;  /* 0x000000040f0e7825 */ /* 0x000fe200078e0002 */
[----:B------:R-:W-:-:S03]  /*29b0*/  PRMT R107, R107, 0x5410, R108 ;  /* 0x000054106b6b7816 */ /* 0x000fc6000000006c */
[----:B------:R-:W-:Y:S01]  /*29c0*/  FMUL.FTZ R120, R159, R120 ;  /* 0x000000789f787220 */ /* 0x000fe20000410000 */
[----:B------:R-:W-:Y:S01]  /*29d0*/  F2FP.BF16.F32.PACK_AB R111, RZ, R111 ;  /* 0x0000006fff6f723e */ /* 0x000fe200000010ff */
[----:B------:R-:W-:Y:S01]  /*29e0*/  IMAD.WIDE.U32 R16, R17, 0x4, R2 ;  /* 0x0000000411107825 */ /* 0x000fe200078e0002 */
[----:B------:R-:W-:-:S03]  /*29f0*/  F2FP.BF16.F32.PACK_AB R112, RZ, R112 ;  /* 0x00000070ff70723e */ /* 0x000fc600000010ff */
[----:B------:R-:W-:Y:S01]  /*2a00*/  FMUL.FTZ R122, R159, R122 ;  /* 0x0000007a9f7a7220 */ /* 0x000fe20000410000 */
[----:B------:R-:W-:Y:S01]  /*2a10*/  PRMT R109, R109, 0x5410, R110 ;  /* 0x000054106d6d7816 */ /* 0x000fe2000000006e */
[----:B------:R-:W-:Y:S01]  /*2a20*/  IMAD.WIDE.U32 R18, R19, 0x4, R2 ;  /* 0x0000000413127825 */ /* 0x000fe200078e0002 */
[----:B------:R-:W-:-:S03]  /*2a30*/  F2FP.BF16.F32.PACK_AB R113, RZ, R113 ;  /* 0x00000071ff71723e */ /* 0x000fc600000010ff */
[----:B------:R-:W-:Y:S01]  /*2a40*/  HFMA2.BF16_V2 R153, R100, R153, R75 ;  /* 0x0000009964997231 */ /* 0x000fe2000020004b */
[----:B------:R-:W-:Y:S01]  /*2a50*/  F2FP.BF16.F32.PACK_AB R114, RZ, R114 ;  /* 0x00000072ff72723e */ /* 0x000fe200000010ff */
[----:B------:R-:W-:Y:S01]  /*2a60*/  IMAD.WIDE.U32 R20, R21, 0x4, R2 ;  /* 0x0000000415147825 */ /* 0x000fe200078e0002 */
[----:B------:R-:W-:-:S03]  /*2a70*/  F2FP.BF16.F32.PACK_AB R115, RZ, R115 ;  /* 0x00000073ff73723e */ /* 0x000fc600000010ff */
[----:B------:R-:W-:Y:S01]  /*2a80*/  FMUL.FTZ R124, R159, R124 ;  /* 0x0000007c9f7c7220 */ /* 0x000fe20000410000 */
[----:B------:R-:W-:Y:S01]  /*2a90*/  F2FP.BF16.F32.PACK_AB R116, RZ, R116 ;  /* 0x00000074ff74723e */ /* 0x000fe200000010ff */
[----:B------:R-:W-:-:S04]  /*2aa0*/  IMAD.WIDE.U32 R22, R23, 0x4, R2 ;  /* 0x0000000417167825 */ /* 0x000fc800078e0002 */
[----:B------:R-:W-:Y:S01]  /*2ab0*/  HFMA2.BF16_V2 R147, R99, R146, R74 ;  /* 0x0000009263937231 */ /* 0x000fe2000020004a */
[----:B------:R-:W-:Y:S01]  /*2ac0*/  F2FP.BF16.F32.PACK_AB R117, RZ, R117 ;  /* 0x00000075ff75723e */ /* 0x000fe200000010ff */
[----:B------:R-:W-:Y:S01]  /*2ad0*/  FMUL.FTZ R126, R159, R126 ;  /* 0x0000007e9f7e7220 */ /* 0x000fe20000410000 */
[----:B------:R-:W-:Y:S01]  /*2ae0*/  IMAD.WIDE.U32 R24, R25, 0x4, R2 ;  /* 0x0000000419187825 */ /* 0x000fe200078e0002 */
[----:B------:R-:W-:-:S03]  /*2af0*/  F2FP.BF16.F32.PACK_AB R118, RZ, R118 ;  /* 0x00000076ff76723e */ /* 0x000fc600000010ff */
[----:B------:R-:W-:Y:S01]  /*2b00*/  FMUL.FTZ R128, R159, R128 ;  /* 0x000000809f807220 */ /* 0x000fe20000410000 */
[----:B------:R-:W-:Y:S01]  /*2b10*/  PRMT R111, R111, 0x5410, R112 ;  /* 0x000054106f6f7816 */ /* 0x000fe20000000070 */
[----:B------:R-:W-:Y:S01]  /*2b20*/  IMAD.WIDE.U32 R26, R27, 0x4, R2 ;  /* 0x000000041b1a7825 */ /* 0x000fe200078e0002 */
[----:B------:R-:W-:-:S03]  /*2b30*/  PRMT R113, R113, 0x5410, R114 ;  /* 0x0000541071717816 */ /* 0x000fc60000000072 */
[----:B------:R-:W-:Y:S01]  /*2b40*/  FMUL.FTZ R130, R159, R130 ;  /* 0x000000829f827220 */ /* 0x000fe20000410000 */
[----:B------:R-:W-:Y:S01]  /*2b50*/  PRMT R115, R115, 0x5410, R116 ;  /* 0x0000541073737816 */ /* 0x000fe20000000074 */
[----:B------:R-:W-:Y:S01]  /*2b60*/  IMAD.WIDE.U32 R28, R29, 0x4, R2 ;  /* 0x000000041d1c7825 */ /* 0x000fe200078e0002 */
[----:B------:R-:W-:-:S03]  /*2b70*/  F2FP.BF16.F32.PACK_AB R119, RZ, R119 ;  /* 0x00000077ff77723e */ /* 0x000fc600000010ff */
[----:B------:R-:W-:Y:S01]  /*2b80*/  FMUL.FTZ R132, R159, R132 ;  /* 0x000000849f847220 */ /* 0x000fe20000410000 */
[----:B------:R-:W-:Y:S01]  /*2b90*/  F2FP.BF16.F32.PACK_AB R120, RZ, R120 ;  /* 0x00000078ff78723e */ /* 0x000fe200000010ff */
[----:B------:R-:W-:Y:S01]  /*2ba0*/  IMAD.WIDE.U32 R30, R31, 0x4, R2 ;  /* 0x000000041f1e7825 */ /* 0x000fe200078e0002 */
[----:B------:R-:W-:-:S03]  /*2bb0*/  PRMT R117, R117, 0x5410, R118 ;  /* 0x0000541075757816 */ /* 0x000fc60000000076 */
        /* <DEDUP_REMOVED lines=23> */
[----:B------:R-:W-:Y:S02]  /*2d30*/  PRMT R125, R125, 0x5410, R126 ;  /* 0x000054107d7d7816 */ /* 0x000fe4000000007e */
        /* <DEDUP_REMOVED lines=10> */
[----:B------:R-:W-:Y:S01]  /*2de0*/  IMAD.WIDE.U32 R50, R51, 0x4, R2 ;  /* 0x0000000433327825 */ /* 0x000fe200078e0002 */
[----:B------:R-:W-:Y:S02]  /*2df0*/  PRMT R129, R129, 0x5410, R130 ;  /* 0x0000541081817816 */ /* 0x000fe40000000082 */
[----:B------:R-:W-:Y:S01]  /*2e00*/  PRMT R131, R131, 0x5410, R132 ;  /* 0x0000541083837816 */ /* 0x000fe20000000084 */
[----:B------:R-:W-:-:S04]  /*2e10*/  IMAD.WIDE.U32 R2, R145, 0x4, R2 ;  /* 0x0000000491027825 */ /* 0x000fc800078e0002 */
[----:B------:R-:W-:Y:S01]  /*2e20*/  HFMA2.BF16_V2 R145, R103, R155, R78 ;  /* 0x0000009b67917231 */ /* 0x000fe2000020004e */
[----:B------:R-:W-:Y:S02]  /*2e30*/  F2FP.BF16.F32.PACK_AB R135, RZ, R135 ;  /* 0x00000087ff87723e */ /* 0x000fe400000010ff */
[----:B------:R-:W-:Y:S02]  /*2e40*/  F2FP.BF16.F32.PACK_AB R136, RZ, R136 ;  /* 0x00000088ff88723e */ /* 0x000fe400000010ff */
[----:B------:R0:W-:Y:S01]  /*2e50*/  STG.E desc[UR4][R4.64], R145 ;  /* 0x0000009104007986 */ /* 0x0001e2000c101904 */
[----:B------:R-:W-:Y:S02]  /*2e60*/  PRMT R133, R133, 0x5410, R134 ;  /* 0x0000541085857816 */ /* 0x000fe40000000086 */
[----:B------:R-:W-:Y:S01]  /*2e70*/  F2FP.BF16.F32.PACK_AB R137, RZ, R137 ;  /* 0x00000089ff89723e */ /* 0x000fe200000010ff */
[----:B------:R1:W-:Y:S01]  /*2e80*/  STG.E desc[UR4][R6.64], R149 ;  /* 0x0000009506007986 */ /* 0x0003e2000c101904 */
[----:B------:R-:W-:-:S02]  /*2e90*/  F2FP.BF16.F32.PACK_AB R138, RZ, R138 ;  /* 0x0000008aff8a723e */ /* 0x000fc400000010ff */
[----:B------:R-:W-:Y:S01]  /*2ea0*/  F2FP.BF16.F32.PACK_AB R139, RZ, R139 ;  /* 0x0000008bff8b723e */ /* 0x000fe200000010ff */
[----:B------:R3:W-:Y:S01]  /*2eb0*/  STG.E desc[UR4][R8.64], R151 ;  /* 0x0000009708007986 */ /* 0x0007e2000c101904 */
[----:B------:R-:W-:Y:S02]  /*2ec0*/  F2FP.BF16.F32.PACK_AB R140, RZ, R140 ;  /* 0x0000008cff8c723e */ /* 0x000fe400000010ff */
[----:B------:R-:W-:Y:S01]  /*2ed0*/  F2FP.BF16.F32.PACK_AB R141, RZ, R141 ;  /* 0x0000008dff8d723e */ /* 0x000fe200000010ff */
[----:B0-----:R-:W-:Y:S01]  /*2ee0*/  HFMA2.BF16_V2 R5, R98, R105, R73 ;  /* 0x0000006962057231 */ /* 0x001fe20000200049 */
[----:B------:R0:W-:Y:S01]  /*2ef0*/  STG.E desc[UR4][R10.64], R153 ;  /* 0x000000990a007986 */ /* 0x0001e2000c101904 */
[----:B------:R-:W-:Y:S01]  /*2f00*/  F2FP.BF16.F32.PACK_AB R142, RZ, R142 ;  /* 0x0000008eff8e723e */ /* 0x000fe200000010ff */
[----:B-1----:R-:W-:Y:S02]  /*2f10*/  HFMA2.BF16_V2 R7, R97, R107, R72 ;  /* 0x0000006b61077231 */ /* 0x002fe40000200048 */
[----:B------:R1:W-:Y:S01]  /*2f20*/  STG.E desc[UR4][R12.64], R147 ;  /* 0x000000930c007986 */ /* 0x0003e2000c101904 */
[----:B------:R-:W-:Y:S01]  /*2f30*/  PRMT R135, R135, 0x5410, R136 ;  /* 0x0000541087877816 */ /* 0x000fe20000000088 */
[----:B---3--:R-:W-:-:S02]  /*2f40*/  HFMA2.BF16_V2 R9, R96, R109, R71 ;  /* 0x0000006d60097231 */ /* 0x008fc40000200047 */
[----:B------:R3:W-:Y:S01]  /*2f50*/  STG.E desc[UR4][R14.64], R5 ;  /* 0x000000050e007986 */ /* 0x0007e2000c101904 */
[----:B------:R-:W-:Y:S02]  /*2f60*/  F2FP.BF16.F32.PACK_AB R143, RZ, R143 ;  /* 0x0000008fff8f723e */ /* 0x000fe400000010ff */
[----:B------:R-:W-:Y:S01]  /*2f70*/  F2FP.BF16.F32.PACK_AB R144, RZ, R144 ;  /* 0x00000090ff90723e */ /* 0x000fe200000010ff */
[----:B0-----:R-:W-:Y:S01]  /*2f80*/  HFMA2.BF16_V2 R11, R95, R111, R70 ;  /* 0x0000006f5f0b7231 */ /* 0x001fe20000200046 */
[----:B------:R0:W-:Y:S01]  /*2f90*/  STG.E desc[UR4][R16.64], R7 ;  /* 0x0000000710007986 */ /* 0x0001e2000c101904 */
[----:B------:R-:W-:Y:S01]  /*2fa0*/  PRMT R137, R137, 0x5410, R138 ;  /* 0x0000541089897816 */ /* 0x000fe2000000008a */
[----:B-1----:R-:W-:Y:S02]  /*2fb0*/  HFMA2.BF16_V2 R13, R91, R119, R66 ;  /* 0x000000775b0d7231 */ /* 0x002fe40000200042 */
[----:B------:R1:W-:Y:S01]  /*2fc0*/  STG.E desc[UR4][R18.64], R9 ;  /* 0x0000000912007986 */ /* 0x0003e2000c101904 */
[----:B------:R-:W-:Y:S01]  /*2fd0*/  PRMT R139, R139, 0x5410, R140 ;  /* 0x000054108b8b7816 */ /* 0x000fe2000000008c */
[----:B---3--:R-:W-:-:S02]  /*2fe0*/  HFMA2.BF16_V2 R5, R94, R113, R69 ;  /* 0x000000715e057231 */ /* 0x008fc40000200045 */
[----:B------:R3:W-:Y:S01]  /*2ff0*/  STG.E desc[UR4][R20.64], R11 ;  /* 0x0000000b14007986 */ /* 0x0007e2000c101904 */
[----:B------:R-:W-:Y:S02]  /*3000*/  PRMT R141, R141, 0x5410, R142 ;  /* 0x000054108d8d7816 */ /* 0x000fe4000000008e */
[----:B------:R-:W-:Y:S01]  /*3010*/  PRMT R143, R143, 0x5410, R144 ;  /* 0x000054108f8f7816 */ /* 0x000fe20000000090 */
[----:B0-----:R-:W-:Y:S01]  /*3020*/  HFMA2.BF16_V2 R7, R93, R115, R68 ;  /* 0x000000735d077231 */ /* 0x001fe20000200044 */
[----:B------:R0:W-:Y:S01]  /*3030*/  STG.E desc[UR4][R22.64], R5 ;  /* 0x0000000516007986 */ /* 0x0001e2000c101904 */
[----:B------:R-:W-:Y:S01]  /*3040*/  IADD3 R53, PT, PT, R53, R0, RZ ;  /* 0x0000000035357210 */ /* 0x000fe20007ffe0ff */
[----:B-1----:R-:W-:Y:S02]  /*3050*/  HFMA2.BF16_V2 R9, R92, R117, R67 ;  /* 0x000000755c097231 */ /* 0x002fe40000200043 */
[----:B------:R1:W-:Y:S01]  /*3060*/  STG.E desc[UR4][R24.64], R7 ;  /* 0x0000000718007986 */ /* 0x0003e2000c101904 */
[----:B--2---:R-:W-:Y:S01]  /*3070*/  ISETP.GE.AND P2, PT, R53, UR6, PT ;  /* 0x0000000635007c0c */ /* 0x004fe2000bf46270 */
[----:B---3--:R-:W-:-:S02]  /*3080*/  HFMA2.BF16_V2 R11, R87, R127, R62 ;  /* 0x0000007f570b7231 */ /* 0x008fc4000020003e */
[----:B------:R2:W-:Y:S01]  /*3090*/  STG.E desc[UR4][R26.64], R9 ;  /* 0x000000091a007986 */ /* 0x0005e2000c101904 */
[----:B0-----:R-:W-:-:S03]  /*30a0*/  HFMA2.BF16_V2 R5, R90, R121, R65 ;  /* 0x000000795a057231 */ /* 0x001fc60000200041 */
[----:B------:R0:W-:Y:S01]  /*30b0*/  STG.E desc[UR4][R28.64], R13 ;  /* 0x0000000d1c007986 */ /* 0x0001e2000c101904 */
[----:B-1----:R-:W-:-:S03]  /*30c0*/  HFMA2.BF16_V2 R7, R89, R123, R64 ;  /* 0x0000007b59077231 */ /* 0x002fc60000200040 */
[----:B------:R1:W-:Y:S01]  /*30d0*/  STG.E desc[UR4][R30.64], R5 ;  /* 0x000000051e007986 */ /* 0x0003e2000c101904 */
[----:B--2---:R-:W-:-:S03]  /*30e0*/  HFMA2.BF16_V2 R9, R88, R125, R63 ;  /* 0x0000007d58097231 */ /* 0x004fc6000020003f */
[----:B------:R2:W-:Y:S04]  /*30f0*/  STG.E desc[UR4][R32.64], R7 ;  /* 0x0000000720007986 */ /* 0x0005e8000c101904 */
[----:B------:R3:W-:Y:S01]  /*3100*/  STG.E desc[UR4][R34.64], R9 ;  /* 0x0000000922007986 */ /* 0x0007e2000c101904 */
[----:B0-----:R-:W-:Y:S02]  /*3110*/  HFMA2.BF16_V2 R13, R83, R135, R58 ;  /* 0x00000087530d7231 */ /* 0x001fe4000020003a */
[----:B-1----:R-:W-:Y:S01]  /*3120*/  HFMA2.BF16_V2 R5, R86, R129, R61 ;  /* 0x0000008156057231 */ /* 0x002fe2000020003d */
[----:B------:R0:W-:Y:S01]  /*3130*/  STG.E desc[UR4][R36.64], R11 ;  /* 0x0000000b24007986 */ /* 0x0001e2000c101904 */
[----:B--2---:R-:W-:-:S03]  /*3140*/  HFMA2.BF16_V2 R7, R85, R131, R60 ;  /* 0x0000008355077231 */ /* 0x004fc6000020003c */
[----:B------:R1:W-:Y:S01]  /*3150*/  STG.E desc[UR4][R38.64], R5 ;  /* 0x0000000526007986 */ /* 0x0003e2000c101904 */
[----:B---3--:R-:W-:-:S03]  /*3160*/  HFMA2.BF16_V2 R9, R84, R133, R59 ;  /* 0x0000008554097231 */ /* 0x008fc6000020003b */
        /* <DEDUP_REMOVED lines=9> */
[----:B------:R1:W-:Y:S04]  /*3200*/  STG.E desc[UR4][R50.64], R9 ;  /* 0x0000000932007986 */ /* 0x0003e8000c101904 */
[----:B------:R1:W-:Y:S01]  /*3210*/  STG.E desc[UR4][R2.64], R11 ;  /* 0x0000000b02007986 */ /* 0x0003e2000c101904 */
[----:B------:R-:W-:Y:S05]  /*3220*/  @!P2 BRA `(.L_x_434) ;  /* 0xffffffd0008ca947 */ /* 0x000fea000383ffff */
[----:B------:R-:W-:Y:S05]  /*3230*/  EXIT ;  /* 0x000000000000794d */ /* 0x000fea0003800000 */
.L_x_435:
        /* <DEDUP_REMOVED lines=12> */
.L_x_1058:


//--------------------- .text._ZN10layer_norm13ln_fwd_kernelINS_13Kernel_traitsI6__halffS2_fjLj12800ELj2ELj1ELj4ELj4ENS_18Kernel_traits_baseILj12800ES2_fS2_fjLj128EEEEEEEvNS_9FwdParamsE --------------------------
	.section	.text._ZN10layer_norm13ln_fwd_kernelINS_13Kernel_traitsI6__halffS2_fjLj12800ELj2ELj1ELj4ELj4ENS_18Kernel_traits_baseILj12800ES2_fS2_fjLj128EEEEEEEvNS_9FwdParamsE,"ax",@progbits
	.align	128
        .global         _ZN10layer_norm13ln_fwd_kernelINS_13Kernel_traitsI6__halffS2_fjLj12800ELj2ELj1ELj4ELj4ENS_18Kernel_traits_baseILj12800ES2_fS2_fjLj128EEEEEEEvNS_9FwdParamsE
        .type           _ZN10layer_norm13ln_fwd_kernelINS_13Kernel_traitsI6__halffS2_fjLj12800ELj2ELj1ELj4ELj4ENS_18Kernel_traits_baseILj12800ES2_fS2_fjLj128EEEEEEEvNS_9FwdParamsE,@function
        .size           _ZN10layer_norm13ln_fwd_kernelINS_13Kernel_traitsI6__halffS2_fjLj12800ELj2ELj1ELj4ELj4ENS_18Kernel_traits_baseILj12800ES2_fS2_fjLj128EEEEEEEvNS_9FwdParamsE,(.L_x_1059 - _ZN10layer_norm13ln_fwd_kernelINS_13Kernel_traitsI6__halffS2_fjLj12800ELj2ELj1ELj4ELj4ENS_18Kernel_traits_baseILj12800ES2_fS2_fjLj128EEEEEEEvNS_9FwdParamsE)
        .other          _ZN10layer_norm13ln_fwd_kernelINS_13Kernel_traitsI6__halffS2_fjLj12800ELj2ELj1ELj4ELj4ENS_18Kernel_traits_baseILj12800ES2_fS2_fjLj128EEEEEEEvNS_9FwdParamsE,@"STO_CUDA_ENTRY STV_DEFAULT"
_ZN10layer_norm13ln_fwd_kernelINS_13Kernel_traitsI6__halffS2_fjLj12800ELj2ELj1ELj4ELj4ENS_18Kernel_traits_baseILj12800ES2_fS2_fjLj128EEEEEEEvNS_9FwdParamsE:
.text._ZN10layer_norm13ln_fwd_kernelINS_13Kernel_traitsI6__halffS2_fjLj12800ELj2ELj1ELj4ELj4ENS_18Kernel_traits_baseILj12800ES2_fS2_fjLj128EEEEEEEvNS_9FwdParamsE:
        /* <DEDUP_REMOVED lines=120> */
.L_x_438:
        /* <DEDUP_REMOVED lines=405> */
.L_x_437:
[----:B------:R-:W2:Y:S04]  /*20d0*/  LDG.E.STRONG.GPU R6, desc[UR6][R4.64] ;  /* 0x0000000604067981 */ /* 0x000ea8000c1ef900 */
[----:B--2---:R-:W-:Y:S01]  /*20e0*/  CCTL.IVALL ;  /* 0x00000000ff00798f */ /* 0x004fe20002000000 */
[----:B------:R-:W-:Y:S05]  /*20f0*/  YIELD ;  /* 0x0000000000007946 */ /* 0x000fea0003800000 */
[----:B------:R-:W-:-:S13]  /*2100*/  ISETP.NE.AND P2, PT, R6, R85, PT ;  /* 0x000000550600720c */ /* 0x000fda0003f45270 */
[----:B------:R-:W-:Y:S05]  /*2110*/  @P2 BRA `(.L_x_437) ;  /* 0xfffffffc00ec2947 */ /* 0x000fea000383ffff */
.L_x_436:
        /* <DEDUP_REMOVED lines=343> */
.L_x_439:
        /* <DEDUP_REMOVED lines=15> */
.L_x_1059:


//--------------------- .text._ZN10layer_norm13ln_fwd_kernelINS_13Kernel_traitsI6__halfS2_S2_fjLj12800ELj2ELj1ELj4ELj4ENS_18Kernel_traits_baseILj12800ES2_S2_S2_fjLj128EEEEEEEvNS_9FwdParamsE --------------------------
	.section	.text._ZN10layer_norm13ln_fwd_kernelINS_13Kernel_traitsI6__halfS2_S2_fjLj12800ELj2ELj1ELj4ELj4ENS_18Kernel_traits_baseILj12800ES2_S2_S2_fjLj128EEEEEEEvNS_9FwdParamsE,"ax",@progbits
	.align	128
        .global         _ZN10layer_norm13ln_fwd_kernelINS_13Kernel_traitsI6__halfS2_S2_fjLj12800ELj2ELj1ELj4ELj4ENS_18Kernel_traits_baseILj12800ES2_S2_S2_fjLj128EEEEEEEvNS_9FwdParamsE
        .type           _ZN10layer_norm13ln_fwd_kernelINS_13Kernel_traitsI6__halfS2_S2_fjLj12800ELj2ELj1ELj4ELj4ENS_18Kernel_traits_baseILj12800ES2_S2_S2_fjLj128EEEEEEEvNS_9FwdParamsE,@function
        .size           _ZN10layer_norm13ln_fwd_kernelINS_13Kernel_traitsI6__halfS2_S2_fjLj12800ELj2ELj1ELj4ELj4ENS_18Kernel_traits_baseILj12800ES2_S2_S2_fjLj128EEEEEEEvNS_9FwdParamsE,(.L_x_1060 - _ZN10layer_norm13ln_fwd_kernelINS_13Kernel_traitsI6__halfS2_S2_fjLj12800ELj2ELj1ELj4ELj4ENS_18Kernel_traits_baseILj12800ES2_S2_S2_fjLj128EEEEEEEvNS_9FwdParamsE)
        .other          _ZN10layer_norm13ln_fwd_kernelINS_13Kernel_traitsI6__halfS2_S2_fjLj12800ELj2ELj1ELj4ELj4ENS_18Kernel_traits_baseILj12800ES2_S2_S2_fjLj128EEEEEEEvNS_9FwdParamsE,@"STO_CUDA_ENTRY STV_DEFAULT"
_ZN10layer_norm13ln_fwd_kernelINS_13Kernel_traitsI6__halfS2_S2_fjLj12800ELj2ELj1ELj4ELj4ENS_18Kernel_traits_baseILj12800ES2_S2_S2_fjLj128EEEEEEEvNS_9FwdParamsE:
.text._ZN10layer_norm13ln_fwd_kernelINS_13Kernel_traitsI6__halfS2_S2_fjLj12800ELj2ELj1ELj4ELj4ENS_18Kernel_traits_baseILj12800ES2_S2_S2_fjLj128EEEEEEEvNS_9FwdParamsE:
        /* <DEDUP_REMOVED lines=70> */
.L_x_446:
        /* <DEDUP_REMOVED lines=20> */
[----:B------:R4:W3:Y:S01]  /*05a0*/  LDG.E R22, desc[UR4][R22.64] ;  /* 0x0000000416167981 */ /* 0x0008e2000c1e1900 */
        /* <DEDUP_REMOVED lines=17> */
[----:B------:R-:W4:Y:S01]  /*06c0*/  LDG.E R116, desc[UR4][R116.64] ;  /* 0x0000000474747981 */ /* 0x000f22000c1e1900 */
[----:B0-----:R-:W-:Y:S01]  /*06d0*/  IMAD.WIDE.U32 R6, R27, 0x4, R2 ;  /* 0x000000041b067825 */ /* 0x001fe200078e0002 */
[----:B-1----:R-:W-:-:S04]  /*06e0*/  IADD3 R29, PT, PT, R157, 0xc00, RZ ;  /* 0x00000c009d1d7810 */ /* 0x002fc80007ffe0ff */
        /* <DEDUP_REMOVED lines=29> */
[----:B------:R-:W-:-:S05]  /*08c0*/  IADD3 R49, PT, PT, R157, 0x1600, RZ ;  /* 0x000016009d317810 */ /* 0x000fca0007ffe0ff */
[----:B------:R0:W4:Y:S01]  /*08d0*/  LDG.E R107, desc[UR4][R106.64] ;  /* 0x000000046a6b7981 */ /* 0x000122000c1e1900 */
[----:B------:R-:W-:Y:S01]  /*08e0*/  IMAD.WIDE.U32 R6, R49, 0x4, R2 ;  /* 0x0000000431067825 */ /* 0x000fe200078e0002 */
        /* <DEDUP_REMOVED lines=9> */
[----:B------:R-:W1:Y:S01]  /*0980*/  S2R R104, SR_TID.X ;  /* 0x0000000000687919 */ /* 0x000e620000002100 */
[--C-:B--2---:R-:W-:Y:S02]  /*0990*/  HADD2.F32 R50, -RZ, R148.reuse.H0_H0 ;  /* 0x20000094ff327230 */ /* 0x104fe40000004100 */
[----:B------:R-:W-:-:S03]  /*09a0*/  HADD2.F32 R148, -RZ, R148.H1_H1 ;  /* 0x30000094ff947230 */ /* 0x000fc60000004100 */
[----:B------:R-:W-:Y:S01]  /*09b0*/  FADD.FTZ R105, RZ, R50 ;  /* 0x00000032ff697221 */ /* 0x000fe20000010000 */
[--C-:B---3--:R-:W-:Y:S02]  /*09c0*/  HADD2.F32 R160, -RZ, R150.reuse.H0_H0 ;  /* 0x20000096ffa07230 */ /* 0x108fe40000004100 */
[----:B------:R-:W-:Y:S02]  /*09d0*/  HADD2.F32 R150, -RZ, R150.H1_H1 ;  /* 0x30000096ff967230 */ /* 0x000fe40000004100 */
        /* <DEDUP_REMOVED lines=14> */
[----:B0-----:R-:W-:Y:S02]  /*0ac0*/  HADD2.F32 R106, -RZ, R12.H1_H1 ;  /* 0x3000000cff6a7230 */ /* 0x001fe40000004100 */
[----:B------:R-:W-:Y:S01]  /*0ad0*/  FADD.FTZ R105, R146, R105 ;  /* 0x0000006992697221 */ /* 0x000fe20000010000 */
[----:B------:R-:W-:Y:S01]  /*0ae0*/  MOV R12, RZ ;  /* 0x000000ff000c7202 */ /* 0x000fe20000000f00 */
[--C-:B----4-:R-:W-:Y:S02]  /*0af0*/  HADD2.F32 R44, -RZ, R0.reuse.H0_H0 ;  /* 0x20000000ff2c7230 */ /* 0x110fe40000004100 */
        /* <DEDUP_REMOVED lines=211> */
.L_x_441:
[----:B------:R-:W-:Y:S05]  /*1830*/  BSYNC.RECONVERGENT B0 ;  /* 0x0000000000007941 */ /* 0x000fea0003800200 */
.L_x_440:
        /* <DEDUP_REMOVED lines=13> */
.L_x_443:
[----:B------:R-:W-:Y:S05]  /*1910*/  BSYNC.RECONVERGENT B0 ;  /* 0x0000000000007941 */ /* 0x000fea0003800200 */
.L_x_442:
        /* <DEDUP_REMOVED lines=67> */
.L_x_445:
[----:B0-----:R-:W-:Y:S02]  /*1d50*/  MOV R2, R4 ;  /* 0x0000000400027202 */ /* 0x001fe40000000f00 */
[----:B------:R-:W-:-:S05]  /*1d60*/  MOV R3, R5 ;  /* 0x0000000500037202 */ /* 0x000fca0000000f00 */
[----:B------:R-:W2:Y:S04]  /*1d70*/  LDG.E.STRONG.GPU R2, desc[UR4][R2.64] ;  /* 0x0000000402027981 */ /* 0x000ea8000c1ef900 */
[----:B--2---:R-:W-:Y:S01]  /*1d80*/  CCTL.IVALL ;  /* 0x00000000ff00798f */ /* 0x004fe20002000000 */
[----:B------:R-:W-:Y:S05]  /*1d90*/  YIELD ;  /* 0x0000000000007946 */ /* 0x000fea0003800000 */
[----:B------:R-:W-:-:S13]  /*1da0*/  ISETP.NE.AND P3, PT, R2, R14, PT ;  /* 0x0000000e0200720c */ /* 0x000fda0003f65270 */
[----:B------:R-:W-:Y:S05]  /*1db0*/  @P3 BRA `(.L_x_445) ;  /* 0xfffffffc00e43947 */ /* 0x000fea000383ffff */
.L_x_444:
        /* <DEDUP_REMOVED lines=83> */
[----:B------:R-:W-:Y:S01]  /*22f0*/  FMUL.FTZ R106, R159, R106 ;  /* 0x0000006a9f6a7220 */ /* 0x000fe20000410000 */
[----:B------:R-:W-:Y:S01]  /*2300*/  F2FP.F16.F32.PACK_AB R149, RZ, R149 ;  /* 0x00000095ff95723e */ /* 0x000fe200000000ff */
[--C-:B------:R-:W-:Y:S01]  /*2310*/  FADD.FTZ R40, R40, -R162.reuse ;  /* 0x800000a228287221 */ /* 0x100fe20000010000 */
[----:B------:R-:W-:Y:S01]  /*2320*/  F2FP.F16.F32.PACK_AB R150, RZ, R150 ;  /* 0x00000096ff96723e */ /* 0x000fe200000000ff */
        /* <DEDUP_REMOVED lines=18> */
[----:B------:R-:W-:Y:S01]  /*2450*/  F2FP.F16.F32.PACK_AB R151, RZ, R151 ;  /* 0x00000097ff97723e */ /* 0x000fe200000000ff */
[--C-:B------:R-:W-:Y:S01]  /*2460*/  FADD.FTZ R114, R114, -R162.reuse ;  /* 0x800000a272727221 */ /* 0x100fe20000010000 */
[----:B------:R-:W-:Y:S01]  /*2470*/  F2FP.F16.F32.PACK_AB R152, RZ, R152 ;  /* 0x00000098ff98723e */ /* 0x000fe200000000ff */
[C---:B------:R-:W-:Y:S01]  /*2480*/  FMUL.FTZ R109, R159.reuse, R42 ;  /* 0x0000002a9f6d7220 */ /* 0x040fe20000410000 */
[----:B------:R-:W-:Y:S01]  /*2490*/  FMUL.FTZ R110, R159, R110 ;  /* 0x0000006e9f6e7220 */ /* 0x000fe20000410000 */
[--C-:B------:R-:W-:Y:S01]  /*24a0*/  FADD.FTZ R116, R116, -R162.reuse ;  /* 0x800000a274747221 */ /* 0x100fe20000010000 */
[----:B------:R-:W-:Y:S01]  /*24b0*/  F2FP.F16.F32.PACK_AB R153, RZ, R153 ;  /* 0x00000099ff99723e */ /* 0x000fe200000000ff */
[----:B------:R-:W-:Y:S01]  /*24c0*/  FADD.FTZ R118, R163, -R162 ;  /* 0x800000a2a3767221 */ /* 0x000fe20000010000 */
[----:B------:R-:W-:Y:S01]  /*24d0*/  F2FP.F16.F32.PACK_AB R154, RZ, R154 ;  /* 0x0000009aff9a723e */ /* 0x000fe200000000ff */
        /* <DEDUP_REMOVED lines=10> */
[----:B------:R-:W-:Y:S01]  /*2580*/  F2FP.F16.F32.PACK_AB R146, RZ, R146 ;  /* 0x00000092ff92723e */ /* 0x000fe200000000ff */
[C---:B------:R-:W-:Y:S01]  /*2590*/  FMUL.FTZ R111, R159.reuse, R40 ;  /* 0x000000289f6f7220 */ /* 0x040fe20000410000 */
[----:B------:R-:W-:Y:S01]  /*25a0*/  F2FP.F16.F32.PACK_AB R147, RZ, R147 ;  /* 0x00000093ff93723e */ /* 0x000fe200000000ff */
        /* <DEDUP_REMOVED lines=29> */
[----:B------:R-:W-:Y:S01]  /*2780*/  PRMT R153, R153, 0x5410, R154 ;  /* 0x0000541099997816 */ /* 0x000fe2000000009a */
[----:B0-----:R-:W-:Y:S01]  /*2790*/  IMAD.WIDE.U32 R4, R157, 0x4, R2 ;  /* 0x000000049d047825 */ /* 0x001fe200078e0002 */
[----:B------:R-:W-:-:S03]  /*27a0*/  F2FP.F16.F32.PACK_AB R109, RZ, R109 ;  /* 0x0000006dff6d723e */ /* 0x000fc600000000ff */
[----:B-----5:R-:W-:Y:S01]  /*27b0*/  HFMA2 R149, R102, R149, R77 ;  /* 0x0000009566957231 */ /* 0x020fe2000000004d */
[----:B------:R-:W-:Y:S01]  /*27c0*/  F2FP.F16.F32.PACK_AB R110, RZ, R110 ;  /* 0x0000006eff6e723e */ /* 0x000fe200000000ff */
[----:B------:R-:W-:Y:S01]  /*27d0*/  IMAD.WIDE.U32 R12, R13, 0x4, R2 ;  /* 0x000000040d0c7825 */ /* 0x000fe200078e0002 */
[----:B------:R-:W-:-:S03]  /*27e0*/  PRMT R146, R146, 0x5410, R147 ;  /* 0x0000541092927816 */ /* 0x000fc60000000093 */
[----:B------:R-:W-:Y:S01]  /*27f0*/  HFMA2 R151, R101, R151, R76 ;  /* 0x0000009765977231 */ /* 0x000fe2000000004c */
[----:B------:R-:W-:Y:S01]  /*2800*/  PRMT R105, R105, 0x5410, R106 ;  /* 0x0000541069697816 */ /* 0x000fe2000000006a */
[----:B------:R-:W-:Y:S01]  /*2810*/  IMAD.WIDE.U32 R14, R15, 0x4, R2 ;  /* 0x000000040f0e7825 */ /* 0x000fe200078e0002 */
[----:B------:R-:W-:-:S03]  /*2820*/  PRMT R107, R107, 0x5410, R108 ;  /* 0x000054106b6b7816 */ /* 0x000fc6000000006c */
[----:B------:R-:W-:Y:S01]  /*2830*/  FMUL.FTZ R120, R159, R120 ;  /* 0x000000789f787220 */ /* 0x000fe20000410000 */
[----:B------:R-:W-:Y:S01]  /*2840*/  F2FP.F16.F32.PACK_AB R111, RZ, R111 ;  /* 0x0000006fff6f723e */ /* 0x000fe200000000ff */
[----:B------:R-:W-:Y:S01]  /*2850*/  IMAD.WIDE.U32 R16, R17, 0x4, R2 ;  /* 0x0000000411107825 */ /* 0x000fe200078e0002 */
[----:B------:R-:W-:-:S03]  /*2860*/  F2FP.F16.F32.PACK_AB R112, RZ, R112 ;  /* 0x00000070ff70723e */ /* 0x000fc600000000ff */
[----:B------:R-:W-:Y:S01]  /*2870*/  FMUL.FTZ R122, R159, R122 ;  /* 0x0000007a9f7a7220 */ /* 0x000fe20000410000 */
[----:B------:R-:W-:Y:S01]  /*2880*/  PRMT R109, R109, 0x5410, R110 ;  /* 0x000054106d6d7816 */ /* 0x000fe2000000006e */
[----:B------:R-:W-:Y:S01]  /*2890*/  IMAD.WIDE.U32 R18, R19, 0x4, R2 ;  /* 0x0000000413127825 */ /* 0x000fe200078e0002 */
[----:B------:R-:W-:-:S03]  /*28a0*/  F2FP.F16.F32.PACK_AB R113, RZ, R113 ;  /* 0x00000071ff71723e */ /* 0x000fc600000000ff */
[----:B------:R-:W-:Y:S01]  /*28b0*/  HFMA2 R153, R100, R153, R75 ;  /* 0x0000009964997231 */ /* 0x000fe2000000004b */
[----:B------:R-:W-:Y:S01]  /*28c0*/  F2FP.F16.F32.PACK_AB R114, RZ, R114 ;  /* 0x00000072ff72723e */ /* 0x000fe200000000ff */
[----:B------:R-:W-:Y:S01]  /*28d0*/  IMAD.WIDE.U32 R20, R21, 0x4, R2 ;  /* 0x0000000415147825 */ /* 0x000fe200078e0002 */
[----:B------:R-:W-:-:S03]  /*28e0*/  F2FP.F16.F32.PACK_AB R115, RZ, R115 ;  /* 0x00000073ff73723e */ /* 0x000fc600000000ff */
[----:B------:R-:W-:Y:S01]  /*28f0*/  FMUL.FTZ R124, R159, R124 ;  /* 0x0000007c9f7c7220 */ /* 0x000fe20000410000 */
[----:B------:R-:W-:Y:S01]  /*2900*/  F2FP.F16.F32.PACK_AB R116, RZ, R116 ;  /* 0x00000074ff74723e */ /* 0x000fe200000000ff */
[----:B------:R-:W-:-:S04]  /*2910*/  IMAD.WIDE.U32 R22, R23, 0x4, R2 ;  /* 0x0000000417167825 */ /* 0x000fc800078e0002 */
[----:B------:R-:W-:Y:S01]  /*2920*/  HFMA2 R147, R99, R146, R74 ;  /* 0x0000009263937231 */ /* 0x000fe2000000004a */
[----:B------:R-:W-:Y:S01]  /*2930*/  F2FP.F16.F32.PACK_AB R117, RZ, R117 ;  /* 0x00000075ff75723e */ /* 0x000fe200000000ff */
[----:B------:R-:W-:Y:S01]  /*2940*/  FMUL.FTZ R126, R159, R126 ;  /* 0x0000007e9f7e7220 */ /* 0x000fe20000410000 */
[----:B------:R-:W-:Y:S01]  /*2950*/  IMAD.WIDE.U32 R24, R25, 0x4, R2 ;  /* 0x0000000419187825 */ /* 0x000fe200078e0002 */
[----:B------:R-:W-:-:S03]  /*2960*/  F2FP.F16.F32.PACK_AB R118, RZ, R118 ;  /* 0x00000076ff76723e */ /* 0x000fc600000000ff */
[----:B------:R-:W-:Y:S01]  /*2970*/  FMUL.FTZ R128, R159, R128 ;  /* 0x000000809f807220 */ /* 0x000fe20000410000 */
[----:B------:R-:W-:Y:S01]  /*2980*/  PRMT R111, R111, 0x5410, R112 ;  /* 0x000054106f6f7816 */ /* 0x000fe20000000070 */
[----:B------:R-:W-:Y:S01]  /*2990*/  IMAD.WIDE.U32 R26, R27, 0x4, R2 ;  /* 0x000000041b1a7825 */ /* 0x000fe200078e0002 */
[----:B------:R-:W-:-:S03]  /*29a0*/  PRMT R113, R113, 0x5410, R114 ;  /* 0x0000541071717816 */ /* 0x000fc60000000072 */
[----:B------:R-:W-:Y:S01]  /*29b0*/  FMUL.FTZ R130, R159, R130 ;  /* 0x000000829f827220 */ /* 0x000fe20000410000 */
[----:B------:R-:W-:Y:S01]  /*29c0*/  PRMT R115, R115, 0x5410, R116 ;  /* 0x0000541073737816 */ /* 0x000fe20000000074 */
[----:B------:R-:W-:Y:S01]  /*29d0*/  IMAD.WIDE.U32 R28, R29, 0x4, R2 ;  /* 0x000000041d1c7825 */ /* 0x000fe200078e0002 */
[----:B------:R-:W-:-:S03]  /*29e0*/  F2FP.F16.F32.PACK_AB R119, RZ, R119 ;  /* 0x00000077ff77723e */ /* 0x000fc600000000ff */
[----:B------:R-:W-:Y:S01]  /*29f0*/  FMUL.FTZ R132, R159, R132 ;  /* 0x000000849f847220 */ /* 0x000fe20000410000 */
[----:B------:R-:W-:Y:S01]  /*2a00*/  F2FP.F16.F32.PACK_AB R120, RZ, R120 ;  /* 0x00000078ff78723e */ /* 0x000fe200000000ff */
[----:B------:R-:W-:Y:S01]  /*2a10*/  IMAD.WIDE.U32 R30, R31, 0x4, R2 ;  /* 0x000000041f1e7825 */ /* 0x000fe200078e0002 */
[----:B------:R-:W-:-:S03]  /*2a20*/  PRMT R117, R117, 0x5410, R118 ;  /* 0x0000541075757816 */ /* 0x000fc60000000076 */
        /* <DEDUP_REMOVED lines=23> */
[----:B------:R-:W-:Y:S02]  /*2ba0*/  PRMT R125, R125, 0x5410, R126 ;  /* 0x000054107d7d7816 */ /* 0x000fe4000000007e */
        /* <DEDUP_REMOVED lines=10> */
[----:B------:R-:W-:Y:S01]  /*2c50*/  IMAD.WIDE.U32 R50, R51, 0x4, R2 ;  /* 0x0000000433327825 */ /* 0x000fe200078e0002 */
[----:B------:R-:W-:Y:S02]  /*2c60*/  PRMT R129, R129, 0x5410, R130 ;  /* 0x0000541081817816 */ /* 0x000fe40000000082 */
[----:B------:R-:W-:Y:S01]  /*2c70*/  PRMT R131, R131, 0x5410, R132 ;  /* 0x0000541083837816 */ /* 0x000fe20000000084 */
[----:B------:R-:W-:-:S04]  /*2c80*/  IMAD.WIDE.U32 R2, R145, 0x4, R2 ;  /* 0x0000000491027825 */ /* 0x000fc800078e0002 */
[----:B------:R-:W-:Y:S01]  /*2c90*/  HFMA2 R145, R103, R155, R78 ;  /* 0x0000009b67917231 */ /* 0x000fe2000000004e */
[----:B------:R-:W-:Y:S02]  /*2ca0*/  F2FP.F16.F32.PACK_AB R135, RZ, R135 ;  /* 0x00000087ff87723e */ /* 0x000fe400000000ff */
[----:B------:R-:W-:Y:S02]  /*2cb0*/  F2FP.F16.F32.PACK_AB R136, RZ, R136 ;  /* 0x00000088ff88723e */ /* 0x000fe400000000ff */
[----:B------:R0:W-:Y:S01]  /*2cc0*/  STG.E desc[UR4][R4.64], R145 ;  /* 0x0000009104007986 */ /* 0x0001e2000c101904 */
[----:B------:R-:W-:Y:S02]  /*2cd0*/  PRMT R133, R133, 0x5410, R134 ;  /* 0x0000541085857816 */ /* 0x000fe40000000086 */
[----:B------:R-:W-:Y:S01]  /*2ce0*/  F2FP.F16.F32.PACK_AB R137, RZ, R137 ;  /* 0x00000089ff89723e */ /* 0x000fe200000000ff */
[----:B------:R1:W-:Y:S01]  /*2cf0*/  STG.E desc[UR4][R6.64], R149 ;  /* 0x0000009506007986 */ /* 0x0003e2000c101904 */
[----:B------:R-:W-:-:S02]  /*2d00*/  F2FP.F16.F32.PACK_AB R138, RZ, R138 ;  /* 0x0000008aff8a723e */ /* 0x000fc400000000ff */
[----:B------:R-:W-:Y:S01]  /*2d10*/  F2FP.F16.F32.PACK_AB R139, RZ, R139 ;  /* 0x0000008bff8b723e */ /* 0x000fe200000000ff */
[----:B------:R3:W-:Y:S01]  /*2d20*/  STG.E desc[UR4][R8.64], R151 ;  /* 0x0000009708007986 */ /* 0x0007e2000c101904 */
[----:B------:R-:W-:Y:S02]  /*2d30*/  F2FP.F16.F32.PACK_AB R140, RZ, R140 ;  /* 0x0000008cff8c723e */ /* 0x000fe400000000ff */
[----:B------:R-:W-:Y:S01]  /*2d40*/  F2FP.F16.F32.PACK_AB R141, RZ, R141 ;  /* 0x0000008dff8d723e */ /* 0x000fe200000000ff */
[----:B0-----:R-:W-:Y:S01]  /*2d50*/  HFMA2 R5, R98, R105, R73 ;  /* 0x0000006962057231 */ /* 0x001fe20000000049 */
[----:B------:R0:W-:Y:S01]  /*2d60*/  STG.E desc[UR4][R10.64], R153 ;  /* 0x000000990a007986 */ /* 0x0001e2000c101904 */
[----:B------:R-:W-:Y:S01]  /*2d70*/  F2FP.F16.F32.PACK_AB R142, RZ, R142 ;  /* 0x0000008eff8e723e */ /* 0x000fe200000000ff */
[----:B-1----:R-:W-:Y:S02]  /*2d80*/  HFMA2 R7, R97, R107, R72 ;  /* 0x0000006b61077231 */ /* 0x002fe40000000048 */
[----:B------:R1:W-:Y:S01]  /*2d90*/  STG.E desc[UR4][R12.64], R147 ;  /* 0x000000930c007986 */ /* 0x0003e2000c101904 */
[----:B------:R-:W-:Y:S01]  /*2da0*/  PRMT R135, R135, 0x5410, R136 ;  /* 0x0000541087877816 */ /* 0x000fe20000000088 */
[----:B---3--:R-:W-:-:S02]  /*2db0*/  HFMA2 R9, R96, R109, R71 ;  /* 0x0000006d60097231 */ /* 0x008fc40000000047 */
[----:B------:R3:W-:Y:S01]  /*2dc0*/  STG.E desc[UR4][R14.64], R5 ;  /* 0x000000050e007986 */ /* 0x0007e2000c101904 */
[----:B------:R-:W-:Y:S02]  /*2dd0*/  F2FP.F16.F32.PACK_AB R143, RZ, R143 ;  /* 0x0000008fff8f723e */ /* 0x000fe400000000ff */
[----:B------:R-:W-:Y:S01]  /*2de0*/  F2FP.F16.F32.PACK_AB R144, RZ, R144 ;  /* 0x00000090ff90723e */ /* 0x000fe200000000ff */
[----:B0-----:R-:W-:Y:S01]  /*2df0*/  HFMA2 R11, R95, R111, R70 ;  /* 0x0000006f5f0b7231 */ /* 0x001fe20000000046 */
[----:B------:R0:W-:Y:S01]  /*2e00*/  STG.E desc[UR4][R16.64], R7 ;  /* 0x0000000710007986 */ /* 0x0001e2000c101904 */
[----:B------:R-:W-:Y:S01]  /*2e10*/  PRMT R137, R137, 0x5410, R138 ;  /* 0x0000541089897816 */ /* 0x000fe2000000008a */
[----:B-1----:R-:W-:Y:S02]  /*2e20*/  HFMA2 R13, R91, R119, R66 ;  /* 0x000000775b0d7231 */ /* 0x002fe40000000042 */
[----:B------:R1:W-:Y:S01]  /*2e30*/  STG.E desc[UR4][R18.64], R9 ;  /* 0x0000000912007986 */ /* 0x0003e2000c101904 */
[----:B------:R-:W-:Y:S01]  /*2e40*/  PRMT R139, R139, 0x5410, R140 ;  /* 0x000054108b8b7816 */ /* 0x000fe2000000008c */
[----:B---3--:R-:W-:-:S02]  /*2e50*/  HFMA2 R5, R94, R113, R69 ;  /* 0x000000715e057231 */ /* 0x008fc40000000045 */
[----:B------:R3:W-:Y:S01]  /*2e60*/  STG.E desc[UR4][R20.64], R11 ;  /* 0x0000000b14007986 */ /* 0x0007e2000c101904 */
[----:B------:R-:W-:Y:S02]  /*2e70*/  PRMT R141, R141, 0x5410, R142 ;  /* 0x000054108d8d7816 */ /* 0x000fe4000000008e */
[----:B------:R-:W-:Y:S01]  /*2e80*/  PRMT R143, R143, 0x5410, R144 ;  /* 0x000054108f8f7816 */ /* 0x000fe20000000090 */
[----:B0-----:R-:W-:Y:S01]  /*2e90*/  HFMA2 R7, R93, R115, R68 ;  /* 0x000000735d077231 */ /* 0x001fe20000000044 */
[----:B------:R0:W-:Y:S01]  /*2ea0*/  STG.E desc[UR4][R22.64], R5 ;  /* 0x0000000516007986 */ /* 0x0001e2000c101904 */
[----:B------:R-:W-:Y:S01]  /*2eb0*/  IADD3 R53, PT, PT, R53, R0, RZ ;  /* 0x0000000035357210 */ /* 0x000fe20007ffe0ff */
[----:B-1----:R-:W-:Y:S02]  /*2ec0*/  HFMA2 R9, R92, R117, R67 ;  /* 0x000000755c097231 */ /* 0x002fe40000000043 */
[----:B------:R1:W-:Y:S01]  /*2ed0*/  STG.E desc[UR4][R24.64], R7 ;  /* 0x0000000718007986 */ /* 0x0003e2000c101904 */
[----:B--2---:R-:W-:Y:S01]  /*2ee0*/  ISETP.GE.AND P2, PT, R53, UR6, PT ;  /* 0x0000000635007c0c */ /* 0x004fe2000bf46270 */
[----:B---3--:R-:W-:-:S02]  /*2ef0*/  HFMA2 R11, R87, R127, R62 ;  /* 0x0000007f570b7231 */ /* 0x008fc4000000003e */
[----:B------:R2:W-:Y:S01]  /*2f00*/  STG.E desc[UR4][R26.64], R9 ;  /* 0x000000091a007986 */ /* 0x0005e2000c101904 */
[----:B0-----:R-:W-:-:S03]  /*2f10*/  HFMA2 R5, R90, R121, R65 ;  /* 0x000000795a057231 */ /* 0x001fc60000000041 */
[----:B------:R0:W-:Y:S01]  /*2f20*/  STG.E desc[UR4][R28.64], R13 ;  /* 0x0000000d1c007986 */ /* 0x0001e2000c101904 */
[----:B-1----:R-:W-:-:S03]  /*2f30*/  HFMA2 R7, R89, R123, R64 ;  /* 0x0000007b59077231 */ /* 0x002fc60000000040 */
[----:B------:R1:W-:Y:S01]  /*2f40*/  STG.E desc[UR4][R30.64], R5 ;  /* 0x000000051e007986 */ /* 0x0003e2000c101904 */
[----:B--2---:R-:W-:-:S03]  /*2f50*/  HFMA2 R9, R88, R125, R63 ;  /* 0x0000007d58097231 */ /* 0x004fc6000000003f */
[----:B------:R2:W-:Y:S04]  /*2f60*/  STG.E desc[UR4][R32.64], R7 ;  /* 0x0000000720007986 */ /* 0x0005e8000c101904 */
[----:B------:R3:W-:Y:S01]  /*2f70*/  STG.E desc[UR4][R34.64], R9 ;  /* 0x0000000922007986 */ /* 0x0007e2000c101904 */
[----:B0-----:R-:W-:Y:S02]  /*2f80*/  HFMA2 R13, R83, R135, R58 ;  /* 0x00000087530d7231 */ /* 0x001fe4000000003a */
[----:B-1----:R-:W-:Y:S01]  /*2f90*/  HFMA2 R5, R86, R129, R61 ;  /* 0x0000008156057231 */ /* 0x002fe2000000003d */
[----:B------:R0:W-:Y:S01]  /*2fa0*/  STG.E desc[UR4][R36.64], R11 ;  /* 0x0000000b24007986 */ /* 0x0001e2000c101904 */
[----:B--2---:R-:W-:-:S03]  /*2fb0*/  HFMA2 R7, R85, R131, R60 ;  /* 0x0000008355077231 */ /* 0x004fc6000000003c */
[----:B------:R1:W-:Y:S01]  /*2fc0*/  STG.E desc[UR4][R38.64], R5 ;  /* 0x0000000526007986 */ /* 0x0003e2000c101904 */
[----:B---3--:R-:W-:-:S03]  /*2fd0*/  HFMA2 R9, R84, R133, R59 ;  /* 0x0000008554097231 */ /* 0x008fc6000000003b */
        /* <DEDUP_REMOVED lines=9> */
[----:B------:R1:W-:Y:S04]  /*3070*/  STG.E desc[UR4][R50.64], R9 ;  /* 0x0000000932007986 */ /* 0x0003e8000c101904 */
[----:B------:R1:W-:Y:S01]  /*3080*/  STG.E desc[UR4][R2.64], R11 ;  /* 0x0000000b02007986 */ /* 0x0003e2000c101904 */
[----:B------:R-:W-:Y:S05]  /*3090*/  @!P2 BRA `(.L_x_446) ;  /* 0xffffffd000f0a947 */ /* 0x000fea000383ffff */
[----:B------:R-:W-:Y:S05]  /*30a0*/  EXIT ;  /* 0x000000000000794d */ /* 0x000fea0003800000 */
.L_x_447:
        /* <DEDUP_REMOVED lines=13> */
.L_x_1060:


//--------------------- .text._ZN10layer_norm13ln_fwd_kernelINS_13Kernel_traitsIffffjLj12800ELj2ELj1ELj4ELj4ENS_18Kernel_traits_baseILj12800EffffjLj128EEEEEEEvNS_9FwdParamsE --------------------------
	.section	.text._ZN10layer_norm13ln_fwd_kernelINS_13Kernel_traitsIffffjLj12800ELj2ELj1ELj4ELj4ENS_18Kernel_traits_baseILj12800EffffjLj128EEEEEEEvNS_9FwdParamsE,"ax",@progbits
	.align	128
        .global         _ZN10layer_norm13ln_fwd_kernelINS_13Kernel_traitsIffffjLj12800ELj2ELj1ELj4ELj4ENS_18Kernel_traits_baseILj12800EffffjLj128EEEEEEEvNS_9FwdParamsE
        .type           _ZN10layer_norm13ln_fwd_kernelINS_13Kernel_traitsIffffjLj12800ELj2ELj1ELj4ELj4ENS_18Kernel_traits_baseILj12800EffffjLj128EEEEEEEvNS_9FwdParamsE,@function
        .size           _ZN10layer_norm13ln_fwd_kernelINS_13Kernel_traitsIffffjLj12800ELj2ELj1ELj4ELj4ENS_18Kernel_traits_baseILj12800EffffjLj128EEEEEEEvNS_9FwdParamsE,(.L_x_1061 - _ZN10layer_norm13ln_fwd_kernelINS_13Kernel_traitsIffffjLj12800ELj2ELj1ELj4ELj4ENS_18Kernel_traits_baseILj12800EffffjLj128EEEEEEEvNS_9FwdParamsE)
        .other          _ZN10layer_norm13ln_fwd_kernelINS_13Kernel_traitsIffffjLj12800ELj2ELj1ELj4ELj4ENS_18Kernel_traits_baseILj12800EffffjLj128EEEEEEEvNS_9FwdParamsE,@"STO_CUDA_ENTRY STV_DEFAULT"
_ZN10layer_norm13ln_fwd_kernelINS_13Kernel_traitsIffffjLj12800ELj2ELj1ELj4ELj4ENS_18Kernel_traits_baseILj12800EffffjLj128EEEEEEEvNS_9FwdParamsE:
.text._ZN10layer_norm13ln_fwd_kernelINS_13Kernel_traitsIffffjLj12800ELj2ELj1ELj4ELj4ENS_18Kernel_traits_baseILj12800EffffjLj128EEEEEEEvNS_9FwdParamsE:
        /* <DEDUP_REMOVED lines=121> */
.L_x_450:
        /* <DEDUP_REMOVED lines=353> */
[----:B------:R-:W-:Y:S02]  /*1da0*/  FFMA.FTZ R115, R216, R115, R111 ;  /* 0x00000073d8737223 */ /* 0x000fe4000001006f */
[----:B------:R-:W3:Y:S03]  /*1db0*/  S2R R216, SR_CTAID.X ;  /* 0x0000000000d87919 */ /* 0x000ee60000002500 */
        /* <DEDUP_REMOVED lines=9> */
[----:B------:R-:W-:Y:S01]  /*1e50*/  LOP3.LUT R212, R18, 0x1, RZ, 0xc0, !PT ;  /* 0x0000000112d47812 */ /* 0x000fe200078ec0ff */
[----:B----4-:R-:W-:Y:S01]  /*1e60*/  FADD.FTZ R112, R115, R112 ;  /* 0x0000007073707221 */ /* 0x010fe20000010000 */
[----:B------:R-:W-:Y:S02]  /*1e70*/  FMUL.FTZ R213, R218, R213 ;  /* 0x000000d5dad57220 */ /* 0x000fe40000410000 */
[----:B------:R-:W-:Y:S01]  /*1e80*/  IADD3 R115, PT, PT, -R212, RZ, RZ ;  /* 0x000000ffd4737210 */ /* 0x000fe20007ffe1ff */
[C---:B-1----:R-:W-:Y:S01]  /*1e90*/  FMUL.FTZ R214, R113.reuse, R214 ;  /* 0x000000d671d67220 */ /* 0x042fe20000410000 */
[----:B------:R-:W-:Y:S01]  /*1ea0*/  FFMA.FTZ R113, R113, R213, R112 ;  /* 0x000000d571717223 */ /* 0x000fe20000010070 */
[----:B0-----:R-:W-:-:S03]  /*1eb0*/  SHF.L.U32 R114, R165, 0x1, RZ ;  /* 0x00000001a5727819 */ /* 0x001fc600000006ff */
[----:B------:R-:W-:Y:S01]  /*1ec0*/  SHFL.IDX PT, R112, R214, RZ, 0x1f ;  /* 0x00001fffd6707589 */ /* 0x000fe200000e0000 */
[----:B------:R-:W-:Y:S02]  /*1ed0*/  LOP3.LUT R114, R115, R114, RZ, 0xc0, !PT ;  /* 0x0000007273727212 */ /* 0x000fe400078ec0ff */
[----:B---3--:R-:W-:Y:S01]  /*1ee0*/  LOP3.LUT R115, R216, 0x7ffffffe, RZ, 0xc0, !PT ;  /* 0x7ffffffed8737812 */ /* 0x008fe200078ec0ff */
[----:B------:R-:W0:Y:S01]  /*1ef0*/  SHFL.IDX PT, R113, R113, RZ, 0x1f ;  /* 0x00001fff71717589 */ /* 0x000e2200000e0000 */
[----:B------:R-:W-:Y:S02]  /*1f00*/  ISETP.NE.AND P2, PT, R154, RZ, PT ;  /* 0x000000ff9a00720c */ /* 0x000fe40003f45270 */
[----:B------:R-:W-:-:S04]  /*1f10*/  IADD3 R114, P1, PT, R114, R115, RZ ;  /* 0x0000007372727210 */ /* 0x000fc80007f3e0ff */
[----:B------:R-:W-:Y:S02]  /*1f20*/  IADD3.X R115, PT, PT, RZ, RZ, RZ, P1, !PT ;  /* 0x000000ffff737210 */ /* 0x000fe40000ffe4ff */
[----:B--2---:R-:W-:-:S04]  /*1f30*/  LEA R110, P1, R114, R110, 0x3 ;  /* 0x0000006e726e7211 */ /* 0x004fc800078218ff */
[----:B------:R-:W-:-:S03]  /*1f40*/  LEA.HI.X R111, R114, R111, R115, 0x3, P1 ;  /* 0x0000006f726f7211 */ /* 0x000fc600008f1c73 */
[----:B------:R-:W-:-:S05]  /*1f50*/  @!P2 IMAD.WIDE.U32 R114, R19, 0x8, R110 ;  /* 0x000000081372a825 */ /* 0x000fca00078e006e */
[----:B0-----:R0:W-:Y:S01]  /*1f60*/  @!P2 STG.E.64 desc[UR6][R114.64], R112 ;  /* 0x000000707200a986 */ /* 0x0011e2000c101b06 */
        /* <DEDUP_REMOVED lines=19> */
.L_x_449:
[----:B------:R-:W2:Y:S04]  /*20a0*/  LDG.E.STRONG.GPU R114, desc[UR6][R112.64] ;  /* 0x0000000670727981 */ /* 0x000ea8000c1ef900 */
[----:B--2---:R-:W-:Y:S01]  /*20b0*/  CCTL.IVALL ;  /* 0x00000000ff00798f */ /* 0x004fe20002000000 */
[----:B------:R-:W-:Y:S05]  /*20c0*/  YIELD ;  /* 0x0000000000007946 */ /* 0x000fea0003800000 */
[----:B------:R-:W-:-:S13]  /*20d0*/  ISETP.NE.AND P2, PT, R114, R213, PT ;  /* 0x000000d57200720c */ /* 0x000fda0003f45270 */
[----:B------:R-:W-:Y:S05]  /*20e0*/  @P2 BRA `(.L_x_449) ;  /* 0xfffffffc00ec2947 */ /* 0x000fea000383ffff */
.L_x_448:
        /* <DEDUP_REMOVED lines=17> */
[----:B------:R-:W-:Y:S02]  /*2200*/  FMUL.FTZ R110, R114, R213 ;  /* 0x000000d5726e7220 */ /* 0x000fe40000410000 */
[----:B------:R-:W2:Y:S01]  /*2210*/  LDC R213, c[0x0][0x3d0] ;  /* 0x0000f400ffd57b82 */ /* 0x000ea20000000800 */
[----:B------:R-:W-:Y:S01]  /*2220*/  FMUL.FTZ R216, R215, R215 ;  /* 0x000000d7d7d87220 */ /* 0x000fe20000410000 */
[----:B---3--:R-:W-:-:S03]  /*2230*/  FADD.FTZ R111, R212, R113 ;  /* 0x00000071d46f7221 */ /* 0x008fc60000010000 */
[----:B------:R-:W-:Y:S01]  /*2240*/  FMUL.FTZ R215, R216, R115 ;  /* 0x00000073d8d77220 */ /* 0x000fe20000410000 */
[----:B------:R-:W-:Y:S02]  /*2250*/  FFMA.FTZ R115, R115, R112, R110 ;  /* 0x0000007073737223 */ /* 0x000fe4000001006e */
[----:B------:R-:W3:Y:S01]  /*2260*/  @P0 LDC.64 R112, c[0x0][0x3a8] ;  /* 0x0000ea00ff700b82 */ /* 0x000ee20000000a00 */
[----:B------:R-:W-:Y:S01]  /*2270*/  FMUL.FTZ R215, R114, R215 ;  /* 0x000000d772d77220 */ /* 0x000fe20000410000 */
[----:B-1----:R-:W-:-:S03]  /*2280*/  FMUL.FTZ R212, R214, R115 ;  /* 0x00000073d6d47220 */ /* 0x002fc60000410000 */
[----:B------:R-:W-:-:S03]  /*2290*/  FFMA.FTZ R215, R214, R215, R111 ;  /* 0x000000d7d6d77223 */ /* 0x000fc6000001006f */
[----:B------:R-:W1:Y:S01]  /*22a0*/  @P0 LDC.64 R114, c[0x0][0x3a0] ;  /* 0x0000e800ff720b82 */ /* 0x000e620000000a00 */
[----:B------:R-:W4:Y:S04]  /*22b0*/  SHFL.IDX PT, R212, R212, RZ, 0x1f ;  /* 0x00001fffd4d47589 */ /* 0x000f2800000e0000 */
[----:B------:R-:W2:Y:S01]  /*22c0*/  SHFL.IDX PT, R110, R215, RZ, 0x1f ;  /* 0x00001fffd76e7589 */ /* 0x000ea200000e0000 */
[----:B---3--:R-:W-:-:S04]  /*22d0*/  @P0 IMAD.WIDE R112, R20, 0x4, R112 ;  /* 0x0000000414700825 */ /* 0x008fc800078e0270 */
[----:B-1----:R-:W-:-:S04]  /*22e0*/  @P0 IMAD.WIDE R114, R20, 0x4, R114 ;  /* 0x0000000414720825 */ /* 0x002fc800078e0272 */
[--C-:B----4-:R-:W-:Y:S01]  /*22f0*/  FADD.FTZ R202, R202, -R212.reuse ;  /* 0x800000d4caca7221 */ /* 0x110fe20000010000 */
[--C-:B------:R-:W-:Y:S01]  /*2300*/  FADD.FTZ R201, R201, -R212.reuse ;  /* 0x800000d4c9c97221 */ /* 0x100fe20000010000 */
[--C-:B------:R-:W-:Y:S01]  /*2310*/  FADD.FTZ R200, R200, -R212.reuse ;  /* 0x800000d4c8c87221 */ /* 0x100fe20000010000 */
[--C-:B------:R-:W-:Y:S01]  /*2320*/  FADD.FTZ R199, R199, -R212.reuse ;  /* 0x800000d4c7c77221 */ /* 0x100fe20000010000 */
[----:B--2---:R-:W-:Y:S01]  /*2330*/  FFMA.FTZ R213, R110, 7.8124998253770172596e-05, R213 ;  /* 0x38a3d70a6ed57823 */ /* 0x004fe200000100d5 */
[--C-:B------:R-:W-:Y:S01]  /*2340*/  FADD.FTZ R198, R198, -R212.reuse ;  /* 0x800000d4c6c67221 */ /* 0x100fe20000010000 */
[----:B------:R-:W1:Y:S01]  /*2350*/  LDC.64 R110, c[0x0][0x398] ;  /* 0x0000e600ff6e7b82 */ /* 0x000e620000000a00 */
        /* <DEDUP_REMOVED lines=51> */
[----:B-----5:R-:W-:Y:S01]  /*2690*/  FFMA.FTZ R215, R152, R215, R70 ;  /* 0x000000d798d77223 */ /* 0x020fe20000010046 */
[C---:B------:R-:W-:Y:S01]  /*26a0*/  FMUL.FTZ R198, R213.reuse, R198 ;  /* 0x000000c6d5c67220 */ /* 0x040fe20000410000 */
[C---:B------:R-:W-:Y:S01]  /*26b0*/  FMUL.FTZ R197, R213.reuse, R197 ;  /* 0x000000c5d5c57220 */ /* 0x040fe20000410000 */
[C---:B------:R-:W-:Y:S01]  /*26c0*/  FMUL.FTZ R196, R213.reuse, R196 ;  /* 0x000000c4d5c47220 */ /* 0x040fe20000410000 */
[----:B------:R2:W-:Y:S01]  /*26d0*/  @P0 STG.E desc[UR6][R112.64], R213 ;  /* 0x000000d570000986 */ /* 0x0005e2000c101906 */
[C---:B------:R-:W-:Y:S01]  /*26e0*/  FMUL.FTZ R200, R213.reuse, R195 ;  /* 0x000000c3d5c87220 */ /* 0x040fe20000410000 */
[----:B------:R-:W-:Y:S01]  /*26f0*/  FFMA.FTZ R199, R150, R199, R68 ;  /* 0x000000c796c77223 */ /* 0x000fe20000010044 */
[----:B---3--:R-:W-:Y:S01]  /*2700*/  FMUL.FTZ R212, R213, R202 ;  /* 0x000000cad5d47220 */ /* 0x008fe20000410000 */
[----:B-1----:R-:W-:-:S04]  /*2710*/  IMAD.WIDE.U32 R114, R117, 0x4, R110 ;  /* 0x0000000475727825 */ /* 0x002fc800078e006e */
[----:B------:R-:W-:Y:S01]  /*2720*/  FMUL.FTZ R202, R213, R137 ;  /* 0x00000089d5ca7220 */ /* 0x000fe20000410000 */
[----:B------:R-:W-:Y:S01]  /*2730*/  FFMA.FTZ R137, R151, R216, R69 ;  /* 0x000000d897897223 */ /* 0x000fe20000010045 */
[----:B------:R-:W-:Y:S01]  /*2740*/  FFMA.FTZ R135, R153, R212, R71 ;  /* 0x000000d499877223 */ /* 0x000fe20000010047 */
[----:B------:R-:W-:Y:S01]  /*2750*/  IMAD.WIDE.U32 R116, R116, 0x4, R110 ;  /* 0x0000000474747825 */ /* 0x000fe200078e006e */
[----:B------:R-:W-:Y:S03]  /*2760*/  STG.E desc[UR6][R114.64+0x400], R215 ;  /* 0x000400d772007986 */ /* 0x000fe6000c101906 */
[----:B------:R-:W-:Y:S01]  /*2770*/  FMUL.FTZ R194, R213, R194 ;  /* 0x000000c2d5c27220 */ /* 0x000fe20000410000 */
[----:B------:R-:W-:Y:S01]  /*2780*/  FFMA.FTZ R197, R148, R197, R66 ;  /* 0x000000c594c57223 */ /* 0x000fe20000010042 */
[----:B--2---:R-:W-:Y:S01]  /*2790*/  IMAD.WIDE.U32 R112, R133, 0x4, R110 ;  /* 0x0000000485707825 */ /* 0x004fe200078e006e */
[----:B------:R1:W-:Y:S03]  /*27a0*/  STG.E desc[UR6][R114.64], R135 ;  /* 0x0000008772007986 */ /* 0x0003e6000c101906 */
[----:B------:R-:W-:Y:S01]  /*27b0*/  FFMA.FTZ R133, R149, R198, R67 ;  /* 0x000000c695857223 */ /* 0x000fe20000010043 */
[C---:B------:R-:W-:Y:S01]  /*27c0*/  FMUL.FTZ R193, R213.reuse, R193 ;  /* 0x000000c1d5c17220 */ /* 0x040fe20000410000 */
[C---:B------:R-:W-:Y:S01]  /*27d0*/  FMUL.FTZ R201, R213.reuse, R139 ;  /* 0x0000008bd5c97220 */ /* 0x040fe20000410000 */
[----:B------:R2:W-:Y:S01]  /*27e0*/  STG.E desc[UR6][R116.64], R137 ;  /* 0x0000008974007986 */ /* 0x0005e2000c101906 */
[C---:B------:R-:W-:Y:S01]  /*27f0*/  FMUL.FTZ R192, R213.reuse, R192 ;  /* 0x000000c0d5c07220 */ /* 0x040fe20000410000 */
[----:B------:R-:W-:Y:S01]  /*2800*/  FFMA.FTZ R139, R146, R200, R64 ;  /* 0x000000c8928b7223 */ /* 0x000fe20000010040 */
[----:B------:R-:W-:Y:S01]  /*2810*/  FMUL.FTZ R191, R213, R191 ;  /* 0x000000bfd5bf7220 */ /* 0x000fe20000410000 */
[----:B------:R3:W-:Y:S01]  /*2820*/  STG.E desc[UR6][R112.64], R199 ;  /* 0x000000c770007986 */ /* 0x0007e2000c101906 */
[----:B------:R-:W-:-:S04]  /*2830*/  IMAD.WIDE.U32 R228, R155, 0x4, R110 ;  /* 0x000000049be47825 */ /* 0x000fc800078e006e */
[----:B------:R-:W-:Y:S01]  /*2840*/  FMUL.FTZ R190, R213, R190 ;  /* 0x000000bed5be7220 */ /* 0x000fe20000410000 */
[----:B------:R-:W-:Y:S01]  /*2850*/  FFMA.FTZ R155, R145, R194, R63 ;  /* 0x000000c2919b7223 */ /* 0x000fe2000001003f */
[----:B-1----:R-:W-:Y:S01]  /*2860*/  FFMA.FTZ R135, R147, R196, R65 ;  /* 0x000000c493877223 */ /* 0x002fe20000010041 */
        /* <DEDUP_REMOVED lines=170> */
.L_x_451:
        /* <DEDUP_REMOVED lines=15> */
.L_x_1061:


//--------------------- .text._ZN10layer_norm13ln_fwd_kernelINS_13Kernel_traitsI13__nv_bfloat16fS2_fjLj12288ELj2ELj1ELj4ELj16ENS_18Kernel_traits_baseILj12288ES2_fS2_fjLj128EEEEEEEvNS_9FwdParamsE --------------------------
	.section	.text._ZN10layer_norm13ln_fwd_kernelINS_13Kernel_traitsI13__nv_bfloat16fS2_fjLj12288ELj2ELj1ELj4ELj16ENS_18Kernel_traits_baseILj12288ES2_fS2_fjLj128EEEEEEEvNS_9FwdParamsE,"ax",@progbits
	.align	128
        .global         _ZN10layer_norm13ln_fwd_kernelINS_13Kernel_traitsI13__nv_bfloat16fS2_fjLj12288ELj2ELj1ELj4ELj16ENS_18Kernel_traits_baseILj12288ES2_fS2_fjLj128EEEEEEEvNS_9FwdParamsE
        .type           _ZN10layer_norm13ln_fwd_kernelINS_13Kernel_traitsI13__nv_bfloat16fS2_fjLj12288ELj2ELj1ELj4ELj16ENS_18Kernel_traits_baseILj12288ES2_fS2_fjLj128EEEEEEEvNS_9FwdParamsE,@function
        .size           _ZN10layer_norm13ln_fwd_kernelINS_13Kernel_traitsI13__nv_bfloat16fS2_fjLj12288ELj2ELj1ELj4ELj16ENS_18Kernel_traits_baseILj12288ES2_fS2_fjLj128EEEEEEEvNS_9FwdParamsE,(.L_x_1062 - _ZN10layer_norm13ln_fwd_kernelINS_13Kernel_traitsI13__nv_bfloat16fS2_fjLj12288ELj2ELj1ELj4ELj16ENS_18Kernel_traits_baseILj12288ES2_fS2_fjLj128EEEEEEEvNS_9FwdParamsE)
        .other          _ZN10layer_norm13ln_fwd_kernelINS_13Kernel_traitsI13__nv_bfloat16fS2_fjLj12288ELj2ELj1ELj4ELj16ENS_18Kernel_traits_baseILj12288ES2_fS2_fjLj128EEEEEEEvNS_9FwdParamsE,@"STO_CUDA_ENTRY STV_DEFAULT"
_ZN10layer_norm13ln_fwd_kernelINS_13Kernel_traitsI13__nv_bfloat16fS2_fjLj12288ELj2ELj1ELj4ELj16ENS_18Kernel_traits_baseILj12288ES2_fS2_fjLj128EEEEEEEvNS_9FwdParamsE:
.text._ZN10layer_norm13ln_fwd_kernelINS_13Kernel_traitsI13__nv_bfloat16fS2_fjLj12288ELj2ELj1ELj4ELj16ENS_18Kernel_traits_baseILj12288ES2_fS2_fjLj128EEEEEEEvNS_9FwdParamsE:
        /* <DEDUP_REMOVED lines=35> */
[----:B------:R-:W5:Y:S01]  /*0230*/  LDG.E.64 R2, desc[UR4][R6.64+0x4800] ;  /* 0x0048000406027981 */ /* 0x000f62000c1e1b00 */
[----:B------:R-:W-:-:S03]  /*0240*/  LOP3.LUT R135, R0, 0x1f, RZ, 0xc0, !PT ;  /* 0x0000001f00877812 */ /* 0x000fc600078ec0ff */
[----:B------:R-:W5:Y:S01]  /*0250*/  LDG.E.64 R60, desc[UR4][R4.64+0x5800] ;  /* 0x00580004043c7981 */ /* 0x000f62000c1e1b00 */
[----:B------:R-:W-:-:S03]  /*0260*/  LOP3.LUT P0, RZ, R135, 0x1, R138, 0xf8, !PT ;  /* 0x0000000187ff7812 */ /* 0x000fc6000780f88a */
[----:B------:R-:W5:Y:S01]  /*0270*/  LDG.E.64 R58, desc[UR4][R4.64+0x5000] ;  /* 0x00500004043a7981 */ /* 0x000f62000c1e1b00 */
[----:B------:R-:W-:-:S03]  /*0280*/  HFMA2 R137, -RZ, RZ, 0, 0 ;  /* 0x00000000ff897431 */ /* 0x000fc600000001ff */
[----:B------:R0:W5:Y:S01]  /*0290*/  LDG.E.64 R56, desc[UR4][R4.64+0x4800] ;  /* 0x0048000404387981 */ /* 0x000162000c1e1b00 */
[----:B------:R-:W-:Y:S02]  /*02a0*/  PLOP3.LUT P1, PT, PT, PT, PT, 0x8, 0x80 ;  /* 0x000000000080781c */ /* 0x000fe40003f2e170 */
[----:B------:R-:W-:Y:S02]  /*02b0*/  ISETP.LT.U32.AND P0, PT, R0, 0x20, !P0 ;  /* 0x000000200000780c */ /* 0x000fe40004701070 */
[----:B------:R-:W-:Y:S02]  /*02c0*/  LOP3.LUT R138, R138, 0x1, RZ, 0xc0, !PT ;  /* 0x000000018a8a7812 */ /* 0x000fe400078ec0ff */
[--C-:B---3--:R-:W-:Y:S02]  /*02d0*/  SHF.R.U64 R104, R96, 0x10, R97.reuse ;  /* 0x0000001060687819 */ /* 0x108fe40000001261 */
[----:B------:R-:W-:Y:S02]  /*02e0*/  SHF.R.U32.HI R105, RZ, 0x10, R97 ;  /* 0x00000010ff697819 */ /* 0x000fe40000011661 */
[----:B------:R-:W-:-:S02]  /*02f0*/  PRMT R104, R104, 0x5410, R104 ;  /* 0x0000541068687816 */ /* 0x000fc40000000068 */
[----:B------:R-:W-:Y:S02]  /*0300*/  PRMT R105, R105, 0x5410, R105 ;  /* 0x0000541069697816 */ /* 0x000fe40000000069 */
[--C-:B----4-:R-:W-:Y:S02]  /*0310*/  SHF.R.U64 R106, R94, 0x10, R95.reuse ;  /* 0x000000105e6a7819 */ /* 0x110fe4000000125f */
[----:B------:R-:W-:Y:S02]  /*0320*/  SHF.R.U32.HI R8, RZ, 0x10, R95 ;  /* 0x00000010ff087819 */ /* 0x000fe4000001165f */
[--C-:B--2---:R-:W-:Y:S02]  /*0330*/  SHF.R.U64 R107, R92, 0x10, R93.reuse ;  /* 0x000000105c6b7819 */ /* 0x104fe4000000125d */
        /* <DEDUP_REMOVED lines=30> */
[----:B0-----:R-:W-:Y:S02]  /*0520*/  SHF.R.U32.HI R4, RZ, 0x10, R63 ;  /* 0x00000010ff047819 */ /* 0x001fe4000001163f */
        /* <DEDUP_REMOVED lines=34> */
.L_x_456:
        /* <DEDUP_REMOVED lines=8> */
[----:B------:R-:W4:Y:S01]  /*07d0*/  LDG.E.128 R36, desc[UR4][R6.64+0x3000] ;  /* 0x0030000406247981 */ /* 0x000f22000c1e1d00 */
        /* <DEDUP_REMOVED lines=87> */
[----:B------:R-:W-:-:S04]  /*0d50*/  FMUL.FTZ R100, R100, 0.00065104168606922030449 ;  /* 0x3a2aaaab64647820 */ /* 0x000fc80000410000 */
        /* <DEDUP_REMOVED lines=121> */
.L_x_453:
[----:B------:R-:W-:Y:S05]  /*14f0*/  BSYNC.RECONVERGENT B0 ;  /* 0x0000000000007941 */ /* 0x000fea0003800200 */
.L_x_452:
[----:B------:R-:W-:Y:S01]  /*1500*/  BAR.SYNC.DEFER_BLOCKING 0x0 ;  /* 0x0000000000007b1d */ /* 0x000fe20000010000 */
[----:B------:R-:W-:Y:S02]  /*1510*/  MOV R153, RZ ;  /* 0x000000ff00997202 */ /* 0x000fe40000000f00 */
[----:B------:R-:W-:Y:S02]  /*1520*/  @!P3 MOV R153, 0x44c00000 ;  /* 0x44c000000099b802 */ /* 0x000fe40000000f00 */
[----:B------:R-:W-:-:S03]  /*1530*/  ISETP.GT.U32.AND P2, PT, R135, 0x1, PT ;  /* 0x000000018700780c */ /* 0x000fc60003f44070 */
        /* <DEDUP_REMOVED lines=14> */
[----:B--2---:R-:W-:Y:S02]  /*1620*/  FADD.FTZ R153, R150, R99 ;  /* 0x0000006396997221 */ /* 0x004fe40000010000 */
[----:B------:R-:W0:Y:S01]  /*1630*/  LDC R150, c[0x0][0x380] ;  /* 0x0000e000ff967b82 */ /* 0x000e220000000800 */
[----:B------:R-:W2:Y:S01]  /*1640*/  SHFL.DOWN PT, R98, R103, 0x1, 0x1f ;  /* 0x08201f0067627f89 */ /* 0x000ea200000e0000 */
[----:B------:R-:W-:-:S04]  /*1650*/  FMUL.FTZ R155, R102, R155 ;  /* 0x0000009b669b7220 */ /* 0x000fc80000410000 */
[----:B------:R-:W-:-:S05]  /*1660*/  FFMA.FTZ R153, R154, R155, R153 ;  /* 0x0000009b9a997223 */ /* 0x000fca0000010099 */
[----:B------:R-:W3:Y:S01]  /*1670*/  SHFL.DOWN PT, R102, R153, 0x1, 0x1f ;  /* 0x08201f0099667f89 */ /* 0x000ee200000e0000 */
[----:B-1----:R-:W-:-:S06]  /*1680*/  FADD.FTZ R99, R100, R101 ;  /* 0x0000006564637221 */ /* 0x002fcc0000010000 */
[----:B------:R-:W1:Y:S01]  /*1690*/  MUFU.RCP R99, R99 ;  /* 0x0000006300637308 */ /* 0x000e620000001000 */
[----:B--2---:R-:W-:Y:S01]  /*16a0*/  FADD.FTZ R152, R103, -R98 ;  /* 0x8000006267987221 */ /* 0x004fe20000010000 */
[----:B------:R-:W-:-:S03]  /*16b0*/  FMUL.FTZ R157, R101, R98 ;  /* 0x00000062659d7220 */ /* 0x000fc60000410000 */
[----:B------:R-:W-:Y:S01]  /*16c0*/  FMUL.FTZ R155, R152, R152 ;  /* 0x00000098989b7220 */ /* 0x000fe20000410000 */
[----:B0-----:R-:W-:-:S03]  /*16d0*/  SHF.L.U32 R152, R150, 0x1, RZ ;  /* 0x0000000196987819 */ /* 0x001fc600000006ff */
[C---:B------:R-:W-:Y:S01]  /*16e0*/  FMUL.FTZ R98, R100.reuse, R155 ;  /* 0x0000009b64627220 */ /* 0x040fe20000410000 */
[----:B------:R-:W-:Y:S01]  /*16f0*/  FFMA.FTZ R100, R100, R103, R157 ;  /* 0x0000006764647223 */ /* 0x000fe2000001009d */
[----:B---3--:R-:W-:Y:S02]  /*1700*/  FADD.FTZ R102, R153, R102 ;  /* 0x0000006699667221 */ /* 0x008fe40000010000 */
        /* <DEDUP_REMOVED lines=12> */
[----:B------:R-:W1:Y:S01]  /*17d0*/  LDC.64 R102, c[0x0][0x3c8] ;  /* 0x0000f200ff667b82 */ /* 0x000e620000000a00 */
[----:B------:R-:W-:Y:S02]  /*17e0*/  IADD3 R155, PT, PT, -R155, RZ, RZ ;  /* 0x000000ff9b9b7210 */ /* 0x000fe40007ffe1ff */
[----:B------:R-:W-:Y:S02]  /*17f0*/  LOP3.LUT R153, R153, R152, RZ, 0xc0, !PT ;  /* 0x0000009899997212 */ /* 0x000fe400078ec0ff */
[----:B------:R-:W-:Y:S02]  /*1800*/  LOP3.LUT R155, R155, R150, RZ, 0xc0, !PT ;  /* 0x000000969b9b7212 */ /* 0x000fe400078ec0ff */
[----:B---3--:R-:W-:Y:S02]  /*1810*/  LOP3.LUT R154, R154, 0x7ffffffe, RZ, 0xc0, !PT ;  /* 0x7ffffffe9a9a7812 */ /* 0x008fe400078ec0ff */
[----:B----4-:R-:W-:Y:S02]  /*1820*/  SHF.R.U32.HI R158, RZ, 0x1, R156 ;  /* 0x00000001ff9e7819 */ /* 0x010fe4000001169c */
[----:B------:R-:W-:-:S02]  /*1830*/  IADD3 R156, P3, PT, R153, R154, RZ ;  /* 0x0000009a999c7210 */ /* 0x000fc40007f7e0ff */
[----:B------:R-:W-:Y:S02]  /*1840*/  IADD3 R153, P4, PT, R158, R155, RZ ;  /* 0x0000009b9e997210 */ /* 0x000fe40007f9e0ff */
[----:B------:R-:W-:Y:S02]  /*1850*/  IADD3.X R157, PT, PT, RZ, RZ, RZ, P3, !PT ;  /* 0x000000ffff9d7210 */ /* 0x000fe40001ffe4ff */
[C---:B0-----:R-:W-:Y:S02]  /*1860*/  LEA R100, P3, R156.reuse, R100, 0x3 ;  /* 0x000000649c647211 */ /* 0x041fe400078618ff */
[----:B------:R-:W-:Y:S02]  /*1870*/  LEA.HI.X.SX32 R154, R155, RZ, 0x1, P4 ;  /* 0x000000ff9b9a7211 */ /* 0x000fe400020f0eff */
[----:B------:R-:W-:Y:S02]  /*1880*/  LEA.HI.X R101, R156, R101, R157, 0x3, P3 ;  /* 0x000000659c657211 */ /* 0x000fe400018f1c9d */
[----:B-1----:R-:W-:-:S02]  /*1890*/  LEA R102, P4, R153, R102, 0x2 ;  /* 0x0000006699667211 */ /* 0x002fc400078810ff */
[----:B------:R-:W-:Y:S01]  /*18a0*/  ISETP.GT.U32.AND P3, PT, R137, 0x1, PT ;  /* 0x000000018900780c */ /* 0x000fe20003f64070 */
[----:B------:R-:W-:Y:S01]  /*18b0*/  IMAD.WIDE.U32 R100, R138, 0x8, R100 ;  /* 0x000000088a647825 */ /* 0x000fe200078e0064 */
[----:B------:R-:W-:Y:S02]  /*18c0*/  MOV R155, 0xffffffff ;  /* 0xffffffff009b7802 */ /* 0x000fe40000000f00 */
[----:B------:R-:W-:Y:S02]  /*18d0*/  LEA.HI.X R103, R153, R103, R154, 0x2, P4 ;  /* 0x0000006799677211 */ /* 0x000fe400020f149a */
[----:B------:R-:W-:Y:S01]  /*18e0*/  SEL R153, R155, 0x1, P3 ;  /* 0x000000019b997807 */ /* 0x000fe20001800000 */
[----:B--2---:R0:W-:Y:S01]  /*18f0*/  STG.E.64 desc[UR4][R100.64], R98 ;  /* 0x0000006264007986 */ /* 0x0041e2000c101b04 */
[----:B------:R-:W-:Y:S06]  /*1900*/  MEMBAR.ALL.GPU ;  /* 0x0000000000007992 */ /* 0x000fec000000a000 */
[----:B------:R-:W-:-:S00]  /*1910*/  ERRBAR ;  /* 0x00000000000079ab */ /* 0x000fc00000000000 */
[----:B------:R-:W-:Y:S06]  /*1920*/  CGAERRBAR ;  /* 0x00000000000075ab */ /* 0x000fec0000000000 */
[----:B------:R0:W-:Y:S01]  /*1930*/  REDG.E.ADD.S32.STRONG.GPU desc[UR4][R102.64], R153 ;  /* 0x000000996600798e */ /* 0x0001e2000c12e304 */
[----:B------:R-:W-:-:S04]  /*1940*/  ISETP.GE.U32.AND P3, PT, R137, 0x2, PT ;  /* 0x000000028900780c */ /* 0x000fc80003f66070 */
[----:B------:R-:W-:-:S09]  /*1950*/  SEL R155, RZ, 0x2, P3 ;  /* 0x00000002ff9b7807 */ /* 0x000fd20001800000 */
.L_x_455:
[----:B0-----:R-:W2:Y:S04]  /*1960*/  LDG.E.STRONG.GPU R98, desc[UR4][R102.64] ;  /* 0x0000000466627981 */ /* 0x001ea8000c1ef900 */
[----:B--2---:R-:W-:Y:S01]  /*1970*/  CCTL.IVALL ;  /* 0x00000000ff00798f */ /* 0x004fe20002000000 */
[----:B------:R-:W-:Y:S05]  /*1980*/  YIELD ;  /* 0x0000000000007946 */ /* 0x000fea0003800000 */
[----:B------:R-:W-:-:S13]  /*1990*/  ISETP.NE.AND P3, PT, R98, R155, PT ;  /* 0x0000009b6200720c */ /* 0x000fda0003f65270 */
[----:B------:R-:W-:Y:S05]  /*19a0*/  @P3 BRA `(.L_x_455) ;  /* 0xfffffffc00ec3947 */ /* 0x000fea000383ffff */
.L_x_454:
[----:B------:R-:W-:Y:S05]  /*19b0*/  WARPSYNC.ALL ;  /* 0x0000000000007948 */ /* 0x000fea0003800000 */
[----:B0-----:R-:W0:Y:S01]  /*19c0*/  @!P2 S2R R102, SR_CTAID.X ;  /* 0x000000000066a919 */ /* 0x001e220000002500 */
[----:B-12---:R-:W1:Y:S01]  /*19d0*/  @!P2 LDC.64 R98, c[0x0][0x3c0] ;  /* 0x0000f000ff62ab82 */ /* 0x006e620000000a00 */
[----:B------:R-:W-:-:S07]  /*19e0*/  @!P2 LOP3.LUT R100, R137, 0x1, RZ, 0xc0, !PT ;  /* 0x000000018964a812 */ /* 0x000fce00078ec0ff */
[----:B------:R-:W-:Y:S01]  /*19f0*/  BAR.SYNC.DEFER_BLOCKING 0x0 ;  /* 0x0000000000007b1d */ /* 0x000fe20000010000 */
[----:B------:R-:W-:-:S04]  /*1a00*/  @!P2 IADD3 R101, PT, PT, -R100, RZ, RZ ;  /* 0x000000ff6465a210 */ /* 0x000fc80007ffe1ff */
[----:B------:R-:W-:Y:S01]  /*1a10*/  @!P2 LOP3.LUT R101, R101, R152, RZ, 0xc0, !PT ;  /* 0x000000986565a212 */ /* 0x000fe200078ec0ff */
[----:B------:R-:W-:Y:S01]  /*1a20*/  HFMA2 R103, -RZ, RZ, 0, 0 ;  /* 0x00000000ff677431 */ /* 0x000fe200000001ff */
[----:B------:R-:W-:Y:S01]  /*1a30*/  PRMT R107, R92, 0x7610, R107 ;  /* 0x000076105c6b7816 */ /* 0x000fe2000000006b */
[----:B------:R-:W2:Y:S01]  /*1a40*/  LDCU UR6, c[0x0][0x384] ;  /* 0x00007080ff0677ac */ /* 0x000ea20008000800 */
[----:B0-----:R-:W-:-:S04]  /*1a50*/  @!P2 LOP3.LUT R102, R102, 0x7ffffffe, RZ, 0xc0, !PT ;  /* 0x7ffffffe6666a812 */ /* 0x001fc800078ec0ff */
[----:B------:R-:W-:-:S04]  /*1a60*/  @!P2 IADD3 R101, P3, PT, R101, R102, RZ ;  /* 0x000000666565a210 */ /* 0x000fc80007f7e0ff */
[----:B------:R-:W-:Y:S02]  /*1a70*/  @!P2 IADD3.X R102, PT, PT, RZ, RZ, RZ, P3, !PT ;  /* 0x000000ffff66a210 */ /* 0x000fe40001ffe4ff */
[----:B-1----:R-:W-:-:S04]  /*1a80*/  @!P2 LEA R100, P3, R101, R98, 0x3 ;  /* 0x000000626564a211 */ /* 0x002fc800078618ff */
[----:B------:R-:W-:Y:S02]  /*1a90*/  @!P2 LEA.HI.X R101, R101, R99, R102, 0x3, P3 ;  /* 0x000000636565a211 */ /* 0x000fe400018f1c66 */
[----:B------:R-:W-:Y:S01]  /*1aa0*/  CS2R R98, SRZ ;  /* 0x0000000000627805 */ /* 0x000fe2000001ff00 */
[----:B------:R-:W-:-:S05]  /*1ab0*/  @!P2 IMAD.WIDE.U32 R100, R135, 0x8, R100 ;  /* 0x000000088764a825 */ /* 0x000fca00078e0064 */
[----:B------:R-:W3:Y:S01]  /*1ac0*/  @!P2 LDG.E.64 R98, desc[UR4][R100.64] ;  /* 0x000000046462a981 */ /* 0x000ee2000c1e1b00 */
        /* <DEDUP_REMOVED lines=19> */
[----:B------:R-:W-:Y:S01]  /*1c00*/  IADD3 R137, PT, PT, R137, 0x1, RZ ;  /* 0x0000000189897810 */ /* 0x000fe20007ffe0ff */
[----:B------:R-:W0:Y:S01]  /*1c10*/  MUFU.RCP R154, R154 ;  /* 0x0000009a009a7308 */ /* 0x000e220000001000 */
[----:B------:R-:W-:-:S02]  /*1c20*/  PLOP3.LUT P1, PT, P1, PT, PT, 0x8, 0x80 ;  /* 0x000000000080781c */ /* 0x000fc40000f2e170 */
        /* <DEDUP_REMOVED lines=8> */
[----:B------:R-:W1:Y:S01]  /*1cb0*/  LDC R98, c[0x0][0x3d0] ;  /* 0x0000f400ff627b82 */ /* 0x000e620000000800 */
[----:B0-----:R-:W-:Y:S01]  /*1cc0*/  FMUL.FTZ R155, R154, R155 ;  /* 0x0000009b9a9b7220 */ /* 0x001fe20000410000 */
[----:B------:R-:W-:Y:S01]  /*1cd0*/  FMUL.FTZ R103, R156, R103 ;  /* 0x000000679c677220 */ /* 0x000fe20000410000 */
[----:B-----5:R-:W-:-:S03]  /*1ce0*/  SHF.R.U32.HI R153, RZ, 0x10, R61 ;  /* 0x00000010ff997819 */ /* 0x020fc6000001163d */
[----:B------:R-:W-:Y:S01]  /*1cf0*/  FMUL.FTZ R103, R102, R103 ;  /* 0x0000006766677220 */ /* 0x000fe20000410000 */
[----:B------:R-:W0:Y:S03]  /*1d00*/  SHFL.IDX PT, R100, R155, RZ, 0x1f ;  /* 0x00001fff9b647589 */ /* 0x000e2600000e0000 */
[----:B------:R-:W-:Y:S01]  /*1d10*/  FFMA.FTZ R101, R154, R103, R101 ;  /* 0x000000679a657223 */ /* 0x000fe20000010065 */
[----:B------:R-:W-:-:S04]  /*1d20*/  SHF.R.U32.HI R103, RZ, 0x10, R53 ;  /* 0x00000010ff677819 */ /* 0x000fc80000011635 */
[----:B------:R-:W1:Y:S01]  /*1d30*/  SHFL.IDX PT, R99, R101, RZ, 0x1f ;  /* 0x00001fff65637589 */ /* 0x000e6200000e0000 */
[--C-:B0-----:R-:W-:Y:S01]  /*1d40*/  FADD.FTZ R48, R48, -R100.reuse ;  /* 0x8000006430307221 */ /* 0x101fe20000010000 */
[--C-:B------:R-:W-:Y:S01]  /*1d50*/  FADD.FTZ R20, R20, -R100.reuse ;  /* 0x8000006414147221 */ /* 0x100fe20000010000 */
[--C-:B------:R-:W-:Y:S01]  /*1d60*/  FADD.FTZ R102, R43, -R100.reuse ;  /* 0x800000642b667221 */ /* 0x100fe20000010000 */
[--C-:B------:R-:W-:Y:S01]  /*1d70*/  FADD.FTZ R164, R27, -R100.reuse ;  /* 0x800000641ba47221 */ /* 0x100fe20000010000 */
[--C-:B------:R-:W-:Y:S01]  /*1d80*/  FADD.FTZ R21, R21, -R100.reuse ;  /* 0x8000006415157221 */ /* 0x100fe20000010000 */
[--C-:B------:R-:W-:Y:S01]  /*1d90*/  FADD.FTZ R22, R22, -R100.reuse ;  /* 0x8000006416167221 */ /* 0x100fe20000010000 */
[--C-:B------:R-:W-:Y:S01]  /*1da0*/  FADD.FTZ R16, R16, -R100.reuse ;  /* 0x8000006410107221 */ /* 0x100fe20000010000 */
[----:B------:R-:W-:Y:S01]  /*1db0*/  FADD.FTZ R19, R19, -R100 ;  /* 0x8000006413137221 */ /* 0x000fe20000010000 */
[----:B-1----:R-:W-:Y:S01]  /*1dc0*/  FFMA.FTZ R99, R99, 8.1380210758652538061e-05, R98 ;  /* 0x38aaaaab63637823 */ /* 0x002fe20000010062 */
        /* <DEDUP_REMOVED lines=24> */
[----:B------:R-:W-:Y:S01]  /*1f50*/  FMUL.FTZ R20, R25, R21 ;  /* 0x0000001519147220 */ /* 0x000fe20000410000 */
[--C-:B------:R-:W-:Y:S01]  /*1f60*/  FADD.FTZ R48, R5, -R100.reuse ;  /* 0x8000006405307221 */ /* 0x100fe20000010000 */
[C---:B------:R-:W-:Y:S01]  /*1f70*/  FMUL.FTZ R21, R25.reuse, R22 ;  /* 0x0000001619157220 */ /* 0x040fe20000410000 */
[C---:B------:R-:W-:Y:S01]  /*1f80*/  FMUL.FTZ R16, R25.reuse, R16 ;  /* 0x0000001019107220 */ /* 0x040fe20000410000 */
[----:B------:R-:W-:Y:S01]  /*1f90*/  F2FP.BF16.F32.PACK_AB R5, RZ, R27 ;  /* 0x0000001bff05723e */ /* 0x000fe200000010ff */
        /* <DEDUP_REMOVED lines=18> */
[--C-:B------:R-:W-:Y:S01]  /*20c0*/  FADD.FTZ R38, R38, -R100.reuse ;  /* 0x8000006426267221 */ /* 0x100fe20000010000 */
[----:B------:R-:W-:Y:S01]  /*20d0*/  F2FP.BF16.F32.PACK_AB R22, RZ, R15 ;  /* 0x0000000fff16723e */ /* 0x000fe200000010ff */
[C---:B------:R-:W-:Y:S01]  /*20e0*/  FMUL.FTZ R15, R25.reuse, R4 ;  /* 0x00000004190f7220 */ /* 0x040fe20000410000 */
[----:B------:R-:W-:Y:S01]  /*20f0*/  F2FP.BF16.F32.PACK_AB R12, RZ, R23 ;  /* 0x00000017ff0c723e */ /* 0x000fe200000010ff */
[C---:B------:R-:W-:Y:S01]  /*2100*/  FMUL.FTZ R23, R25.reuse, R7 ;  /* 0x0000000719177220 */ /* 0x040fe20000410000 */
[----:B------:R-:W-:Y:S01]  /*2110*/  FMUL.FTZ R152, R25, R152 ;  /* 0x0000009819987220 */ /* 0x000fe20000410000 */
[--C-:B------:R-:W-:Y:S01]  /*2120*/  FADD.FTZ R46, R46, -R100.reuse ;  /* 0x800000642e2e7221 */ /* 0x100fe20000010000 */
[--C-:B------:R-:W-:Y:S01]  /*2130*/  FADD.FTZ R162, R31, -R100.reuse ;  /* 0x800000641fa27221 */ /* 0x100fe20000010000 */
        /* <DEDUP_REMOVED lines=8> */
[C---:B------:R-:W-:Y:S01]  /*21c0*/  FMUL.FTZ R33, R25.reuse, R49 ;  /* 0x0000003119217220 */ /* 0x040fe20000410000 */
[C---:B------:R-:W-:Y:S01]  /*21d0*/  FMUL.FTZ R99, R25.reuse, R26 ;  /* 0x0000001a19637220 */ /* 0x040fe20000410000 */
[C---:B------:R-:W-:Y:S01]  /*21e0*/  FMUL.FTZ R10, R25.reuse, R6 ;  /* 0x00000006190a7220 */ /* 0x040fe20000410000 */
[C---:B------:R-:W-:Y:S01]  /*21f0*/  FMUL.FTZ R44, R25.reuse, R38 ;  /* 0x00000026192c7220 */ /* 0x040fe20000410000 */
[----:B------:R-:W-:Y:S01]  /*2200*/  F2FP.BF16.F32.PACK_AB R7, RZ, R15 ;  /* 0x0000000fff07723e */ /* 0x000fe200000010ff */
[----:B------:R-:W-:Y:S01]  /*2210*/  FMUL.FTZ R46, R25, R46 ;  /* 0x0000002e192e7220 */ /* 0x000fe20000410000 */
[----:B------:R-:W-:Y:S01]  /*2220*/  F2FP.BF16.F32.PACK_AB R26, RZ, R23 ;  /* 0x00000017ff1a723e */ /* 0x000fe200000010ff */
[--C-:B------:R-:W-:Y:S01]  /*2230*/  FADD.FTZ R154, R39, -R100.reuse ;  /* 0x80000064279a7221 */ /* 0x100fe20000010000 */
[----:B------:R-:W-:Y:S01]  /*2240*/  F2FP.BF16.F32.PACK_AB R38, RZ, R152 ;  /* 0x00000098ff26723e */ /* 0x000fe200000010ff */
[----:B------:R-:W-:Y:S01]  /*2250*/  FMUL.FTZ R47, R25, R47 ;  /* 0x0000002f192f7220 */ /* 0x000fe20000410000 */
[----:B------:R-:W-:Y:S01]  /*2260*/  SHF.R.U32.HI R15, RZ, 0x10, R57 ;  /* 0x00000010ff0f7819 */ /* 0x000fe20000011639 */
[--C-:B------:R-:W-:Y:S01]  /*2270*/  FADD.FTZ R42, R42, -R100.reuse ;  /* 0x800000642a2a7221 */ /* 0x100fe20000010000 */
[----:B------:R-:W-:Y:S01]  /*2280*/  SHF.R.U32.HI R23, RZ, 0x10, R3 ;  /* 0x00000010ff177819 */ /* 0x000fe20000011603 */
[--C-:B------:R-:W-:Y:S01]  /*2290*/  FADD.FTZ R28, R28, -R100.reuse ;  /* 0x800000641c1c7221 */ /* 0x100fe20000010000 */
[----:B------:R-:W-:Y:S01]  /*22a0*/  F2FP.BF16.F32.PACK_AB R11, RZ, R11 ;  /* 0x0000000bff0b723e */ /* 0x000fe200000010ff */
[--C-:B------:R-:W-:Y:S01]  /*22b0*/  FADD.FTZ R160, R29, -R100.reuse ;  /* 0x800000641da07221 */ /* 0x100fe20000010000 */
[----:B------:R-:W-:Y:S01]  /*22c0*/  SHF.R.U32.HI R152, RZ, 0x10, R59 ;  /* 0x00000010ff987819 */ /* 0x000fe2000001163b */
[C---:B------:R-:W-:Y:S01]  /*22d0*/  FMUL.FTZ R39, R25.reuse, R40 ;  /* 0x0000002819277220 */ /* 0x040fe20000410000 */
[----:B------:R-:W-:Y:S01]  /*22e0*/  F2FP.BF16.F32.PACK_AB R31, RZ, R31 ;  /* 0x0000001fff1f723e */ /* 0x000fe200000010ff */
[C---:B------:R-:W-:Y:S01]  /*22f0*/  FMUL.FTZ R37, R25.reuse, R41 ;  /* 0x0000002919257220 */ /* 0x040fe20000410000 */
[----:B------:R-:W-:Y:S01]  /*2300*/  F2FP.BF16.F32.PACK_AB R27, RZ, R27 ;  /* 0x0000001bff1b723e */ /* 0x000fe200000010ff */
[--C-:B------:R-:W-:Y:S01]  /*2310*/  FADD.FTZ R32, R32, -R100.reuse ;  /* 0x8000006420207221 */ /* 0x100fe20000010000 */
[----:B------:R-:W-:Y:S01]  /*2320*/  F2FP.BF16.F32.PACK_AB R102, RZ, R102 ;  /* 0x00000066ff66723e */ /* 0x000fe200000010ff */
[----:B------:R-:W-:Y:S01]  /*2330*/  HFMA2.BF16_V2 R22, R15.H0_H0, R22.H0_H0, R23.H0_H0 ;  /* 0x200000160f167231 */ /* 0x000fe20000240817 */
[----:B------:R-:W-:Y:S01]  /*2340*/  F2FP.BF16.F32.PACK_AB R33, RZ, R33 ;  /* 0x00000021ff21723e */ /* 0x000fe200000010ff */
[----:B------:R-:W-:Y:S01]  /*2350*/  FADD.FTZ R30, R30, -R100 ;  /* 0x800000641e1e7221 */ /* 0x000fe20000010000 */
[----:B------:R-:W-:Y:S01]  /*2360*/  F2FP.BF16.F32.PACK_AB R10, RZ, R10 ;  /* 0x0000000aff0a723e */ /* 0x000fe200000010ff */
[C---:B------:R-:W-:Y:S01]  /*2370*/  FMUL.FTZ R43, R25.reuse, R42 ;  /* 0x0000002a192b7220 */ /* 0x040fe20000410000 */
[----:B------:R-:W-:Y:S01]  /*2380*/  F2FP.BF16.F32.PACK_AB R40, RZ, R46 ;  /* 0x0000002eff28723e */ /* 0x000fe200000010ff */
[C---:B------:R-:W-:Y:S01]  /*2390*/  FMUL.FTZ R46, R25.reuse, R28 ;  /* 0x0000001c192e7220 */ /* 0x040fe20000410000 */
[----:B------:R-:W-:Y:S01]  /*23a0*/  F2FP.BF16.F32.PACK_AB R41, RZ, R47 ;  /* 0x0000002fff29723e */ /* 0x000fe200000010ff */
[----:B------:R-:W-:Y:S01]  /*23b0*/  FMUL.FTZ R160, R25, R160 ;  /* 0x000000a019a07220 */ /* 0x000fe20000410000 */
[----:B------:R-:W-:Y:S01]  /*23c0*/  HFMA2.BF16_V2 R23, R152.H0_H0, R11.H0_H0, R103.H0_H0 ;  /* 0x2000000b98177231 */ /* 0x000fe20000240867 */
[----:B------:R-:W-:Y:S01]  /*23d0*/  PRMT R31, R31, 0x5410, R27 ;  /* 0x000054101f1f7816 */ /* 0x000fe2000000001b */
[----:B------:R-:W-:Y:S01]  /*23e0*/  FMUL.FTZ R32, R25, R32 ;  /* 0x0000002019207220 */ /* 0x000fe20000410000 */
[----:B------:R-:W-:Y:S01]  /*23f0*/  PRMT R19, R19, 0x5410, R102 ;  /* 0x0000541013137816 */ /* 0x000fe20000000066 */
[C---:B------:R-:W-:Y:S01]  /*2400*/  FMUL.FTZ R47, R25.reuse, R156 ;  /* 0x0000009c192f7220 */ /* 0x040fe20000410000 */
[----:B------:R-:W-:Y:S01]  /*2410*/  F2FP.BF16.F32.PACK_AB R39, RZ, R39 ;  /* 0x00000027ff27723e */ /* 0x000fe200000010ff */
[----:B------:R-:W-:Y:S01]  /*2420*/  FMUL.FTZ R49, R25, R30 ;  /* 0x0000001e19317220 */ /* 0x000fe20000410000 */
[----:B------:R-:W-:Y:S01]  /*2430*/  F2FP.BF16.F32.PACK_AB R42, RZ, R37 ;  /* 0x00000025ff2a723e */ /* 0x000fe200000010ff */
[----:B------:R-:W-:Y:S01]  /*2440*/  HFMA2.BF16_V2 R152, R107, R31, R109 ;  /* 0x0000001f6b987231 */ /* 0x000fe2000020006d */
[----:B------:R-:W-:Y:S01]  /*2450*/  PRMT R103, R5, 0x5410, R33 ;  /* 0x0000541005677816 */ /* 0x000fe20000000021 */
[----:B------:R-:W-:Y:S01]  /*2460*/  HFMA2.BF16_V2 R5, R61.H0_H0, R10.H0_H0, R55.H0_H0 ;  /* 0x2000000a3d057231 */ /* 0x000fe20000240837 */
[----:B------:R-:W-:Y:S01]  /*2470*/  F2FP.BF16.F32.PACK_AB R45, RZ, R45 ;  /* 0x0000002dff2d723e */ /* 0x000fe200000010ff */
[----:B------:R-:W-:Y:S01]  /*2480*/  HFMA2.BF16_V2 R27, R136, R19, R151 ;  /* 0x00000013881b7231 */ /* 0x000fe20000200097 */
[----:B------:R-:W-:Y:S01]  /*2490*/  PRMT R10, R96, 0x7610, R104 ;  /* 0x00007610600a7816 */ /* 0x000fe20000000068 */
[----:B------:R-:W-:Y:S01]  /*24a0*/  HFMA2.BF16_V2 R15, R132.H1_H1, R18.H0_H0, R134.H1_H1 ;  /* 0x20000012840f7231 */ /* 0x000fe20000260c86 */
[----:B------:R-:W-:Y:S01]  /*24b0*/  F2FP.BF16.F32.PACK_AB R46, RZ, R46 ;  /* 0x0000002eff2e723e */ /* 0x000fe200000010ff */
[----:B------:R-:W-:Y:S01]  /*24c0*/  FADD.FTZ R50, R50, -R100 ;  /* 0x8000006432327221 */ /* 0x000fe20000010000 */
[----:B------:R-:W-:Y:S01]  /*24d0*/  F2FP.BF16.F32.PACK_AB R30, RZ, R160 ;  /* 0x000000a0ff1e723e */ /* 0x000fe200000010ff */
[----:B------:R-:W-:Y:S01]  /*24e0*/  HFMA2.BF16_V2 R103, R10, R103, R106 ;  /* 0x000000670a677231 */ /* 0x000fe2000020006a */
[----:B------:R-:W-:Y:S01]  /*24f0*/  PRMT R39, R39, 0x5410, R42 ;  /* 0x0000541027277816 */ /* 0x000fe2000000002a */
[C---:B------:R-:W-:Y:S01]  /*2500*/  FMUL.FTZ R48, R25.reuse, R48 ;  /* 0x0000003019307220 */ /* 0x040fe20000410000 */
[----:B------:R-:W-:Y:S01]  /*2510*/  F2FP.BF16.F32.PACK_AB R28, RZ, R32 ;  /* 0x00000020ff1c723e */ /* 0x000fe200000010ff */
[----:B------:R-:W-:Y:S01]  /*2520*/  FMUL.FTZ R29, R25, R50 ;  /* 0x00000032191d7220 */ /* 0x000fe20000410000 */
[----:B------:R-:W-:Y:S01]  /*2530*/  F2FP.BF16.F32.PACK_AB R47, RZ, R47 ;  /* 0x0000002fff2f723e */ /* 0x000fe200000010ff */
[----:B------:R-:W-:Y:S01]  /*2540*/  HFMA2.BF16_V2 R42, R111, R39, R113 ;  /* 0x000000276f2a7231 */ /* 0x000fe20000200071 */
[----:B------:R-:W-:Y:S01]  /*2550*/  PRMT R45, R45, 0x5410, R38 ;  /* 0x000054102d2d7816 */ /* 0x000fe20000000026 */
[--C-:B------:R-:W-:Y:S01]  /*2560*/  FADD.FTZ R34, R34, -R100.reuse ;  /* 0x8000006422227221 */ /* 0x100fe20000010000 */
[----:B------:R-:W-:Y:S01]  /*2570*/  SHF.R.U64 R19, R56, 0x10, R57 ;  /* 0x0000001038137819 */ /* 0x000fe20000001239 */
[----:B------:R-:W-:Y:S01]  /*2580*/  FADD.FTZ R14, R14, -R100 ;  /* 0x800000640e0e7221 */ /* 0x000fe20000010000 */
[----:B------:R-:W-:Y:S01]  /*2590*/  SHF.R.U64 R31, R2, 0x10, R3 ;  /* 0x00000010021f7819 */ /* 0x000fe20000001203 */
[----:B------:R-:W-:Y:S01]  /*25a0*/  HFMA2.BF16_V2 R39, R115, R45, R117 ;  /* 0x0000002d73277231 */ /* 0x000fe20000200075 */
[----:B------:R-:W-:Y:S01]  /*25b0*/  PRMT R46, R46, 0x5410, R30 ;  /* 0x000054102e2e7816 */ /* 0x000fe2000000001e */
[----:B------:R-:W-:Y:S01]  /*25c0*/  FMUL.FTZ R34, R25, R34 ;  /* 0x0000002219227220 */ /* 0x000fe20000410000 */
[----:B------:R-:W-:Y:S01]  /*25d0*/  PRMT R10, R13, 0x5410, R8 ;  /* 0x000054100d0a7816 */ /* 0x000fe20000000008 */
[----:B------:R-:W-:Y:S01]  /*25e0*/  FMUL.FTZ R14, R25, R14 ;  /* 0x0000000e190e7220 */ /* 0x000fe20000410000 */
[----:B------:R-:W-:Y:S01]  /*25f0*/  PRMT R28, R28, 0x5410, R47 ;  /* 0x000054101c1c7816 */ /* 0x000fe2000000002f */
[--C-:B------:R-:W-:Y:S01]  /*2600*/  FADD.FTZ R51, R51, -R100.reuse ;  /* 0x8000006433337221 */ /* 0x100fe20000010000 */
[----:B------:R-:W-:Y:S01]  /*2610*/  PRMT R30, R56, 0x5410, R19 ;  /* 0x00005410381e7816 */ /* 0x000fe20000000013 */
[--C-:B------:R-:W-:Y:S01]  /*2620*/  FADD.FTZ R24, R24, -R100.reuse ;  /* 0x8000006418187221 */ /* 0x100fe20000010000 */
[----:B------:R-:W-:Y:S01]  /*2630*/  PRMT R13, R2, 0x5410, R31 ;  /* 0x00005410020d7816 */ /* 0x000fe2000000001f */
[----:B------:R-:W-:Y:S01]  /*2640*/  HFMA2.BF16_V2 R18, R119, R28, R121 ;  /* 0x0000001c77127231 */ /* 0x000fe20000200079 */
[----:B------:R-:W-:Y:S01]  /*2650*/  SHF.R.U64 R45, R58, 0x10, R59 ;  /* 0x000000103a2d7819 */ /* 0x000fe2000000123b */
[----:B------:R-:W-:Y:S01]  /*2660*/  FADD.FTZ R158, R35, -R100 ;  /* 0x80000064239e7221 */ /* 0x000fe20000010000 */
[----:B------:R-:W-:Y:S01]  /*2670*/  SHF.R.U64 R47, R52, 0x10, R53 ;  /* 0x00000010342f7819 */ /* 0x000fe20000001235 */
[----:B------:R-:W-:Y:S01]  /*2680*/  HFMA2.BF16_V2 R30, R30, R10, R13 ;  /* 0x0000000a1e1e7231 */ /* 0x000fe2000020000d */
[----:B------:R-:W-:Y:S01]  /*2690*/  PRMT R12, R12, 0x5410, R4 ;  /* 0x000054100c0c7816 */ /* 0x000fe20000000004 */
[C---:B------:R-:W-:Y:S01]  /*26a0*/  FMUL.FTZ R35, R25.reuse, R51 ;  /* 0x0000003319237220 */ /* 0x040fe20000410000 */
[----:B------:R-:W-:Y:S01]  /*26b0*/  PRMT R28, R58, 0x5410, R45 ;  /* 0x000054103a1c7816 */ /* 0x000fe2000000002d */
[C---:B------:R-:W-:Y:S01]  /*26c0*/  FMUL.FTZ R50, R25.reuse, R24 ;  /* 0x0000001819327220 */ /* 0x040fe20000410000 */
[----:B------:R-:W-:Y:S01]  /*26d0*/  PRMT R13, R52, 0x5410, R47 ;  /* 0x00005410340d7816 */ /* 0x000fe2000000002f */
[C---:B------:R-:W-:Y:S01]  /*26e0*/  FMUL.FTZ R51, R25.reuse, R98 ;  /* 0x0000006219337220 */ /* 0x040fe20000410000 */
[----:B------:R-:W-:Y:S01]  /*26f0*/  F2FP.BF16.F32.PACK_AB R6, RZ, R48 ;  /* 0x00000030ff06723e */ /* 0x000fe200000010ff */
[----:B------:R-:W-:Y:S01]  /*2700*/  HFMA2.BF16_V2 R48, R93.H0_H0, R40.H0_H0, R91.H0_H0 ;  /* 0x200000285d307231 */ /* 0x000fe2000024085b */
[----:B------:R-:W-:Y:S01]  /*2710*/  SHF.R.U64 R31, R60, 0x10, R61 ;  /* 0x000000103c1f7819 */ /* 0x000fe2000000123d */
[----:B------:R-:W-:Y:S01]  /*2720*/  HFMA2.BF16_V2 R28, R28, R12, R13 ;  /* 0x0000000c1c1c7231 */ /* 0x000fe2000020000d */
[----:B------:R-:W-:Y:S01]  /*2730*/  SHF.R.U64 R13, R54, 0x10, R55 ;  /* 0x00000010360d7819 */ /* 0x000fe20000001237 */
[----:B------:R-:W-:Y:S01]  /*2740*/  HFMA2.BF16_V2 R9, R59.H0_H0, R9.H0_H0, R53.H0_H0 ;  /* 0x200000093b097231 */ /* 0x000fe20000240835 */
[----:B------:R-:W-:Y:S01]  /*2750*/  F2FP.BF16.F32.PACK_AB R29, RZ, R29 ;  /* 0x0000001dff1d723e */ /* 0x000fe200000010ff */
[----:B------:R-:W-:Y:S01]  /*2760*/  FMUL.FTZ R158, R25, R158 ;  /* 0x0000009e199e7220 */ /* 0x000fe20000410000 */
[----:B------:R-:W-:Y:S01]  /*2770*/  PRMT R7, R7, 0x5410, R6 ;  /* 0x0000541007077816 */ /* 0x000fe20000000006 */
[----:B------:R-:W-:Y:S01]  /*2780*/  HFMA2.BF16_V2 R41, R108.H1_H1, R41.H0_H0, R110.H1_H1 ;  /* 0x200000296c297231 */ /* 0x000fe20000260c6e */
[----:B------:R-:W-:Y:S01]  /*2790*/  PRMT R31, R60, 0x5410, R31 ;  /* 0x000054103c1f7816 */ /* 0x000fe2000000001f */
[----:B------:R-:W-:Y:S01]  /*27a0*/  HFMA2.BF16_V2 R11, R97.H0_H0, R29.H0_H0, R95.H0_H0 ;  /* 0x2000001d610b7231 */ /* 0x000fe2000024085f */
[----:B------:R-:W-:Y:S01]  /*27b0*/  PRMT R4, R103, 0x7632, R4 ;  /* 0x0000763267047816 */ /* 0x000fe20000000004 */
[----:B------:R-:W-:Y:S01]  /*27c0*/  HFMA2.BF16_V2 R29, R149.H1_H1, R16.H0_H0, R105.H0_H0 ;  /* 0x20000010951d7231 */ /* 0x000fe20000240c69 */
[--C-:B------:R-:W-:Y:S01]  /*27d0*/  PRMT R8, R54, 0x5410, R13.reuse ;  /* 0x0000541036087816 */ /* 0x100fe2000000000d */
[----:B------:R-:W-:Y:S01]  /*27e0*/  HFMA2.BF16_V2 R36, R112.H1_H1, R36.H0_H0, R114.H1_H1 ;  /* 0x2000002470247231 */ /* 0x000fe20000260c72 */
[----:B------:R-:W-:Y:S01]  /*27f0*/  LOP3.LUT R4, R4, 0xffff, RZ, 0xc0, !PT ;  /* 0x0000ffff04047812 */ /* 0x000fe200078ec0ff */
[----:B------:R-:W-:Y:S01]  /*2800*/  FMUL.FTZ R162, R25, R162 ;  /* 0x000000a219a27220 */ /* 0x000fe20000410000 */
[----:B------:R-:W-:Y:S01]  /*2810*/  PRMT R13, R11, 0x7610, R13 ;  /* 0x000076100b0d7816 */ /* 0x000fe2000000000d */
[----:B------:R-:W-:Y:S01]  /*2820*/  HFMA2.BF16_V2 R31, R31, R7, R8 ;  /* 0x000000071f1f7231 */ /* 0x000fe20000200008 */
[----:B------:R-:W-:Y:S01]  /*2830*/  PRMT R8, R42, 0x7632, R8 ;  /* 0x000076322a087816 */ /* 0x000fe20000000008 */
[----:B------:R-:W-:Y:S01]  /*2840*/  IMAD.WIDE.U32 R10, R4, 0x10000, RZ ;  /* 0x00010000040a7825 */ /* 0x000fe200078e00ff */
[----:B------:R-:W-:-:S03]  /*2850*/  F2FP.BF16.F32.PACK_AB R32, RZ, R34 ;  /* 0x00000022ff20723e */ /* 0x000fc600000010ff */
[----:B------:R-:W-:Y:S01]  /*2860*/  FMUL.FTZ R98, R25, R164 ;  /* 0x000000a419627220 */ /* 0x000fe20000410000 */
[----:B------:R-:W-:Y:S02]  /*2870*/  LOP3.LUT R8, R8, 0xffff, RZ, 0xc0, !PT ;  /* 0x0000ffff08087812 */ /* 0x000fe400078ec0ff */
[----:B------:R-:W-:Y:S01]  /*2880*/  PRMT R6, R152, 0x7632, R6 ;  /* 0x0000763298067816 */ /* 0x000fe20000000006 */
[----:B------:R-:W-:Y:S01]  /*2890*/  HFMA2.BF16_V2 R40, R81.H0_H0, R32.H0_H0, R79.H0_H0 ;  /* 0x2000002051287231 */ /* 0x000fe2000024084f */
[----:B------:R-:W-:Y:S02]  /*28a0*/  F2FP.BF16.F32.PACK_AB R14, RZ, R14 ;  /* 0x0000000eff0e723e */ /* 0x000fe400000010ff */
[----:B------:R-:W-:Y:S02]  /*28b0*/  F2FP.BF16.F32.PACK_AB R101, RZ, R101 ;  /* 0x00000065ff65723e */ /* 0x000fe400000010ff */
[----:B------:R-:W-:Y:S01]  /*28c0*/  F2FP.BF16.F32.PACK_AB R20, RZ, R20 ;  /* 0x00000014ff14723e */ /* 0x000fe200000010ff */
[----:B------:R-:W-:Y:S01]  /*28d0*/  HFMA2.BF16_V2 R32, R57.H0_H0, R14.H0_H0, R3.H0_H0 ;  /* 0x2000000e39207231 */ /* 0x000fe20000240803 */
[----:B------:R-:W-:Y:S01]  /*28e0*/  LOP3.LUT R4, R10, 0xffff, R103, 0xf8, !PT ;  /* 0x0000ffff0a047812 */ /* 0x000fe200078ef867 */
[----:B------:R-:W-:Y:S01]  /*28f0*/  HFMA2.BF16_V2 R14, R123, R46, R125 ;  /* 0x0000002e7b0e7231 */ /* 0x000fe2000020007d */
[----:B------:R-:W-:Y:S01]  /*2900*/  LOP3.LUT R38, R11, 0xffff, R13, 0xf8, !PT ;  /* 0x0000ffff0b267812 */ /* 0x000fe200078ef80d */
[----:B------:R-:W-:Y:S01]  /*2910*/  IMAD.WIDE.U32 R10, R8, 0x10000, RZ ;  /* 0x00010000080a7825 */ /* 0x000fe200078e00ff */
[----:B------:R-:W-:-:S03]  /*2920*/  F2FP.BF16.F32.PACK_AB R37, RZ, R43 ;  /* 0x0000002bff25723e */ /* 0x000fc600000010ff */
[----:B------:R-:W-:Y:S01]  /*2930*/  FMUL.FTZ R43, R25, R154 ;  /* 0x0000009a192b7220 */ /* 0x000fe20000410000 */
[----:B------:R-:W-:Y:S02]  /*2940*/  LOP3.LUT R6, R6, 0xffff, RZ, 0xc0, !PT ;  /* 0x0000ffff06067812 */ /* 0x000fe400078ec0ff */
[----:B------:R-:W-:Y:S01]  /*2950*/  PRMT R13, R42, 0x7610, R13 ;  /* 0x000076102a0d7816 */ /* 0x000fe2000000000d */
[----:B------:R-:W-:Y:S01]  /*2960*/  HFMA2.BF16_V2 R37, R89.H0_H0, R37.H0_H0, R87.H0_H0 ;  /* 0x2000002559257231 */ /* 0x000fe20000240857 */
[----:B------:R-:W-:Y:S01]  /*2970*/  F2FP.BF16.F32.PACK_AB R44, RZ, R44 ;  /* 0x0000002cff2c723e */ /* 0x000fe200000010ff */
[----:B------:R-:W-:Y:S01]  /*2980*/  IMAD.WIDE.U32 R6, R6, 0x10000, RZ ;  /* 0x0001000006067825 */ /* 0x000fe200078e00ff */
[----:B------:R-:W-:Y:S02]  /*2990*/  PRMT R101, R101, 0x5410, R20 ;  /* 0x0000541065657816 */ /* 0x000fe40000000014 */
[----:B------:R-:W-:Y:S01]  /*29a0*/  PRMT R12, R39, 0x7632, R12 ;  /* 0x00007632270c7816 */ /* 0x000fe2000000000c */
[----:B------:R-:W-:Y:S01]  /*29b0*/  HFMA2.BF16_V2 R44, R85.H0_H0, R44.H0_H0, R83.H0_H0 ;  /* 0x2000002c552c7231 */ /* 0x000fe20000240853 */
[----:B------:R-:W-:Y:S01]  /*29c0*/  PRMT R20, R18, 0x7632, R20 ;  /* 0x0000763212147816 */ /* 0x000fe20000000014 */
[----:B------:R-:W-:Y:S01]  /*29d0*/  HFMA2.BF16_V2 R33, R131, R101, R133 ;  /* 0x0000006583217231 */ /* 0x000fe20000200085 */
[----:B------:R-:W-:-:S02]  /*29e0*/  LOP3.LUT R8, R10, 0xffff, R13, 0xf8, !PT ;  /* 0x0000ffff0a087812 */ /* 0x000fc400078ef80d */
[----:B------:R-:W-:Y:S02]  /*29f0*/  PRMT R45, R48, 0x7610, R45 ;  /* 0x00007610302d7816 */ /* 0x000fe4000000002d */
[----:B------:R-:W-:Y:S02]  /*2a00*/  LOP3.LUT R10, R12, 0xffff, RZ, 0xc0, !PT ;  /* 0x0000ffff0c0a7812 */ /* 0x000fe400078ec0ff */
[----:B------:R-:W-:Y:S02]  /*2a10*/  F2FP.BF16.F32.PACK_AB R50, RZ, R50 ;  /* 0x00000032ff32723e */ /* 0x000fe400000010ff */
[----:B------:R-:W-:Y:S02]  /*2a20*/  F2FP.BF16.F32.PACK_AB R51, RZ, R51 ;  /* 0x00000033ff33723e */ /* 0x000fe400000010ff */
[----:B------:R-:W-:Y:S02]  /*2a30*/  PRMT R19, R152, 0x7610, R19 ;  /* 0x0000761098137816 */ /* 0x000fe40000000013 */
[----:B------:R-:W-:-:S02]  /*2a40*/  LOP3.LUT R12, R20, 0xffff, RZ, 0xc0, !PT ;  /* 0x0000ffff140c7812 */ /* 0x000fc400078ec0ff */
[----:B------:R-:W-:Y:S02]  /*2a50*/  PRMT R20, R14, 0x7632, R20 ;  /* 0x000076320e147816 */ /* 0x000fe40000000014 */
[----:B------:R-:W-:Y:S01]  /*2a60*/  LOP3.LUT R7, R7, 0xffff, R45, 0xf8, !PT ;  /* 0x0000ffff07077812 */ /* 0x000fe200078ef82d */
[----:B------:R-:W-:Y:S01]  /*2a70*/  IMAD.WIDE.U32 R12, R12, 0x10000, RZ ;  /* 0x000100000c0c7825 */ /* 0x000fe200078e00ff */
[----:B------:R-:W-:Y:S02]  /*2a80*/  LOP3.LUT R37, R11, 0xffff, R37, 0xf8, !PT ;  /* 0x0000ffff0b257812 */ /* 0x000fe400078ef825 */
[----:B------:R-:W-:Y:S01]  /*2a90*/  PRMT R50, R50, 0x5410, R51 ;  /* 0x0000541032327816 */ /* 0x000fe20000000033 */
[----:B------:R-:W-:Y:S01]  /*2aa0*/  IMAD.WIDE.U32 R10, R10, 0x10000, RZ ;  /* 0x000100000a0a7825 */ /* 0x000fe200078e00ff */
[----:B------:R-:W-:Y:S02]  /*2ab0*/  LOP3.LUT R6, R6, 0xffff, R19, 0xf8, !PT ;  /* 0x0000ffff06067812 */ /* 0x000fe400078ef813 */
[----:B------:R-:W-:Y:S01]  /*2ac0*/  PRMT R45, R18, 0x7610, R45 ;  /* 0x00007610122d7816 */ /* 0x000fe2000000002d */
[----:B------:R-:W-:Y:S01]  /*2ad0*/  HFMA2.BF16_V2 R16, R127, R50, R129 ;  /* 0x000000327f107231 */ /* 0x000fe20000200081 */
[----:B------:R-:W-:-:S02]  /*2ae0*/  PRMT R19, R44, 0x7610, R19 ;  /* 0x000076102c137816 */ /* 0x000fc40000000013 */
[----:B------:R-:W-:Y:S02]  /*2af0*/  LOP3.LUT R18, R20, 0xffff, RZ, 0xc0, !PT ;  /* 0x0000ffff14127812 */ /* 0x000fe400078ec0ff */
[----:B------:R-:W-:Y:S02]  /*2b00*/  LOP3.LUT R11, R11, 0xffff, R19, 0xf8, !PT ;  /* 0x0000ffff0b0b7812 */ /* 0x000fe400078ef813 */
[----:B------:R-:W-:Y:S01]  /*2b10*/  F2FP.BF16.F32.PACK_AB R49, RZ, R49 ;  /* 0x00000031ff31723e */ /* 0x000fe200000010ff */
[----:B------:R-:W-:Y:S01]  /*2b20*/  IMAD.WIDE.U32 R18, R18, 0x10000, RZ ;  /* 0x0001000012127825 */ /* 0x000fe200078e00ff */
[----:B------:R-:W-:Y:S02]  /*2b30*/  LOP3.LUT R10, R10, 0xffff, R39, 0xf8, !PT ;  /* 0x0000ffff0a0a7812 */ /* 0x000fe400078ef827 */
[----:B------:R-:W-:Y:S01]  /*2b40*/  PRMT R47, R40, 0x7610, R47 ;  /* 0x00007610282f7816 */ /* 0x000fe2000000002f */
[----:B------:R-:W-:Y:S01]  /*2b50*/  HFMA2.BF16_V2 R49, R77.H0_H0, R49.H0_H0, R75.H0_H0 ;  /* 0x200000314d317231 */ /* 0x000fe2000024084b */
[----:B------:R-:W-:-:S02]  /*2b60*/  PRMT R39, R14, 0x7610, R39 ;  /* 0x000076100e277816 */ /* 0x000fc40000000027 */
[----:B------:R-:W-:Y:S02]  /*2b70*/  F2FP.BF16.F32.PACK_AB R21, RZ, R21 ;  /* 0x00000015ff15723e */ /* 0x000fe400000010ff */
[----:B------:R-:W-:Y:S02]  /*2b80*/  PRMT R40, R33, 0x7632, R40 ;  /* 0x0000763221287816 */ /* 0x000fe40000000028 */
[----:B------:R-:W-:Y:S01]  /*2b90*/  PRMT R20, R16, 0x7632, R20 ;  /* 0x0000763210147816 */ /* 0x000fe20000000014 */
[----:B------:R-:W-:Y:S01]  /*2ba0*/  HFMA2.BF16_V2 R21, R69.H0_H0, R21.H0_H0, R67.H0_H0 ;  /* 0x2000001545157231 */ /* 0x000fe20000240843 */
[----:B------:R-:W-:Y:S02]  /*2bb0*/  LOP3.LUT R14, R18, 0xffff, R39, 0xf8, !PT ;  /* 0x0000ffff120e7812 */ /* 0x000fe400078ef827 */
[----:B------:R-:W-:Y:S02]  /*2bc0*/  LOP3.LUT R18, R40, 0xffff, RZ, 0xc0, !PT ;  /* 0x0000ffff28127812 */ /* 0x000fe400078ec0ff */
[----:B------:R-:W-:-:S02]  /*2bd0*/  F2FP.BF16.F32.PACK_AB R99, RZ, R99 ;  /* 0x00000063ff63723e */ /* 0x000fc400000010ff */
[----:B------:R-:W-:Y:S02]  /*2be0*/  LOP3.LUT R20, R20, 0xffff, RZ, 0xc0, !PT ;  /* 0x0000ffff14147812 */ /* 0x000fe400078ec0ff */
[----:B------:R-:W-:Y:S01]  /*2bf0*/  LOP3.LUT R39, R19, 0xffff, R49, 0xf8, !PT ;  /* 0x0000ffff13277812 */ /* 0x000fe200078ef831 */
[----:B------:R-:W-:Y:S01]  /*2c00*/  IMAD.WIDE.U32 R18, R18, 0x10000, RZ ;  /* 0x0001000012127825 */ /* 0x000fe200078e00ff */
[----:B------:R-:W-:-:S03]  /*2c10*/  PRMT R40, R27, 0x7632, R40 ;  /* 0x000076321b287816 */ /* 0x000fc60000000028 */
[----:B------:R-:W-:Y:S01]  /*2c20*/  HFMA2.BF16_V2 R99, R73.H0_H0, R99.H0_H0, R71.H0_H0 ;  /* 0x2000006349637231 */ /* 0x000fe20000240847 */
[--C-:B------:R-:W-:Y:S02]  /*2c30*/  LOP3.LUT R13, R13, 0xffff, R47.reuse, 0xf8, !PT ;  /* 0x0000ffff0d0d7812 */ /* 0x100fe400078ef82f */
[----:B------:R-:W-:Y:S01]  /*2c40*/  PRMT R47, R21, 0x7610, R47 ;  /* 0x00007610152f7816 */ /* 0x000fe2000000002f */
[----:B------:R-:W-:Y:S01]  /*2c50*/  IMAD.WIDE.U32 R20, R20, 0x10000, RZ ;  /* 0x0001000014147825 */ /* 0x000fe200078e00ff */
[--C-:B------:R-:W-:Y:S02]  /*2c60*/  LOP3.LUT R12, R12, 0xffff, R45.reuse, 0xf8, !PT ;  /* 0x0000ffff0c0c7812 */ /* 0x100fe400078ef82d */
[----:B------:R-:W-:Y:S02]  /*2c70*/  PRMT R45, R16, 0x7610, R45 ;  /* 0x00007610102d7816 */ /* 0x000fe4000000002d */
[----:B------:R-:W-:Y:S02]  /*2c80*/  LOP3.LUT R42, R40, 0xffff, RZ, 0xc0, !PT ;  /* 0x0000ffff282a7812 */ /* 0x000fe400078ec0ff */
[----:B------:R-:W-:-:S02]  /*2c90*/  LOP3.LUT R18, R18, 0xffff, R33, 0xf8, !PT ;  /* 0x0000ffff12127812 */ /* 0x000fc400078ef821 */
[----:B------:R-:W-:Y:S02]  /*2ca0*/  PRMT R33, R30, 0x7632, R33 ;  /* 0x000076321e217816 */ /* 0x000fe40000000021 */
[----:B------:R-:W-:Y:S02]  /*2cb0*/  LOP3.LUT R16, R20, 0xffff, R45, 0xf8, !PT ;  /* 0x0000ffff14107812 */ /* 0x000fe400078ef82d */
[----:B------:R-:W-:Y:S01]  /*2cc0*/  LOP3.LUT R40, R21, 0xffff, R99, 0xf8, !PT ;  /* 0x0000ffff15287812 */ /* 0x000fe200078ef863 */
[----:B------:R-:W-:Y:S01]  /*2cd0*/  IMAD.WIDE.U32 R20, R42, 0x10000, RZ ;  /* 0x000100002a147825 */ /* 0x000fe200078e00ff */
[----:B------:R-:W-:Y:S02]  /*2ce0*/  F2FP.BF16.F32.PACK_AB R17, RZ, R17 ;  /* 0x00000011ff11723e */ /* 0x000fe400000010ff */
[----:B------:R-:W-:Y:S02]  /*2cf0*/  LOP3.LUT R33, R33, 0xffff, RZ, 0xc0, !PT ;  /* 0x0000ffff21217812 */ /* 0x000fe400078ec0ff */
[----:B------:R-:W-:Y:S01]  /*2d00*/  LOP3.LUT R20, R20, 0xffff, R27, 0xf8, !PT ;  /* 0x0000ffff14147812 */ /* 0x000fe200078ef81b */
[----:B------:R-:W-:Y:S01]  /*2d10*/  HFMA2.BF16_V2 R17, R65.H0_H0, R17.H0_H0, R63.H0_H0 ;  /* 0x2000001141117231 */ /* 0x000fe2000024083f */
[----:B------:R-:W-:-:S02]  /*2d20*/  LOP3.LUT R19, R19, 0xffff, R47, 0xf8, !PT ;  /* 0x0000ffff13137812 */ /* 0x000fc400078ef82f */
[----:B------:R-:W-:Y:S01]  /*2d30*/  PRMT R27, R32, 0x7610, R27 ;  /* 0x00007610201b7816 */ /* 0x000fe2000000001b */
[----:B------:R-:W-:Y:S01]  /*2d40*/  IMAD.WIDE.U32 R32, R33, 0x10000, RZ ;  /* 0x0001000021207825 */ /* 0x000fe200078e00ff */
[----:B------:R-:W-:Y:S02]  /*2d50*/  PRMT R47, R9, 0x7610, R47 ;  /* 0x00007610092f7816 */ /* 0x000fe4000000002f */
[----:B------:R-:W-:Y:S02]  /*2d60*/  PRMT R9, R30, 0x7610, R9 ;  /* 0x000076101e097816 */ /* 0x000fe40000000009 */
[----:B------:R-:W-:Y:S02]  /*2d70*/  PRMT R42, R28, 0x7632, R42 ;  /* 0x000076321c2a7816 */ /* 0x000fe4000000002a */
[----:B------:R-:W-:Y:S02]  /*2d80*/  PRMT R30, R31, 0x7632, R30 ;  /* 0x000076321f1e7816 */ /* 0x000fe4000000001e */
[----:B------:R-:W-:-:S02]  /*2d90*/  F2FP.BF16.F32.PACK_AB R35, RZ, R35 ;  /* 0x00000023ff23723e */ /* 0x000fc400000010ff */
[--C-:B------:R-:W-:Y:S02]  /*2da0*/  LOP3.LUT R21, R21, 0xffff, R17.reuse, 0xf8, !PT ;  /* 0x0000ffff15157812 */ /* 0x100fe400078ef811 */
[----:B------:R-:W-:Y:S01]  /*2db0*/  F2FP.BF16.F32.PACK_AB R43, RZ, R43 ;  /* 0x0000002bff2b723e */ /* 0x000fe200000010ff */
[----:B------:R-:W-:Y:S01]  /*2dc0*/  HFMA2.BF16_V2 R35, R105.H1_H1, R35.H0_H0, R104.H0_H0 ;  /* 0x2000002369237231 */ /* 0x000fe20000240c68 */
[----:B------:R-:W-:Y:S02]  /*2dd0*/  PRMT R17, R28, 0x7610, R17 ;  /* 0x000076101c117816 */ /* 0x000fe40000000011 */
[----:B------:R-:W-:Y:S01]  /*2de0*/  LOP3.LUT R28, R32, 0xffff, R9, 0xf8, !PT ;  /* 0x0000ffff201c7812 */ /* 0x000fe200078ef809 */
[----:B------:R-:W-:Y:S01]  /*2df0*/  HFMA2.BF16_V2 R43, R116.H1_H1, R43.H0_H0, R118.H1_H1 ;  /* 0x2000002b742b7231 */ /* 0x000fe20000260c76 */
[----:B------:R-:W-:Y:S02]  /*2e00*/  LOP3.LUT R42, R42, 0xffff, RZ, 0xc0, !PT ;  /* 0x0000ffff2a2a7812 */ /* 0x000fe400078ec0ff */
[----:B------:R-:W-:-:S02]  /*2e10*/  LOP3.LUT R32, R30, 0xffff, RZ, 0xc0, !PT ;  /* 0x0000ffff1e207812 */ /* 0x000fc400078ec0ff */
[----:B------:R-:W-:Y:S01]  /*2e20*/  F2FP.BF16.F32.PACK_AB R34, RZ, R158 ;  /* 0x0000009eff22723e */ /* 0x000fe200000010ff */
[----:B------:R-:W-:Y:S01]  /*2e30*/  IMAD.WIDE.U32 R44, R42, 0x10000, RZ ;  /* 0x000100002a2c7825 */ /* 0x000fe200078e00ff */
[----:B------:R-:W-:Y:S02]  /*2e40*/  LOP3.LUT R27, R33, 0xffff, R27, 0xf8, !PT ;  /* 0x0000ffff211b7812 */ /* 0x000fe400078ef81b */
[----:B------:R-:W-:Y:S01]  /*2e50*/  SHF.L.U32 R42, R41, 0x10, RZ ;  /* 0x00000010292a7819 */ /* 0x000fe200000006ff */
[----:B------:R-:W-:-:S04]  /*2e60*/  IMAD.WIDE.U32 R32, R32, 0x10000, RZ ;  /* 0x0001000020207825 */ /* 0x000fc800078e00ff */
[----:B------:R-:W-:Y:S01]  /*2e70*/  HFMA2.BF16_V2 R34, R120.H1_H1, R34.H0_H0, R122.H1_H1 ;  /* 0x2000002278227231 */ /* 0x000fe20000260c7a */
[----:B------:R-:W-:Y:S02]  /*2e80*/  SHF.L.U32 R35, R35, 0x10, RZ ;  /* 0x0000001023237819 */ /* 0x000fe400000006ff */
[----:B------:R-:W-:Y:S02]  /*2e90*/  PRMT R9, R43, 0x7610, R9 ;  /* 0x000076102b097816 */ /* 0x000fe40000000009 */
[----:B------:R-:W-:Y:S02]  /*2ea0*/  SHF.L.U32 R36, R36, 0x10, RZ ;  /* 0x0000001024247819 */ /* 0x000fe400000006ff */
[----:B------:R-:W-:Y:S02]  /*2eb0*/  LOP3.LUT R33, R33, 0xffff, R5, 0xf8, !PT ;  /* 0x0000ffff21217812 */ /* 0x000fe400078ef805 */
[----:B------:R-:W-:Y:S02]  /*2ec0*/  LOP3.LUT R5, R38, R35, RZ, 0xfc, !PT ;  /* 0x0000002326057212 */ /* 0x000fe400078efcff */
[----:B------:R-:W-:-:S02]  /*2ed0*/  LOP3.LUT R7, R7, R42, RZ, 0xfc, !PT ;  /* 0x0000002a07077212 */ /* 0x000fc400078efcff */
[----:B------:R-:W0:Y:S01]  /*2ee0*/  @P0 LDC.64 R42, c[0x0][0x3a0] ;  /* 0x0000e800ff2a0b82 */ /* 0x000e220000000a00 */
[----:B------:R-:W-:Y:S02]  /*2ef0*/  SHF.L.U32 R38, R9, 0x10, RZ ;  /* 0x0000001009267819 */ /* 0x000fe400000006ff */
[----:B------:R-:W-:Y:S02]  /*2f00*/  SHF.L.U32 R46, R34, 0x10, RZ ;  /* 0x00000010222e7819 */ /* 0x000fe400000006ff */
[----:B------:R-:W-:Y:S02]  /*2f10*/  LOP3.LUT R9, R37, R36, RZ, 0xfc, !PT ;  /* 0x0000002425097212 */ /* 0x000fe400078efcff */
[----:B------:R-:W-:Y:S01]  /*2f20*/  SHF.R.U32.HI R154, RZ, 0x10, R55 ;  /* 0x00000010ff9a7819 */ /* 0x000fe20000011637 */
[----:B------:R-:W1:Y:S01]  /*2f30*/  @P0 LDC.64 R34, c[0x0][0x3a8] ;  /* 0x0000ea00ff220b82 */ /* 0x000e620000000a00 */
[----:B------:R-:W-:Y:S02]  /*2f40*/  F2FP.BF16.F32.PACK_AB R24, RZ, R162 ;  /* 0x000000a2ff18723e */ /* 0x000fe400000010ff */
[----:B------:R-:W-:Y:S01]  /*2f50*/  F2FP.BF16.F32.PACK_AB R98, RZ, R98 ;  /* 0x00000062ff62723e */ /* 0x000fe200000010ff */
[----:B------:R-:W-:Y:S01]  /*2f60*/  HFMA2.BF16_V2 R26, R153.H0_H0, R26.H0_H0, R154.H0_H0 ;  /* 0x2000001a991a7231 */ /* 0x000fe2000024089a */
[----:B------:R-:W-:Y:S01]  /*2f70*/  LOP3.LUT R30, R44, 0xffff, R17, 0xf8, !PT ;  /* 0x0000ffff2c1e7812 */ /* 0x000fe200078ef811 */
[----:B------:R-:W-:Y:S01]  /*2f80*/  HFMA2.BF16_V2 R24, R124.H1_H1, R24.H0_H0, R126.H1_H1 ;  /* 0x200000187c187231 */ /* 0x000fe20000260c7e */
[----:B------:R-:W-:Y:S01]  /*2f90*/  LOP3.LUT R44, R45, 0xffff, R47, 0xf8, !PT ;  /* 0x0000ffff2d2c7812 */ /* 0x000fe200078ef82f */
[----:B------:R-:W3:Y:S01]  /*2fa0*/  LDC.64 R36, c[0x0][0x398] ;  /* 0x0000e600ff247b82 */ /* 0x000ee20000000a00 */
[----:B------:R-:W-:Y:S01]  /*2fb0*/  HFMA2.BF16_V2 R98, R128.H1_H1, R98.H0_H0, R130.H1_H1 ;  /* 0x2000006280627231 */ /* 0x000fe20000260c82 */
[----:B------:R-:W-:-:S02]  /*2fc0*/  SHF.L.U32 R22, R22, 0x10, RZ ;  /* 0x0000001016167819 */ /* 0x000fc400000006ff */
[----:B------:R-:W-:Y:S02]  /*2fd0*/  SHF.L.U32 R23, R23, 0x10, RZ ;  /* 0x0000001017177819 */ /* 0x000fe400000006ff */
[----:B------:R-:W-:Y:S02]  /*2fe0*/  LOP3.LUT R11, R11, R38, RZ, 0xfc, !PT ;  /* 0x000000260b0b7212 */ /* 0x000fe400078efcff */
[----:B------:R-:W-:Y:S01]  /*2ff0*/  SHF.L.U32 R26, R26, 0x10, RZ ;  /* 0x000000101a1a7819 */ /* 0x000fe200000006ff */
[----:B0-----:R-:W-:Y:S01]  /*3000*/  @P0 IMAD.WIDE R42, R139, 0x4, R42 ;  /* 0x000000048b2a0825 */ /* 0x001fe200078e022a */
[----:B------:R-:W-:Y:S02]  /*3010*/  LOP3.LUT R13, R13, R46, RZ, 0xfc, !PT ;  /* 0x0000002e0d0d7212 */ /* 0x000fe400078efcff */
[----:B------:R-:W-:Y:S02]  /*3020*/  SHF.L.U32 R24, R24, 0x10, RZ ;  /* 0x0000001018187819 */ /* 0x000fe400000006ff */
[----:B------:R-:W-:Y:S01]  /*3030*/  SHF.L.U32 R38, R15, 0x10, RZ ;  /* 0x000000100f267819 */ /* 0x000fe200000006ff */
[----:B------:R0:W-:Y:S01]  /*3040*/  @P0 STG.E desc[UR4][R42.64], R100 ;  /* 0x000000642a000986 */ /* 0x0001e2000c101904 */
[----:B------:R-:W-:Y:S01]  /*3050*/  LOP3.LUT R32, R32, 0xffff, R31, 0xf8, !PT ;  /* 0x0000ffff20207812 */ /* 0x000fe200078ef81f */
[----:B-1----:R-:W-:Y:S01]  /*3060*/  @P0 IMAD.WIDE R34, R139, 0x4, R34 ;  /* 0x000000048b220825 */ /* 0x002fe200078e0222 */
[----:B------:R-:W-:-:S02]  /*3070*/  SHF.L.U32 R46, R29, 0x10, RZ ;  /* 0x000000101d2e7819 */ /* 0x000fc400000006ff */
[----:B------:R-:W-:Y:S02]  /*3080*/  SHF.L.U32 R17, R98, 0x10, RZ ;  /* 0x0000001062117819 */ /* 0x000fe400000006ff */
[----:B------:R-:W-:Y:S01]  /*3090*/  LOP3.LUT R29, R27, R22, RZ, 0xfc, !PT ;  /* 0x000000161b1d7212 */ /* 0x000fe200078efcff */
[----:B------:R0:W-:Y:S01]  /*30a0*/  @P0 STG.E desc[UR4][R34.64], R25 ;  /* 0x0000001922000986 */ /* 0x0001e2000c101904 */
[----:B------:R-:W-:Y:S01]  /*30b0*/  LOP3.LUT R31, R44, R23, RZ, 0xfc, !PT ;  /* 0x000000172c1f7212 */ /* 0x000fe200078efcff */
[--C-:B---3--:R-:W-:Y:S01]  /*30c0*/  IMAD.WIDE.U32 R22, R148, 0x8, R36.reuse ;  /* 0x0000000894167825 */ /* 0x108fe200078e0024 */
[----:B------:R-:W-:Y:S02]  /*30d0*/  LOP3.LUT R33, R33, R26, RZ, 0xfc, !PT ;  /* 0x0000001a21217212 */ /* 0x000fe400078efcff */
        /* <DEDUP_REMOVED lines=25> */
[----:B------:R0:W-:Y:S01]  /*3270*/  STG.E.64 desc[UR4][R36.64], R32 ;  /* 0x0000002024007986 */ /* 0x0001e2000c101b04 */
[----:B------:R-:W-:Y:S05]  /*3280*/  @!P2 BRA `(.L_x_456) ;  /* 0xffffffd40030a947 */ /* 0x000fea000383ffff */
[----:B------:R-:W-:Y:S05]  /*3290*/  EXIT ;  /* 0x000000000000794d */ /* 0x000fea0003800000 */
.L_x_457:
        /* <DEDUP_REMOVED lines=14> */
.L_x_1062:


//--------------------- .text._ZN10layer_norm13ln_fwd_kernelINS_13Kernel_traitsI13__nv_bfloat16S2_S2_fjLj12288ELj2ELj1ELj4ELj16ENS_18Kernel_traits_baseILj12288ES2_S2_S2_fjLj128EEEEEEEvNS_9FwdParamsE --------------------------
	.section	.text._ZN10layer_norm13ln_fwd_kernelINS_13Kernel_traitsI13__nv_bfloat16S2_S2_fjLj12288ELj2ELj1ELj4ELj16ENS_18Kernel_traits_baseILj12288ES2_S2_S2_fjLj128EEEEEEEvNS_9FwdParamsE,"ax",@progbits
	.align	128
        .global         _ZN10layer_norm13ln_fwd_kernelINS_13Kernel_traitsI13__nv_bfloat16S2_S2_fjLj12288ELj2ELj1ELj4ELj16ENS_18Kernel_traits_baseILj12288ES2_S2_S2_fjLj128EEEEEEEvNS_9FwdParamsE
        .type           _ZN10layer_norm13ln_fwd_kernelINS_13Kernel_traitsI13__nv_bfloat16S2_S2_fjLj12288ELj2ELj1ELj4ELj16ENS_18Kernel_traits_baseILj12288ES2_S2_S2_fjLj128EEEEEEEvNS_9FwdParamsE,@function
        .size           _ZN10layer_norm13ln_fwd_kernelINS_13Kernel_traitsI13__nv_bfloat16S2_S2_fjLj12288ELj2ELj1ELj4ELj16ENS_18Kernel_traits_baseILj12288ES2_S2_S2_fjLj128EEEEEEEvNS_9FwdParamsE,(.L_x_1063 - _ZN10layer_norm13ln_fwd_kernelINS_13Kernel_traitsI13__nv_bfloat16S2_S2_fjLj12288ELj2ELj1ELj4ELj16ENS_18Kernel_traits_baseILj12288ES2_S2_S2_fjLj128EEEEEEEvNS_9FwdParamsE)
        .other          _ZN10layer_norm13ln_fwd_kernelINS_13Kernel_traitsI13__nv_bfloat16S2_S2_fjLj12288ELj2ELj1ELj4ELj16ENS_18Kernel_traits_baseILj12288ES2_S2_S2_fjLj128EEEEEEEvNS_9FwdParamsE,@"STO_CUDA_ENTRY STV_DEFAULT"
_ZN10layer_norm13ln_fwd_kernelINS_13Kernel_traitsI13__nv_bfloat16S2_S2_fjLj12288ELj2ELj1ELj4ELj16ENS_18Kernel_traits_baseILj12288ES2_S2_S2_fjLj128EEEEEEEvNS_9FwdParamsE:
.text._ZN10layer_norm13ln_fwd_kernelINS_13Kernel_traitsI13__nv_bfloat16S2_S2_fjLj12288ELj2ELj1ELj4ELj16ENS_18Kernel_traits_baseILj12288ES2_S2_S2_fjLj128EEEEEEEvNS_9FwdParamsE:
        /* <DEDUP_REMOVED lines=29> */
[----:B------:R-:W1:Y:S01]  /*01d0*/  S2R R8, SR_CTAID.X ;  /* 0x0000000000087919 */ /* 0x000e620000002500 */
[----:B------:R-:W-:-:S02]  /*01e0*/  LOP3.LUT R3, R0, 0x1f, RZ, 0xc0, !PT ;  /* 0x0000001f00037812 */ /* 0x000fc400078ec0ff */
[----:B------:R-:W-:Y:S01]  /*01f0*/  PLOP3.LUT P1, PT, PT, PT, PT, 0x8, 0x80 ;  /* 0x000000000080781c */ /* 0x000fe20003f2e170 */
[----:B------:R-:W-:Y:S01]  /*0200*/  ULOP3.LUT UR13, UR8, 0x1, URZ, 0xc0, !UPT ;  /* 0x00000001080d7892 */ /* 0x000fe2000f8ec0ff */
[----:B------:R-:W-:Y:S01]  /*0210*/  UMOV UR5, UR4 ;  /* 0x0000000400057c82 */ /* 0x000fe20008000000 */
[----:B------:R-:W-:Y:S01]  /*0220*/  ULOP3.LUT UR8, UR8, 0x7ffffffe, URZ, 0xc0, !UPT ;  /* 0x7ffffffe08087892 */ /* 0x000fe2000f8ec0ff */
[----:B------:R-:W-:Y:S01]  /*0230*/  UMOV UR4, URZ ;  /* 0x000000ff00047c82 */ /* 0x000fe20008000000 */
[----:B-1----:R-:W-:-:S04]  /*0240*/  LOP3.LUT P0, RZ, R3, 0x1, R8, 0xf8, !PT ;  /* 0x0000000103ff7812 */ /* 0x002fc8000780f808 */
[----:B0-----:R-:W-:-:S13]  /*0250*/  ISETP.LT.U32.AND P0, PT, R0, 0x20, !P0 ;  /* 0x000000200000780c */ /* 0x001fda0004701070 */
.L_x_462:
[----:B0-----:R-:W0:Y:S01]  /*0260*/  LDC.64 R80, c[0x0][0x390] ;  /* 0x0000e400ff507b82 */ /* 0x001e220000000a00 */
[----:B------:R-:W-:-:S05]  /*0270*/  MOV R5, UR5 ;  /* 0x0000000500057c02 */ /* 0x000fca0008000f00 */
[----:B------:R-:W-:-:S04]  /*0280*/  IMAD R8, R5, 0x600, R2 ;  /* 0x0000060005087824 */ /* 0x000fc800078e0202 */
[----:B0-----:R-:W-:-:S05]  /*0290*/  IMAD.WIDE.U32 R10, R8, 0x10, R80 ;  /* 0x00000010080a7825 */ /* 0x001fca00078e0050 */
[----:B------:R-:W2:Y:S04]  /*02a0*/  LDG.E.128 R12, desc[UR18][R10.64] ;  /* 0x000000120a0c7981 */ /* 0x000ea8000c1e1d00 */
[----:B------:R0:W3:Y:S01]  /*02b0*/  LDG.E.128 R64, desc[UR18][R10.64+0x1000] ;  /* 0x001000120a407981 */ /* 0x0000e2000c1e1d00 */
        /* <DEDUP_REMOVED lines=12> */
[C---:B------:R-:W-:Y:S01]  /*0380*/  ISETP.GT.U32.AND P3, PT, R3.reuse, 0x3, PT ;  /* 0x000000030300780c */ /* 0x040fe20003f64070 */
[----:B------:R-:W-:Y:S01]  /*0390*/  BSSY.RECONVERGENT B0, `(.L_x_458) ;  /* 0x0000100000007945 */ /* 0x000fe20003800200 */
[----:B------:R-:W-:Y:S02]  /*03a0*/  PLOP3.LUT P4, PT, PT, PT, PT, 0x8, 0x80 ;  /* 0x000000000080781c */ /* 0x000fe40003f8e170 */
[----:B------:R-:W-:-:S09]  /*03b0*/  ISETP.NE.AND P2, PT, R3, RZ, PT ;  /* 0x000000ff0300720c */ /* 0x000fd20003f45270 */
[----:B------:R-:W-:Y:S02]  /*03c0*/  @!P3 PLOP3.LUT P4, PT, P1, PT, PT, 0x80, 0x8 ;  /* 0x000000000008b81c */ /* 0x000fe40000f8f070 */
[C---:B--2---:R-:W-:Y:S02]  /*03d0*/  PRMT R9, R12.reuse, 0x7632, R9 ;  /* 0x000076320c097816 */ /* 0x044fe40000000009 */
[----:B0-----:R-:W-:Y:S02]  /*03e0*/  SHF.L.U32 R10, R12, 0x10, RZ ;  /* 0x000000100c0a7819 */ /* 0x001fe400000006ff */
[----:B------:R-:W-:Y:S02]  /*03f0*/  SHF.L.U32 R9, R9, 0x10, RZ ;  /* 0x0000001009097819 */ /* 0x000fe400000006ff */
[C---:B------:R-:W-:Y:S01]  /*0400*/  PRMT R11, R13.reuse, 0x7632, R11 ;  /* 0x000076320d0b7816 */ /* 0x040fe2000000000b */
[----:B------:R-:W-:Y:S01]  /*0410*/  FADD.FTZ R84, RZ, R10 ;  /* 0x0000000aff547221 */ /* 0x000fe20000010000 */
[----:B------:R-:W-:-:S02]  /*0420*/  SHF.L.U32 R12, R13, 0x10, RZ ;  /* 0x000000100d0c7819 */ /* 0x000fc400000006ff */
[----:B------:R-:W-:Y:S01]  /*0430*/  SHF.L.U32 R11, R11, 0x10, RZ ;  /* 0x000000100b0b7819 */ /* 0x000fe200000006ff */
[----:B------:R-:W-:-:S04]  /*0440*/  FADD.FTZ R13, R9, R84 ;  /* 0x00000054090d7221 */ /* 0x000fc80000010000 */
        /* <DEDUP_REMOVED lines=8> */
[--C-:B------:R-:W-:Y:S01]  /*04d0*/  FADD.FTZ R87, R13, R86.reuse ;  /* 0x000000560d577221 */ /* 0x100fe20000010000 */
[----:B------:R-:W-:Y:S02]  /*04e0*/  SHF.L.U32 R15, R85, 0x10, RZ ;  /* 0x00000010550f7819 */ /* 0x000fe400000006ff */
[----:B---3--:R-:W-:Y:S01]  /*04f0*/  PRMT R86, R64, 0x7632, R86 ;  /* 0x0000763240567816 */ /* 0x008fe20000000056 */
[--C-:B------:R-:W-:Y:S01]  /*0500*/  FADD.FTZ R88, R84, R87.reuse ;  /* 0x0000005754587221 */ /* 0x100fe20000010000 */
        /* <DEDUP_REMOVED lines=11> */
[--C-:B------:R-:W-:Y:S01]  /*05c0*/  FADD.FTZ R90, R86, R89.reuse ;  /* 0x00000059565a7221 */ /* 0x100fe20000010000 */
[C---:B------:R-:W-:Y:S02]  /*05d0*/  PRMT R89, R67.reuse, 0x7632, R89 ;  /* 0x0000763243597816 */ /* 0x040fe40000000059 */
[----:B------:R-:W-:Y:S01]  /*05e0*/  SHF.L.U32 R88, R67, 0x10, RZ ;  /* 0x0000001043587819 */ /* 0x000fe200000006ff */
[----:B------:R-:W-:Y:S01]  /*05f0*/  FADD.FTZ R90, R65, R90 ;  /* 0x0000005a415a7221 */ /* 0x000fe20000010000 */
[----:B------:R-:W-:-:S02]  /*0600*/  SHF.L.U32 R67, R89, 0x10, RZ ;  /* 0x0000001059437819 */ /* 0x000fc400000006ff */
[C---:B----4-:R-:W-:Y:S01]  /*0610*/  SHF.L.U32 R89, R68.reuse, 0x10, RZ ;  /* 0x0000001044597819 */ /* 0x050fe200000006ff */
[--C-:B------:R-:W-:Y:S01]  /*0620*/  FADD.FTZ R91, R87, R90.reuse ;  /* 0x0000005a575b7221 */ /* 0x100fe20000010000 */
[----:B------:R-:W-:Y:S02]  /*0630*/  PRMT R90, R68, 0x7632, R90 ;  /* 0x00007632445a7816 */ /* 0x000fe4000000005a */
[----:B------:R-:W-:Y:S01]  /*0640*/  PRMT R99, R76, 0x7632, R99 ;  /* 0x000076324c637816 */ /* 0x000fe20000000063 */
[----:B------:R-:W-:Y:S01]  /*0650*/  FADD.FTZ R91, R66, R91 ;  /* 0x0000005b425b7221 */ /* 0x000fe20000010000 */
[----:B------:R-:W-:Y:S02]  /*0660*/  SHF.L.U32 R68, R90, 0x10, RZ ;  /* 0x000000105a447819 */ /* 0x000fe400000006ff */
[C---:B------:R-:W-:Y:S01]  /*0670*/  SHF.L.U32 R90, R69.reuse, 0x10, RZ ;  /* 0x00000010455a7819 */ /* 0x040fe200000006ff */
[--C-:B------:R-:W-:Y:S01]  /*0680*/  FADD.FTZ R92, R88, R91.reuse ;  /* 0x0000005b585c7221 */ /* 0x100fe20000010000 */
[----:B------:R-:W-:-:S02]  /*0690*/  PRMT R91, R69, 0x7632, R91 ;  /* 0x00007632455b7816 */ /* 0x000fc4000000005b */
[----:B------:R-:W-:Y:S01]  /*06a0*/  SHF.L.U32 R100, R76, 0x10, RZ ;  /* 0x000000104c647819 */ /* 0x000fe200000006ff */
[----:B------:R-:W-:Y:S01]  /*06b0*/  FADD.FTZ R92, R67, R92 ;  /* 0x0000005c435c7221 */ /* 0x000fe20000010000 */
[----:B------:R-:W-:Y:S02]  /*06c0*/  SHF.L.U32 R69, R91, 0x10, RZ ;  /* 0x000000105b457819 */ /* 0x000fe400000006ff */
[C---:B------:R-:W-:Y:S01]  /*06d0*/  SHF.L.U32 R91, R70.reuse, 0x10, RZ ;  /* 0x00000010465b7819 */ /* 0x040fe200000006ff */
[--C-:B------:R-:W-:Y:S01]  /*06e0*/  FADD.FTZ R93, R89, R92.reuse ;  /* 0x0000005c595d7221 */ /* 0x100fe20000010000 */
[----:B------:R-:W-:Y:S02]  /*06f0*/  PRMT R92, R70, 0x7632, R92 ;  /* 0x00007632465c7816 */ /* 0x000fe4000000005c */
[----:B------:R-:W-:Y:S01]  /*0700*/  SHF.L.U32 R99, R99, 0x10, RZ ;  /* 0x0000001063637819 */ /* 0x000fe200000006ff */
[----:B------:R-:W-:Y:S01]  /*0710*/  FADD.FTZ R93, R68, R93 ;  /* 0x0000005d445d7221 */ /* 0x000fe20000010000 */
[----:B------:R-:W-:-:S02]  /*0720*/  SHF.L.U32 R70, R92, 0x10, RZ ;  /* 0x000000105c467819 */ /* 0x000fc400000006ff */
[C---:B------:R-:W-:Y:S01]  /*0730*/  SHF.L.U32 R92, R71.reuse, 0x10, RZ ;  /* 0x00000010475c7819 */ /* 0x040fe200000006ff */
        /* <DEDUP_REMOVED lines=31> */
[----:B------:R-:W-:Y:S02]  /*0930*/  PRMT R97, R75, 0x7632, R97 ;  /* 0x000076324b617816 */ /* 0x000fe40000000061 */
        /* <DEDUP_REMOVED lines=165> */
.L_x_459:
[----:B------:R-:W-:Y:S05]  /*1390*/  BSYNC.RECONVERGENT B0 ;  /* 0x0000000000007941 */ /* 0x000fea0003800200 */
.L_x_458:
[----:B------:R-:W-:Y:S01]  /*13a0*/  BAR.SYNC.DEFER_BLOCKING 0x0 ;  /* 0x0000000000007b1d */ /* 0x000fe20000010000 */
[----:B0-----:R-:W-:Y:S01]  /*13b0*/  HFMA2 R79, -RZ, RZ, 0, 0 ;  /* 0x00000000ff4f7431 */ /* 0x001fe200000001ff */
[----:B------:R-:W-:Y:S01]  /*13c0*/  @!P3 MOV R79, 0x44c00000 ;  /* 0x44c00000004fb802 */ /* 0x000fe20000000f00 */
[----:B------:R-:W-:Y:S01]  /*13d0*/  ULOP3.LUT UR6, UR4, 0x1, URZ, 0xc0, !UPT ;  /* 0x0000000104067892 */ /* 0x000fe2000f8ec0ff */
[----:B------:R-:W-:Y:S02]  /*13e0*/  ISETP.GT.U32.AND P2, PT, R3, 0x1, PT ;  /* 0x000000010300780c */ /* 0x000fe40003f44070 */
[----:B------:R-:W0:Y:S01]  /*13f0*/  LDCU UR20, c[0x0][0x380] ;  /* 0x00007000ff1477ac */ /* 0x000e220008000800 */
[----:B------:R-:W1:Y:S01]  /*1400*/  SHFL.DOWN PT, R78, R79, 0x2, 0x1f ;  /* 0x08401f004f4e7f89 */ /* 0x000e6200000e0000 */
[----:B------:R-:W2:Y:S01]  /*1410*/  LDCU.64 UR10, c[0x0][0x3c0] ;  /* 0x00007800ff0a77ac */ /* 0x000ea20008000a00 */
[----:B------:R-:W-:Y:S02]  /*1420*/  UIADD3 UR12, UPT, UPT, -UR6, URZ, URZ ;  /* 0x000000ff060c7290 */ /* 0x000fe4000fffe1ff */
[----:B------:R-:W3:Y:S01]  /*1430*/  @!P3 LDS.64 R74, [R111] ;  /* 0x000000006f4ab984 */ /* 0x000ee20000000a00 */
[----:B0-----:R-:W-:Y:S01]  /*1440*/  USHF.L.U32 UR6, UR20, 0x1, URZ ;  /* 0x0000000114067899 */ /* 0x001fe200080006ff */
[----:B------:R-:W-:-:S03]  /*1450*/  ISETP.NE.AND P3, PT, R0, RZ, PT ;  /* 0x000000ff0000720c */ /* 0x000fc60003f65270 */
[----:B------:R-:W-:Y:S01]  /*1460*/  ULOP3.LUT UR6, UR12, UR6, URZ, 0xc0, !UPT ;  /* 0x000000060c067292 */ /* 0x000fe2000f8ec0ff */
[----:B-1----:R-:W-:-:S03]  /*1470*/  FADD.FTZ R76, R78, R79 ;  /* 0x0000004f4e4c7221 */ /* 0x002fc60000010000 */
[----:B------:R-:W-:Y:S01]  /*1480*/  UIADD3 UR7, UP0, UPT, UR8, UR6, URZ ;  /* 0x0000000608077290 */ /* 0x000fe2000ff1e0ff */
[----:B------:R-:W0:Y:S03]  /*1490*/  MUFU.RCP R113, R76 ;  /* 0x0000004c00717308 */ /* 0x000e260000001000 */
[----:B------:R-:W-:Y:S02]  /*14a0*/  UIADD3.X UR9, UPT, UPT, URZ, URZ, URZ, UP0, !UPT ;  /* 0x000000ffff097290 */ /* 0x000fe400087fe4ff */
[----:B--2---:R-:W-:-:S04]  /*14b0*/  ULEA UR6, UP0, UR7, UR10, 0x3 ;  /* 0x0000000a07067291 */ /* 0x004fc8000f8018ff */
[----:B------:R-:W-:Y:S01]  /*14c0*/  ULEA.HI.X UR7, UR7, UR11, UR9, 0x3, UP0 ;  /* 0x0000000b07077291 */ /* 0x000fe200080f1c09 */
[----:B---3--:R-:W1:Y:S04]  /*14d0*/  SHFL.DOWN PT, R77, R74, 0x2, 0x1f ;  /* 0x08401f004a4d7f89 */ /* 0x008e6800000e0000 */
        /* <DEDUP_REMOVED lines=29> */
[----:B------:R-:W-:Y:S02]  /*16b0*/  ULOP3.LUT UR9, UR12, UR20, URZ, 0xc0, !UPT ;  /* 0x000000140c097292 */ /* 0x000fe4000f8ec0ff */
[----:B------:R-:W-:-:S06]  /*16c0*/  UIMAD.WIDE.U32 UR16, UR13, 0x8, UR6 ;  /* 0x000000080d1078a5 */ /* 0x000fcc000f8e0006 */
[----:B------:R-:W-:Y:S02]  /*16d0*/  MOV R78, UR16 ;  /* 0x00000010004e7c02 */ /* 0x000fe40008000f00 */
[----:B------:R-:W-:-:S05]  /*16e0*/  MOV R79, UR17 ;  /* 0x00000011004f7c02 */ /* 0x000fca0008000f00 */
[----:B-12---:R1:W-:Y:S01]  /*16f0*/  STG.E.64 desc[UR18][R78.64], R74 ;  /* 0x0000004a4e007986 */ /* 0x0063e2000c101b12 */
[----:B---3--:R-:W-:-:S04]  /*1700*/  USHF.R.U32.HI UR10, URZ, 0x1, UR10 ;  /* 0x00000001ff0a7899 */ /* 0x008fc8000801160a */
[----:B------:R-:W-:-:S04]  /*1710*/  UIADD3 UR10, UP0, UPT, UR10, UR9, URZ ;  /* 0x000000090a0a7290 */ /* 0x000fc8000ff1e0ff */
[----:B------:R-:W-:Y:S02]  /*1720*/  ULEA.HI.X.SX32 UR9, UR9, URZ, 0x1, UP0 ;  /* 0x000000ff09097291 */ /* 0x000fe400080f0eff */
[----:B----4-:R-:W-:Y:S02]  /*1730*/  ULEA UR11, UP1, UR10, UR14, 0x2 ;  /* 0x0000000e0a0b7291 */ /* 0x010fe4000f8210ff */
[----:B------:R-:W-:Y:S02]  /*1740*/  UISETP.GT.U32.AND UP0, UPT, UR4, 0x1, UPT ;  /* 0x000000010400788c */ /* 0x000fe4000bf04070 */
[----:B------:R-:W-:Y:S02]  /*1750*/  ULEA.HI.X UR10, UR10, UR15, UR9, 0x2, UP1 ;  /* 0x0000000f0a0a7291 */ /* 0x000fe400088f1409 */
[----:B0-----:R-:W-:Y:S01]  /*1760*/  MOV R76, UR11 ;  /* 0x0000000b004c7c02 */ /* 0x001fe20008000f00 */
        /* <DEDUP_REMOVED lines=11> */
.L_x_461:
[----:B-1----:R-:W2:Y:S04]  /*1820*/  LDG.E.STRONG.GPU R74, desc[UR18][R76.64] ;  /* 0x000000124c4a7981 */ /* 0x002ea8000c1ef900 */
[----:B--2---:R-:W-:Y:S01]  /*1830*/  CCTL.IVALL ;  /* 0x00000000ff00798f */ /* 0x004fe20002000000 */
[----:B------:R-:W-:Y:S05]  /*1840*/  YIELD ;  /* 0x0000000000007946 */ /* 0x000fea0003800000 */
[----:B------:R-:W-:-:S13]  /*1850*/  ISETP.NE.AND P3, PT, R74, R111, PT ;  /* 0x0000006f4a00720c */ /* 0x000fda0003f65270 */
[----:B------:R-:W-:Y:S05]  /*1860*/  @P3 BRA `(.L_x_461) ;  /* 0xfffffffc00ec3947 */ /* 0x000fea000383ffff */
.L_x_460:
[----:B------:R-:W-:Y:S05]  /*1870*/  WARPSYNC.ALL ;  /* 0x0000000000007948 */ /* 0x000fea0003800000 */
[----:B------:R-:W-:Y:S01]  /*1880*/  BAR.SYNC.DEFER_BLOCKING 0x0 ;  /* 0x0000000000007b1d */ /* 0x000fe20000010000 */
[----:B0-----:R-:W-:Y:S01]  /*1890*/  HFMA2 R76, -RZ, RZ, 0, 4.76837158203125e-07 ;  /* 0x00000008ff4c7431 */ /* 0x001fe200000001ff */
[----:B-12---:R-:W-:-:S04]  /*18a0*/  CS2R R74, SRZ ;  /* 0x00000000004a7805 */ /* 0x006fc8000001ff00 */
[----:B------:R-:W-:-:S05]  /*18b0*/  @!P2 IMAD.WIDE.U32 R76, R3, R76, UR6 ;  /* 0x00000006034cae25 */ /* 0x000fca000f8e004c */
[----:B------:R0:W2:Y:S01]  /*18c0*/  @!P2 LDG.E.64 R74, desc[UR18][R76.64] ;  /* 0x000000124c4aa981 */ /* 0x0000a2000c1e1b00 */
[----:B------:R-:W-:Y:S01]  /*18d0*/  MOV R79, RZ ;  /* 0x000000ff004f7202 */ /* 0x000fe20000000f00 */
[----:B------:R-:W-:Y:S01]  /*18e0*/  UIADD3 UR4, UPT, UPT, UR4, 0x1, URZ ;  /* 0x0000000104047890 */ /* 0x000fe2000fffe0ff */
[----:B------:R-:W-:Y:S02]  /*18f0*/  @!P2 MOV R79, 0x45c00000 ;  /* 0x45c00000004fa802 */ /* 0x000fe40000000f00 */
[----:B------:R-:W-:Y:S01]  /*1900*/  PLOP3.LUT P1, PT, P1, PT, PT, 0x8, 0x80 ;  /* 0x000000000080781c */ /* 0x000fe20000f2e170 */
[----:B------:R-:W-:Y:S02]  /*1910*/  ULOP3.LUT UR4, UR4, 0x3, URZ, 0xc0, !UPT ;  /* 0x0000000304047892 */ /* 0x000fe4000f8ec0ff */
[----:B------:R-:W1:Y:S01]  /*1920*/  SHFL.DOWN PT, R78, R79, 0x1, 0x1f ;  /* 0x08201f004f4e7f89 */ /* 0x000e6200000e0000 */
[----:B0-----:R-:W0:Y:S01]  /*1930*/  LDC R76, c[0x0][0x3d0] ;  /* 0x0000f400ff4c7b82 */ /* 0x001e220000000800 */
[----:B-1----:R-:W-:-:S06]  /*1940*/  FADD.FTZ R113, R78, R79 ;  /* 0x0000004f4e717221 */ /* 0x002fcc0000010000 */
[----:B------:R-:W1:Y:S01]  /*1950*/  MUFU.RCP R113, R113 ;  /* 0x0000007100717308 */ /* 0x000e620000001000 */
[----:B--2---:R-:W2:Y:S04]  /*1960*/  SHFL.DOWN PT, R111, R74, 0x1, 0x1f ;  /* 0x08201f004a6f7f89 */ /* 0x004ea800000e0000 */
[----:B------:R-:W3:Y:S01]  /*1970*/  SHFL.DOWN PT, R112, R75, 0x1, 0x1f ;  /* 0x08201f004b707f89 */ /* 0x000ee200000e0000 */
[----:B--2---:R-:W-:-:S04]  /*1980*/  FADD.FTZ R114, -R111, R74 ;  /* 0x0000004a6f727221 */ /* 0x004fc80000010100 */
[----:B------:R-:W-:Y:S01]  /*1990*/  FMUL.FTZ R114, R114, R114 ;  /* 0x0000007272727220 */ /* 0x000fe20000410000 */
[----:B---3--:R-:W-:-:S03]  /*19a0*/  FADD.FTZ R112, R112, R75 ;  /* 0x0000004b70707221 */ /* 0x008fc60000010000 */
[----:B------:R-:W-:-:S04]  /*19b0*/  FMUL.FTZ R115, R114, R79 ;  /* 0x0000004f72737220 */ /* 0x000fc80000410000 */
[C---:B------:R-:W-:Y:S01]  /*19c0*/  FMUL.FTZ R115, R78.reuse, R115 ;  /* 0x000000734e737220 */ /* 0x040fe20000410000 */
[----:B------:R-:W-:Y:S01]  /*19d0*/  FMUL.FTZ R78, R78, R111 ;  /* 0x0000006f4e4e7220 */ /* 0x000fe20000410000 */
[----:B------:R-:W-:Y:S02]  /*19e0*/  MOV R111, UR5 ;  /* 0x00000005006f7c02 */ /* 0x000fe40008000f00 */
[----:B-1----:R-:W-:Y:S01]  /*19f0*/  FFMA.FTZ R112, R113, R115, R112 ;  /* 0x0000007371707223 */ /* 0x002fe20000010070 */
[----:B------:R-:W-:Y:S02]  /*1a00*/  FFMA.FTZ R78, R79, R74, R78 ;  /* 0x0000004a4f4e7223 */ /* 0x000fe4000001004e */
[----:B------:R-:W1:Y:S02]  /*1a10*/  @P0 LDC.64 R74, c[0x0][0x3a0] ;  /* 0x0000e800ff4a0b82 */ /* 0x000e640000000a00 */
[----:B------:R-:W0:Y:S01]  /*1a20*/  SHFL.IDX PT, R77, R112, RZ, 0x1f ;  /* 0x00001fff704d7589 */ /* 0x000e2200000e0000 */
[----:B------:R-:W-:Y:S01]  /*1a30*/  FMUL.FTZ R78, R113, R78 ;  /* 0x0000004e714e7220 */ /* 0x000fe20000410000 */
[----:B------:R-:W-:Y:S01]  /*1a40*/  MOV R113, UR5 ;  /* 0x0000000500717c02 */ /* 0x000fe20008000f00 */
[----:B------:R-:W-:-:S04]  /*1a50*/  UIADD3 UR5, UPT, UPT, UR5, UR20, URZ ;  /* 0x0000001405057290 */ /* 0x000fc8000fffe0ff */
[----:B------:R-:W2:Y:S01]  /*1a60*/  SHFL.IDX PT, R78, R78, RZ, 0x1f ;  /* 0x00001fff4e4e7589 */ /* 0x000ea200000e0000 */
[----:B-1----:R-:W-:-:S04]  /*1a70*/  @P0 IMAD.WIDE R74, R111, 0x4, R74 ;  /* 0x000000046f4a0825 */ /* 0x002fc800078e024a */
[----:B0-----:R-:W-:Y:S02]  /*1a80*/  FFMA.FTZ R79, R77, 8.1380210758652538061e-05, R76 ;  /* 0x38aaaaab4d4f7823 */ /* 0x001fe4000001004c */
[----:B------:R-:W0:Y:S04]  /*1a90*/  @P0 LDC.64 R76, c[0x0][0x3a8] ;  /* 0x0000ea00ff4c0b82 */ /* 0x000e280000000a00 */
[----:B------:R-:W1:Y:S01]  /*1aa0*/  MUFU.RSQ R79, R79 ;  /* 0x0000004f004f7308 */ /* 0x000e620000001400 */
[----:B--2---:R-:W-:-:S13]  /*1ab0*/  R2UR UR6, R78 ;  /* 0x000000004e0672ca */ /* 0x004fda00000e0000 */
[----:B------:R-:W-:Y:S01]  /*1ac0*/  FADD.FTZ R10, R10, -UR6 ;  /* 0x800000060a0a7e21 */ /* 0x000fe20008010000 */
[----:B------:R-:W-:Y:S01]  /*1ad0*/  FADD.FTZ R9, R9, -UR6 ;  /* 0x8000000609097e21 */ /* 0x000fe20008010000 */
[----:B------:R-:W-:Y:S01]  /*1ae0*/  FADD.FTZ R12, R12, -UR6 ;  /* 0x800000060c0c7e21 */ /* 0x000fe20008010000 */
[----:B------:R-:W-:Y:S01]  /*1af0*/  FADD.FTZ R11, R11, -UR6 ;  /* 0x800000060b0b7e21 */ /* 0x000fe20008010000 */
[----:B-1----:R-:W-:Y:S01]  /*1b00*/  R2UR UR7, R79 ;  /* 0x000000004f0772ca */ /* 0x002fe200000e0000 */
[----:B------:R-:W-:Y:S01]  /*1b10*/  FADD.FTZ R14, R14, -UR6 ;  /* 0x800000060e0e7e21 */ /* 0x000fe20008010000 */
[----:B------:R-:W-:Y:S01]  /*1b20*/  MOV R79, UR6 ;  /* 0x00000006004f7c02 */ /* 0x000fe20008000f00 */
[----:B------:R-:W-:Y:S01]  /*1b30*/  FADD.FTZ R13, R13, -UR6 ;  /* 0x800000060d0d7e21 */ /* 0x000fe20008010000 */
[----:B------:R-:W-:Y:S01]  /*1b40*/  FADD.FTZ R84, R84, -UR6 ;  /* 0x8000000654547e21 */ /* 0x000fe20008010000 */
[----:B------:R-:W-:Y:S01]  /*1b50*/  FADD.FTZ R15, R15, -UR6 ;  /* 0x800000060f0f7e21 */ /* 0x000fe20008010000 */
[----:B------:R-:W-:Y:S01]  /*1b60*/  FADD.FTZ R64, R64, -UR6 ;  /* 0x8000000640407e21 */ /* 0x000fe20008010000 */
[----:B------:R1:W-:Y:S01]  /*1b70*/  @P0 STG.E desc[UR18][R74.64], R79 ;  /* 0x0000004f4a000986 */ /* 0x0003e2000c101912 */
[----:B0-----:R-:W-:-:S04]  /*1b80*/  @P0 IMAD.WIDE R76, R113, 0x4, R76 ;  /* 0x00000004714c0825 */ /* 0x001fc800078e024c */
        /* <DEDUP_REMOVED lines=10> */
[----:B-1----:R-:W0:Y:S01]  /*1c30*/  LDC.64 R74, c[0x0][0x398] ;  /* 0x0000e600ff4a7b82 */ /* 0x002e220000000a00 */
        /* <DEDUP_REMOVED lines=21> */
[----:B------:R-:W-:Y:S01]  /*1d90*/  FADD.FTZ R69, R69, -UR6 ;  /* 0x8000000645457e21 */ /* 0x000fe20008010000 */
[----:B------:R-:W-:Y:S01]  /*1da0*/  PRMT R14, R14, 0x5410, R13 ;  /* 0x000054100e0e7816 */ /* 0x000fe2000000000d */
[----:B0-----:R-:W-:Y:S01]  /*1db0*/  IMAD.WIDE.U32 R12, R8, 0x10, R74 ;  /* 0x00000010080c7825 */ /* 0x001fe200078e004a */
[----:B------:R-:W-:-:S03]  /*1dc0*/  PRMT R84, R84, 0x5410, R15 ;  /* 0x0000541054547816 */ /* 0x000fc6000000000f */
[----:B-----5:R-:W-:Y:S01]  /*1dd0*/  HFMA2.BF16_V2 R8, R40, R10, R16 ;  /* 0x0000000a28087231 */ /* 0x020fe20000200010 */
[----:B------:R-:W-:Y:S01]  /*1de0*/  MOV R111, UR7 ;  /* 0x00000007006f7c02 */ /* 0x000fe20008000f00 */
[----:B------:R-:W-:Y:S02]  /*1df0*/  HFMA2.BF16_V2 R9, R41, R9, R17 ;  /* 0x0000000929097231 */ /* 0x000fe40000200011 */
[----:B------:R-:W-:Y:S02]  /*1e00*/  HFMA2.BF16_V2 R10, R42, R14, R18 ;  /* 0x0000000e2a0a7231 */ /* 0x000fe40000200012 */
[----:B------:R-:W-:Y:S02]  /*1e10*/  HFMA2.BF16_V2 R11, R43, R84, R19 ;  /* 0x000000542b0b7231 */ /* 0x000fe40000200013 */
[--C-:B------:R-:W-:Y:S01]  /*1e20*/  IMAD.WIDE.U32 R14, R4, 0x10, R74.reuse ;  /* 0x00000010040e7825 */ /* 0x100fe200078e004a */
[----:B------:R0:W-:Y:S03]  /*1e30*/  @P0 STG.E desc[UR18][R76.64], R111 ;  /* 0x0000006f4c000986 */ /* 0x0001e6000c101912 */
[----:B------:R-:W-:Y:S01]  /*1e40*/  FADD.FTZ R91, R91, -UR6 ;  /* 0x800000065b5b7e21 */ /* 0x000fe20008010000 */
[----:B------:R-:W-:Y:S01]  /*1e50*/  FADD.FTZ R78, R70, -UR6 ;  /* 0x80000006464e7e21 */ /* 0x000fe20008010000 */
[----:B------:R-:W-:Y:S01]  /*1e60*/  FADD.FTZ R92, R92, -UR6 ;  /* 0x800000065c5c7e21 */ /* 0x000fe20008010000 */
[----:B------:R1:W-:Y:S01]  /*1e70*/  STG.E.128 desc[UR18][R12.64], R8 ;  /* 0x000000080c007986 */ /* 0x0003e2000c101d12 */
[----:B------:R-:W-:Y:S01]  /*1e80*/  FADD.FTZ R71, R71, -UR6 ;  /* 0x8000000647477e21 */ /* 0x000fe20008010000 */
[----:B------:R-:W-:Y:S01]  /*1e90*/  FADD.FTZ R84, R72, -UR6 ;  /* 0x8000000648547e21 */ /* 0x000fe20008010000 */
[----:B------:R-:W-:-:S04]  /*1ea0*/  IMAD.WIDE.U32 R4, R5, 0x10, R74 ;  /* 0x0000001005047825 */ /* 0x000fc800078e004a */
[----:B------:R-:W-:Y:S01]  /*1eb0*/  FADD.FTZ R93, R93, -UR6 ;  /* 0x800000065d5d7e21 */ /* 0x000fe20008010000 */
[----:B------:R-:W-:Y:S01]  /*1ec0*/  FADD.FTZ R94, R94, -UR6 ;  /* 0x800000065e5e7e21 */ /* 0x000fe20008010000 */
[----:B------:R-:W-:Y:S01]  /*1ed0*/  FADD.FTZ R96, R96, -UR6 ;  /* 0x8000000660607e21 */ /* 0x000fe20008010000 */
[----:B------:R-:W-:Y:S01]  /*1ee0*/  FADD.FTZ R95, R95, -UR6 ;  /* 0x800000065f5f7e21 */ /* 0x000fe20008010000 */
[----:B0-----:R-:W-:-:S04]  /*1ef0*/  IMAD.WIDE.U32 R76, R6, 0x10, R74 ;  /* 0x00000010064c7825 */ /* 0x001fc800078e004a */
[----:B------:R-:W-:Y:S01]  /*1f00*/  FADD.FTZ R97, R97, -UR6 ;  /* 0x8000000661617e21 */ /* 0x000fe20008010000 */
[----:B------:R-:W-:Y:S01]  /*1f10*/  FADD.FTZ R100, R100, -UR6 ;  /* 0x8000000664647e21 */ /* 0x000fe20008010000 */
[----:B------:R-:W-:Y:S01]  /*1f20*/  FADD.FTZ R99, R99, -UR6 ;  /* 0x8000000663637e21 */ /* 0x000fe20008010000 */
[----:B------:R-:W-:-:S04]  /*1f30*/  IMAD.WIDE.U32 R74, R7, 0x10, R74 ;  /* 0x00000010074a7825 */ /* 0x000fc800078e004a */
[----:B------:R-:W-:Y:S01]  /*1f40*/  FADD.FTZ R102, R102, -UR6 ;  /* 0x8000000666667e21 */ /* 0x000fe20008010000 */
[----:B------:R-:W-:Y:S01]  /*1f50*/  FADD.FTZ R101, R101, -UR6 ;  /* 0x8000000665657e21 */ /* 0x000fe20008010000 */
[----:B------:R-:W-:Y:S01]  /*1f60*/  FADD.FTZ R104, R104, -UR6 ;  /* 0x8000000668687e21 */ /* 0x000fe20008010000 */
[----:B------:R-:W-:Y:S01]  /*1f70*/  FADD.FTZ R103, R103, -UR6 ;  /* 0x8000000667677e21 */ /* 0x000fe20008010000 */
[----:B------:R-:W-:Y:S01]  /*1f80*/  FADD.FTZ R106, R106, -UR6 ;  /* 0x800000066a6a7e21 */ /* 0x000fe20008010000 */
[----:B-1----:R-:W-:Y:S01]  /*1f90*/  F2FP.BF16.F32.PACK_AB R10, RZ, R64 ;  /* 0x00000040ff0a723e */ /* 0x002fe200000010ff */
[----:B------:R-:W-:Y:S01]  /*1fa0*/  FADD.FTZ R64, R67, -UR6 ;  /* 0x8000000643407e21 */ /* 0x000fe20008010000 */
[----:B------:R-:W-:Y:S01]  /*1fb0*/  F2FP.BF16.F32.PACK_AB R8, RZ, R85 ;  /* 0x00000055ff08723e */ /* 0x000fe200000010ff */
[----:B------:R-:W-:Y:S01]  /*1fc0*/  FMUL.FTZ R11, R88, UR7 ;  /* 0x00000007580b7c20 */ /* 0x000fe20008410000 */
[----:B------:R-:W-:Y:S01]  /*1fd0*/  FADD.FTZ R85, R73, -UR6 ;  /* 0x8000000649557e21 */ /* 0x000fe20008010000 */
[----:B------:R-:W-:Y:S01]  /*1fe0*/  F2FP.BF16.F32.PACK_AB R9, RZ, R65 ;  /* 0x00000041ff09723e */ /* 0x000fe200000010ff */
[----:B------:R-:W-:Y:S01]  /*1ff0*/  FMUL.FTZ R67, R66, UR7 ;  /* 0x0000000742437c20 */ /* 0x000fe20008410000 */
[----:B------:R-:W-:Y:S01]  /*2000*/  FMUL.FTZ R88, R98, UR7 ;  /* 0x0000000762587c20 */ /* 0x000fe20008410000 */
[----:B------:R-:W-:Y:S01]  /*2010*/  FADD.FTZ R105, R105, -UR6 ;  /* 0x8000000669697e21 */ /* 0x000fe20008010000 */
[----:B------:R-:W-:Y:S01]  /*2020*/  FMUL.FTZ R6, R86, UR7 ;  /* 0x0000000756067c20 */ /* 0x000fe20008410000 */
[----:B------:R-:W-:Y:S01]  /*2030*/  FMUL.FTZ R7, R87, UR7 ;  /* 0x0000000757077c20 */ /* 0x000fe20008410000 */
        /* <DEDUP_REMOVED lines=106> */
[----:B------:R0:W-:Y:S01]  /*26e0*/  STG.E.128 desc[UR18][R12.64+0x1000], R8 ;  /* 0x001000080c007986 */ /* 0x0001e2000c101d12 */
[----:B------:R-:W-:Y:S01]  /*26f0*/  PRMT R73, R80, 0x5410, R96 ;  /* 0x0000541050497816 */ /* 0x000fe20000000060 */
[----:B------:R-:W-:Y:S01]  /*2700*/  HFMA2.BF16_V2 R80, R56, R90, R32 ;  /* 0x0000005a38507231 */ /* 0x000fe20000200020 */
[----:B------:R-:W-:Y:S01]  /*2710*/  PRMT R97, R97, 0x5410, R98 ;  /* 0x0000541061617816 */ /* 0x000fe20000000062 */
[----:B------:R0:W-:Y:S01]  /*2720*/  STG.E.128 desc[UR18][R14.64], R64 ;  /* 0x000000400e007986 */ /* 0x0001e2000c101d12 */
        /* <DEDUP_REMOVED lines=10> */
[----:B------:R0:W-:Y:S04]  /*27d0*/  STG.E.128 desc[UR18][R76.64], R68 ;  /* 0x000000444c007986 */ /* 0x0001e8000c101d12 */
[----:B------:R0:W-:Y:S04]  /*27e0*/  STG.E.128 desc[UR18][R4.64], R80 ;  /* 0x0000005004007986 */ /* 0x0001e8000c101d12 */
[----:B------:R0:W-:Y:S01]  /*27f0*/  STG.E.128 desc[UR18][R74.64], R84 ;  /* 0x000000544a007986 */ /* 0x0001e2000c101d12 */
[----:B------:R-:W-:Y:S05]  /*2800*/  BRA.U !UP0, `(.L_x_462) ;  /* 0xffffffd908947547 */ /* 0x000fea000b83ffff */
[----:B------:R-:W-:Y:S05]  /*2810*/  EXIT ;  /* 0x000000000000794d */ /* 0x000fea0003800000 */
.L_x_463:
        /* <DEDUP_REMOVED lines=14> */
.L_x_1063:


//--------------------- .text._ZN10layer_norm13ln_fwd_kernelINS_13Kernel_traitsI6__halffS2_fjLj12288ELj2ELj1ELj4ELj16ENS_18Kernel_traits_baseILj12288ES2_fS2_fjLj128EEEEEEEvNS_9FwdParamsE --------------------------
	.section	.text._ZN10layer_norm13ln_fwd_kernelINS_13Kernel_traitsI6__halffS2_fjLj12288ELj2ELj1ELj4ELj16ENS_18Kernel_traits_baseILj12288ES2_fS2_fjLj128EEEEEEEvNS_9FwdParamsE,"ax",@progbits
	.align	128
        .global         _ZN10layer_norm13ln_fwd_kernelINS_13Kernel_traitsI6__halffS2_fjLj12288ELj2ELj1ELj4ELj16ENS_18Kernel_traits_baseILj12288ES2_fS2_fjLj128EEEEEEEvNS_9FwdParamsE
        .type           _ZN10layer_norm13ln_fwd_kernelINS_13Kernel_traitsI6__halffS2_fjLj12288ELj2ELj1ELj4ELj16ENS_18Kernel_traits_baseILj12288ES2_fS2_fjLj128EEEEEEEvNS_9FwdParamsE,@function
        .size           _ZN10layer_norm13ln_fwd_kernelINS_13Kernel_traitsI6__halffS2_fjLj12288ELj2ELj1ELj4ELj16ENS_18Kernel_traits_baseILj12288ES2_fS2_fjLj128EEEEEEEvNS_9FwdParamsE,(.L_x_1064 - _ZN10layer_norm13ln_fwd_kernelINS_13Kernel_traitsI6__halffS2_fjLj12288ELj2ELj1ELj4ELj16ENS_18Kernel_traits_baseILj12288ES2_fS2_fjLj128EEEEEEEvNS_9FwdParamsE)
        .other          _ZN10layer_norm13ln_fwd_kernelINS_13Kernel_traitsI6__halffS2_fjLj12288ELj2ELj1ELj4ELj16ENS_18Kernel_traits_baseILj12288ES2_fS2_fjLj128EEEEEEEvNS_9FwdParamsE,@"STO_CUDA_ENTRY STV_DEFAULT"
_ZN10layer_norm13ln_fwd_kernelINS_13Kernel_traitsI6__halffS2_fjLj12288ELj2ELj1ELj4ELj16ENS_18Kernel_traits_baseILj12288ES2_fS2_fjLj128EEEEEEEvNS_9FwdParamsE:
.text._ZN10layer_norm13ln_fwd_kernelINS_13Kernel_traitsI6__halffS2_fjLj12288ELj2ELj1ELj4ELj16ENS_18Kernel_traits_baseILj12288ES2_fS2_fjLj128EEEEEEEvNS_9FwdParamsE:
        /* <DEDUP_REMOVED lines=117> */
.L_x_468:
        /* <DEDUP_REMOVED lines=218> */
.L_x_465:
[----:B------:R-:W-:Y:S05]  /*14f0*/  BSYNC.RECONVERGENT B0 ;  /* 0x0000000000007941 */ /* 0x000fea0003800200 */
.L_x_464:
        /* <DEDUP_REMOVED lines=70> */
.L_x_467:
[----:B0-----:R-:W2:Y:S04]  /*1960*/  LDG.E.STRONG.GPU R98, desc[UR4][R102.64] ;  /* 0x0000000466627981 */ /* 0x001ea8000c1ef900 */
[----:B--2---:R-:W-:Y:S01]  /*1970*/  CCTL.IVALL ;  /* 0x00000000ff00798f */ /* 0x004fe20002000000 */
[----:B------:R-:W-:Y:S05]  /*1980*/  YIELD ;  /* 0x0000000000007946 */ /* 0x000fea0003800000 */
[----:B------:R-:W-:-:S13]  /*1990*/  ISETP.NE.AND P3, PT, R98, R155, PT ;  /* 0x0000009b6200720c */ /* 0x000fda0003f65270 */
[----:B------:R-:W-:Y:S05]  /*19a0*/  @P3 BRA `(.L_x_467) ;  /* 0xfffffffc00ec3947 */ /* 0x000fea000383ffff */
.L_x_466:
        /* <DEDUP_REMOVED lines=94> */
[----:B------:R-:W-:Y:S01]  /*1f90*/  F2FP.F16.F32.PACK_AB R5, RZ, R27 ;  /* 0x0000001bff05723e */ /* 0x000fe200000000ff */
        /* <DEDUP_REMOVED lines=23> */
[----:B------:R-:W-:Y:S01]  /*2110*/  FMUL.FTZ R152, R25, R152 ;  /* 0x0000009819987220 */ /* 0x000fe20000410000 */
[--C-:B------:R-:W-:Y:S01]  /*2120*/  FADD.FTZ R46, R46, -R100.reuse ;  /* 0x800000642e2e7221 */ /* 0x100fe20000010000 */
[--C-:B------:R-:W-:Y:S01]  /*2130*/  FADD.FTZ R162, R31, -R100.reuse ;  /* 0x800000641fa27221 */ /* 0x100fe20000010000 */
        /* <DEDUP_REMOVED lines=8> */
[C---:B------:R-:W-:Y:S01]  /*21c0*/  FMUL.FTZ R33, R25.reuse, R49 ;  /* 0x0000003119217220 */ /* 0x040fe20000410000 */
[C---:B------:R-:W-:Y:S01]  /*21d0*/  FMUL.FTZ R99, R25.reuse, R26 ;  /* 0x0000001a19637220 */ /* 0x040fe20000410000 */
[C---:B------:R-:W-:Y:S01]  /*21e0*/  FMUL.FTZ R10, R25.reuse, R6 ;  /* 0x00000006190a7220 */ /* 0x040fe20000410000 */
[C---:B------:R-:W-:Y:S01]  /*21f0*/  FMUL.FTZ R44, R25.reuse, R38 ;  /* 0x00000026192c7220 */ /* 0x040fe20000410000 */
[----:B------:R-:W-:Y:S01]  /*2200*/  F2FP.F16.F32.PACK_AB R7, RZ, R15 ;  /* 0x0000000fff07723e */ /* 0x000fe200000000ff */
[----:B------:R-:W-:Y:S01]  /*2210*/  FMUL.FTZ R46, R25, R46 ;  /* 0x0000002e192e7220 */ /* 0x000fe20000410000 */
[----:B------:R-:W-:Y:S01]  /*2220*/  F2FP.F16.F32.PACK_AB R26, RZ, R23 ;  /* 0x00000017ff1a723e */ /* 0x000fe200000000ff */
[--C-:B------:R-:W-:Y:S01]  /*2230*/  FADD.FTZ R154, R39, -R100.reuse ;  /* 0x80000064279a7221 */ /* 0x100fe20000010000 */
[----:B------:R-:W-:Y:S01]  /*2240*/  F2FP.F16.F32.PACK_AB R38, RZ, R152 ;  /* 0x00000098ff26723e */ /* 0x000fe200000000ff */
[----:B------:R-:W-:Y:S01]  /*2250*/  FMUL.FTZ R47, R25, R47 ;  /* 0x0000002f192f7220 */ /* 0x000fe20000410000 */
[----:B------:R-:W-:Y:S01]  /*2260*/  SHF.R.U32.HI R15, RZ, 0x10, R57 ;  /* 0x00000010ff0f7819 */ /* 0x000fe20000011639 */
[--C-:B------:R-:W-:Y:S01]  /*2270*/  FADD.FTZ R42, R42, -R100.reuse ;  /* 0x800000642a2a7221 */ /* 0x100fe20000010000 */
[----:B------:R-:W-:Y:S01]  /*2280*/  SHF.R.U32.HI R23, RZ, 0x10, R3 ;  /* 0x00000010ff177819 */ /* 0x000fe20000011603 */
[--C-:B------:R-:W-:Y:S01]  /*2290*/  FADD.FTZ R28, R28, -R100.reuse ;  /* 0x800000641c1c7221 */ /* 0x100fe20000010000 */
[----:B------:R-:W-:Y:S01]  /*22a0*/  F2FP.F16.F32.PACK_AB R11, RZ, R11 ;  /* 0x0000000bff0b723e */ /* 0x000fe200000000ff */
[--C-:B------:R-:W-:Y:S01]  /*22b0*/  FADD.FTZ R160, R29, -R100.reuse ;  /* 0x800000641da07221 */ /* 0x100fe20000010000 */
[----:B------:R-:W-:Y:S01]  /*22c0*/  SHF.R.U32.HI R152, RZ, 0x10, R59 ;  /* 0x00000010ff987819 */ /* 0x000fe2000001163b */
[C---:B------:R-:W-:Y:S01]  /*22d0*/  FMUL.FTZ R39, R25.reuse, R40 ;  /* 0x0000002819277220 */ /* 0x040fe20000410000 */
[----:B------:R-:W-:Y:S01]  /*22e0*/  F2FP.F16.F32.PACK_AB R31, RZ, R31 ;  /* 0x0000001fff1f723e */ /* 0x000fe200000000ff */
[C---:B------:R-:W-:Y:S01]  /*22f0*/  FMUL.FTZ R37, R25.reuse, R41 ;  /* 0x0000002919257220 */ /* 0x040fe20000410000 */
[----:B------:R-:W-:Y:S01]  /*2300*/  F2FP.F16.F32.PACK_AB R27, RZ, R27 ;  /* 0x0000001bff1b723e */ /* 0x000fe200000000ff */
[--C-:B------:R-:W-:Y:S01]  /*2310*/  FADD.FTZ R32, R32, -R100.reuse ;  /* 0x8000006420207221 */ /* 0x100fe20000010000 */
[----:B------:R-:W-:Y:S01]  /*2320*/  F2FP.F16.F32.PACK_AB R102, RZ, R102 ;  /* 0x00000066ff66723e */ /* 0x000fe200000000ff */
[----:B------:R-:W-:Y:S01]  /*2330*/  HFMA2 R22, R15.H0_H0, R22.H0_H0, R23.H0_H0 ;  /* 0x200000160f167231 */ /* 0x000fe20000040817 */
[----:B------:R-:W-:Y:S01]  /*2340*/  F2FP.F16.F32.PACK_AB R33, RZ, R33 ;  /* 0x00000021ff21723e */ /* 0x000fe200000000ff */
[----:B------:R-:W-:Y:S01]  /*2350*/  FADD.FTZ R30, R30, -R100 ;  /* 0x800000641e1e7221 */ /* 0x000fe20000010000 */
[----:B------:R-:W-:Y:S01]  /*2360*/  F2FP.F16.F32.PACK_AB R10, RZ, R10 ;  /* 0x0000000aff0a723e */ /* 0x000fe200000000ff */
[C---:B------:R-:W-:Y:S01]  /*2370*/  FMUL.FTZ R43, R25.reuse, R42 ;  /* 0x0000002a192b7220 */ /* 0x040fe20000410000 */
[----:B------:R-:W-:Y:S01]  /*2380*/  F2FP.F16.F32.PACK_AB R40, RZ, R46 ;  /* 0x0000002eff28723e */ /* 0x000fe200000000ff */
[C---:B------:R-:W-:Y:S01]  /*2390*/  FMUL.FTZ R46, R25.reuse, R28 ;  /* 0x0000001c192e7220 */ /* 0x040fe20000410000 */
[----:B------:R-:W-:Y:S01]  /*23a0*/  F2FP.F16.F32.PACK_AB R41, RZ, R47 ;  /* 0x0000002fff29723e */ /* 0x000fe200000000ff */
[----:B------:R-:W-:Y:S01]  /*23b0*/  FMUL.FTZ R160, R25, R160 ;  /* 0x000000a019a07220 */ /* 0x000fe20000410000 */
[----:B------:R-:W-:Y:S01]  /*23c0*/  HFMA2 R23, R152.H0_H0, R11.H0_H0, R103.H0_H0 ;  /* 0x2000000b98177231 */ /* 0x000fe20000040867 */
[----:B------:R-:W-:Y:S01]  /*23d0*/  PRMT R31, R31, 0x5410, R27 ;  /* 0x000054101f1f7816 */ /* 0x000fe2000000001b */
[----:B------:R-:W-:Y:S01]  /*23e0*/  FMUL.FTZ R32, R25, R32 ;  /* 0x0000002019207220 */ /* 0x000fe20000410000 */
[----:B------:R-:W-:Y:S01]  /*23f0*/  PRMT R19, R19, 0x5410, R102 ;  /* 0x0000541013137816 */ /* 0x000fe20000000066 */
[C---:B------:R-:W-:Y:S01]  /*2400*/  FMUL.FTZ R47, R25.reuse, R156 ;  /* 0x0000009c192f7220 */ /* 0x040fe20000410000 */
[----:B------:R-:W-:Y:S01]  /*2410*/  F2FP.F16.F32.PACK_AB R39, RZ, R39 ;  /* 0x00000027ff27723e */ /* 0x000fe200000000ff */
[----:B------:R-:W-:Y:S01]  /*2420*/  FMUL.FTZ R49, R25, R30 ;  /* 0x0000001e19317220 */ /* 0x000fe20000410000 */
[----:B------:R-:W-:Y:S01]  /*2430*/  F2FP.F16.F32.PACK_AB R42, RZ, R37 ;  /* 0x00000025ff2a723e */ /* 0x000fe200000000ff */
[----:B------:R-:W-:Y:S01]  /*2440*/  HFMA2 R152, R107, R31, R109 ;  /* 0x0000001f6b987231 */ /* 0x000fe2000000006d */
[----:B------:R-:W-:Y:S01]  /*2450*/  PRMT R103, R5, 0x5410, R33 ;  /* 0x0000541005677816 */ /* 0x000fe20000000021 */
[----:B------:R-:W-:Y:S01]  /*2460*/  HFMA2 R5, R61.H0_H0, R10.H0_H0, R55.H0_H0 ;  /* 0x2000000a3d057231 */ /* 0x000fe20000040837 */
[----:B------:R-:W-:Y:S01]  /*2470*/  F2FP.F16.F32.PACK_AB R45, RZ, R45 ;  /* 0x0000002dff2d723e */ /* 0x000fe200000000ff */
[----:B------:R-:W-:Y:S01]  /*2480*/  HFMA2 R27, R136, R19, R151 ;  /* 0x00000013881b7231 */ /* 0x000fe20000000097 */
[----:B------:R-:W-:Y:S01]  /*2490*/  PRMT R10, R96, 0x7610, R104 ;  /* 0x00007610600a7816 */ /* 0x000fe20000000068 */
[----:B------:R-:W-:Y:S01]  /*24a0*/  HFMA2 R15, R132.H1_H1, R18.H0_H0, R134.H1_H1 ;  /* 0x20000012840f7231 */ /* 0x000fe20000060c86 */
[----:B------:R-:W-:Y:S01]  /*24b0*/  F2FP.F16.F32.PACK_AB R46, RZ, R46 ;  /* 0x0000002eff2e723e */ /* 0x000fe200000000ff */
[----:B------:R-:W-:Y:S01]  /*24c0*/  FADD.FTZ R50, R50, -R100 ;  /* 0x8000006432327221 */ /* 0x000fe20000010000 */
[----:B------:R-:W-:Y:S01]  /*24d0*/  F2FP.F16.F32.PACK_AB R30, RZ, R160 ;  /* 0x000000a0ff1e723e */ /* 0x000fe200000000ff */
[----:B------:R-:W-:Y:S01]  /*24e0*/  HFMA2 R103, R10, R103, R106 ;  /* 0x000000670a677231 */ /* 0x000fe2000000006a */
[----:B------:R-:W-:Y:S01]  /*24f0*/  PRMT R39, R39, 0x5410, R42 ;  /* 0x0000541027277816 */ /* 0x000fe2000000002a */
[C---:B------:R-:W-:Y:S01]  /*2500*/  FMUL.FTZ R48, R25.reuse, R48 ;  /* 0x0000003019307220 */ /* 0x040fe20000410000 */
[----:B------:R-:W-:Y:S01]  /*2510*/  F2FP.F16.F32.PACK_AB R28, RZ, R32 ;  /* 0x00000020ff1c723e */ /* 0x000fe200000000ff */
[----:B------:R-:W-:Y:S01]  /*2520*/  FMUL.FTZ R29, R25, R50 ;  /* 0x00000032191d7220 */ /* 0x000fe20000410000 */
[----:B------:R-:W-:Y:S01]  /*2530*/  F2FP.F16.F32.PACK_AB R47, RZ, R47 ;  /* 0x0000002fff2f723e */ /* 0x000fe200000000ff */
[----:B------:R-:W-:Y:S01]  /*2540*/  HFMA2 R42, R111, R39, R113 ;  /* 0x000000276f2a7231 */ /* 0x000fe20000000071 */
[----:B------:R-:W-:Y:S01]  /*2550*/  PRMT R45, R45, 0x5410, R38 ;  /* 0x000054102d2d7816 */ /* 0x000fe20000000026 */
[--C-:B------:R-:W-:Y:S01]  /*2560*/  FADD.FTZ R34, R34, -R100.reuse ;  /* 0x8000006422227221 */ /* 0x100fe20000010000 */
[----:B------:R-:W-:Y:S01]  /*2570*/  SHF.R.U64 R19, R56, 0x10, R57 ;  /* 0x0000001038137819 */ /* 0x000fe20000001239 */
[----:B------:R-:W-:Y:S01]  /*2580*/  FADD.FTZ R14, R14, -R100 ;  /* 0x800000640e0e7221 */ /* 0x000fe20000010000 */
[----:B------:R-:W-:Y:S01]  /*2590*/  SHF.R.U64 R31, R2, 0x10, R3 ;  /* 0x00000010021f7819 */ /* 0x000fe20000001203 */
[----:B------:R-:W-:Y:S01]  /*25a0*/  HFMA2 R39, R115, R45, R117 ;  /* 0x0000002d73277231 */ /* 0x000fe20000000075 */
        /* <DEDUP_REMOVED lines=9> */
[----:B------:R-:W-:Y:S01]  /*2640*/  HFMA2 R18, R119, R28, R121 ;  /* 0x0000001c77127231 */ /* 0x000fe20000000079 */
[----:B------:R-:W-:Y:S01]  /*2650*/  SHF.R.U64 R45, R58, 0x10, R59 ;  /* 0x000000103a2d7819 */ /* 0x000fe2000000123b */
[----:B------:R-:W-:Y:S01]  /*2660*/  FADD.FTZ R158, R35, -R100 ;  /* 0x80000064239e7221 */ /* 0x000fe20000010000 */
[----:B------:R-:W-:Y:S01]  /*2670*/  SHF.R.U64 R47, R52, 0x10, R53 ;  /* 0x00000010342f7819 */ /* 0x000fe20000001235 */
[----:B------:R-:W-:Y:S01]  /*2680*/  HFMA2 R30, R30, R10, R13 ;  /* 0x0000000a1e1e7231 */ /* 0x000fe2000000000d */
[----:B------:R-:W-:Y:S01]  /*2690*/  PRMT R12, R12, 0x5410, R4 ;  /* 0x000054100c0c7816 */ /* 0x000fe20000000004 */
[C---:B------:R-:W-:Y:S01]  /*26a0*/  FMUL.FTZ R35, R25.reuse, R51 ;  /* 0x0000003319237220 */ /* 0x040fe20000410000 */
[----:B------:R-:W-:Y:S01]  /*26b0*/  PRMT R28, R58, 0x5410, R45 ;  /* 0x000054103a1c7816 */ /* 0x000fe2000000002d */
[C---:B------:R-:W-:Y:S01]  /*26c0*/  FMUL.FTZ R50, R25.reuse, R24 ;  /* 0x0000001819327220 */ /* 0x040fe20000410000 */
[----:B------:R-:W-:Y:S01]  /*26d0*/  PRMT R13, R52, 0x5410, R47 ;  /* 0x00005410340d7816 */ /* 0x000fe2000000002f */
[C---:B------:R-:W-:Y:S01]  /*26e0*/  FMUL.FTZ R51, R25.reuse, R98 ;  /* 0x0000006219337220 */ /* 0x040fe20000410000 */
[----:B------:R-:W-:Y:S01]  /*26f0*/  F2FP.F16.F32.PACK_AB R6, RZ, R48 ;  /* 0x00000030ff06723e */ /* 0x000fe200000000ff */
[----:B------:R-:W-:Y:S01]  /*2700*/  HFMA2 R48, R93.H0_H0, R40.H0_H0, R91.H0_H0 ;  /* 0x200000285d307231 */ /* 0x000fe2000004085b */
[----:B------:R-:W-:Y:S01]  /*2710*/  SHF.R.U64 R31, R60, 0x10, R61 ;  /* 0x000000103c1f7819 */ /* 0x000fe2000000123d */
[----:B------:R-:W-:Y:S01]  /*2720*/  HFMA2 R28, R28, R12, R13 ;  /* 0x0000000c1c1c7231 */ /* 0x000fe2000000000d */
[----:B------:R-:W-:Y:S01]  /*2730*/  SHF.R.U64 R13, R54, 0x10, R55 ;  /* 0x00000010360d7819 */ /* 0x000fe20000001237 */
[----:B------:R-:W-:Y:S01]  /*2740*/  HFMA2 R9, R59.H0_H0, R9.H0_H0, R53.H0_H0 ;  /* 0x200000093b097231 */ /* 0x000fe20000040835 */
[----:B------:R-:W-:Y:S01]  /*2750*/  F2FP.F16.F32.PACK_AB R29, RZ, R29 ;  /* 0x0000001dff1d723e */ /* 0x000fe200000000ff */
[----:B------:R-:W-:Y:S01]  /*2760*/  FMUL.FTZ R158, R25, R158 ;  /* 0x0000009e199e7220 */ /* 0x000fe20000410000 */
[----:B------:R-:W-:Y:S01]  /*2770*/  PRMT R7, R7, 0x5410, R6 ;  /* 0x0000541007077816 */ /* 0x000fe20000000006 */
[----:B------:R-:W-:Y:S01]  /*2780*/  HFMA2 R41, R108.H1_H1, R41.H0_H0, R110.H1_H1 ;  /* 0x200000296c297231 */ /* 0x000fe20000060c6e */
[----:B------:R-:W-:Y:S01]  /*2790*/  PRMT R31, R60, 0x5410, R31 ;  /* 0x000054103c1f7816 */ /* 0x000fe2000000001f */
[----:B------:R-:W-:Y:S01]  /*27a0*/  HFMA2 R11, R97.H0_H0, R29.H0_H0, R95.H0_H0 ;  /* 0x2000001d610b7231 */ /* 0x000fe2000004085f */
[----:B------:R-:W-:Y:S01]  /*27b0*/  PRMT R4, R103, 0x7632, R4 ;  /* 0x0000763267047816 */ /* 0x000fe20000000004 */
[----:B------:R-:W-:Y:S01]  /*27c0*/  HFMA2 R29, R149.H1_H1, R16.H0_H0, R105.H0_H0 ;  /* 0x20000010951d7231 */ /* 0x000fe20000040c69 */
[--C-:B------:R-:W-:Y:S01]  /*27d0*/  PRMT R8, R54, 0x5410, R13.reuse ;  /* 0x0000541036087816 */ /* 0x100fe2000000000d */
[----:B------:R-:W-:Y:S01]  /*27e0*/  HFMA2 R36, R112.H1_H1, R36.H0_H0, R114.H1_H1 ;  /* 0x2000002470247231 */ /* 0x000fe20000060c72 */
[----:B------:R-:W-:Y:S01]  /*27f0*/  LOP3.LUT R4, R4, 0xffff, RZ, 0xc0, !PT ;  /* 0x0000ffff04047812 */ /* 0x000fe200078ec0ff */
[----:B------:R-:W-:Y:S01]  /*2800*/  FMUL.FTZ R162, R25, R162 ;  /* 0x000000a219a27220 */ /* 0x000fe20000410000 */
[----:B------:R-:W-:Y:S01]  /*2810*/  PRMT R13, R11, 0x7610, R13 ;  /* 0x000076100b0d7816 */ /* 0x000fe2000000000d */
[----:B------:R-:W-:Y:S01]  /*2820*/  HFMA2 R31, R31, R7, R8 ;  /* 0x000000071f1f7231 */ /* 0x000fe20000000008 */
[----:B------:R-:W-:Y:S01]  /*2830*/  PRMT R8, R42, 0x7632, R8 ;  /* 0x000076322a087816 */ /* 0x000fe20000000008 */
[----:B------:R-:W-:Y:S01]  /*2840*/  IMAD.WIDE.U32 R10, R4, 0x10000, RZ ;  /* 0x00010000040a7825 */ /* 0x000fe200078e00ff */
[----:B------:R-:W-:-:S03]  /*2850*/  F2FP.F16.F32.PACK_AB R32, RZ, R34 ;  /* 0x00000022ff20723e */ /* 0x000fc600000000ff */
[----:B------:R-:W-:Y:S01]  /*2860*/  FMUL.FTZ R98, R25, R164 ;  /* 0x000000a419627220 */ /* 0x000fe20000410000 */
[----:B------:R-:W-:Y:S02]  /*2870*/  LOP3.LUT R8, R8, 0xffff, RZ, 0xc0, !PT ;  /* 0x0000ffff08087812 */ /* 0x000fe400078ec0ff */
[----:B------:R-:W-:Y:S01]  /*2880*/  PRMT R6, R152, 0x7632, R6 ;  /* 0x0000763298067816 */ /* 0x000fe20000000006 */
[----:B------:R-:W-:Y:S01]  /*2890*/  HFMA2 R40, R81.H0_H0, R32.H0_H0, R79.H0_H0 ;  /* 0x2000002051287231 */ /* 0x000fe2000004084f */
[----:B------:R-:W-:Y:S02]  /*28a0*/  F2FP.F16.F32.PACK_AB R14, RZ, R14 ;  /* 0x0000000eff0e723e */ /* 0x000fe400000000ff */
[----:B------:R-:W-:Y:S02]  /*28b0*/  F2FP.F16.F32.PACK_AB R101, RZ, R101 ;  /* 0x00000065ff65723e */ /* 0x000fe400000000ff */
[----:B------:R-:W-:Y:S01]  /*28c0*/  F2FP.F16.F32.PACK_AB R20, RZ, R20 ;  /* 0x00000014ff14723e */ /* 0x000fe200000000ff */
[----:B------:R-:W-:Y:S01]  /*28d0*/  HFMA2 R32, R57.H0_H0, R14.H0_H0, R3.H0_H0 ;  /* 0x2000000e39207231 */ /* 0x000fe20000040803 */
[----:B------:R-:W-:Y:S01]  /*28e0*/  LOP3.LUT R4, R10, 0xffff, R103, 0xf8, !PT ;  /* 0x0000ffff0a047812 */ /* 0x000fe200078ef867 */
[----:B------:R-:W-:Y:S01]  /*28f0*/  HFMA2 R14, R123, R46, R125 ;  /* 0x0000002e7b0e7231 */ /* 0x000fe2000000007d */
[----:B------:R-:W-:Y:S01]  /*2900*/  LOP3.LUT R38, R11, 0xffff, R13, 0xf8, !PT ;  /* 0x0000ffff0b267812 */ /* 0x000fe200078ef80d */
[----:B------:R-:W-:Y:S01]  /*2910*/  IMAD.WIDE.U32 R10, R8, 0x10000, RZ ;  /* 0x00010000080a7825 */ /* 0x000fe200078e00ff */
[----:B------:R-:W-:-:S03]  /*2920*/  F2FP.F16.F32.PACK_AB R37, RZ, R43 ;  /* 0x0000002bff25723e */ /* 0x000fc600000000ff */
[----:B------:R-:W-:Y:S01]  /*2930*/  FMUL.FTZ R43, R25, R154 ;  /* 0x0000009a192b7220 */ /* 0x000fe20000410000 */
[----:B------:R-:W-:Y:S02]  /*2940*/  LOP3.LUT R6, R6, 0xffff, RZ, 0xc0, !PT ;  /* 0x0000ffff06067812 */ /* 0x000fe400078ec0ff */
[----:B------:R-:W-:Y:S01]  /*2950*/  PRMT R13, R42, 0x7610, R13 ;  /* 0x000076102a0d7816 */ /* 0x000fe2000000000d */
[----:B------:R-:W-:Y:S01]  /*2960*/  HFMA2 R37, R89.H0_H0, R37.H0_H0, R87.H0_H0 ;  /* 0x2000002559257231 */ /* 0x000fe20000040857 */
[----:B------:R-:W-:Y:S01]  /*2970*/  F2FP.F16.F32.PACK_AB R44, RZ, R44 ;  /* 0x0000002cff2c723e */ /* 0x000fe200000000ff */
[----:B------:R-:W-:Y:S01]  /*2980*/  IMAD.WIDE.U32 R6, R6, 0x10000, RZ ;  /* 0x0001000006067825 */ /* 0x000fe200078e00ff */
[----:B------:R-:W-:Y:S02]  /*2990*/  PRMT R101, R101, 0x5410, R20 ;  /* 0x0000541065657816 */ /* 0x000fe40000000014 */
[----:B------:R-:W-:Y:S01]  /*29a0*/  PRMT R12, R39, 0x7632, R12 ;  /* 0x00007632270c7816 */ /* 0x000fe2000000000c */
[----:B------:R-:W-:Y:S01]  /*29b0*/  HFMA2 R44, R85.H0_H0, R44.H0_H0, R83.H0_H0 ;  /* 0x2000002c552c7231 */ /* 0x000fe20000040853 */
[----:B------:R-:W-:Y:S01]  /*29c0*/  PRMT R20, R18, 0x7632, R20 ;  /* 0x0000763212147816 */ /* 0x000fe20000000014 */
[----:B------:R-:W-:Y:S01]  /*29d0*/  HFMA2 R33, R131, R101, R133 ;  /* 0x0000006583217231 */ /* 0x000fe20000000085 */
[----:B------:R-:W-:-:S02]  /*29e0*/  LOP3.LUT R8, R10, 0xffff, R13, 0xf8, !PT ;  /* 0x0000ffff0a087812 */ /* 0x000fc400078ef80d */
[----:B------:R-:W-:Y:S02]  /*29f0*/  PRMT R45, R48, 0x7610, R45 ;  /* 0x00007610302d7816 */ /* 0x000fe4000000002d */
[----:B------:R-:W-:Y:S02]  /*2a00*/  LOP3.LUT R10, R12, 0xffff, RZ, 0xc0, !PT ;  /* 0x0000ffff0c0a7812 */ /* 0x000fe400078ec0ff */
[----:B------:R-:W-:Y:S02]  /*2a10*/  F2FP.F16.F32.PACK_AB R50, RZ, R50 ;  /* 0x00000032ff32723e */ /* 0x000fe400000000ff */
[----:B------:R-:W-:Y:S02]  /*2a20*/  F2FP.F16.F32.PACK_AB R51, RZ, R51 ;  /* 0x00000033ff33723e */ /* 0x000fe400000000ff */
        /* <DEDUP_REMOVED lines=10> */
[----:B------:R-:W-:Y:S01]  /*2ad0*/  HFMA2 R16, R127, R50, R129 ;  /* 0x000000327f107231 */ /* 0x000fe20000000081 */
[----:B------:R-:W-:-:S02]  /*2ae0*/  PRMT R19, R44, 0x7610, R19 ;  /* 0x000076102c137816 */ /* 0x000fc40000000013 */
[----:B------:R-:W-:Y:S02]  /*2af0*/  LOP3.LUT R18, R20, 0xffff, RZ, 0xc0, !PT ;  /* 0x0000ffff14127812 */ /* 0x000fe400078ec0ff */
[----:B------:R-:W-:Y:S02]  /*2b00*/  LOP3.LUT R11, R11, 0xffff, R19, 0xf8, !PT ;  /* 0x0000ffff0b0b7812 */ /* 0x000fe400078ef813 */
[----:B------:R-:W-:Y:S01]  /*2b10*/  F2FP.F16.F32.PACK_AB R49, RZ, R49 ;  /* 0x00000031ff31723e */ /* 0x000fe200000000ff */
[----:B------:R-:W-:Y:S01]  /*2b20*/  IMAD.WIDE.U32 R18, R18, 0x10000, RZ ;  /* 0x0001000012127825 */ /* 0x000fe200078e00ff */
[----:B------:R-:W-:Y:S02]  /*2b30*/  LOP3.LUT R10, R10, 0xffff, R39, 0xf8, !PT ;  /* 0x0000ffff0a0a7812 */ /* 0x000fe400078ef827 */
[----:B------:R-:W-:Y:S01]  /*2b40*/  PRMT R47, R40, 0x7610, R47 ;  /* 0x00007610282f7816 */ /* 0x000fe2000000002f */
[----:B------:R-:W-:Y:S01]  /*2b50*/  HFMA2 R49, R77.H0_H0, R49.H0_H0, R75.H0_H0 ;  /* 0x200000314d317231 */ /* 0x000fe2000004084b */
[----:B------:R-:W-:-:S02]  /*2b60*/  PRMT R39, R14, 0x7610, R39 ;  /* 0x000076100e277816 */ /* 0x000fc40000000027 */
[----:B------:R-:W-:Y:S02]  /*2b70*/  F2FP.F16.F32.PACK_AB R21, RZ, R21 ;  /* 0x00000015ff15723e */ /* 0x000fe400000000ff */
[----:B------:R-:W-:Y:S02]  /*2b80*/  PRMT R40, R33, 0x7632, R40 ;  /* 0x0000763221287816 */ /* 0x000fe40000000028 */
[----:B------:R-:W-:Y:S01]  /*2b90*/  PRMT R20, R16, 0x7632, R20 ;  /* 0x0000763210147816 */ /* 0x000fe20000000014 */
[----:B------:R-:W-:Y:S01]  /*2ba0*/  HFMA2 R21, R69.H0_H0, R21.H0_H0, R67.H0_H0 ;  /* 0x2000001545157231 */ /* 0x000fe20000040843 */
[----:B------:R-:W-:Y:S02]  /*2bb0*/  LOP3.LUT R14, R18, 0xffff, R39, 0xf8, !PT ;  /* 0x0000ffff120e7812 */ /* 0x000fe400078ef827 */
[----:B------:R-:W-:Y:S02]  /*2bc0*/  LOP3.LUT R18, R40, 0xffff, RZ, 0xc0, !PT ;  /* 0x0000ffff28127812 */ /* 0x000fe400078ec0ff */
[----:B------:R-:W-:-:S02]  /*2bd0*/  F2FP.F16.F32.PACK_AB R99, RZ, R99 ;  /* 0x00000063ff63723e */ /* 0x000fc400000000ff */
[----:B------:R-:W-:Y:S02]  /*2be0*/  LOP3.LUT R20, R20, 0xffff, RZ, 0xc0, !PT ;  /* 0x0000ffff14147812 */ /* 0x000fe400078ec0ff */
[----:B------:R-:W-:Y:S01]  /*2bf0*/  LOP3.LUT R39, R19, 0xffff, R49, 0xf8, !PT ;  /* 0x0000ffff13277812 */ /* 0x000fe200078ef831 */
[----:B------:R-:W-:Y:S01]  /*2c00*/  IMAD.WIDE.U32 R18, R18, 0x10000, RZ ;  /* 0x0001000012127825 */ /* 0x000fe200078e00ff */
[----:B------:R-:W-:-:S03]  /*2c10*/  PRMT R40, R27, 0x7632, R40 ;  /* 0x000076321b287816 */ /* 0x000fc60000000028 */
[----:B------:R-:W-:Y:S01]  /*2c20*/  HFMA2 R99, R73.H0_H0, R99.H0_H0, R71.H0_H0 ;  /* 0x2000006349637231 */ /* 0x000fe20000040847 */
        /* <DEDUP_REMOVED lines=11> */
[----:B------:R-:W-:Y:S02]  /*2ce0*/  F2FP.F16.F32.PACK_AB R17, RZ, R17 ;  /* 0x00000011ff11723e */ /* 0x000fe400000000ff */
[----:B------:R-:W-:Y:S02]  /*2cf0*/  LOP3.LUT R33, R33, 0xffff, RZ, 0xc0, !PT ;  /* 0x0000ffff21217812 */ /* 0x000fe400078ec0ff */
[----:B------:R-:W-:Y:S01]  /*2d00*/  LOP3.LUT R20, R20, 0xffff, R27, 0xf8, !PT ;  /* 0x0000ffff14147812 */ /* 0x000fe200078ef81b */
[----:B------:R-:W-:Y:S01]  /*2d10*/  HFMA2 R17, R65.H0_H0, R17.H0_H0, R63.H0_H0 ;  /* 0x2000001141117231 */ /* 0x000fe2000004083f */
[----:B------:R-:W-:-:S02]  /*2d20*/  LOP3.LUT R19, R19, 0xffff, R47, 0xf8, !PT ;  /* 0x0000ffff13137812 */ /* 0x000fc400078ef82f */
[----:B------:R-:W-:Y:S01]  /*2d30*/  PRMT R27, R32, 0x7610, R27 ;  /* 0x00007610201b7816 */ /* 0x000fe2000000001b */
[----:B------:R-:W-:Y:S01]  /*2d40*/  IMAD.WIDE.U32 R32, R33, 0x10000, RZ ;  /* 0x0001000021207825 */ /* 0x000fe200078e00ff */
[----:B------:R-:W-:Y:S02]  /*2d50*/  PRMT R47, R9, 0x7610, R47 ;  /* 0x00007610092f7816 */ /* 0x000fe4000000002f */
[----:B------:R-:W-:Y:S02]  /*2d60*/  PRMT R9, R30, 0x7610, R9 ;  /* 0x000076101e097816 */ /* 0x000fe40000000009 */
[----:B------:R-:W-:Y:S02]  /*2d70*/  PRMT R42, R28, 0x7632, R42 ;  /* 0x000076321c2a7816 */ /* 0x000fe4000000002a */
[----:B------:R-:W-:Y:S02]  /*2d80*/  PRMT R30, R31, 0x7632, R30 ;  /* 0x000076321f1e7816 */ /* 0x000fe4000000001e */
[----:B------:R-:W-:-:S02]  /*2d90*/  F2FP.F16.F32.PACK_AB R35, RZ, R35 ;  /* 0x00000023ff23723e */ /* 0x000fc400000000ff */
[--C-:B------:R-:W-:Y:S02]  /*2da0*/  LOP3.LUT R21, R21, 0xffff, R17.reuse, 0xf8, !PT ;  /* 0x0000ffff15157812 */ /* 0x100fe400078ef811 */
[----:B------:R-:W-:Y:S01]  /*2db0*/  F2FP.F16.F32.PACK_AB R43, RZ, R43 ;  /* 0x0000002bff2b723e */ /* 0x000fe200000000ff */
[----:B------:R-:W-:Y:S01]  /*2dc0*/  HFMA2 R35, R105.H1_H1, R35.H0_H0, R104.H0_H0 ;  /* 0x2000002369237231 */ /* 0x000fe20000040c68 */
[----:B------:R-:W-:Y:S02]  /*2dd0*/  PRMT R17, R28, 0x7610, R17 ;  /* 0x000076101c117816 */ /* 0x000fe40000000011 */
[----:B------:R-:W-:Y:S01]  /*2de0*/  LOP3.LUT R28, R32, 0xffff, R9, 0xf8, !PT ;  /* 0x0000ffff201c7812 */ /* 0x000fe200078ef809 */
[----:B------:R-:W-:Y:S01]  /*2df0*/  HFMA2 R43, R116.H1_H1, R43.H0_H0, R118.H1_H1 ;  /* 0x2000002b742b7231 */ /* 0x000fe20000060c76 */
[----:B------:R-:W-:Y:S02]  /*2e00*/  LOP3.LUT R42, R42, 0xffff, RZ, 0xc0, !PT ;  /* 0x0000ffff2a2a7812 */ /* 0x000fe400078ec0ff */
[----:B------:R-:W-:-:S02]  /*2e10*/  LOP3.LUT R32, R30, 0xffff, RZ, 0xc0, !PT ;  /* 0x0000ffff1e207812 */ /* 0x000fc400078ec0ff */
[----:B------:R-:W-:Y:S01]  /*2e20*/  F2FP.F16.F32.PACK_AB R34, RZ, R158 ;  /* 0x0000009eff22723e */ /* 0x000fe200000000ff */
[----:B------:R-:W-:Y:S01]  /*2e30*/  IMAD.WIDE.U32 R44, R42, 0x10000, RZ ;  /* 0x000100002a2c7825 */ /* 0x000fe200078e00ff */
[----:B------:R-:W-:Y:S02]  /*2e40*/  LOP3.LUT R27, R33, 0xffff, R27, 0xf8, !PT ;  /* 0x0000ffff211b7812 */ /* 0x000fe400078ef81b */
[----:B------:R-:W-:Y:S01]  /*2e50*/  SHF.L.U32 R42, R41, 0x10, RZ ;  /* 0x00000010292a7819 */ /* 0x000fe200000006ff */
[----:B------:R-:W-:-:S04]  /*2e60*/  IMAD.WIDE.U32 R32, R32, 0x10000, RZ ;  /* 0x0001000020207825 */ /* 0x000fc800078e00ff */
[----:B------:R-:W-:Y:S01]  /*2e70*/  HFMA2 R34, R120.H1_H1, R34.H0_H0, R122.H1_H1 ;  /* 0x2000002278227231 */ /* 0x000fe20000060c7a */
        /* <DEDUP_REMOVED lines=12> */
[----:B------:R-:W-:Y:S02]  /*2f40*/  F2FP.F16.F32.PACK_AB R24, RZ, R162 ;  /* 0x000000a2ff18723e */ /* 0x000fe400000000ff */
[----:B------:R-:W-:Y:S01]  /*2f50*/  F2FP.F16.F32.PACK_AB R98, RZ, R98 ;  /* 0x00000062ff62723e */ /* 0x000fe200000000ff */
[----:B------:R-:W-:Y:S01]  /*2f60*/  HFMA2 R26, R153.H0_H0, R26.H0_H0, R154.H0_H0 ;  /* 0x2000001a991a7231 */ /* 0x000fe2000004089a */
[----:B------:R-:W-:Y:S01]  /*2f70*/  LOP3.LUT R30, R44, 0xffff, R17, 0xf8, !PT ;  /* 0x0000ffff2c1e7812 */ /* 0x000fe200078ef811 */
[----:B------:R-:W-:Y:S01]  /*2f80*/  HFMA2 R24, R124.H1_H1, R24.H0_H0, R126.H1_H1 ;  /* 0x200000187c187231 */ /* 0x000fe20000060c7e */
[----:B------:R-:W-:Y:S01]  /*2f90*/  LOP3.LUT R44, R45, 0xffff, R47, 0xf8, !PT ;  /* 0x0000ffff2d2c7812 */ /* 0x000fe200078ef82f */
[----:B------:R-:W3:Y:S01]  /*2fa0*/  LDC.64 R36, c[0x0][0x398] ;  /* 0x0000e600ff247b82 */ /* 0x000ee20000000a00 */
[----:B------:R-:W-:Y:S01]  /*2fb0*/  HFMA2 R98, R128.H1_H1, R98.H0_H0, R130.H1_H1 ;  /* 0x2000006280627231 */ /* 0x000fe20000060c82 */
        /* <DEDUP_REMOVED lines=46> */
.L_x_469:
        /* <DEDUP_REMOVED lines=14> */
.L_x_1064:


//--------------------- .text._ZN10layer_norm13ln_fwd_kernelINS_13Kernel_traitsI6__halfS2_S2_fjLj12288ELj2ELj1ELj4ELj16ENS_18Kernel_traits_baseILj12288ES2_S2_S2_fjLj128EEEEEEEvNS_9FwdParamsE --------------------------
	.section	.text._ZN10layer_norm13ln_fwd_kernelINS_13Kernel_traitsI6__halfS2_S2_fjLj12288ELj2ELj1ELj4ELj16ENS_18Kernel_traits_baseILj12288ES2_S2_S2_fjLj128EEEEEEEvNS_9FwdParamsE,"ax",@progbits
	.align	128
        .global         _ZN10layer_norm13ln_fwd_kernelINS_13Kernel_traitsI6__halfS2_S2_fjLj12288ELj2ELj1ELj4ELj16ENS_18Kernel_traits_baseILj12288ES2_S2_S2_fjLj128EEEEEEEvNS_9FwdParamsE
        .type           _ZN10layer_norm13ln_fwd_kernelINS_13Kernel_traitsI6__halfS2_S2_fjLj12288ELj2ELj1ELj4ELj16ENS_18Kernel_traits_baseILj12288ES2_S2_S2_fjLj128EEEEEEEvNS_9FwdParamsE,@function
        .size           _ZN10layer_norm13ln_fwd_kernelINS_13Kernel_traitsI6__halfS2_S2_fjLj12288ELj2ELj1ELj4ELj16ENS_18Kernel_traits_baseILj12288ES2_S2_S2_fjLj128EEEEEEEvNS_9FwdParamsE,(.L_x_1065 - _ZN10layer_norm13ln_fwd_kernelINS_13Kernel_traitsI6__halfS2_S2_fjLj12288ELj2ELj1ELj4ELj16ENS_18Kernel_traits_baseILj12288ES2_S2_S2_fjLj128EEEEEEEvNS_9FwdParamsE)
        .other          _ZN10layer_norm13ln_fwd_kernelINS_13Kernel_traitsI6__halfS2_S2_fjLj12288ELj2ELj1ELj4ELj16ENS_18Kernel_traits_baseILj12288ES2_S2_S2_fjLj128EEEEEEEvNS_9FwdParamsE,@"STO_CUDA_ENTRY STV_DEFAULT"
_ZN10layer_norm13ln_fwd_kernelINS_13Kernel_traitsI6__halfS2_S2_fjLj12288ELj2ELj1ELj4ELj16ENS_18Kernel_traits_baseILj12288ES2_S2_S2_fjLj128EEEEEEEvNS_9FwdParamsE:
.text._ZN10layer_norm13ln_fwd_kernelINS_13Kernel_traitsI6__halfS2_S2_fjLj12288ELj2ELj1ELj4ELj16ENS_18Kernel_traits_baseILj12288ES2_S2_S2_fjLj128EEEEEEEvNS_9FwdParamsE:
        /* <DEDUP_REMOVED lines=38> */
.L_x_474:
        /* <DEDUP_REMOVED lines=22> */
[----:B------:R-:W-:Y:S01]  /*03c0*/  @!P3 PLOP3.LUT P4, PT, P1, PT, PT, 0x80, 0x8 ;  /* 0x000000000008b81c */ /* 0x000fe20000f8f070 */
[--C-:B--2---:R-:W-:Y:S02]  /*03d0*/  HADD2.F32 R8, -RZ, R12.reuse.H0_H0 ;  /* 0x2000000cff087230 */ /* 0x104fe40000004100 */
[----:B0-----:R-:W-:Y:S02]  /*03e0*/  HADD2.F32 R11, -RZ, R12.H1_H1 ;  /* 0x3000000cff0b7230 */ /* 0x001fe40000004100 */
[--C-:B------:R-:W-:Y:S02]  /*03f0*/  HADD2.F32 R10, -RZ, R13.reuse.H0_H0 ;  /* 0x2000000dff0a7230 */ /* 0x100fe40000004100 */
[----:B------:R-:W-:Y:S01]  /*0400*/  FADD.FTZ R12, RZ, R8 ;  /* 0x00000008ff0c7221 */ /* 0x000fe20000010000 */
[----:B------:R-:W-:-:S03]  /*0410*/  HADD2.F32 R13, -RZ, R13.H1_H1 ;  /* 0x3000000dff0d7230 */ /* 0x000fc60000004100 */
[----:B------:R-:W-:Y:S01]  /*0420*/  FADD.FTZ R85, R11, R12 ;  /* 0x0000000c0b557221 */ /* 0x000fe20000010000 */
[----:B------:R-:W-:-:S03]  /*0430*/  HADD2.F32 R12, -RZ, R14.H0_H0 ;  /* 0x2000000eff0c7230 */ /* 0x000fc60000004100 */
[----:B------:R-:W-:-:S04]  /*0440*/  FADD.FTZ R84, R10, R85 ;  /* 0x000000550a547221 */ /* 0x000fc80000010000 */
[----:B------:R-:W-:Y:S01]  /*0450*/  FADD.FTZ R85, R13, R84 ;  /* 0x000000540d557221 */ /* 0x000fe20000010000 */
[----:B------:R-:W-:Y:S02]  /*0460*/  HADD2.F32 R84, -RZ, R14.H1_H1 ;  /* 0x3000000eff547230 */ /* 0x000fe40000004100 */
[----:B------:R-:W-:Y:S02]  /*0470*/  HADD2.F32 R14, -RZ, R15.H0_H0 ;  /* 0x2000000fff0e7230 */ /* 0x000fe40000004100 */
[----:B------:R-:W-:-:S04]  /*0480*/  FADD.FTZ R85, R12, R85 ;  /* 0x000000550c557221 */ /* 0x000fc80000010000 */
[----:B------:R-:W-:Y:S01]  /*0490*/  FADD.FTZ R87, R84, R85 ;  /* 0x0000005554577221 */ /* 0x000fe20000010000 */
[----:B------:R-:W-:Y:S02]  /*04a0*/  HADD2.F32 R85, -RZ, R15.H1_H1 ;  /* 0x3000000fff557230 */ /* 0x000fe40000004100 */
[----:B---3--:R-:W-:Y:S02]  /*04b0*/  HADD2.F32 R15, -RZ, R64.H0_H0 ;  /* 0x20000040ff0f7230 */ /* 0x008fe40000004100 */
[----:B------:R-:W-:Y:S01]  /*04c0*/  FADD.FTZ R86, R14, R87 ;  /* 0x000000570e567221 */ /* 0x000fe20000010000 */
[----:B----4-:R-:W-:-:S03]  /*04d0*/  HADD2.F32 R99, -RZ, R75.H1_H1 ;  /* 0x3000004bff637230 */ /* 0x010fc60000004100 */
[----:B------:R-:W-:Y:S01]  /*04e0*/  FADD.FTZ R88, R85, R86 ;  /* 0x0000005655587221 */ /* 0x000fe20000010000 */
[----:B------:R-:W-:Y:S02]  /*04f0*/  HADD2.F32 R86, -RZ, R64.H1_H1 ;  /* 0x30000040ff567230 */ /* 0x000fe40000004100 */
[----:B------:R-:W-:Y:S02]  /*0500*/  HADD2.F32 R64, -RZ, R65.H0_H0 ;  /* 0x20000041ff407230 */ /* 0x000fe40000004100 */
[----:B------:R-:W-:Y:S01]  /*0510*/  FADD.FTZ R87, R15, R88 ;  /* 0x000000580f577221 */ /* 0x000fe20000010000 */
[----:B------:R-:W-:-:S03]  /*0520*/  HADD2.F32 R98, -RZ, R76.H0_H0 ;  /* 0x2000004cff627230 */ /* 0x000fc60000004100 */
[----:B------:R-:W-:Y:S01]  /*0530*/  FADD.FTZ R89, R86, R87 ;  /* 0x0000005756597221 */ /* 0x000fe20000010000 */
[----:B------:R-:W-:Y:S02]  /*0540*/  HADD2.F32 R87, -RZ, R65.H1_H1 ;  /* 0x30000041ff577230 */ /* 0x000fe40000004100 */
[--C-:B------:R-:W-:Y:S02]  /*0550*/  HADD2.F32 R65, -RZ, R66.reuse.H0_H0 ;  /* 0x20000042ff417230 */ /* 0x100fe40000004100 */
[----:B------:R-:W-:Y:S01]  /*0560*/  FADD.FTZ R88, R64, R89 ;  /* 0x0000005940587221 */ /* 0x000fe20000010000 */
[--C-:B------:R-:W-:Y:S02]  /*0570*/  HADD2.F32 R100, -RZ, R77.reuse.H0_H0 ;  /* 0x2000004dff647230 */ /* 0x100fe40000004100 */
[----:B------:R-:W-:Y:S02]  /*0580*/  HADD2.F32 R103, -RZ, R77.H1_H1 ;  /* 0x3000004dff677230 */ /* 0x000fe40000004100 */
[----:B------:R-:W-:Y:S01]  /*0590*/  FADD.FTZ R90, R87, R88 ;  /* 0x00000058575a7221 */ /* 0x000fe20000010000 */
[----:B------:R-:W-:-:S02]  /*05a0*/  HADD2.F32 R88, -RZ, R66.H1_H1 ;  /* 0x30000042ff587230 */ /* 0x000fc40000004100 */
[--C-:B------:R-:W-:Y:S02]  /*05b0*/  HADD2.F32 R66, -RZ, R67.reuse.H0_H0 ;  /* 0x20000043ff427230 */ /* 0x100fe40000004100 */
[----:B------:R-:W-:Y:S01]  /*05c0*/  FADD.FTZ R89, R65, R90 ;  /* 0x0000005a41597221 */ /* 0x000fe20000010000 */
[--C-:B------:R-:W-:Y:S02]  /*05d0*/  HADD2.F32 R102, -RZ, R78.reuse.H0_H0 ;  /* 0x2000004eff667230 */ /* 0x100fe40000004100 */
[----:B------:R-:W-:Y:S02]  /*05e0*/  HADD2.F32 R105, -RZ, R78.H1_H1 ;  /* 0x3000004eff697230 */ /* 0x000fe40000004100 */
[----:B------:R-:W-:Y:S01]  /*05f0*/  FADD.FTZ R91, R88, R89 ;  /* 0x00000059585b7221 */ /* 0x000fe20000010000 */
[----:B------:R-:W-:Y:S02]  /*0600*/  HADD2.F32 R89, -RZ, R67.H1_H1 ;  /* 0x30000043ff597230 */ /* 0x000fe40000004100 */
[----:B------:R-:W-:-:S02]  /*0610*/  HADD2.F32 R67, -RZ, R68.H0_H0 ;  /* 0x20000044ff437230 */ /* 0x000fc40000004100 */
[----:B------:R-:W-:Y:S01]  /*0620*/  FADD.FTZ R90, R66, R91 ;  /* 0x0000005b425a7221 */ /* 0x000fe20000010000 */
[--C-:B------:R-:W-:Y:S02]  /*0630*/  HADD2.F32 R104, -RZ, R79.reuse.H0_H0 ;  /* 0x2000004fff687230 */ /* 0x100fe40000004100 */
[----:B------:R-:W-:Y:S02]  /*0640*/  HADD2.F32 R107, -RZ, R79.H1_H1 ;  /* 0x3000004fff6b7230 */ /* 0x000fe40000004100 */
[----:B------:R-:W-:Y:S01]  /*0650*/  FADD.FTZ R92, R89, R90 ;  /* 0x0000005a595c7221 */ /* 0x000fe20000010000 */
[----:B------:R-:W-:Y:S02]  /*0660*/  HADD2.F32 R90, -RZ, R68.H1_H1 ;  /* 0x30000044ff5a7230 */ /* 0x000fe40000004100 */
[----:B------:R-:W-:Y:S02]  /*0670*/  HADD2.F32 R68, -RZ, R69.H0_H0 ;  /* 0x20000045ff447230 */ /* 0x000fe40000004100 */
[----:B------:R-:W-:Y:S01]  /*0680*/  FADD.FTZ R91, R67, R92 ;  /* 0x0000005c435b7221 */ /* 0x000fe20000010000 */
[----:B------:R-:W-:-:S02]  /*0690*/  HADD2.F32 R106, -RZ, R80.H0_H0 ;  /* 0x20000050ff6a7230 */ /* 0x000fc40000004100 */
[----:B------:R-:W-:Y:S02]  /*06a0*/  HADD2.F32 R108, -RZ, R80.H1_H1 ;  /* 0x30000050ff6c7230 */ /* 0x000fe40000004100 */
[----:B------:R-:W-:Y:S01]  /*06b0*/  FADD.FTZ R93, R90, R91 ;  /* 0x0000005b5a5d7221 */ /* 0x000fe20000010000 */
[----:B------:R-:W-:Y:S02]  /*06c0*/  HADD2.F32 R91, -RZ, R69.H1_H1 ;  /* 0x30000045ff5b7230 */ /* 0x000fe40000004100 */
[----:B------:R-:W-:Y:S02]  /*06d0*/  HADD2.F32 R69, -RZ, R70.H0_H0 ;  /* 0x20000046ff457230 */ /* 0x000fe40000004100 */
[----:B------:R-:W-:Y:S01]  /*06e0*/  FADD.FTZ R92, R68, R93 ;  /* 0x0000005d445c7221 */ /* 0x000fe20000010000 */
[--C-:B------:R-:W-:Y:S02]  /*06f0*/  HADD2.F32 R80, -RZ, R81.reuse.H0_H0 ;  /* 0x20000051ff507230 */ /* 0x100fe40000004100 */
[----:B------:R-:W-:-:S02]  /*0700*/  HADD2.F32 R109, -RZ, R81.H1_H1 ;  /* 0x30000051ff6d7230 */ /* 0x000fc40000004100 */
        /* <DEDUP_REMOVED lines=15> */
[----:B------:R-:W-:-:S04]  /*0800*/  FADD.FTZ R95, R71, R96 ;  /* 0x00000060475f7221 */ /* 0x000fc80000010000 */
[----:B------:R-:W-:Y:S01]  /*0810*/  FADD.FTZ R97, R94, R95 ;  /* 0x0000005f5e617221 */ /* 0x000fe20000010000 */
[----:B------:R-:W-:Y:S02]  /*0820*/  HADD2.F32 R95, -RZ, R73.H1_H1 ;  /* 0x30000049ff5f7230 */ /* 0x000fe40000004100 */
[--C-:B------:R-:W-:Y:S02]  /*0830*/  HADD2.F32 R73, -RZ, R74.reuse.H0_H0 ;  /* 0x2000004aff497230 */ /* 0x100fe40000004100 */
[----:B------:R-:W-:Y:S01]  /*0840*/  FADD.FTZ R96, R72, R97 ;  /* 0x0000006148607221 */ /* 0x000fe20000010000 */
[----:B------:R-:W-:-:S03]  /*0850*/  HADD2.F32 R97, -RZ, R74.H1_H1 ;  /* 0x3000004aff617230 */ /* 0x000fc60000004100 */
        /* <DEDUP_REMOVED lines=155> */
.L_x_471:
[----:B------:R-:W-:Y:S05]  /*1210*/  BSYNC.RECONVERGENT B0 ;  /* 0x0000000000007941 */ /* 0x000fea0003800200 */
.L_x_470:
        /* <DEDUP_REMOVED lines=72> */
.L_x_473:
[----:B-1----:R-:W2:Y:S04]  /*16a0*/  LDG.E.STRONG.GPU R74, desc[UR18][R76.64] ;  /* 0x000000124c4a7981 */ /* 0x002ea8000c1ef900 */
[----:B--2---:R-:W-:Y:S01]  /*16b0*/  CCTL.IVALL ;  /* 0x00000000ff00798f */ /* 0x004fe20002000000 */
[----:B------:R-:W-:Y:S05]  /*16c0*/  YIELD ;  /* 0x0000000000007946 */ /* 0x000fea0003800000 */
[----:B------:R-:W-:-:S13]  /*16d0*/  ISETP.NE.AND P3, PT, R74, R111, PT ;  /* 0x0000006f4a00720c */ /* 0x000fda0003f65270 */
[----:B------:R-:W-:Y:S05]  /*16e0*/  @P3 BRA `(.L_x_473) ;  /* 0xfffffffc00ec3947 */ /* 0x000fea000383ffff */
.L_x_472:
        /* <DEDUP_REMOVED lines=47> */
[----:B0-----:R-:W-:Y:S01]  /*19e0*/  @P0 IMAD.WIDE R76, R113, 0x4, R76 ;  /* 0x00000004714c0825 */ /* 0x001fe200078e024c */
[----:B------:R0:W-:Y:S03]  /*19f0*/  @P0 STG.E desc[UR18][R74.64], R79 ;  /* 0x0000004f4a000986 */ /* 0x0001e6000c101912 */
        /* <DEDUP_REMOVED lines=11> */
[----:B0-----:R-:W0:Y:S01]  /*1ab0*/  LDC.64 R74, c[0x0][0x398] ;  /* 0x0000e600ff4a7b82 */ /* 0x001e220000000a00 */
[----:B------:R-:W-:Y:S01]  /*1ac0*/  FMUL.FTZ R14, R14, UR7 ;  /* 0x000000070e0e7c20 */ /* 0x000fe20008410000 */
[----:B------:R-:W-:Y:S01]  /*1ad0*/  FMUL.FTZ R85, R85, UR7 ;  /* 0x0000000755557c20 */ /* 0x000fe20008410000 */
[----:B------:R-:W-:Y:S01]  /*1ae0*/  F2FP.F16.F32.PACK_AB R8, RZ, R8 ;  /* 0x00000008ff08723e */ /* 0x000fe200000000ff */
[----:B------:R-:W-:Y:S01]  /*1af0*/  FADD.FTZ R89, R89, -UR6 ;  /* 0x8000000659597e21 */ /* 0x000fe20008010000 */
[----:B------:R-:W-:Y:S01]  /*1b00*/  F2FP.F16.F32.PACK_AB R11, RZ, R11 ;  /* 0x0000000bff0b723e */ /* 0x000fe200000000ff */
[----:B------:R-:W-:Y:S01]  /*1b10*/  FADD.FTZ R65, R65, -UR6 ;  /* 0x8000000641417e21 */ /* 0x000fe20008010000 */
[----:B------:R-:W-:Y:S01]  /*1b20*/  F2FP.F16.F32.PACK_AB R10, RZ, R10 ;  /* 0x0000000aff0a723e */ /* 0x000fe200000000ff */
[----:B------:R-:W-:Y:S01]  /*1b30*/  FMUL.FTZ R15, R15, UR7 ;  /* 0x000000070f0f7c20 */ /* 0x000fe20008410000 */
[----:B------:R-:W-:Y:S01]  /*1b40*/  F2FP.F16.F32.PACK_AB R13, RZ, R13 ;  /* 0x0000000dff0d723e */ /* 0x000fe200000000ff */
[----:B------:R-:W-:Y:S01]  /*1b50*/  FADD.FTZ R67, R67, -UR6 ;  /* 0x8000000643437e21 */ /* 0x000fe20008010000 */
[----:B------:R-:W-:Y:S01]  /*1b60*/  F2FP.F16.F32.PACK_AB R12, RZ, R12 ;  /* 0x0000000cff0c723e */ /* 0x000fe200000000ff */
[----:B------:R-:W-:Y:S01]  /*1b70*/  FADD.FTZ R68, R68, -UR6 ;  /* 0x8000000644447e21 */ /* 0x000fe20008010000 */
[----:B------:R-:W-:Y:S01]  /*1b80*/  F2FP.F16.F32.PACK_AB R84, RZ, R84 ;  /* 0x00000054ff54723e */ /* 0x000fe200000000ff */
[----:B------:R-:W-:Y:S01]  /*1b90*/  FADD.FTZ R99, R99, -UR6 ;  /* 0x8000000663637e21 */ /* 0x000fe20008010000 */
[----:B------:R-:W-:Y:S01]  /*1ba0*/  F2FP.F16.F32.PACK_AB R14, RZ, R14 ;  /* 0x0000000eff0e723e */ /* 0x000fe200000000ff */
[----:B------:R-:W-:Y:S01]  /*1bb0*/  FMUL.FTZ R86, R86, UR7 ;  /* 0x0000000756567c20 */ /* 0x000fe20008410000 */
[----:B------:R-:W-:Y:S01]  /*1bc0*/  F2FP.F16.F32.PACK_AB R85, RZ, R85 ;  /* 0x00000055ff55723e */ /* 0x000fe200000000ff */
[----:B------:R-:W-:Y:S01]  /*1bd0*/  FMUL.FTZ R87, R87, UR7 ;  /* 0x0000000757577c20 */ /* 0x000fe20008410000 */
[----:B------:R-:W-:Y:S01]  /*1be0*/  PRMT R8, R8, 0x5410, R11 ;  /* 0x0000541008087816 */ /* 0x000fe2000000000b */
[----:B------:R-:W-:Y:S01]  /*1bf0*/  FADD.FTZ R88, R88, -UR6 ;  /* 0x8000000658587e21 */ /* 0x000fe20008010000 */
[----:B------:R-:W-:Y:S01]  /*1c00*/  PRMT R10, R10, 0x5410, R13 ;  /* 0x000054100a0a7816 */ /* 0x000fe2000000000d */
[----:B------:R-:W-:Y:S01]  /*1c10*/  FADD.FTZ R91, R91, -UR6 ;  /* 0x800000065b5b7e21 */ /* 0x000fe20008010000 */
[----:B------:R-:W-:Y:S01]  /*1c20*/  PRMT R11, R12, 0x5410, R84 ;  /* 0x000054100c0b7816 */ /* 0x000fe20000000054 */
[----:B0-----:R-:W-:Y:S01]  /*1c30*/  IMAD.WIDE.U32 R12, R9, 0x10, R74 ;  /* 0x00000010090c7825 */ /* 0x001fe200078e004a */
[----:B------:R-:W-:-:S03]  /*1c40*/  PRMT R14, R14, 0x5410, R85 ;  /* 0x000054100e0e7816 */ /* 0x000fc60000000055 */
[----:B-----5:R-:W-:Y:S01]  /*1c50*/  HFMA2 R9, R41, R10, R17 ;  /* 0x0000000a29097231 */ /* 0x020fe20000000011 */
[----:B------:R-:W-:Y:S01]  /*1c60*/  MOV R111, UR7 ;  /* 0x00000007006f7c02 */ /* 0x000fe20008000f00 */
[----:B------:R-:W-:Y:S02]  /*1c70*/  HFMA2 R10, R42, R11, R18 ;  /* 0x0000000b2a0a7231 */ /* 0x000fe40000000012 */
[----:B------:R-:W-:-:S04]  /*1c80*/  IMAD.WIDE.U32 R78, R6, 0x10, R74 ;  /* 0x00000010064e7825 */ /* 0x000fc800078e004a */
[----:B------:R-:W-:Y:S02]  /*1c90*/  HFMA2 R8, R40, R8, R16 ;  /* 0x0000000828087231 */ /* 0x000fe40000000010 */
[----:B------:R-:W-:Y:S01]  /*1ca0*/  HFMA2 R11, R43, R14, R19 ;  /* 0x0000000e2b0b7231 */ /* 0x000fe20000000013 */
[----:B------:R0:W-:Y:S01]  /*1cb0*/  @P0 STG.E desc[UR18][R76.64], R111 ;  /* 0x0000006f4c000986 */ /* 0x0001e2000c101912 */
[----:B------:R-:W-:Y:S01]  /*1cc0*/  FADD.FTZ R69, R69, -UR6 ;  /* 0x8000000645457e21 */ /* 0x000fe20008010000 */
[----:B------:R-:W-:Y:S01]  /*1cd0*/  FMUL.FTZ R6, R64, UR7 ;  /* 0x0000000740067c20 */ /* 0x000fe20008410000 */
[----:B------:R-:W-:Y:S01]  /*1ce0*/  FADD.FTZ R90, R90, -UR6 ;  /* 0x800000065a5a7e21 */ /* 0x000fe20008010000 */
[----:B------:R1:W-:Y:S01]  /*1cf0*/  STG.E.128 desc[UR18][R12.64], R8 ;  /* 0x000000080c007986 */ /* 0x0003e2000c101d12 */
[----:B------:R-:W-:Y:S01]  /*1d00*/  FADD.FTZ R92, R92, -UR6 ;  /* 0x800000065c5c7e21 */ /* 0x000fe20008010000 */
[----:B------:R-:W-:Y:S01]  /*1d10*/  FADD.FTZ R70, R70, -UR6 ;  /* 0x8000000646467e21 */ /* 0x000fe20008010000 */
[----:B------:R-:W-:Y:S01]  /*1d20*/  FADD.FTZ R93, R93, -UR6 ;  /* 0x800000065d5d7e21 */ /* 0x000fe20008010000 */
[----:B------:R-:W-:Y:S01]  /*1d30*/  FADD.FTZ R84, R71, -UR6 ;  /* 0x8000000647547e21 */ /* 0x000fe20008010000 */
[----:B------:R-:W-:Y:S01]  /*1d40*/  FMUL.FTZ R64, R89, UR7 ;  /* 0x0000000759407c20 */ /* 0x000fe20008410000 */
        /* <DEDUP_REMOVED lines=8> */
[----:B------:R-:W-:Y:S01]  /*1dd0*/  FMUL.FTZ R14, R67, UR7 ;  /* 0x00000007430e7c20 */ /* 0x000fe20008410000 */
[----:B------:R-:W-:Y:S01]  /*1de0*/  FADD.FTZ R98, R98, -UR6 ;  /* 0x8000000662627e21 */ /* 0x000fe20008010000 */
[----:B------:R-:W-:-:S04]  /*1df0*/  IMAD.WIDE.U32 R74, R7, 0x10, R74 ;  /* 0x00000010074a7825 */ /* 0x000fc800078e004a */
[----:B------:R-:W-:Y:S01]  /*1e00*/  FMUL.FTZ R7, R65, UR7 ;  /* 0x0000000741077c20 */ /* 0x000fe20008410000 */
[----:B-1----:R-:W-:Y:S01]  /*1e10*/  FMUL.FTZ R11, R66, UR7 ;  /* 0x00000007420b7c20 */ /* 0x002fe20008410000 */
        /* <DEDUP_REMOVED lines=9> */
[----:B------:R-:W-:Y:S01]  /*1eb0*/  F2FP.F16.F32.PACK_AB R8, RZ, R15 ;  /* 0x0000000fff08723e */ /* 0x000fe200000000ff */
        /* <DEDUP_REMOVED lines=106> */
[----:B------:R0:W-:Y:S01]  /*2560*/  STG.E.128 desc[UR18][R12.64+0x1000], R8 ;  /* 0x001000080c007986 */ /* 0x0001e2000c101d12 */
[----:B------:R-:W-:Y:S01]  /*2570*/  PRMT R15, R80, 0x5410, R96 ;  /* 0x00005410500f7816 */ /* 0x000fe20000000060 */
[----:B------:R-:W-:Y:S01]  /*2580*/  HFMA2 R80, R56, R90, R32 ;  /* 0x0000005a38507231 */ /* 0x000fe20000000020 */
[----:B------:R-:W-:Y:S01]  /*2590*/  PRMT R97, R97, 0x5410, R98 ;  /* 0x0000541061617816 */ /* 0x000fe20000000062 */
[----:B------:R0:W-:Y:S01]  /*25a0*/  STG.E.128 desc[UR18][R76.64], R64 ;  /* 0x000000404c007986 */ /* 0x0001e2000c101d12 */
[----:B------:R-:W-:-:S02]  /*25b0*/  PRMT R99, R99, 0x5410, R109 ;  /* 0x0000541063637816 */ /* 0x000fc4000000006d */
[----:B------:R-:W-:Y:S01]  /*25c0*/  PRMT R86, R81, 0x5410, R82 ;  /* 0x0000541051567816 */ /* 0x000fe20000000052 */
[----:B------:R-:W-:Y:S01]  /*25d0*/  HFMA2 R81, R57, R92, R33 ;  /* 0x0000005c39517231 */ /* 0x000fe20000000021 */
[----:B------:R-:W-:Y:S01]  /*25e0*/  PRMT R110, R110, 0x5410, R83 ;  /* 0x000054106e6e7816 */ /* 0x000fe20000000053 */
[----:B------:R-:W-:Y:S02]  /*25f0*/  HFMA2 R82, R58, R94, R34 ;  /* 0x0000005e3a527231 */ /* 0x000fe40000000022 */
[----:B------:R-:W-:Y:S02]  /*2600*/  HFMA2 R83, R59, R15, R35 ;  /* 0x0000000f3b537231 */ /* 0x000fe40000000023 */
[----:B------:R-:W-:Y:S02]  /*2610*/  HFMA2 R84, R60, R97, R36 ;  /* 0x000000613c547231 */ /* 0x000fe40000000024 */
[----:B------:R-:W-:Y:S02]  /*2620*/  HFMA2 R85, R61, R99, R37 ;  /* 0x000000633d557231 */ /* 0x000fe40000000025 */
[----:B------:R-:W-:-:S02]  /*2630*/  HFMA2 R86, R62, R86, R38 ;  /* 0x000000563e567231 */ /* 0x000fc40000000026 */
[----:B------:R-:W-:Y:S01]  /*2640*/  HFMA2 R87, R63, R110, R39 ;  /* 0x0000006e3f577231 */ /* 0x000fe20000000027 */
[----:B------:R0:W-:Y:S04]  /*2650*/  STG.E.128 desc[UR18][R78.64], R68 ;  /* 0x000000444e007986 */ /* 0x0001e8000c101d12 */
[----:B------:R0:W-:Y:S04]  /*2660*/  STG.E.128 desc[UR18][R4.64], R80 ;  /* 0x0000005004007986 */ /* 0x0001e8000c101d12 */
[----:B------:R0:W-:Y:S01]  /*2670*/  STG.E.128 desc[UR18][R74.64], R84 ;  /* 0x000000544a007986 */ /* 0x0001e2000c101d12 */
[----:B------:R-:W-:Y:S05]  /*2680*/  BRA.U !UP0, `(.L_x_474) ;  /* 0xffffffd908f47547 */ /* 0x000fea000b83ffff */
[----:B------:R-:W-:Y:S05]  /*2690*/  EXIT ;  /* 0x000000000000794d */ /* 0x000fea0003800000 */
.L_x_475:
        /* <DEDUP_REMOVED lines=14> */
.L_x_1065:


//--------------------- .text._ZN10layer_norm13ln_fwd_kernelINS_13Kernel_traitsIffffjLj12288ELj2ELj1ELj4ELj16ENS_18Kernel_traits_baseILj12288EffffjLj128EEEEEEEvNS_9FwdParamsE --------------------------
	.section	.text._ZN10layer_norm13ln_fwd_kernelINS_13Kernel_traitsIffffjLj12288ELj2ELj1ELj4ELj16ENS_18Kernel_traits_baseILj12288EffffjLj128EEEEEEEvNS_9FwdParamsE,"ax",@progbits
	.align	128
        .global         _ZN10layer_norm13ln_fwd_kernelINS_13Kernel_traitsIffffjLj12288ELj2ELj1ELj4ELj16ENS_18Kernel_traits_baseILj12288EffffjLj128EEEEEEEvNS_9FwdParamsE
        .type           _ZN10layer_norm13ln_fwd_kernelINS_13Kernel_traitsIffffjLj12288ELj2ELj1ELj4ELj16ENS_18Kernel_traits_baseILj12288EffffjLj128EEEEEEEvNS_9FwdParamsE,@function
        .size           _ZN10layer_norm13ln_fwd_kernelINS_13Kernel_traitsIffffjLj12288ELj2ELj1ELj4ELj16ENS_18Kernel_traits_baseILj12288EffffjLj128EEEEEEEvNS_9FwdParamsE,(.L_x_1066 - _ZN10layer_norm13ln_fwd_kernelINS_13Kernel_traitsIffffjLj12288ELj2ELj1ELj4ELj16ENS_18Kernel_traits_baseILj12288EffffjLj128EEEEEEEvNS_9FwdParamsE)
        .other          _ZN10layer_norm13ln_fwd_kernelINS_13Kernel_traitsIffffjLj12288ELj2ELj1ELj4ELj16ENS_18Kernel_traits_baseILj12288EffffjLj128EEEEEEEvNS_9FwdParamsE,@"STO_CUDA_ENTRY STV_DEFAULT"
_ZN10layer_norm13ln_fwd_kernelINS_13Kernel_traitsIffffjLj12288ELj2ELj1ELj4ELj16ENS_18Kernel_traits_baseILj12288EffffjLj128EEEEEEEvNS_9FwdParamsE:
.text._ZN10layer_norm13ln_fwd_kernelINS_13Kernel_traitsIffffjLj12288ELj2ELj1ELj4ELj16ENS_18Kernel_traits_baseILj12288EffffjLj128EEEEEEEvNS_9FwdParamsE:
        /* <DEDUP_REMOVED lines=45> */
.L_x_480:
        /* <DEDUP_REMOVED lines=215> */
.L_x_477:
[----:B------:R-:W-:Y:S05]  /*1040*/  BSYNC.RECONVERGENT B0 ;  /* 0x0000000000007941 */ /* 0x000fea0003800200 */
.L_x_476:
        /* <DEDUP_REMOVED lines=56> */
[----:B-1----:R-:W1:Y:S01]  /*13d0*/  LDC.64 R154, c[0x0][0x3c8] ;  /* 0x0000f200ff9a7b82 */ /* 0x002e620000000a00 */
[----:B------:R-:W-:Y:S02]  /*13e0*/  MOV R157, 0xffffffff ;  /* 0xffffffff009d7802 */ /* 0x000fe40000000f00 */
[----:B0-----:R-:W-:Y:S02]  /*13f0*/  SHF.R.U32.HI R163, RZ, 0x1, R160 ;  /* 0x00000001ffa37819 */ /* 0x001fe400000116a0 */
[----:B------:R-:W-:-:S04]  /*1400*/  LOP3.LUT R160, R161, R0, RZ, 0xc0, !PT ;  /* 0x00000000a1a07212 */ /* 0x000fc800078ec0ff */
[----:B------:R-:W-:-:S04]  /*1410*/  IADD3 R161, P2, PT, R163, R160, RZ ;  /* 0x000000a0a3a17210 */ /* 0x000fc80007f5e0ff */
[----:B------:R-:W-:Y:S02]  /*1420*/  LEA.HI.X.SX32 R160, R160, RZ, 0x1, P2 ;  /* 0x000000ffa0a07211 */ /* 0x000fe400010f0eff */
        /* <DEDUP_REMOVED lines=10> */
.L_x_479:
[----:B------:R-:W2:Y:S04]  /*14d0*/  LDG.E.STRONG.GPU R156, desc[UR4][R154.64] ;  /* 0x000000049a9c7981 */ /* 0x000ea8000c1ef900 */
[----:B--2---:R-:W-:Y:S01]  /*14e0*/  CCTL.IVALL ;  /* 0x00000000ff00798f */ /* 0x004fe20002000000 */
[----:B------:R-:W-:Y:S05]  /*14f0*/  YIELD ;  /* 0x0000000000007946 */ /* 0x000fea0003800000 */
[----:B------:R-:W-:-:S13]  /*1500*/  ISETP.NE.AND P2, PT, R156, R161, PT ;  /* 0x000000a19c00720c */ /* 0x000fda0003f45270 */
[----:B------:R-:W-:Y:S05]  /*1510*/  @P2 BRA `(.L_x_479) ;  /* 0xfffffffc00ec2947 */ /* 0x000fea000383ffff */
.L_x_478:
[----:B------:R-:W-:Y:S05]  /*1520*/  WARPSYNC.ALL ;  /* 0x0000000000007948 */ /* 0x000fea0003800000 */
[----:B------:R-:W-:-:S13]  /*1530*/  ISETP.GT.U32.AND P2, PT, R153, 0x1, PT ;  /* 0x000000019900780c */ /* 0x000fda0003f44070 */
        /* <DEDUP_REMOVED lines=19> */
[----:B------:R-:W-:Y:S01]  /*1670*/  SHFL.DOWN PT, R160, R161, 0x1, 0x1f ;  /* 0x08201f00a1a07f89 */ /* 0x000fe200000e0000 */
[----:B------:R-:W-:Y:S01]  /*1680*/  LOP3.LUT R6, R6, 0x3, RZ, 0xc0, !PT ;  /* 0x0000000306067812 */ /* 0x000fe200078ec0ff */
[----:B0-----:R-:W0:Y:S02]  /*1690*/  LDC R156, c[0x0][0x3d0] ;  /* 0x0000f400ff9c7b82 */ /* 0x001e240000000800 */
[----:B---3--:R-:W1:Y:S04]  /*16a0*/  SHFL.DOWN PT, R162, R155, 0x1, 0x1f ;  /* 0x08201f009ba27f89 */ /* 0x008e6800000e0000 */
[----:B------:R-:W3:Y:S01]  /*16b0*/  SHFL.DOWN PT, R159, R154, 0x1, 0x1f ;  /* 0x08201f009a9f7f89 */ /* 0x000ee200000e0000 */
[----:B-1----:R-:W-:Y:S01]  /*16c0*/  FADD.FTZ R165, R162, R155 ;  /* 0x0000009ba2a57221 */ /* 0x002fe20000010000 */
[----:B------:R-:W-:Y:S01]  /*16d0*/  FADD.FTZ R162, R160, R161 ;  /* 0x000000a1a0a27221 */ /* 0x000fe20000010000 */
[----:B---3--:R-:W-:-:S05]  /*16e0*/  FADD.FTZ R163, -R159, R154 ;  /* 0x0000009a9fa37221 */ /* 0x008fca0000010100 */
[----:B------:R-:W1:Y:S01]  /*16f0*/  MUFU.RCP R162, R162 ;  /* 0x000000a200a27308 */ /* 0x000e620000001000 */
[----:B------:R-:W-:-:S04]  /*1700*/  FMUL.FTZ R164, R163, R163 ;  /* 0x000000a3a3a47220 */ /* 0x000fc80000410000 */
[----:B------:R-:W-:-:S04]  /*1710*/  FMUL.FTZ R157, R164, R161 ;  /* 0x000000a1a49d7220 */ /* 0x000fc80000410000 */
[C---:B------:R-:W-:Y:S01]  /*1720*/  FMUL.FTZ R157, R160.reuse, R157 ;  /* 0x0000009da09d7220 */ /* 0x040fe20000410000 */
[----:B------:R-:W-:Y:S01]  /*1730*/  FMUL.FTZ R160, R160, R159 ;  /* 0x0000009fa0a07220 */ /* 0x000fe20000410000 */
[----:B------:R-:W-:-:S03]  /*1740*/  LOP3.LUT R159, R153, 0x60, R152, 0xf8, !PT ;  /* 0x00000060999f7812 */ /* 0x000fc600078ef898 */
[----:B------:R-:W-:Y:S01]  /*1750*/  FFMA.FTZ R161, R161, R154, R160 ;  /* 0x0000009aa1a17223 */ /* 0x000fe200000100a0 */
[----:B-1----:R-:W-:-:S03]  /*1760*/  FFMA.FTZ R165, R162, R157, R165 ;  /* 0x0000009da2a57223 */ /* 0x002fc600000100a5 */
[----:B------:R-:W-:Y:S01]  /*1770*/  FMUL.FTZ R155, R162, R161 ;  /* 0x000000a1a29b7220 */ /* 0x000fe20000410000 */
[----:B------:R-:W-:Y:S01]  /*1780*/  LEA R162, R158, R159, 0x7 ;  /* 0x0000009f9ea27211 */ /* 0x000fe200078e38ff */
[----:B------:R-:W1:Y:S01]  /*1790*/  @P0 LDC.64 R160, c[0x0][0x3a0] ;  /* 0x0000e800ffa00b82 */ /* 0x000e620000000a00 */
[----:B------:R-:W0:Y:S04]  /*17a0*/  SHFL.IDX PT, R165, R165, RZ, 0x1f ;  /* 0x00001fffa5a57589 */ /* 0x000e2800000e0000 */
[----:B------:R-:W3:Y:S01]  /*17b0*/  SHFL.IDX PT, R155, R155, RZ, 0x1f ;  /* 0x00001fff9b9b7589 */ /* 0x000ee200000e0000 */
[----:B-1----:R-:W-:-:S04]  /*17c0*/  @P0 IMAD.WIDE R160, R7, 0x4, R160 ;  /* 0x0000000407a00825 */ /* 0x002fc800078e02a0 */
[----:B0-----:R-:W-:Y:S02]  /*17d0*/  FFMA.FTZ R154, R165, 8.1380210758652538061e-05, R156 ;  /* 0x38aaaaaba59a7823 */ /* 0x001fe4000001009c */
[----:B------:R-:W0:Y:S01]  /*17e0*/  @P0 LDC.64 R156, c[0x0][0x3a8] ;  /* 0x0000ea00ff9c0b82 */ /* 0x000e220000000a00 */
[----:B---3--:R1:W-:Y:S01]  /*17f0*/  @P0 STG.E desc[UR4][R160.64], R155 ;  /* 0x0000009ba0000986 */ /* 0x0083e2000c101904 */
[--C-:B------:R-:W-:Y:S02]  /*1800*/  FADD.FTZ R149, R149, -R155.reuse ;  /* 0x8000009b95957221 */ /* 0x100fe40000010000 */
        /* <DEDUP_REMOVED lines=29> */
[----:B------:R-:W-:Y:S01]  /*19e0*/  FFMA.FTZ R147, R15, R164, R63 ;  /* 0x000000a40f937223 */ /* 0x000fe2000001003f */
[----:B------:R-:W-:Y:S01]  /*19f0*/  FADD.FTZ R135, R135, -R155 ;  /* 0x8000009b87877221 */ /* 0x000fe20000010000 */
[C---:B------:R-:W-:Y:S01]  /*1a00*/  FMUL.FTZ R159, R154.reuse, R159 ;  /* 0x0000009f9a9f7220 */ /* 0x040fe20000410000 */
[----:B------:R-:W-:Y:S01]  /*1a10*/  FFMA.FTZ R145, R13, R146, R61 ;  /* 0x000000920d917223 */ /* 0x000fe2000001003d */
[C---:B------:R-:W-:Y:S01]  /*1a20*/  FMUL.FTZ R132, R154.reuse, R132 ;  /* 0x000000849a847220 */ /* 0x040fe20000410000 */
[----:B------:R-:W-:Y:S01]  /*1a30*/  FMUL.FTZ R133, R154, R133 ;  /* 0x000000859a857220 */ /* 0x000fe20000410000 */
[----:B------:R-:W-:Y:S01]  /*1a40*/  FFMA.FTZ R146, R14, R159, R62 ;  /* 0x0000009f0e927223 */ /* 0x000fe2000001003e */
[----:B------:R-:W-:Y:S01]  /*1a50*/  FADD.FTZ R128, R128, -R155 ;  /* 0x8000009b80807221 */ /* 0x000fe20000010000 */
[----:B0-----:R-:W-:-:S02]  /*1a60*/  IMAD R156, R7, 0xc00, R162 ;  /* 0x00000c00079c7824 */ /* 0x001fc400078e02a2 */
[----:B------:R-:W-:Y:S01]  /*1a70*/  FMUL.FTZ R162, R154, R151 ;  /* 0x000000979aa27220 */ /* 0x000fe20000410000 */
[--C-:B------:R-:W-:Y:S01]  /*1a80*/  FADD.FTZ R157, R144, -R155.reuse ;  /* 0x8000009b909d7221 */ /* 0x100fe20000010000 */
[--C-:B------:R-:W-:Y:S01]  /*1a90*/  FADD.FTZ R129, R129, -R155.reuse ;  /* 0x8000009b81817221 */ /* 0x100fe20000010000 */
[----:B------:R-:W-:Y:S01]  /*1aa0*/  FADD.FTZ R130, R130, -R155 ;  /* 0x8000009b82827221 */ /* 0x000fe20000010000 */
[----:B------:R-:W-:Y:S01]  /*1ab0*/  FFMA.FTZ R151, R11, R162, R59 ;  /* 0x000000a20b977223 */ /* 0x000fe2000001003b */
[----:B-1----:R-:W-:-:S04]  /*1ac0*/  IMAD.WIDE.U32 R162, R156, 0x10, R160 ;  /* 0x000000109ca27825 */ /* 0x002fc800078e00a0 */
[----:B------:R-:W-:Y:S01]  /*1ad0*/  FMUL.FTZ R157, R154, R157 ;  /* 0x0000009d9a9d7220 */ /* 0x000fe20000410000 */
[--C-:B------:R-:W-:Y:S01]  /*1ae0*/  FADD.FTZ R131, R131, -R155.reuse ;  /* 0x8000009b83837221 */ /* 0x100fe20000010000 */
[--C-:B------:R-:W-:Y:S01]  /*1af0*/  FADD.FTZ R124, R124, -R155.reuse ;  /* 0x8000009b7c7c7221 */ /* 0x100fe20000010000 */
[--C-:B------:R-:W-:Y:S01]  /*1b00*/  FADD.FTZ R125, R125, -R155.reuse ;  /* 0x8000009b7d7d7221 */ /* 0x100fe20000010000 */
[----:B------:R0:W-:Y:S01]  /*1b10*/  STG.E.128 desc[UR4][R162.64], R148 ;  /* 0x00000094a2007986 */ /* 0x0001e2000c101d04 */
        /* <DEDUP_REMOVED lines=27> */
[--C-:B------:R-:W-:Y:S01]  /*1cd0*/  FADD.FTZ R105, R105, -R155.reuse ;  /* 0x8000009b69697221 */ /* 0x100fe20000010000 */
[--C-:B------:R-:W-:Y:S01]  /*1ce0*/  FADD.FTZ R106, R106, -R155.reuse ;  /* 0x8000009b6a6a7221 */ /* 0x100fe20000010000 */
[--C-:B------:R-:W-:Y:S01]  /*1cf0*/  FADD.FTZ R107, R107, -R155.reuse ;  /* 0x8000009b6b6b7221 */ /* 0x100fe20000010000 */
[----:B------:R-:W-:Y:S01]  /*1d00*/  STG.E.128 desc[UR4][R162.64+0x1000], R144 ;  /* 0x00100090a2007986 */ /* 0x000fe2000c101d04 */
        /* <DEDUP_REMOVED lines=39> */
[----:B------:R-:W-:Y:S01]  /*1f80*/  IADD3 R107, PT, PT, R156, 0x500, RZ ;  /* 0x000005009c6b7810 */ /* 0x000fe20007ffe0ff */
[----:B------:R-:W-:Y:S01]  /*1f90*/  FFMA.FTZ R108, R20, R136, R68 ;  /* 0x00000088146c7223 */ /* 0x000fe20000010044 */
[----:B------:R-:W-:Y:S01]  /*1fa0*/  FFMA.FTZ R109, R21, R137, R69 ;  /* 0x00000089156d7223 */ /* 0x000fe20000010045 */
[----:B------:R-:W-:Y:S01]  /*1fb0*/  FFMA.FTZ R110, R22, R138, R70 ;  /* 0x0000008a166e7223 */ /* 0x000fe20000010046 */
[----:B------:R-:W-:Y:S01]  /*1fc0*/  FFMA.FTZ R111, R23, R139, R71 ;  /* 0x0000008b176f7223 */ /* 0x000fe20000010047 */
[----:B------:R-:W-:Y:S01]  /*1fd0*/  FFMA.FTZ R114, R26, R134, R74 ;  /* 0x000000861a727223 */ /* 0x000fe2000001004a */
[----:B------:R-:W-:Y:S01]  /*1fe0*/  FFMA.FTZ R115, R27, R135, R75 ;  /* 0x000000871b737223 */ /* 0x000fe2000001004b */
[----:B------:R-:W-:Y:S01]  /*1ff0*/  IADD3 R105, PT, PT, R156, 0x600, RZ ;  /* 0x000006009c697810 */ /* 0x000fe20007ffe0ff */
[----:B------:R-:W-:Y:S01]  /*2000*/  IMAD.WIDE.U32 R134, R104, 0x10, R160 ;  /* 0x0000001068867825 */ /* 0x000fe200078e00a0 */
[----:B------:R-:W-:-:S03]  /*2010*/  IADD3 R137, PT, PT, R156, 0x700, RZ ;  /* 0x000007009c897810 */ /* 0x000fc60007ffe0ff */
[----:B------:R-:W-:Y:S01]  /*2020*/  FFMA.FTZ R128, R28, R128, R76 ;  /* 0x000000801c807223 */ /* 0x000fe2000001004c */
[----:B------:R-:W-:Y:S01]  /*2030*/  FFMA.FTZ R129, R29, R129, R77 ;  /* 0x000000811d817223 */ /* 0x000fe2000001004d */
[----:B------:R-:W-:-:S04]  /*2040*/  IMAD.WIDE.U32 R106, R107, 0x10, R160 ;  /* 0x000000106b6a7825 */ /* 0x000fc800078e00a0 */
[----:B------:R-:W-:Y:S01]  /*2050*/  FFMA.FTZ R130, R30, R130, R78 ;  /* 0x000000821e827223 */ /* 0x000fe2000001004e */
[----:B------:R-:W-:Y:S01]  /*2060*/  FFMA.FTZ R131, R31, R131, R79 ;  /* 0x000000831f837223 */ /* 0x000fe2000001004f */
[----:B------:R0:W-:Y:S01]  /*2070*/  STG.E.128 desc[UR4][R162.64+0x3000], R108 ;  /* 0x0030006ca2007986 */ /* 0x0001e2000c101d04 */
[----:B------:R-:W-:-:S04]  /*2080*/  IMAD.WIDE.U32 R104, R105, 0x10, R160 ;  /* 0x0000001069687825 */ /* 0x000fc800078e00a0 */
        /* <DEDUP_REMOVED lines=16> */
[----:B0-----:R-:W-:Y:S01]  /*2190*/  FFMA.FTZ R108, R48, R145, R96 ;  /* 0x00000091306c7223 */ /* 0x001fe20000010060 */
[----:B------:R-:W-:Y:S01]  /*21a0*/  FFMA.FTZ R109, R49, R146, R97 ;  /* 0x00000092316d7223 */ /* 0x000fe20000010061 */
[----:B------:R-:W-:Y:S01]  /*21b0*/  FFMA.FTZ R110, R50, R147, R98 ;  /* 0x00000093326e7223 */ /* 0x000fe20000010062 */
[----:B------:R-:W-:Y:S01]  /*21c0*/  FFMA.FTZ R111, R51, R148, R99 ;  /* 0x00000094336f7223 */ /* 0x000fe20000010063 */
[----:B------:R-:W-:Y:S01]  /*21d0*/  IADD3 R7, PT, PT, R7, R0, RZ ;  /* 0x0000000007077210 */ /* 0x000fe20007ffe0ff */
[----:B-1----:R-:W-:-:S03]  /*21e0*/  IMAD.WIDE.U32 R112, R5, 0x10, R160 ;  /* 0x0000001005707825 */ /* 0x002fc600078e00a0 */
        /* <DEDUP_REMOVED lines=19> */
.L_x_481:
        /* <DEDUP_REMOVED lines=14> */
.L_x_1066:


//--------------------- .text._ZN10layer_norm13ln_fwd_kernelINS_13Kernel_traitsI13__nv_bfloat16fS2_fjLj10240ELj1ELj1ELj4ELj16ENS_18Kernel_traits_baseILj10240ES2_fS2_fjLj128EEEEEEEvNS_9FwdParamsE --------------------------
	.section	.text._ZN10layer_norm13ln_fwd_kernelINS_13Kernel_traitsI13__nv_bfloat16fS2_fjLj10240ELj1ELj1ELj4ELj16ENS_18Kernel_traits_baseILj10240ES2_fS2_fjLj128EEEEEEEvNS_9FwdParamsE,"ax",@progbits
	.align	128
        .global         _ZN10layer_norm13ln_fwd_kernelINS_13Kernel_traitsI13__nv_bfloat16fS2_fjLj10240ELj1ELj1ELj4ELj16ENS_18Kernel_traits_baseILj10240ES2_fS2_fjLj128EEEEEEEvNS_9FwdParamsE
        .type           _ZN10layer_norm13ln_fwd_kernelINS_13Kernel_traitsI13__nv_bfloat16fS2_fjLj10240ELj1ELj1ELj4ELj16ENS_18Kernel_traits_baseILj10240ES2_fS2_fjLj128EEEEEEEvNS_9FwdParamsE,@function
        .size           _ZN10layer_norm13ln_fwd_kernelINS_13Kernel_traitsI13__nv_bfloat16fS2_fjLj10240ELj1ELj1ELj4ELj16ENS_18Kernel_traits_baseILj10240ES2_fS2_fjLj128EEEEEEEvNS_9FwdParamsE,(.L_x_1067 - _ZN10layer_norm13ln_fwd_kernelINS_13Kernel_traitsI13__nv_bfloat16fS2_fjLj10240ELj1ELj1ELj4ELj16ENS_18Kernel_traits_baseILj10240ES2_fS2_fjLj128EEEEEEEvNS_9FwdParamsE)
        .other          _ZN10layer_norm13ln_fwd_kernelINS_13Kernel_traitsI13__nv_bfloat16fS2_fjLj10240ELj1ELj1ELj4ELj16ENS_18Kernel_traits_baseILj10240ES2_fS2_fjLj128EEEEEEEvNS_9FwdParamsE,@"STO_CUDA_ENTRY STV_DEFAULT"
_ZN10layer_norm13ln_fwd_kernelINS_13Kernel_traitsI13__nv_bfloat16fS2_fjLj10240ELj1ELj1ELj4ELj16ENS_18Kernel_traits_baseILj10240ES2_fS2_fjLj128EEEEEEEvNS_9FwdParamsE:
.text._ZN10layer_norm13ln_fwd_kernelINS_13Kernel_traitsI13__nv_bfloat16fS2_fjLj10240ELj1ELj1ELj4ELj16ENS_18Kernel_traits_baseILj10240ES2_fS2_fjLj128EEEEEEEvNS_9FwdParamsE:
[----:B------:R-:W-:Y:S08]  /*0000*/  LDC R1, c[0x0][0x37c] ;  /* 0x0000df00ff017b82 */ /* 0x000ff00000000800 */
[----:B------:R-:W0:Y:S08]  /*0010*/  S2UR UR4, SR_CTAID.X ;  /* 0x00000000000479c3 */ /* 0x000e300000002500 */
[----:B------:R-:W0:Y:S02]  /*0020*/  LDC R0, c[0x0][0x384] ;  /* 0x0000e100ff007b82 */ /* 0x000e240000000800 */
[----:B0-----:R-:W-:-:S13]  /*0030*/  ISETP.LE.AND P0, PT, R0, UR4, PT ;  /* 0x0000000400007c0c */ /* 0x001fda000bf03270 */
[----:B------:R-:W-:Y:S05]  /*0040*/  @P0 EXIT ;  /* 0x000000000000094d */ /* 0x000fea0003800000 */
[----:B------:R-:W0:Y:S01]  /*0050*/  S2R R0, SR_TID.X ;  /* 0x0000000000007919 */ /* 0x000e220000002100 */
[----:B------:R-:W0:Y:S01]  /*0060*/  LDC.64 R2, c[0x0][0x3b0] ;  /* 0x0000ec00ff027b82 */ /* 0x000e220000000a00 */
[----:B------:R-:W1:Y:S07]  /*0070*/  LDCU.64 UR6, c[0x0][0x358] ;  /* 0x00006b00ff0677ac */ /* 0x000e6e0008000a00 */
[----:B------:R-:W2:Y:S01]  /*0080*/  LDC.64 R4, c[0x0][0x3b8] ;  /* 0x0000ee00ff047b82 */ /* 0x000ea20000000a00 */
[----:B0-----:R-:W-:-:S04]  /*0090*/  IMAD.WIDE.U32 R2, R0, 0x8, R2 ;  /* 0x0000000800027825 */ /* 0x001fc800078e0002 */
[----:B--2---:R-:W-:Y:S01]  /*00a0*/  IMAD.WIDE.U32 R4, R0, 0x8, R4 ;  /* 0x0000000800047825 */ /* 0x004fe200078e0004 */
[----:B-1----:R-:W2:Y:S04]  /*00b0*/  LDG.E.64 R200, desc[UR6][R2.64] ;  /* 0x0000000602c87981 */ /* 0x002ea8000c1e1b00 */
[----:B------:R-:W3:Y:S04]  /*00c0*/  LDG.E.64 R198, desc[UR6][R4.64] ;  /* 0x0000000604c67981 */ /* 0x000ee8000c1e1b00 */
        /* <DEDUP_REMOVED lines=35> */
[----:B------:R4:W5:Y:S04]  /*0300*/  LDG.E.64 R126, desc[UR6][R2.64+0x4800] ;  /* 0x00480006027e7981 */ /* 0x000968000c1e1b00 */
[----:B------:R-:W5:Y:S04]  /*0310*/  LDG.E.64 R124, desc[UR6][R4.64+0x4c00] ;  /* 0x004c0006047c7981 */ /* 0x000f68000c1e1b00 */
[----:B------:R-:W5:Y:S01]  /*0320*/  LDG.E.64 R122, desc[UR6][R4.64+0x4800] ;  /* 0x00480006047a7981 */ /* 0x000f62000c1e1b00 */
[----:B------:R-:W-:Y:S01]  /*0330*/  UPLOP3.LUT UP0, UPT, UPT, UPT, UPT, 0x40, 0x4 ;  /* 0x000000000004789c */ /* 0x000fe20003f0e870 */
[----:B--2---:R-:W-:-:S02]  /*0340*/  SHF.R.U64 R6, R200, 0x10, R201 ;  /* 0x00000010c8067819 */ /* 0x004fc400000012c9 */
[----:B------:R-:W-:Y:S02]  /*0350*/  SHF.R.U32.HI R7, RZ, 0x10, R201 ;  /* 0x00000010ff077819 */ /* 0x000fe400000116c9 */
[----:B------:R-:W-:Y:S02]  /*0360*/  PRMT R6, R6, 0x5410, R6 ;  /* 0x0000541006067816 */ /* 0x000fe40000000006 */
[----:B---3--:R-:W-:Y:S02]  /*0370*/  SHF.R.U32.HI R9, RZ, 0x10, R199 ;  /* 0x00000010ff097819 */ /* 0x008fe400000116c7 */
[----:B------:R-:W-:Y:S02]  /*0380*/  PRMT R7, R7, 0x5410, R7 ;  /* 0x0000541007077816 */ /* 0x000fe40000000007 */
[----:B----4-:R-:W-:Y:S02]  /*0390*/  SHF.R.U32.HI R2, RZ, 0x10, R183 ;  /* 0x00000010ff027819 */ /* 0x010fe400000116b7 */
[----:B------:R-:W-:-:S02]  /*03a0*/  SHF.R.U64 R8, R198, 0x10, R199 ;  /* 0x00000010c6087819 */ /* 0x000fc400000012c7 */
[----:B-----5:R-:W-:Y:S02]  /*03b0*/  SHF.R.U64 R10, R196, 0x10, R197 ;  /* 0x00000010c40a7819 */ /* 0x020fe400000012c5 */
[C---:B------:R-:W-:Y:S02]  /*03c0*/  PRMT R6, R9.reuse, 0x7610, R6 ;  /* 0x0000761009067816 */ /* 0x040fe40000000006 */
[----:B------:R-:W-:Y:S02]  /*03d0*/  PRMT R7, R2, 0x7610, R7 ;  /* 0x0000761002077816 */ /* 0x000fe40000000007 */
[----:B------:R-:W-:Y:S02]  /*03e0*/  PRMT R8, R8, 0x5410, R8 ;  /* 0x0000541008087816 */ /* 0x000fe40000000008 */
[----:B------:R-:W-:Y:S02]  /*03f0*/  PRMT R9, R9, 0x5410, R10 ;  /* 0x0000541009097816 */ /* 0x000fe4000000000a */
[----:B------:R-:W-:-:S02]  /*0400*/  SHF.R.U32.HI R2, RZ, 0x10, R179 ;  /* 0x00000010ff027819 */ /* 0x000fc400000116b3 */
[----:B------:R-:W-:Y:S02]  /*0410*/  SHF.R.U32.HI R10, RZ, 0x10, R197 ;  /* 0x00000010ff0a7819 */ /* 0x000fe400000116c5 */
[--C-:B------:R-:W-:Y:S02]  /*0420*/  SHF.R.U64 R11, R194, 0x10, R195.reuse ;  /* 0x00000010c20b7819 */ /* 0x100fe400000012c3 */
[----:B------:R-:W-:Y:S02]  /*0430*/  SHF.R.U32.HI R12, RZ, 0x10, R195 ;  /* 0x00000010ff0c7819 */ /* 0x000fe400000116c3 */
[--C-:B------:R-:W-:Y:S02]  /*0440*/  SHF.R.U64 R13, R192, 0x10, R193.reuse ;  /* 0x00000010c00d7819 */ /* 0x100fe400000012c1 */
[----:B------:R-:W-:Y:S02]  /*0450*/  SHF.R.U32.HI R14, RZ, 0x10, R193 ;  /* 0x00000010ff0e7819 */ /* 0x000fe400000116c1 */
[----:B------:R-:W-:-:S02]  /*0460*/  SHF.R.U64 R15, R190, 0x10, R191 ;  /* 0x00000010be0f7819 */ /* 0x000fc400000012bf */
[----:B------:R-:W-:Y:S02]  /*0470*/  SHF.R.U32.HI R16, RZ, 0x10, R191 ;  /* 0x00000010ff107819 */ /* 0x000fe400000116bf */
[----:B------:R-:W-:Y:S02]  /*0480*/  SHF.R.U64 R17, R188, 0x10, R189 ;  /* 0x00000010bc117819 */ /* 0x000fe400000012bd */
[----:B------:R-:W-:Y:S02]  /*0490*/  SHF.R.U64 R18, R186, 0x10, R187 ;  /* 0x00000010ba127819 */ /* 0x000fe400000012bb */
[----:B------:R-:W-:Y:S02]  /*04a0*/  SHF.R.U32.HI R19, RZ, 0x10, R185 ;  /* 0x00000010ff137819 */ /* 0x000fe400000116b9 */
[--C-:B------:R-:W-:Y:S02]  /*04b0*/  SHF.R.U64 R20, R180, 0x10, R181.reuse ;  /* 0x00000010b4147819 */ /* 0x100fe400000012b5 */
[----:B------:R-:W-:-:S02]  /*04c0*/  SHF.R.U32.HI R21, RZ, 0x10, R181 ;  /* 0x00000010ff157819 */ /* 0x000fc400000116b5 */
[----:B------:R-:W-:Y:S02]  /*04d0*/  SHF.R.U64 R22, R178, 0x10, R179 ;  /* 0x00000010b2167819 */ /* 0x000fe400000012b3 */
        /* <DEDUP_REMOVED lines=126> */
[----:B------:R-:W-:-:S07]  /*0cc0*/  MOV R2, UR4 ;  /* 0x0000000400027c02 */ /* 0x000fce0008000f00 */
.L_x_486:
[----:B------:R-:W0:Y:S01]  /*0cd0*/  LDC.64 R116, c[0x0][0x390] ;  /* 0x0000e400ff747b82 */ /* 0x000e220000000a00 */
[----:B------:R-:W-:-:S05]  /*0ce0*/  IMAD R3, R2, 0xa00, RZ ;  /* 0x00000a0002037824 */ /* 0x000fca00078e02ff */
[----:B------:R-:W-:-:S05]  /*0cf0*/  LOP3.LUT R4, R3, R0, RZ, 0xfc, !PT ;  /* 0x0000000003047212 */ /* 0x000fca00078efcff */
[----:B0-----:R-:W-:-:S05]  /*0d00*/  IMAD.WIDE.U32 R68, R4, 0x10, R116 ;  /* 0x0000001004447825 */ /* 0x001fca00078e0074 */
[----:B------:R-:W2:Y:S04]  /*0d10*/  LDG.E.128 R40, desc[UR6][R68.64] ;  /* 0x0000000644287981 */ /* 0x000ea8000c1e1d00 */
[----:B------:R-:W3:Y:S04]  /*0d20*/  LDG.E.128 R44, desc[UR6][R68.64+0x800] ;  /* 0x00080006442c7981 */ /* 0x000ee8000c1e1d00 */
[----:B------:R-:W4:Y:S04]  /*0d30*/  LDG.E.128 R48, desc[UR6][R68.64+0x1000] ;  /* 0x0010000644307981 */ /* 0x000f28000c1e1d00 */
[----:B------:R0:W5:Y:S01]  /*0d40*/  LDG.E.128 R52, desc[UR6][R68.64+0x1800] ;  /* 0x0018000644347981 */ /* 0x000162000c1e1d00 */
[----:B------:R-:W-:-:S05]  /*0d50*/  IADD3 R57, PT, PT, R4, 0x200, RZ ;  /* 0x0000020004397810 */ /* 0x000fca0007ffe0ff */
        /* <DEDUP_REMOVED lines=305> */
[----:B------:R-:W-:Y:S02]  /*2070*/  LOP3.LUT P0, RZ, R0, 0x1f, RZ, 0xc0, !PT ;  /* 0x0000001f00ff7812 */ /* 0x000fe4000780c0ff */
[----:B------:R-:W1:Y:S01]  /*2080*/  S2R R0, SR_TID.X ;  /* 0x0000000000007919 */ /* 0x000e620000002100 */
[----:B0-----:R-:W-:-:S05]  /*2090*/  FADD.FTZ R243, R244, R243 ;  /* 0x000000f3f4f37221 */ /* 0x001fca0000010000 */
[----:B------:R-:W0:Y:S01]  /*20a0*/  SHFL.BFLY PT, R246, R243, 0x10, 0x1f ;  /* 0x0e001f00f3f67f89 */ /* 0x000e2200000e0000 */
[----:B------:R-:W-:Y:S01]  /*20b0*/  BSSY.RECONVERGENT B0, `(.L_x_482) ;  /* 0x000000b000007945 */ /* 0x000fe20003800200 */
[----:B0-----:R-:W-:-:S03]  /*20c0*/  FADD.FTZ R203, R243, R246 ;  /* 0x000000f6f3cb7221 */ /* 0x001fc60000010000 */
[----:B-1----:R-:W-:Y:S05]  /*20d0*/  @P0 BRA `(.L_x_483) ;  /* 0x0000000000200947 */ /* 0x002fea0003800000 */
[----:B------:R-:W0:Y:S01]  /*20e0*/  S2R R241, SR_TID.X ;  /* 0x0000000000f17919 */ /* 0x000e220000002100 */
[----:B------:R-:W1:Y:S01]  /*20f0*/  S2UR UR5, SR_CgaCtaId ;  /* 0x00000000000579c3 */ /* 0x000e620000008800 */
[----:B------:R-:W-:Y:S02]  /*2100*/  UMOV UR4, 0x400 ;  /* 0x0000040000047882 */ /* 0x000fe40000000000 */
[----:B-1----:R-:W-:-:S04]  /*2110*/  ULEA UR4, UR5, UR4, 0x18 ;  /* 0x0000000405047291 */ /* 0x002fc8000f8ec0ff */
[----:B------:R-:W-:Y:S01]  /*2120*/  @UP0 UIADD3 UR4, UPT, UPT, UR4, 0x20, URZ ;  /* 0x0000002004040890 */ /* 0x000fe2000fffe0ff */
[----:B0-----:R-:W-:-:S04]  /*2130*/  SHF.R.U32.HI R241, RZ, 0x2, R241 ;  /* 0x00000002fff17819 */ /* 0x001fc800000116f1 */
[----:B------:R-:W-:-:S05]  /*2140*/  LOP3.LUT R241, R241, 0x18, RZ, 0xc0, !PT ;  /* 0x00000018f1f17812 */ /* 0x000fca00078ec0ff */
[----:B------:R0:W-:Y:S02]  /*2150*/  STS.64 [R241+UR4], R202 ;  /* 0x000000caf1007988 */ /* 0x0001e40008000a04 */
.L_x_483:
[----:B------:R-:W-:Y:S05]  /*2160*/  BSYNC.RECONVERGENT B0 ;  /* 0x0000000000007941 */ /* 0x000fea0003800200 */
.L_x_482:
[----:B0-----:R-:W-:Y:S01]  /*2170*/  LOP3.LUT R202, R0, 0x1f, RZ, 0xc0, !PT ;  /* 0x0000001f00ca7812 */ /* 0x001fe200078ec0ff */
[----:B------:R-:W-:Y:S01]  /*2180*/  BAR.SYNC.DEFER_BLOCKING 0x0 ;  /* 0x0000000000007b1d */ /* 0x000fe20000010000 */
[----:B------:R-:W-:Y:S02]  /*2190*/  HFMA2 R245, -RZ, RZ, 0, 0 ;  /* 0x00000000fff57431 */ /* 0x000fe400000001ff */
[----:B------:R-:W-:Y:S02]  /*21a0*/  ISETP.GT.U32.AND P0, PT, R202, 0x3, PT ;  /* 0x00000003ca00780c */ /* 0x000fe40003f04070 */
[----:B------:R-:W-:Y:S01]  /*21b0*/  CS2R R202, SRZ ;  /* 0x0000000000ca7805 */ /* 0x000fe2000001ff00 */
[----:B------:R-:W-:Y:S10]  /*21c0*/  BSSY.RECONVERGENT B0, `(.L_x_484) ;  /* 0x000000a000007945 */ /* 0x000ff40003800200 */
[----:B------:R-:W-:Y:S05]  /*21d0*/  @P0 BRA `(.L_x_485) ;  /* 0x0000000000200947 */ /* 0x000fea0003800000 */
[----:B------:R-:W0:Y:S01]  /*21e0*/  S2UR UR5, SR_CgaCtaId ;  /* 0x00000000000579c3 */ /* 0x000e220000008800 */
[----:B------:R-:W-:Y:S01]  /*21f0*/  UMOV UR4, 0x400 ;  /* 0x0000040000047882 */ /* 0x000fe20000000000 */
[----:B------:R-:W-:Y:S02]  /*2200*/  SHF.L.U32 R202, R0, 0x3, RZ ;  /* 0x0000000300ca7819 */ /* 0x000fe400000006ff */
[----:B------:R-:W-:Y:S02]  /*2210*/  MOV R245, 0x45200000 ;  /* 0x4520000000f57802 */ /* 0x000fe40000000f00 */
[----:B------:R-:W-:Y:S01]  /*2220*/  LOP3.LUT R202, R202, 0xf8, RZ, 0xc0, !PT ;  /* 0x000000f8caca7812 */ /* 0x000fe200078ec0ff */
[----:B0-----:R-:W-:-:S04]  /*2230*/  ULEA UR4, UR5, UR4, 0x18 ;  /* 0x0000000405047291 */ /* 0x001fc8000f8ec0ff */
[----:B------:R-:W-:-:S09]  /*2240*/  @UP0 UIADD3 UR4, UPT, UPT, UR4, 0x20, URZ ;  /* 0x0000002004040890 */ /* 0x000fd2000fffe0ff */
[----:B------:R-:W0:Y:S03]  /*2250*/  LDS.64 R202, [R202+UR4] ;  /* 0x00000004caca7984 */ /* 0x000e260008000a00 */
.L_x_485:
[----:B------:R-:W-:Y:S05]  /*2260*/  BSYNC.RECONVERGENT B0 ;  /* 0x0000000000007941 */ /* 0x000fea0003800200 */
.L_x_484:
[----:B------:R-:W1:Y:S01]  /*2270*/  SHFL.DOWN PT, R248, R245, 0x2, 0x1f ;  /* 0x08401f00f5f87f89 */ /* 0x000e6200000e0000 */
[----:B------:R-:W-:Y:S01]  /*2280*/  PRMT R9, R196, 0x7610, R9 ;  /* 0x00007610c4097816 */ /* 0x000fe20000000009 */
[----:B------:R-:W-:Y:S01]  /*2290*/  UPLOP3.LUT UP0, UPT, UPT, UPT, UP0, 0x40, 0x4 ;  /* 0x000000000004789c */ /* 0x000fe20003f0e800 */
[----:B------:R-:W-:Y:S01]  /*22a0*/  PRMT R11, R194, 0x7610, R11 ;  /* 0x00007610c20b7816 */ /* 0x000fe2000000000b */
[----:B0-----:R-:W0:Y:S01]  /*22b0*/  SHFL.DOWN PT, R247, R202, 0x2, 0x1f ;  /* 0x08401f00caf77f89 */ /* 0x001e2200000e0000 */
[----:B------:R-:W-:Y:S02]  /*22c0*/  PRMT R13, R192, 0x7610, R13 ;  /* 0x00007610c00d7816 */ /* 0x000fe4000000000d */
[----:B------:R-:W-:Y:S01]  /*22d0*/  PRMT R15, R190, 0x7610, R15 ;  /* 0x00007610be0f7816 */ /* 0x000fe2000000000f */
[----:B------:R-:W2:Y:S01]  /*22e0*/  SHFL.DOWN PT, R250, R203, 0x2, 0x1f ;  /* 0x08401f00cbfa7f89 */ /* 0x000ea200000e0000 */
        /* <DEDUP_REMOVED lines=10> */
[----:B------:R-:W-:Y:S01]  /*2390*/  PRMT R207, R154, 0x7610, R207 ;  /* 0x000076109acf7816 */ /* 0x000fe200000000cf */
[----:B------:R-:W1:Y:S01]  /*23a0*/  MUFU.RCP R246, R243 ;  /* 0x000000f300f67308 */ /* 0x000e620000001000 */
[----:B------:R-:W3:Y:S01]  /*23b0*/  SHFL.DOWN PT, R244, R243, 0x1, 0x1f ;  /* 0x08201f00f3f47f89 */ /* 0x000ee200000e0000 */
[----:B0-----:R-:W-:Y:S01]  /*23c0*/  FMUL.FTZ R242, R248, R247 ;  /* 0x000000f7f8f27220 */ /* 0x001fe20000410000 */
[----:B------:R-:W-:Y:S01]  /*23d0*/  FADD.FTZ R249, -R247, R202 ;  /* 0x000000caf7f97221 */ /* 0x000fe20000010100 */
[----:B------:R-:W-:Y:S02]  /*23e0*/  PRMT R31, R168, 0x7610, R31 ;  /* 0x00007610a81f7816 */ /* 0x000fe4000000001f */
[----:B------:R-:W-:Y:S01]  /*23f0*/  FFMA.FTZ R241, R245, R202, R242 ;  /* 0x000000caf5f17223 */ /* 0x000fe200000100f2 */
[----:B------:R-:W-:Y:S01]  /*2400*/  FMUL.FTZ R202, R249, R249 ;  /* 0x000000f9f9ca7220 */ /* 0x000fe20000410000 */
[----:B------:R-:W-:Y:S02]  /*2410*/  PRMT R33, R166, 0x7610, R33 ;  /* 0x00007610a6217816 */ /* 0x000fe40000000021 */
[----:B------:R-:W-:Y:S01]  /*2420*/  PRMT R35, R164, 0x7610, R35 ;  /* 0x00007610a4237816 */ /* 0x000fe20000000023 */
[----:B------:R-:W-:Y:S01]  /*2430*/  FMUL.FTZ R249, R202, R245 ;  /* 0x000000f5caf97220 */ /* 0x000fe20000410000 */
[----:B--2---:R-:W-:Y:S01]  /*2440*/  FADD.FTZ R245, R250, R203 ;  /* 0x000000cbfaf57221 */ /* 0x004fe20000010000 */
[----:B------:R-:W-:-:S02]  /*2450*/  PRMT R37, R162, 0x7610, R37 ;  /* 0x00007610a2257816 */ /* 0x000fc40000000025 */
[----:B------:R-:W-:Y:S01]  /*2460*/  FMUL.FTZ R249, R248, R249 ;  /* 0x000000f9f8f97220 */ /* 0x000fe20000410000 */
[----:B------:R-:W-:Y:S01]  /*2470*/  PRMT R39, R160, 0x7610, R39 ;  /* 0x00007610a0277816 */ /* 0x000fe20000000027 */
[C---:B-1----:R-:W-:Y:S02]  /*2480*/  FMUL.FTZ R242, R246.reuse, R241 ;  /* 0x000000f1f6f27220 */ /* 0x042fe40000410000 */
[----:B------:R-:W-:Y:S01]  /*2490*/  FFMA.FTZ R246, R246, R249, R245 ;  /* 0x000000f9f6f67223 */ /* 0x000fe200000100f5 */
[----:B------:R-:W-:Y:S02]  /*24a0*/  PRMT R121, R158, 0x7610, R121 ;  /* 0x000076109e797816 */ /* 0x000fe40000000079 */
[----:B------:R-:W-:Y:S01]  /*24b0*/  PRMT R209, R152, 0x7610, R209 ;  /* 0x0000761098d17816 */ /* 0x000fe200000000d1 */
[----:B------:R-:W0:Y:S01]  /*24c0*/  SHFL.DOWN PT, R241, R242, 0x1, 0x1f ;  /* 0x08201f00f2f17f89 */ /* 0x000e2200000e0000 */
[----:B------:R-:W-:Y:S01]  /*24d0*/  PRMT R211, R150, 0x7610, R211 ;  /* 0x0000761096d37816 */ /* 0x000fe200000000d3 */
[----:B---3--:R-:W-:Y:S01]  /*24e0*/  FADD.FTZ R247, R243, R244 ;  /* 0x000000f4f3f77221 */ /* 0x008fe20000010000 */
[----:B------:R-:W-:Y:S01]  /*24f0*/  PRMT R213, R148, 0x7610, R213 ;  /* 0x0000761094d57816 */ /* 0x000fe200000000d5 */
[----:B------:R-:W1:Y:S01]  /*2500*/  SHFL.DOWN PT, R203, R246, 0x1, 0x1f ;  /* 0x08201f00f6cb7f89 */ /* 0x000e6200000e0000 */
[----:B------:R-:W-:-:S02]  /*2510*/  PRMT R215, R146, 0x7610, R215 ;  /* 0x0000761092d77816 */ /* 0x000fc400000000d7 */
[----:B------:R-:W-:Y:S01]  /*2520*/  PRMT R217, R144, 0x7610, R217 ;  /* 0x0000761090d97816 */ /* 0x000fe200000000d9 */
[----:B------:R-:W2:Y:S01]  /*2530*/  MUFU.RCP R247, R247 ;  /* 0x000000f700f77308 */ /* 0x000ea20000001000 */
[----:B------:R-:W-:Y:S02]  /*2540*/  PRMT R219, R142, 0x7610, R219 ;  /* 0x000076108edb7816 */ /* 0x000fe400000000db */
[----:B------:R-:W-:Y:S02]  /*2550*/  PRMT R225, R136, 0x7610, R225 ;  /* 0x0000761088e17816 */ /* 0x000fe400000000e1 */
[----:B------:R-:W-:Y:S02]  /*2560*/  PRMT R227, R134, 0x7610, R227 ;  /* 0x0000761086e37816 */ /* 0x000fe400000000e3 */
[----:B------:R-:W-:Y:S02]  /*2570*/  PRMT R229, R132, 0x7610, R229 ;  /* 0x0000761084e57816 */ /* 0x000fe400000000e5 */
[----:B------:R-:W-:-:S02]  /*2580*/  PRMT R231, R130, 0x7610, R231 ;  /* 0x0000761082e77816 */ /* 0x000fc400000000e7 */
[----:B------:R-:W-:Y:S02]  /*2590*/  PRMT R221, R140, 0x7610, R221 ;  /* 0x000076108cdd7816 */ /* 0x000fe400000000dd */
[----:B------:R-:W-:Y:S02]  /*25a0*/  PRMT R223, R138, 0x7610, R223 ;  /* 0x000076108adf7816 */ /* 0x000fe400000000df */
[----:B------:R-:W-:Y:S01]  /*25b0*/  ISETP.NE.AND P0, PT, R0, RZ, PT ;  /* 0x000000ff0000720c */ /* 0x000fe20003f05270 */
[----:B0-----:R-:W-:Y:S01]  /*25c0*/  FMUL.FTZ R202, R244, R241 ;  /* 0x000000f1f4ca7220 */ /* 0x001fe20000410000 */
[----:B------:R-:W-:Y:S01]  /*25d0*/  FADD.FTZ R241, R242, -R241 ;  /* 0x800000f1f2f17221 */ /* 0x000fe20000010000 */
[----:B------:R-:W-:Y:S02]  /*25e0*/  PRMT R235, R126, 0x7610, R235 ;  /* 0x000076107eeb7816 */ /* 0x000fe400000000eb */
[----:B------:R-:W-:Y:S01]  /*25f0*/  FFMA.FTZ R202, R243, R242, R202 ;  /* 0x000000f2f3ca7223 */ /* 0x000fe200000100ca */
[----:B------:R-:W-:Y:S01]  /*2600*/  FMUL.FTZ R242, R241, R241 ;  /* 0x000000f1f1f27220 */ /* 0x000fe20000410000 */
[----:B------:R-:W-:-:S02]  /*2610*/  PRMT R239, R122, 0x7610, R239 ;  /* 0x000076107aef7816 */ /* 0x000fc400000000ef */
[----:B--2---:R-:W-:Y:S01]  /*2620*/  FMUL.FTZ R202, R247, R202 ;  /* 0x000000caf7ca7220 */ /* 0x004fe20000410000 */
[----:B------:R-:W-:Y:S01]  /*2630*/  FMUL.FTZ R243, R243, R242 ;  /* 0x000000f2f3f37220 */ /* 0x000fe20000410000 */
[----:B-1----:R-:W-:Y:S01]  /*2640*/  FADD.FTZ R242, R246, R203 ;  /* 0x000000cbf6f27221 */ /* 0x002fe20000010000 */
[----:B------:R-:W-:Y:S02]  /*2650*/  PRMT R233, R128, 0x7610, R233 ;  /* 0x0000761080e97816 */ /* 0x000fe400000000e9 */
[----:B------:R-:W-:Y:S01]  /*2660*/  FMUL.FTZ R203, R244, R243 ;  /* 0x000000f3f4cb7220 */ /* 0x000fe20000410000 */
[----:B------:R-:W0:Y:S01]  /*2670*/  SHFL.IDX PT, R202, R202, RZ, 0x1f ;  /* 0x00001fffcaca7589 */ /* 0x000e2200000e0000 */
[----:B------:R-:W-:Y:S02]  /*2680*/  PRMT R237, R124, 0x7610, R237 ;  /* 0x000076107ced7816 */ /* 0x000fe400000000ed */
        /* <DEDUP_REMOVED lines=28> */
[----:B-1----:R-:W-:Y:S01]  /*2850*/  FFMA.FTZ R71, R242, 9.7656251455191522837e-05, R71 ;  /* 0x38cccccdf2477823 */ /* 0x002fe20000010047 */
        /* <DEDUP_REMOVED lines=85> */
[----:B------:R-:W-:Y:S01]  /*2db0*/  SHF.R.U32.HI R242, RZ, 0x10, R189 ;  /* 0x00000010fff27819 */ /* 0x000fe200000116bd */
[----:B------:R-:W-:Y:S01]  /*2dc0*/  FMUL.FTZ R73, R71, R73 ;  /* 0x0000004947497220 */ /* 0x000fe20000410000 */
[----:B------:R-:W-:Y:S01]  /*2dd0*/  SHF.R.U32.HI R241, RZ, 0x10, R187 ;  /* 0x00000010fff17819 */ /* 0x000fe200000116bb */
[----:B------:R-:W-:Y:S01]  /*2de0*/  FADD.FTZ R47, R47, -R202 ;  /* 0x800000ca2f2f7221 */ /* 0x000fe20000010000 */
[----:B------:R-:W-:Y:S01]  /*2df0*/  F2FP.BF16.F32.PACK_AB R93, RZ, R93 ;  /* 0x0000005dff5d723e */ /* 0x000fe200000010ff */
[----:B------:R-:W-:Y:S01]  /*2e00*/  FMUL.FTZ R103, R71, R87 ;  /* 0x0000005747677220 */ /* 0x000fe20000410000 */
[----:B------:R-:W-:Y:S01]  /*2e10*/  F2FP.BF16.F32.PACK_AB R41, RZ, R41 ;  /* 0x00000029ff29723e */ /* 0x000fe200000010ff */
[----:B------:R-:W-:Y:S01]  /*2e20*/  HFMA2.BF16_V2 R55, R242.H0_H0, R55.H0_H0, R241.H0_H0 ;  /* 0x20000037f2377231 */ /* 0x000fe200002408f1 */
[----:B------:R-:W-:Y:S01]  /*2e30*/  PRMT R242, R198, 0x7610, R8 ;  /* 0x00007610c6f27816 */ /* 0x000fe20000000008 */
[----:B------:R-:W-:Y:S01]  /*2e40*/  FADD.FTZ R77, R77, -R202 ;  /* 0x800000ca4d4d7221 */ /* 0x000fe20000010000 */
[----:B------:R-:W-:Y:S01]  /*2e50*/  PRMT R93, R93, 0x5410, R41 ;  /* 0x000054105d5d7816 */ /* 0x000fe20000000029 */
[C---:B------:R-:W-:Y:S01]  /*2e60*/  FMUL.FTZ R87, R71.reuse, R88 ;  /* 0x0000005847577220 */ /* 0x040fe20000410000 */
[----:B------:R-:W-:Y:S01]  /*2e70*/  PRMT R41, R200, 0x7610, R6 ;  /* 0x00007610c8297816 */ /* 0x000fe20000000006 */
        /* <DEDUP_REMOVED lines=8> */
[--C-:B------:R-:W-:Y:S01]  /*2f00*/  FADD.FTZ R116, R116, -R202.reuse ;  /* 0x800000ca74747221 */ /* 0x100fe20000010000 */
[----:B------:R-:W-:Y:S01]  /*2f10*/  F2FP.BF16.F32.PACK_AB R62, RZ, R61 ;  /* 0x0000003dff3e723e */ /* 0x000fe200000010ff */
[----:B------:R-:W-:Y:S01]  /*2f20*/  HFMA2.BF16_V2 R49, R9, R44, R11 ;  /* 0x0000002c09317231 */ /* 0x000fe2000020000b */
[----:B------:R-:W-:Y:S01]  /*2f30*/  F2FP.BF16.F32.PACK_AB R61, RZ, R97 ;  /* 0x00000061ff3d723e */ /* 0x000fe200000010ff */
[----:B------:R-:W-:Y:S01]  /*2f40*/  FMUL.FTZ R97, R71, R70 ;  /* 0x0000004647617220 */ /* 0x000fe20000410000 */
[----:B------:R-:W-:Y:S01]  /*2f50*/  HFMA2.BF16_V2 R44, R13, R41, R15 ;  /* 0x000000290d2c7231 */ /* 0x000fe2000020000f */
[----:B------:R-:W-:Y:S01]  /*2f60*/  PRMT R54, R54, 0x5410, R53 ;  /* 0x0000541036367816 */ /* 0x000fe20000000035 */
[--C-:B------:R-:W-:Y:S01]  /*2f70*/  FADD.FTZ R40, R117, -R202.reuse ;  /* 0x800000ca75287221 */ /* 0x100fe20000010000 */
[----:B------:R-:W-:Y:S01]  /*2f80*/  F2FP.BF16.F32.PACK_AB R56, RZ, R56 ;  /* 0x00000038ff38723e */ /* 0x000fe200000010ff */
[--C-:B------:R-:W-:Y:S01]  /*2f90*/  FADD.FTZ R76, R76, -R202.reuse ;  /* 0x800000ca4c4c7221 */ /* 0x100fe20000010000 */
[----:B------:R-:W-:Y:S01]  /*2fa0*/  SHF.R.U64 R41, R184, 0x10, R185 ;  /* 0x00000010b8297819 */ /* 0x000fe200000012b9 */
[C---:B------:R-:W-:Y:S01]  /*2fb0*/  FMUL.FTZ R47, R71.reuse, R47 ;  /* 0x0000002f472f7220 */ /* 0x040fe20000410000 */
[----:B------:R-:W-:Y:S01]  /*2fc0*/  SHF.R.U64 R53, R182, 0x10, R183 ;  /* 0x00000010b6357819 */ /* 0x000fe200000012b7 */
[----:B------:R-:W-:Y:S01]  /*2fd0*/  FADD.FTZ R80, R80, -R202 ;  /* 0x800000ca50507221 */ /* 0x000fe20000010000 */
[----:B------:R-:W-:Y:S01]  /*2fe0*/  F2FP.BF16.F32.PACK_AB R70, RZ, R68 ;  /* 0x00000044ff46723e */ /* 0x000fe200000010ff */
[C---:B------:R-:W-:Y:S01]  /*2ff0*/  FMUL.FTZ R77, R71.reuse, R77 ;  /* 0x0000004d474d7220 */ /* 0x040fe20000410000 */
[----:B------:R-:W-:Y:S01]  /*3000*/  F2FP.BF16.F32.PACK_AB R68, RZ, R97 ;  /* 0x00000061ff44723e */ /* 0x000fe200000010ff */
[----:B------:R-:W-:Y:S01]  /*3010*/  FMUL.FTZ R97, R71, R75 ;  /* 0x0000004b47617220 */ /* 0x000fe20000410000 */
[----:B------:R-:W-:Y:S01]  /*3020*/  PRMT R50, R56, 0x5410, R60 ;  /* 0x0000541038327816 */ /* 0x000fe2000000003c */
[--C-:B------:R-:W-:Y:S01]  /*3030*/  FADD.FTZ R65, R65, -R202.reuse ;  /* 0x800000ca41417221 */ /* 0x100fe20000010000 */
[----:B------:R-:W-:Y:S01]  /*3040*/  PRMT R41, R184, 0x5410, R41 ;  /* 0x00005410b8297816 */ /* 0x000fe20000000029 */
[----:B------:R-:W-:Y:S01]  /*3050*/  HFMA2.BF16_V2 R43, R201.H0_H0, R43.H0_H0, R199.H0_H0 ;  /* 0x2000002bc92b7231 */ /* 0x000fe200002408c7 */
[----:B------:R-:W-:Y:S01]  /*3060*/  PRMT R42, R182, 0x5410, R53 ;  /* 0x00005410b62a7816 */ /* 0x000fe20000000035 */
[--C-:B------:R-:W-:Y:S01]  /*3070*/  FADD.FTZ R81, R81, -R202.reuse ;  /* 0x800000ca51517221 */ /* 0x100fe20000010000 */
[----:B------:R-:W-:Y:S01]  /*3080*/  F2FP.BF16.F32.PACK_AB R75, RZ, R95 ;  /* 0x0000005fff4b723e */ /* 0x000fe200000010ff */
[----:B------:R-:W-:Y:S01]  /*3090*/  FMUL.FTZ R116, R71, R116 ;  /* 0x0000007447747220 */ /* 0x000fe20000410000 */
[----:B------:R-:W-:Y:S01]  /*30a0*/  PRMT R9, R93, 0x7632, R9 ;  /* 0x000076325d097816 */ /* 0x000fe20000000009 */
[----:B------:R-:W-:Y:S01]  /*30b0*/  HFMA2.BF16_V2 R41, R41, R50, R42 ;  /* 0x0000003229297231 */ /* 0x000fe2000020002a */
        /* <DEDUP_REMOVED lines=9> */
[----:B------:R-:W-:Y:S01]  /*3150*/  FMUL.FTZ R65, R71, R65 ;  /* 0x0000004147417220 */ /* 0x000fe20000410000 */
[----:B------:R-:W-:Y:S01]  /*3160*/  LOP3.LUT R42, R9, 0xffff, RZ, 0xc0, !PT ;  /* 0x0000ffff092a7812 */ /* 0x000fe200078ec0ff */
[----:B------:R-:W-:Y:S01]  /*3170*/  HFMA2.BF16_V2 R56, R17, R54, R18 ;  /* 0x0000003611387231 */ /* 0x000fe20000200012 */
[----:B------:R-:W-:Y:S01]  /*3180*/  F2FP.BF16.F32.PACK_AB R46, RZ, R99 ;  /* 0x00000063ff2e723e */ /* 0x000fe200000010ff */
[----:B------:R-:W-:Y:S01]  /*3190*/  FMUL.FTZ R99, R71, R80 ;  /* 0x0000005047637220 */ /* 0x000fe20000410000 */
[----:B------:R-:W-:Y:S01]  /*31a0*/  F2FP.BF16.F32.PACK_AB R47, RZ, R47 ;  /* 0x0000002fff2f723e */ /* 0x000fe200000010ff */
[--C-:B------:R-:W-:Y:S01]  /*31b0*/  FADD.FTZ R85, R85, -R202.reuse ;  /* 0x800000ca55557221 */ /* 0x100fe20000010000 */
[----:B------:R-:W-:Y:S01]  /*31c0*/  PRMT R9, R49, 0x7632, R9 ;  /* 0x0000763231097816 */ /* 0x000fe20000000009 */
[----:B------:R-:W-:Y:S01]  /*31d0*/  FMUL.FTZ R81, R71, R81 ;  /* 0x0000005147517220 */ /* 0x000fe20000410000 */
[----:B------:R-:W-:Y:S01]  /*31e0*/  F2FP.BF16.F32.PACK_AB R79, RZ, R77 ;  /* 0x0000004dff4f723e */ /* 0x000fe200000010ff */
[--C-:B------:R-:W-:Y:S01]  /*31f0*/  FADD.FTZ R58, R58, -R202.reuse ;  /* 0x800000ca3a3a7221 */ /* 0x100fe20000010000 */
[--C-:B------:R-:W-:Y:S01]  /*3200*/  PRMT R87, R87, 0x5410, R89.reuse ;  /* 0x0000541057577816 */ /* 0x100fe20000000059 */
[----:B------:R-:W-:Y:S01]  /*3210*/  FADD.FTZ R82, R82, -R202 ;  /* 0x800000ca52527221 */ /* 0x000fe20000010000 */
[----:B------:R-:W-:Y:S01]  /*3220*/  F2FP.BF16.F32.PACK_AB R77, RZ, R97 ;  /* 0x00000061ff4d723e */ /* 0x000fe200000010ff */
[----:B------:R-:W-:Y:S01]  /*3230*/  FMUL.FTZ R97, R71, R83 ;  /* 0x0000005347617220 */ /* 0x000fe20000410000 */
[----:B------:R-:W-:Y:S01]  /*3240*/  PRMT R89, R43, 0x7610, R89 ;  /* 0x000076102b597816 */ /* 0x000fe20000000059 */
[----:B------:R-:W-:Y:S01]  /*3250*/  IMAD.WIDE.U32 R42, R42, 0x10000, RZ ;  /* 0x000100002a2a7825 */ /* 0x000fe200078e00ff */
[----:B------:R-:W-:-:S03]  /*3260*/  F2FP.BF16.F32.PACK_AB R116, RZ, R116 ;  /* 0x00000074ff74723e */ /* 0x000fc600000010ff */
[--C-:B------:R-:W-:Y:S01]  /*3270*/  FADD.FTZ R91, R91, -R202.reuse ;  /* 0x800000ca5b5b7221 */ /* 0x100fe20000010000 */
[----:B------:R-:W-:Y:S01]  /*3280*/  F2FP.BF16.F32.PACK_AB R40, RZ, R40 ;  /* 0x00000028ff28723e */ /* 0x000fe200000010ff */
[----:B------:R-:W-:Y:S01]  /*3290*/  HFMA2.BF16_V2 R48, R197.H0_H0, R48.H0_H0, R195.H0_H0 ;  /* 0x20000030c5307231 */ /* 0x000fe200002408c3 */
[----:B------:R-:W-:Y:S01]  /*32a0*/  F2FP.BF16.F32.PACK_AB R80, RZ, R76 ;  /* 0x0000004cff50723e */ /* 0x000fe200000010ff */
[--C-:B------:R-:W-:Y:S01]  /*32b0*/  FADD.FTZ R84, R84, -R202.reuse ;  /* 0x800000ca54547221 */ /* 0x100fe20000010000 */
[----:B------:R-:W-:Y:S01]  /*32c0*/  LOP3.LUT R53, R9, 0xffff, RZ, 0xc0, !PT ;  /* 0x0000ffff09357812 */ /* 0x000fe200078ec0ff */
[----:B------:R-:W-:Y:S01]  /*32d0*/  FADD.FTZ R92, R92, -R202 ;  /* 0x800000ca5c5c7221 */ /* 0x000fe20000010000 */
[----:B------:R-:W-:Y:S01]  /*32e0*/  F2FP.BF16.F32.PACK_AB R76, RZ, R99 ;  /* 0x00000063ff4c723e */ /* 0x000fe200000010ff */
[----:B------:R-:W-:Y:S01]  /*32f0*/  HFMA2.BF16_V2 R47, R10.H1_H1, R47.H0_H0, R12.H1_H1 ;  /* 0x2000002f0a2f7231 */ /* 0x000fe20000260c0c */
[----:B------:R-:W-:Y:S01]  /*3300*/  F2FP.BF16.F32.PACK_AB R65, RZ, R65 ;  /* 0x00000041ff41723e */ /* 0x000fe200000010ff */
[C---:B------:R-:W-:Y:S01]  /*3310*/  FMUL.FTZ R99, R71.reuse, R85 ;  /* 0x0000005547637220 */ /* 0x040fe20000410000 */
[----:B------:R-:W-:Y:S01]  /*3320*/  PRMT R10, R44, 0x7632, R10 ;  /* 0x000076322c0a7816 */ /* 0x000fe2000000000a */
[C---:B------:R-:W-:Y:S01]  /*3330*/  FMUL.FTZ R58, R71.reuse, R58 ;  /* 0x0000003a473a7220 */ /* 0x040fe20000410000 */
[----:B------:R-:W-:Y:S01]  /*3340*/  PRMT R11, R56, 0x7632, R11 ;  /* 0x00007632380b7816 */ /* 0x000fe2000000000b */
[----:B------:R-:W-:Y:S01]  /*3350*/  FADD.FTZ R94, R94, -R202 ;  /* 0x800000ca5e5e7221 */ /* 0x000fe20000010000 */
        /* <DEDUP_REMOVED lines=8> */
[----:B------:R-:W-:Y:S01]  /*33e0*/  LOP3.LUT R40, R42, 0xffff, R93, 0xf8, !PT ;  /* 0x0000ffff2a287812 */ /* 0x000fe200078ef85d */
[----:B------:R-:W-:Y:S01]  /*33f0*/  FMUL.FTZ R244, R71, R244 ;  /* 0x000000f447f47220 */ /* 0x000fe20000410000 */
[----:B------:R-:W-:Y:S01]  /*3400*/  LOP3.LUT R89, R43, 0xffff, R89, 0xf8, !PT ;  /* 0x0000ffff2b597812 */ /* 0x000fe200078ef859 */
[----:B------:R-:W-:-:S02]  /*3410*/  HFMA2.BF16_V2 R52, R189.H0_H0, R52.H0_H0, R187.H0_H0 ;  /* 0x20000034bd347231 */ /* 0x000fc400002408bb */
[----:B------:R-:W-:Y:S01]  /*3420*/  IMAD.WIDE.U32 R42, R53, 0x10000, RZ ;  /* 0x00010000352a7825 */ /* 0x000fe200078e00ff */
[----:B------:R-:W-:-:S03]  /*3430*/  PRMT R9, R48, 0x7610, R9 ;  /* 0x0000761030097816 */ /* 0x000fc60000000009 */
[----:B------:R-:W-:Y:S01]  /*3440*/  FMUL.FTZ R92, R71, R94 ;  /* 0x0000005e475c7220 */ /* 0x000fe20000410000 */
[----:B------:R-:W-:Y:S01]  /*3450*/  PRMT R61, R61, 0x5410, R65 ;  /* 0x000054103d3d7816 */ /* 0x000fe20000000041 */
[----:B------:R-:W-:Y:S01]  /*3460*/  HFMA2.BF16_V2 R50, R20, R59, R22 ;  /* 0x0000003b14327231 */ /* 0x000fe20000200016 */
[----:B------:R-:W-:Y:S01]  /*3470*/  LOP3.LUT R53, R10, 0xffff, RZ, 0xc0, !PT ;  /* 0x0000ffff0a357812 */ /* 0x000fe200078ec0ff */
[----:B------:R-:W-:Y:S01]  /*3480*/  HFMA2.BF16_V2 R46, R193.H0_H0, R46.H0_H0, R191.H0_H0 ;  /* 0x2000002ec12e7231 */ /* 0x000fe200002408bf */
[----:B------:R-:W-:Y:S01]  /*3490*/  LOP3.LUT R48, R11, 0xffff, RZ, 0xc0, !PT ;  /* 0x0000ffff0b307812 */ /* 0x000fe200078ec0ff */
[----:B------:R-:W-:Y:S01]  /*34a0*/  HFMA2.BF16_V2 R54, R23, R61, R25 ;  /* 0x0000003d17367231 */ /* 0x000fe20000200019 */
[----:B------:R-:W-:Y:S01]  /*34b0*/  F2FP.BF16.F32.PACK_AB R58, RZ, R58 ;  /* 0x0000003aff3a723e */ /* 0x000fe200000010ff */
[----:B------:R-:W-:Y:S01]  /*34c0*/  FADD.FTZ R78, R78, -R202 ;  /* 0x800000ca4e4e7221 */ /* 0x000fe20000010000 */
[----:B------:R-:W-:Y:S01]  /*34d0*/  PRMT R10, R41, 0x7632, R10 ;  /* 0x00007632290a7816 */ /* 0x000fe2000000000a */
[----:B------:R-:W-:Y:S01]  /*34e0*/  HFMA2.BF16_V2 R64, R181.H0_H0, R64.H0_H0, R179.H0_H0 ;  /* 0x20000040b5407231 */ /* 0x000fe200002408b3 */
[----:B------:R-:W-:Y:S01]  /*34f0*/  F2FP.BF16.F32.PACK_AB R83, RZ, R82 ;  /* 0x00000052ff53723e */ /* 0x000fe200000010ff */
[----:B------:R-:W-:Y:S01]  /*3500*/  HFMA2.BF16_V2 R58, R185.H0_H0, R58.H0_H0, R183.H0_H0 ;  /* 0x2000003ab93a7231 */ /* 0x000fe200002408b7 */
[----:B------:R-:W-:Y:S01]  /*3510*/  F2FP.BF16.F32.PACK_AB R94, RZ, R91 ;  /* 0x0000005bff5e723e */ /* 0x000fe200000010ff */
[----:B------:R-:W-:Y:S01]  /*3520*/  FMUL.FTZ R78, R71, R78 ;  /* 0x0000004e474e7220 */ /* 0x000fe20000410000 */
[----:B------:R-:W-:Y:S01]  /*3530*/  F2FP.BF16.F32.PACK_AB R84, RZ, R84 ;  /* 0x00000054ff54723e */ /* 0x000fe200000010ff */
[----:B------:R-:W-:Y:S01]  /*3540*/  HFMA2.BF16_V2 R69, R177.H0_H0, R69.H0_H0, R175.H0_H0 ;  /* 0x20000045b1457231 */ /* 0x000fe200002408af */
[----:B------:R-:W-:Y:S01]  /*3550*/  F2FP.BF16.F32.PACK_AB R82, RZ, R99 ;  /* 0x00000063ff52723e */ /* 0x000fe200000010ff */
[----:B------:R-:W-:Y:S01]  /*3560*/  HFMA2.BF16_V2 R68, R173.H0_H0, R68.H0_H0, R171.H0_H0 ;  /* 0x20000044ad447231 */ /* 0x000fe200002408ab */
[----:B------:R-:W-:Y:S01]  /*3570*/  F2FP.BF16.F32.PACK_AB R97, RZ, R97 ;  /* 0x00000061ff61723e */ /* 0x000fe200000010ff */
[--C-:B------:R-:W-:Y:S01]  /*3580*/  FADD.FTZ R74, R74, -R202.reuse ;  /* 0x800000ca4a4a7221 */ /* 0x100fe20000010000 */
[----:B------:R-:W-:Y:S01]  /*3590*/  F2FP.BF16.F32.PACK_AB R91, RZ, R244 ;  /* 0x000000f4ff5b723e */ /* 0x000fe200000010ff */
[----:B------:R-:W-:Y:S01]  /*35a0*/  FADD.FTZ R96, R96, -R202 ;  /* 0x800000ca60607221 */ /* 0x000fe20000010000 */
[----:B------:R-:W-:Y:S01]  /*35b0*/  LOP3.LUT R42, R42, 0xffff, R49, 0xf8, !PT ;  /* 0x0000ffff2a2a7812 */ /* 0x000fe200078ef831 */
[----:B------:R-:W-:Y:S01]  /*35c0*/  IMAD.WIDE.U32 R48, R48, 0x10000, RZ ;  /* 0x0001000030307825 */ /* 0x000fe200078e00ff */
[----:B------:R-:W-:-:S03]  /*35d0*/  PRMT R93, R52, 0x7610, R93 ;  /* 0x00007610345d7816 */ /* 0x000fc6000000005d */
[----:B------:R-:W-:Y:S01]  /*35e0*/  FMUL.FTZ R74, R71, R74 ;  /* 0x0000004a474a7220 */ /* 0x000fe20000410000 */
[----:B------:R-:W-:Y:S01]  /*35f0*/  LOP3.LUT R43, R43, 0xffff, R9, 0xf8, !PT ;  /* 0x0000ffff2b2b7812 */ /* 0x000fe200078ef809 */
[----:B------:R-:W-:Y:S01]  /*3600*/  IMAD.WIDE.U32 R52, R53, 0x10000, RZ ;  /* 0x0001000035347825 */ /* 0x000fe200078e00ff */
[----:B------:R-:W-:-:S03]  /*3610*/  PRMT R11, R56, 0x7610, R11 ;  /* 0x00007610380b7816 */ /* 0x000fc6000000000b */
[----:B------:R-:W-:Y:S01]  /*3620*/  FADD.FTZ R86, R86, -R202 ;  /* 0x800000ca56567221 */ /* 0x000fe20000010000 */
[----:B------:R-:W-:Y:S01]  /*3630*/  PRMT R70, R70, 0x5410, R66 ;  /* 0x0000541046467816 */ /* 0x000fe20000000042 */
[----:B------:R-:W-:Y:S01]  /*3640*/  FMUL.FTZ R99, R71, R96 ;  /* 0x0000006047637220 */ /* 0x000fe20000410000 */
[----:B------:R-:W-:Y:S01]  /*3650*/  PRMT R9, R44, 0x7610, R9 ;  /* 0x000076102c097816 */ /* 0x000fe20000000009 */
[----:B------:R-:W-:Y:S01]  /*3660*/  FADD.FTZ R104, R104, -R202 ;  /* 0x800000ca68687221 */ /* 0x000fe20000010000 */
[----:B------:R-:W-:Y:S01]  /*3670*/  LOP3.LUT R56, R10, 0xffff, RZ, 0xc0, !PT ;  /* 0x0000ffff0a387812 */ /* 0x000fe200078ec0ff */
[----:B------:R-:W-:Y:S01]  /*3680*/  HFMA2.BF16_V2 R59, R27, R70, R29 ;  /* 0x000000461b3b7231 */ /* 0x000fe2000020001d */
[----:B------:R-:W-:Y:S01]  /*3690*/  PRMT R10, R50, 0x7632, R10 ;  /* 0x00007632320a7816 */ /* 0x000fe2000000000a */
[----:B------:R-:W-:Y:S01]  /*36a0*/  FADD.FTZ R105, R105, -R202 ;  /* 0x800000ca69697221 */ /* 0x000fe20000010000 */
[----:B------:R-:W-:Y:S01]  /*36b0*/  PRMT R84, R84, 0x5410, R82 ;  /* 0x0000541054547816 */ /* 0x000fe20000000052 */
[----:B------:R-:W-:Y:S01]  /*36c0*/  FMUL.FTZ R86, R71, R86 ;  /* 0x0000005647567220 */ /* 0x000fe20000410000 */
[--C-:B------:R-:W-:Y:S01]  /*36d0*/  PRMT R97, R97, 0x5410, R91.reuse ;  /* 0x0000541061617816 */ /* 0x100fe2000000005b */
[----:B------:R-:W-:Y:S01]  /*36e0*/  HFMA2.BF16_V2 R65, R209, R87, R211 ;  /* 0x00000057d1417231 */ /* 0x000fe200002000d3 */
[----:B------:R-:W-:Y:S01]  /*36f0*/  PRMT R91, R46, 0x7610, R91 ;  /* 0x000076102e5b7816 */ /* 0x000fe2000000005b */
[----:B------:R-:W-:Y:S01]  /*3700*/  HFMA2.BF16_V2 R66, R205, R84, R207 ;  /* 0x00000054cd427231 */ /* 0x000fe200002000cf */
[----:B------:R-:W-:Y:S01]  /*3710*/  LOP3.LUT R44, R52, 0xffff, R9, 0xf8, !PT ;  /* 0x0000ffff342c7812 */ /* 0x000fe200078ef809 */
[C---:B------:R-:W-:Y:S01]  /*3720*/  FMUL.FTZ R104, R71.reuse, R104 ;  /* 0x0000006847687220 */ /* 0x040fe20000410000 */
[----:B------:R-:W-:Y:S01]  /*3730*/  LOP3.LUT R46, R48, 0xffff, R11, 0xf8, !PT ;  /* 0x0000ffff302e7812 */ /* 0x000fe200078ef80b */
[----:B------:R-:W-:Y:S01]  /*3740*/  FMUL.FTZ R203, R71, R105 ;  /* 0x0000006947cb7220 */ /* 0x000fe20000410000 */
[----:B------:R-:W-:Y:S01]  /*3750*/  LOP3.LUT R93, R49, 0xffff, R93, 0xf8, !PT ;  /* 0x0000ffff315d7812 */ /* 0x000fe200078ef85d */
[----:B------:R-:W-:Y:S01]  /*3760*/  IMAD.WIDE.U32 R48, R56, 0x10000, RZ ;  /* 0x0001000038307825 */ /* 0x000fe200078e00ff */
[----:B------:R-:W-:-:S03]  /*3770*/  PRMT R12, R54, 0x7632, R12 ;  /* 0x00007632360c7816 */ /* 0x000fc6000000000c */
[--C-:B------:R-:W-:Y:S01]  /*3780*/  FADD.FTZ R98, R98, -R202.reuse ;  /* 0x800000ca62627221 */ /* 0x100fe20000010000 */
[----:B------:R-:W-:Y:S01]  /*3790*/  LOP3.LUT R52, R10, 0xffff, RZ, 0xc0, !PT ;  /* 0x0000ffff0a347812 */ /* 0x000fe200078ec0ff */
[----:B------:R-:W-:Y:S01]  /*37a0*/  HFMA2.BF16_V2 R83, R161.H0_H0, R83.H0_H0, R159.H0_H0 ;  /* 0x20000053a1537231 */ /* 0x000fe2000024089f */
[----:B------:R-:W-:Y:S01]  /*37b0*/  PRMT R75, R75, 0x5410, R95 ;  /* 0x000054104b4b7816 */ /* 0x000fe2000000005f */
[----:B------:R-:W-:Y:S01]  /*37c0*/  FMUL.FTZ R98, R71, R98 ;  /* 0x0000006247627220 */ /* 0x000fe20000410000 */
[----:B------:R-:W-:Y:S01]  /*37d0*/  PRMT R9, R58, 0x7610, R9 ;  /* 0x000076103a097816 */ /* 0x000fe20000000009 */
[----:B------:R-:W-:Y:S01]  /*37e0*/  FADD.FTZ R100, R100, -R202 ;  /* 0x800000ca64647221 */ /* 0x000fe20000010000 */
[----:B------:R-:W-:Y:S01]  /*37f0*/  PRMT R80, R80, 0x5410, R79 ;  /* 0x0000541050507816 */ /* 0x000fe2000000004f */
[----:B------:R-:W-:Y:S01]  /*3800*/  HFMA2.BF16_V2 R60, R31, R75, R33 ;  /* 0x0000004b1f3c7231 */ /* 0x000fe20000200021 */
[----:B------:R-:W-:Y:S01]  /*3810*/  LOP3.LUT R84, R12, 0xffff, RZ, 0xc0, !PT ;  /* 0x0000ffff0c547812 */ /* 0x000fe200078ec0ff */
[----:B------:R-:W-:Y:S01]  /*3820*/  HFMA2.BF16_V2 R75, R213, R97, R215 ;  /* 0x00000061d54b7231 */ /* 0x000fe200002000d7 */
[----:B------:R-:W-:Y:S01]  /*3830*/  LOP3.LUT R91, R53, 0xffff, R91, 0xf8, !PT ;  /* 0x0000ffff355b7812 */ /* 0x000fe200078ef85b */
[----:B------:R-:W-:Y:S01]  /*3840*/  IMAD.WIDE.U32 R52, R52, 0x10000, RZ ;  /* 0x0001000034347825 */ /* 0x000fe200078e00ff */
[----:B------:R-:W-:-:S03]  /*3850*/  LOP3.LUT R49, R49, 0xffff, R9, 0xf8, !PT ;  /* 0x0000ffff31317812 */ /* 0x000fc600078ef809 */
[----:B------:R-:W-:Y:S01]  /*3860*/  HFMA2.BF16_V2 R62, R35, R80, R37 ;  /* 0x00000050233e7231 */ /* 0x000fe20000200025 */
[----:B------:R-:W-:Y:S01]  /*3870*/  PRMT R10, R59, 0x7632, R10 ;  /* 0x000076323b0a7816 */ /* 0x000fe2000000000a */
[C---:B------:R-:W-:Y:S01]  /*3880*/  FMUL.FTZ R100, R71.reuse, R100 ;  /* 0x0000006447647220 */ /* 0x040fe20000410000 */
[----:B------:R-:W-:Y:S01]  /*3890*/  PRMT R9, R50, 0x7610, R9 ;  /* 0x0000761032097816 */ /* 0x000fe20000000009 */
[----:B------:R-:W-:Y:S01]  /*38a0*/  FMUL.FTZ R117, R71, R250 ;  /* 0x000000fa47757220 */ /* 0x000fe20000410000 */
[----:B------:R-:W-:Y:S01]  /*38b0*/  PRMT R76, R76, 0x5410, R85 ;  /* 0x000054104c4c7816 */ /* 0x000fe20000000055 */
[----:B------:R-:W-:Y:S01]  /*38c0*/  IMAD.WIDE.U32 R84, R84, 0x10000, RZ ;  /* 0x0001000054547825 */ /* 0x000fe200078e00ff */
[----:B------:R-:W-:-:S03]  /*38d0*/  LOP3.LUT R48, R48, 0xffff, R41, 0xf8, !PT ;  /* 0x0000ffff30307812 */ /* 0x000fc600078ef829 */
[--C-:B------:R-:W-:Y:S01]  /*38e0*/  FADD.FTZ R51, R51, -R202.reuse ;  /* 0x800000ca33337221 */ /* 0x100fe20000010000 */
[----:B------:R-:W-:Y:S01]  /*38f0*/  PRMT R13, R54, 0x7610, R13 ;  /* 0x00007610360d7816 */ /* 0x000fe2000000000d */
[----:B------:R-:W-:Y:S01]  /*3900*/  HFMA2.BF16_V2 R61, R39, R76, R121 ;  /* 0x0000004c273d7231 */ /* 0x000fe20000200079 */
[----:B------:R-:W-:Y:S01]  /*3910*/  LOP3.LUT R41, R10, 0xffff, RZ, 0xc0, !PT ;  /* 0x0000ffff0a297812 */ /* 0x000fe200078ec0ff */
[----:B------:R-:W-:Y:S01]  /*3920*/  FADD.FTZ R90, R90, -R202 ;  /* 0x800000ca5a5a7221 */ /* 0x000fe20000010000 */
[--C-:B------:R-:W-:Y:S01]  /*3930*/  LOP3.LUT R50, R52, 0xffff, R9.reuse, 0xf8, !PT ;  /* 0x0000ffff34327812 */ /* 0x100fe200078ef809 */
[C---:B------:R-:W-:Y:S01]  /*3940*/  FMUL.FTZ R51, R71.reuse, R51 ;  /* 0x0000003347337220 */ /* 0x040fe20000410000 */
[----:B------:R-:W-:Y:S01]  /*3950*/  PRMT R9, R60, 0x7632, R9 ;  /* 0x000076323c097816 */ /* 0x000fe20000000009 */
[----:B------:R-:W-:Y:S01]  /*3960*/  FMUL.FTZ R90, R71, R90 ;  /* 0x0000005a475a7220 */ /* 0x000fe20000410000 */
[----:B------:R-:W-:Y:S01]  /*3970*/  F2FP.BF16.F32.PACK_AB R78, RZ, R78 ;  /* 0x0000004eff4e723e */ /* 0x000fe200000010ff */
[----:B------:R-:W-:Y:S01]  /*3980*/  HFMA2.BF16_V2 R108, R137.H0_H0, R108.H0_H0, R135.H0_H0 ;  /* 0x2000006c896c7231 */ /* 0x000fe20000240887 */
[----:B------:R-:W-:Y:S01]  /*3990*/  PRMT R11, R64, 0x7610, R11 ;  /* 0x00007610400b7816 */ /* 0x000fe2000000000b */
[----:B------:R-:W-:Y:S01]  /*39a0*/  HFMA2.BF16_V2 R45, R7.H1_H1, R45.H0_H0, R6.H0_H0 ;  /* 0x2000002d072d7231 */ /* 0x000fe20000240c06 */
[----:B------:R-:W-:Y:S01]  /*39b0*/  PRMT R10, R62, 0x7632, R10 ;  /* 0x000076323e0a7816 */ /* 0x000fe2000000000a */
[----:B------:R-:W-:Y:S01]  /*39c0*/  HFMA2.BF16_V2 R78, R165.H0_H0, R78.H0_H0, R163.H0_H0 ;  /* 0x2000004ea54e7231 */ /* 0x000fe200002408a3 */
[----:B------:R-:W-:Y:S01]  /*39d0*/  LOP3.LUT R52, R84, 0xffff, R13, 0xf8, !PT ;  /* 0x0000ffff54347812 */ /* 0x000fe200078ef80d */
[----:B------:R-:W-:Y:S01]  /*39e0*/  FADD.FTZ R63, R63, -R202 ;  /* 0x800000ca3f3f7221 */ /* 0x000fe20000010000 */
[----:B------:R-:W-:Y:S01]  /*39f0*/  LOP3.LUT R64, R85, 0xffff, R69, 0xf8, !PT ;  /* 0x0000ffff55407812 */ /* 0x000fe200078ef845 */
[----:B------:R-:W-:Y:S01]  /*3a00*/  IMAD.WIDE.U32 R84, R41, 0x10000, RZ ;  /* 0x0001000029547825 */ /* 0x000fe200078e00ff */
[----:B------:R-:W-:-:S03]  /*3a10*/  PRMT R95, R68, 0x7610, R95 ;  /* 0x00007610445f7816 */ /* 0x000fc6000000005f */
[----:B------:R-:W-:Y:S01]  /*3a20*/  FADD.FTZ R67, R67, -R202 ;  /* 0x800000ca43437221 */ /* 0x000fe20000010000 */
[----:B------:R-:W-:Y:S01]  /*3a30*/  LOP3.LUT R58, R9, 0xffff, RZ, 0xc0, !PT ;  /* 0x0000ffff093a7812 */ /* 0x000fe200078ec0ff */
[C---:B------:R-:W-:Y:S01]  /*3a40*/  FMUL.FTZ R63, R71.reuse, R63 ;  /* 0x0000003f473f7220 */ /* 0x040fe20000410000 */
[----:B------:R-:W-:Y:S01]  /*3a50*/  LOP3.LUT R68, R10, 0xffff, RZ, 0xc0, !PT ;  /* 0x0000ffff0a447812 */ /* 0x000fe200078ec0ff */
[----:B------:R-:W-:Y:S01]  /*3a60*/  FMUL.FTZ R67, R71, R67 ;  /* 0x0000004347437220 */ /* 0x000fe20000410000 */
[----:B------:R-:W-:Y:S01]  /*3a70*/  PRMT R10, R61, 0x7632, R10 ;  /* 0x000076323d0a7816 */ /* 0x000fe2000000000a */
[----:B------:R-:W-:Y:S01]  /*3a80*/  HFMA2.BF16_V2 R73, R32.H1_H1, R73.H0_H0, R34.H1_H1 ;  /* 0x2000004920497231 */ /* 0x000fe20000260c22 */
[----:B------:R-:W-:Y:S01]  /*3a90*/  LOP3.LUT R54, R84, 0xffff, R59, 0xf8, !PT ;  /* 0x0000ffff54367812 */ /* 0x000fe200078ef83b */
[----:B------:R-:W-:Y:S01]  /*3aa0*/  IMAD.WIDE.U32 R58, R58, 0x10000, RZ ;  /* 0x000100003a3a7825 */ /* 0x000fe200078e00ff */
[----:B------:R-:W-:-:S03]  /*3ab0*/  PRMT R9, R60, 0x7610, R9 ;  /* 0x000076103c097816 */ /* 0x000fc60000000009 */
[----:B------:R-:W-:Y:S01]  /*3ac0*/  HFMA2.BF16_V2 R72, R28.H1_H1, R72.H0_H0, R30.H1_H1 ;  /* 0x200000481c487231 */ /* 0x000fe20000260c1e */
[----:B------:R-:W-:Y:S01]  /*3ad0*/  PRMT R15, R78, 0x7610, R15 ;  /* 0x000076104e0f7816 */ /* 0x000fe2000000000f */
[----:B------:R-:W-:Y:S01]  /*3ae0*/  IMAD.WIDE.U32 R68, R68, 0x10000, RZ ;  /* 0x0001000044447825 */ /* 0x000fe200078e00ff */
[----:B------:R-:W-:-:S03]  /*3af0*/  PRMT R13, R62, 0x7610, R13 ;  /* 0x000076103e0d7816 */ /* 0x000fc6000000000d */
[----:B------:R-:W-:Y:S01]  /*3b00*/  HFMA2.BF16_V2 R77, R36.H1_H1, R77.H0_H0, R38.H1_H1 ;  /* 0x2000004d244d7231 */ /* 0x000fe20000260c26 */
[----:B------:R-:W-:Y:S01]  /*3b10*/  LOP3.LUT R41, R10, 0xffff, RZ, 0xc0, !PT ;  /* 0x0000ffff0a297812 */ /* 0x000fe200078ec0ff */
[----:B------:R-:W-:Y:S01]  /*3b20*/  HFMA2.BF16_V2 R57, R19.H1_H1, R57.H0_H0, R7.H0_H0 ;  /* 0x2000003913397231 */ /* 0x000fe20000240c07 */
[----:B------:R-:W-:Y:S01]  /*3b30*/  F2FP.BF16.F32.PACK_AB R74, RZ, R74 ;  /* 0x0000004aff4a723e */ /* 0x000fe200000010ff */
[----:B------:R-:W-:Y:S01]  /*3b40*/  HFMA2.BF16_V2 R81, R120.H1_H1, R81.H0_H0, R204.H1_H1 ;  /* 0x2000005178517231 */ /* 0x000fe20000260ccc */
[----:B------:R-:W-:Y:S01]  /*3b50*/  LOP3.LUT R56, R58, 0xffff, R9, 0xf8, !PT ;  /* 0x0000ffff3a387812 */ /* 0x000fe200078ef809 */
[----:B------:R-:W-:Y:S01]  /*3b60*/  HFMA2.BF16_V2 R106, R226.H1_H1, R106.H0_H0, R228.H1_H1 ;  /* 0x2000006ae26a7231 */ /* 0x000fe20000260ce4 */
[----:B------:R-:W-:Y:S01]  /*3b70*/  LOP3.LUT R58, R68, 0xffff, R13, 0xf8, !PT ;  /* 0x0000ffff443a7812 */ /* 0x000fe200078ef80d */
[----:B------:R-:W-:Y:S01]  /*3b80*/  HFMA2.BF16_V2 R74, R169.H0_H0, R74.H0_H0, R167.H0_H0 ;  /* 0x2000004aa94a7231 */ /* 0x000fe200002408a7 */
[----:B------:R-:W-:Y:S01]  /*3b90*/  LOP3.LUT R78, R69, 0xffff, R15, 0xf8, !PT ;  /* 0x0000ffff454e7812 */ /* 0x000fe200078ef80f */
[----:B------:R-:W-:Y:S01]  /*3ba0*/  IMAD.WIDE.U32 R68, R41, 0x10000, RZ ;  /* 0x0001000029447825 */ /* 0x000fe200078e00ff */
[----:B------:R-:W-:-:S03]  /*3bb0*/  F2FP.BF16.F32.PACK_AB R99, RZ, R99 ;  /* 0x00000063ff63723e */ /* 0x000fc600000010ff */
[--C-:B------:R-:W-:Y:S01]  /*3bc0*/  FADD.FTZ R118, R118, -R202.reuse ;  /* 0x800000ca76767221 */ /* 0x100fe20000010000 */
[----:B------:R-:W-:Y:S01]  /*3bd0*/  F2FP.BF16.F32.PACK_AB R101, RZ, R101 ;  /* 0x00000065ff65723e */ /* 0x000fe200000010ff */
[----:B------:R-:W-:Y:S01]  /*3be0*/  HFMA2.BF16_V2 R87, R233, R116, R237 ;  /* 0x00000074e9577231 */ /* 0x000fe200002000ed */
[----:B------:R-:W-:Y:S01]  /*3bf0*/  F2FP.BF16.F32.PACK_AB R88, RZ, R86 ;  /* 0x00000056ff58723e */ /* 0x000fe200000010ff */
[----:B------:R-:W-:Y:S01]  /*3c00*/  FADD.FTZ R102, R102, -R202 ;  /* 0x800000ca66667221 */ /* 0x000fe20000010000 */
[----:B------:R-:W-:Y:S01]  /*3c10*/  PRMT R9, R66, 0x7632, R9 ;  /* 0x0000763242097816 */ /* 0x000fe20000000009 */
[----:B------:R-:W-:Y:S01]  /*3c20*/  FMUL.FTZ R118, R71, R118 ;  /* 0x0000007647767220 */ /* 0x000fe20000410000 */
[----:B------:R-:W-:Y:S01]  /*3c30*/  PRMT R10, R65, 0x7632, R10 ;  /* 0x00007632410a7816 */ /* 0x000fe2000000000a */
[----:B------:R-:W-:Y:S01]  /*3c40*/  HFMA2.BF16_V2 R88, R157.H0_H0, R88.H0_H0, R155.H0_H0 ;  /* 0x200000589d587231 */ /* 0x000fe2000024089b */
[----:B------:R-:W-:Y:S01]  /*3c50*/  PRMT R99, R99, 0x5410, R101 ;  /* 0x0000541063637816 */ /* 0x000fe20000000065 */
[----:B------:R-:W-:Y:S01]  /*3c60*/  FADD.FTZ R119, R119, -R202 ;  /* 0x800000ca77777221 */ /* 0x000fe20000010000 */
[----:B------:R-:W-:Y:S01]  /*3c70*/  F2FP.BF16.F32.PACK_AB R104, RZ, R104 ;  /* 0x00000068ff68723e */ /* 0x000fe200000010ff */
[C---:B------:R-:W-:Y:S01]  /*3c80*/  FMUL.FTZ R102, R71.reuse, R102 ;  /* 0x0000006647667220 */ /* 0x040fe20000410000 */
[----:B------:R-:W-:Y:S01]  /*3c90*/  F2FP.BF16.F32.PACK_AB R203, RZ, R203 ;  /* 0x000000cbffcb723e */ /* 0x000fe200000010ff */
[----:B------:R-:W-:Y:S01]  /*3ca0*/  HFMA2.BF16_V2 R70, R217, R99, R219 ;  /* 0x00000063d9467231 */ /* 0x000fe200002000db */
[----:B------:R-:W-:Y:S01]  /*3cb0*/  LOP3.LUT R60, R68, 0xffff, R61, 0xf8, !PT ;  /* 0x0000ffff443c7812 */ /* 0x000fe200078ef83d */
[----:B------:R-:W-:Y:S01]  /*3cc0*/  FMUL.FTZ R96, R71, R248 ;  /* 0x000000f847607220 */ /* 0x000fe20000410000 */
[--C-:B------:R-:W-:Y:S01]  /*3cd0*/  LOP3.LUT R53, R53, 0xffff, R11.reuse, 0xf8, !PT ;  /* 0x0000ffff35357812 */ /* 0x100fe200078ef80b */
[----:B------:R-:W-:Y:S01]  /*3ce0*/  FMUL.FTZ R252, R71, R252 ;  /* 0x000000fc47fc7220 */ /* 0x000fe20000410000 */
[----:B------:R-:W-:Y:S01]  /*3cf0*/  LOP3.LUT R68, R9, 0xffff, RZ, 0xc0, !PT ;  /* 0x0000ffff09447812 */ /* 0x000fe200078ec0ff */
[----:B------:R-:W-:Y:S01]  /*3d00*/  FMUL.FTZ R119, R71, R119 ;  /* 0x0000007747777220 */ /* 0x000fe20000410000 */
[----:B------:R-:W-:Y:S01]  /*3d10*/  PRMT R11, R74, 0x7610, R11 ;  /* 0x000076104a0b7816 */ /* 0x000fe2000000000b */
[----:B------:R-:W-:Y:S01]  /*3d20*/  HFMA2.BF16_V2 R109, R133.H0_H0, R109.H0_H0, R131.H0_H0 ;  /* 0x2000006d856d7231 */ /* 0x000fe20000240883 */
[----:B------:R-:W-:Y:S01]  /*3d30*/  LOP3.LUT R84, R10, 0xffff, RZ, 0xc0, !PT ;  /* 0x0000ffff0a547812 */ /* 0x000fe200078ec0ff */
[----:B------:R-:W-:Y:S01]  /*3d40*/  HFMA2.BF16_V2 R94, R210.H1_H1, R94.H0_H0, R212.H1_H1 ;  /* 0x2000005ed25e7231 */ /* 0x000fe20000260cd4 */
[----:B------:R-:W-:Y:S01]  /*3d50*/  PRMT R10, R75, 0x7632, R10 ;  /* 0x000076324b0a7816 */ /* 0x000fe2000000000a */
[----:B------:R-:W-:Y:S01]  /*3d60*/  HFMA2.BF16_V2 R113, R127.H0_H0, R113.H0_H0, R123.H0_H0 ;  /* 0x200000717f717231 */ /* 0x000fe2000024087b */
[----:B------:R-:W-:Y:S01]  /*3d70*/  F2FP.BF16.F32.PACK_AB R92, RZ, R92 ;  /* 0x0000005cff5c723e */ /* 0x000fe200000010ff */
[----:B------:R-:W-:Y:S01]  /*3d80*/  HFMA2.BF16_V2 R115, R230.H1_H1, R115.H0_H0, R232.H1_H1 ;  /* 0x20000073e6737231 */ /* 0x000fe20000260ce8 */
[----:B------:R-:W-:Y:S01]  /*3d90*/  PRMT R104, R104, 0x5410, R203 ;  /* 0x0000541068687816 */ /* 0x000fe200000000cb */
[----:B------:R-:W-:Y:S01]  /*3da0*/  HFMA2.BF16_V2 R112, R236.H1_H1, R112.H0_H0, R240.H1_H1 ;  /* 0x20000070ec707231 */ /* 0x000fe20000260cf0 */
[----:B------:R-:W-:Y:S01]  /*3db0*/  LOP3.LUT R61, R69, 0xffff, R83, 0xf8, !PT ;  /* 0x0000ffff453d7812 */ /* 0x000fe200078ef853 */
[----:B------:R-:W-:Y:S01]  /*3dc0*/  IMAD.WIDE.U32 R68, R68, 0x10000, RZ ;  /* 0x0001000044447825 */ /* 0x000fe200078e00ff */
[----:B------:R-:W-:-:S03]  /*3dd0*/  LOP3.LUT R59, R59, 0xffff, R11, 0xf8, !PT ;  /* 0x0000ffff3b3b7812 */ /* 0x000fc600078ef80b */
[----:B------:R-:W-:Y:S01]  /*3de0*/  HFMA2.BF16_V2 R92, R149.H0_H0, R92.H0_H0, R147.H0_H0 ;  /* 0x2000005c955c7231 */ /* 0x000fe20000240893 */
[----:B------:R-:W-:Y:S01]  /*3df0*/  F2FP.BF16.F32.PACK_AB R98, RZ, R98 ;  /* 0x00000062ff62723e */ /* 0x000fe200000010ff */
[----:B------:R-:W-:Y:S01]  /*3e00*/  HFMA2.BF16_V2 R76, R225, R104, R227 ;  /* 0x00000068e14c7231 */ /* 0x000fe200002000e3 */
[----:B------:R-:W-:Y:S02]  /*3e10*/  PRMT R11, R88, 0x7610, R11 ;  /* 0x00007610580b7816 */ /* 0x000fe4000000000b */
[----:B------:R-:W-:Y:S01]  /*3e20*/  PRMT R9, R66, 0x7610, R9 ;  /* 0x0000761042097816 */ /* 0x000fe20000000009 */
[----:B------:R-:W-:Y:S01]  /*3e30*/  HFMA2.BF16_V2 R98, R145.H0_H0, R98.H0_H0, R143.H0_H0 ;  /* 0x2000006291627231 */ /* 0x000fe2000024088f */
[----:B------:R-:W-:Y:S02]  /*3e40*/  LOP3.LUT R41, R10, 0xffff, RZ, 0xc0, !PT ;  /* 0x0000ffff0a297812 */ /* 0x000fe400078ec0ff */
[----:B------:R-:W-:Y:S02]  /*3e50*/  PRMT R10, R70, 0x7632, R10 ;  /* 0x00007632460a7816 */ /* 0x000fe4000000000a */
[----:B------:R-:W-:-:S02]  /*3e60*/  PRMT R110, R110, 0x5410, R107 ;  /* 0x000054106e6e7816 */ /* 0x000fc4000000006b */
[----:B------:R-:W-:Y:S02]  /*3e70*/  PRMT R13, R65, 0x7610, R13 ;  /* 0x00007610410d7816 */ /* 0x000fe4000000000d */
[----:B------:R-:W-:Y:S01]  /*3e80*/  LOP3.LUT R62, R68, 0xffff, R9, 0xf8, !PT ;  /* 0x0000ffff443e7812 */ /* 0x000fe200078ef809 */
[----:B------:R-:W-:Y:S01]  /*3e90*/  HFMA2.BF16_V2 R82, R229, R110, R231 ;  /* 0x0000006ee5527231 */ /* 0x000fe200002000e7 */
[----:B------:R-:W-:Y:S01]  /*3ea0*/  LOP3.LUT R65, R69, 0xffff, R11, 0xf8, !PT ;  /* 0x0000ffff45417812 */ /* 0x000fe200078ef80b */
[----:B------:R-:W-:Y:S01]  /*3eb0*/  IMAD.WIDE.U32 R68, R41, 0x10000, RZ ;  /* 0x0001000029447825 */ /* 0x000fe200078e00ff */
[----:B------:R-:W-:Y:S02]  /*3ec0*/  F2FP.BF16.F32.PACK_AB R100, RZ, R100 ;  /* 0x00000064ff64723e */ /* 0x000fe400000010ff */
[----:B------:R-:W-:Y:S02]  /*3ed0*/  F2FP.BF16.F32.PACK_AB R117, RZ, R117 ;  /* 0x00000075ff75723e */ /* 0x000fe400000010ff */
[----:B------:R-:W-:-:S02]  /*3ee0*/  LOP3.LUT R74, R10, 0xffff, RZ, 0xc0, !PT ;  /* 0x0000ffff0a4a7812 */ /* 0x000fc400078ec0ff */
[----:B------:R-:W-:Y:S02]  /*3ef0*/  PRMT R9, R92, 0x7610, R9 ;  /* 0x000076105c097816 */ /* 0x000fe40000000009 */
[----:B------:R-:W-:Y:S02]  /*3f00*/  PRMT R10, R76, 0x7632, R10 ;  /* 0x000076324c0a7816 */ /* 0x000fe4000000000a */
[----:B------:R-:W-:Y:S02]  /*3f10*/  PRMT R100, R100, 0x5410, R117 ;  /* 0x0000541064647816 */ /* 0x000fe40000000075 */
[----:B------:R-:W-:Y:S01]  /*3f20*/  LOP3.LUT R68, R68, 0xffff, R75, 0xf8, !PT ;  /* 0x0000ffff44447812 */ /* 0x000fe200078ef84b */
[----:B------:R-:W-:Y:S01]  /*3f30*/  IMAD.WIDE.U32 R74, R74, 0x10000, RZ ;  /* 0x000100004a4a7825 */ /* 0x000fe200078e00ff */
[----:B------:R-:W-:-:S03]  /*3f40*/  PRMT R11, R98, 0x7610, R11 ;  /* 0x00007610620b7816 */ /* 0x000fc6000000000b */
[----:B------:R-:W-:Y:S01]  /*3f50*/  HFMA2.BF16_V2 R79, R221, R100, R223 ;  /* 0x00000064dd4f7231 */ /* 0x000fe200002000df */
[--C-:B------:R-:W-:Y:S02]  /*3f60*/  LOP3.LUT R69, R69, 0xffff, R9.reuse, 0xf8, !PT ;  /* 0x0000ffff45457812 */ /* 0x100fe400078ef809 */
[----:B------:R-:W-:Y:S02]  /*3f70*/  LOP3.LUT R98, R10, 0xffff, RZ, 0xc0, !PT ;  /* 0x0000ffff0a627812 */ /* 0x000fe400078ec0ff */
[----:B------:R-:W-:Y:S02]  /*3f80*/  PRMT R9, R70, 0x7610, R9 ;  /* 0x0000761046097816 */ /* 0x000fe40000000009 */
[----:B------:R-:W-:Y:S01]  /*3f90*/  PRMT R10, R82, 0x7632, R10 ;  /* 0x00007632520a7816 */ /* 0x000fe2000000000a */
[----:B------:R-:W-:Y:S01]  /*3fa0*/  IMAD.WIDE.U32 R98, R98, 0x10000, RZ ;  /* 0x0001000062627825 */ /* 0x000fe200078e00ff */
[----:B------:R-:W-:Y:S02]  /*3fb0*/  F2FP.BF16.F32.PACK_AB R51, RZ, R51 ;  /* 0x00000033ff33723e */ /* 0x000fe400000010ff */
[----:B------:R-:W-:Y:S01]  /*3fc0*/  F2FP.BF16.F32.PACK_AB R86, RZ, R90 ;  /* 0x0000005aff56723e */ /* 0x000fe200000010ff */
[----:B------:R-:W-:Y:S01]  /*3fd0*/  FMUL.FTZ R90, R71, R246 ;  /* 0x000000f6475a7220 */ /* 0x000fe20000410000 */
[----:B------:R-:W-:Y:S01]  /*3fe0*/  LOP3.LUT R74, R74, 0xffff, R9, 0xf8, !PT ;  /* 0x0000ffff4a4a7812 */ /* 0x000fe200078ef809 */
[----:B------:R-:W-:Y:S01]  /*3ff0*/  HFMA2.BF16_V2 R51, R14.H1_H1, R51.H0_H0, R16.H1_H1 ;  /* 0x200000330e337231 */ /* 0x000fe20000260c10 */
[----:B------:R-:W-:Y:S01]  /*4000*/  LOP3.LUT R75, R75, 0xffff, R11, 0xf8, !PT ;  /* 0x0000ffff4b4b7812 */ /* 0x000fe200078ef80b */
[----:B------:R-:W-:Y:S01]  /*4010*/  HFMA2.BF16_V2 R86, R153.H0_H0, R86.H0_H0, R151.H0_H0 ;  /* 0x2000005699567231 */ /* 0x000fe20000240897 */
[----:B------:R-:W-:Y:S01]  /*4020*/  LOP3.LUT R95, R85, 0xffff, R95, 0xf8, !PT ;  /* 0x0000ffff555f7812 */ /* 0x000fe200078ef85f */
[----:B------:R-:W-:Y:S01]  /*4030*/  IMAD.WIDE.U32 R84, R84, 0x10000, RZ ;  /* 0x0001000054547825 */ /* 0x000fe200078e00ff */
[----:B------:R-:W-:-:S02]  /*4040*/  PRMT R9, R76, 0x7610, R9 ;  /* 0x000076104c097816 */ /* 0x000fc40000000009 */
[----:B------:R-:W-:Y:S02]  /*4050*/  PRMT R11, R108, 0x7610, R11 ;  /* 0x000076106c0b7816 */ /* 0x000fe4000000000b */
[----:B------:R-:W-:Y:S02]  /*4060*/  LOP3.LUT R41, R10, 0xffff, RZ, 0xc0, !PT ;  /* 0x0000ffff0a297812 */ /* 0x000fe400078ec0ff */
[----:B------:R-:W-:Y:S02]  /*4070*/  SHF.L.U32 R92, R45, 0x10, RZ ;  /* 0x000000102d5c7819 */ /* 0x000fe400000006ff */
[----:B------:R-:W-:Y:S02]  /*4080*/  PRMT R12, R79, 0x7632, R12 ;  /* 0x000076324f0c7816 */ /* 0x000fe4000000000c */
[----:B------:R-:W-:Y:S02]  /*4090*/  LOP3.LUT R76, R98, 0xffff, R9, 0xf8, !PT ;  /* 0x0000ffff624c7812 */ /* 0x000fe400078ef809 */
[----:B------:R-:W-:Y:S01]  /*40a0*/  LOP3.LUT R70, R99, 0xffff, R11, 0xf8, !PT ;  /* 0x0000ffff63467812 */ /* 0x000fe200078ef80b */
[----:B------:R-:W-:Y:S01]  /*40b0*/  IMAD.WIDE.U32 R98, R41, 0x10000, RZ ;  /* 0x0001000029627825 */ /* 0x000fe200078e00ff */
[----:B------:R-:W-:-:S02]  /*40c0*/  LOP3.LUT R66, R84, 0xffff, R13, 0xf8, !PT ;  /* 0x0000ffff54427812 */ /* 0x000fc400078ef80d */
[----:B------:R-:W-:Y:S02]  /*40d0*/  LOP3.LUT R41, R89, R92, RZ, 0xfc, !PT ;  /* 0x0000005c59297212 */ /* 0x000fe400078efcff */
[----:B------:R-:W-:Y:S02]  /*40e0*/  PRMT R83, R86, 0x7610, R83 ;  /* 0x0000761056537816 */ /* 0x000fe40000000053 */
[----:B------:R-:W-:Y:S02]  /*40f0*/  LOP3.LUT R84, R12, 0xffff, RZ, 0xc0, !PT ;  /* 0x0000ffff0c547812 */ /* 0x000fe400078ec0ff */
[----:B------:R-:W-:Y:S02]  /*4100*/  SHF.L.U32 R92, R51, 0x10, RZ ;  /* 0x00000010335c7819 */ /* 0x000fe400000006ff */
[----:B------:R-:W-:Y:S02]  /*4110*/  F2FP.BF16.F32.PACK_AB R63, RZ, R63 ;  /* 0x0000003fff3f723e */ /* 0x000fe400000010ff */
[----:B------:R-:W-:-:S02]  /*4120*/  F2FP.BF16.F32.PACK_AB R67, RZ, R67 ;  /* 0x00000043ff43723e */ /* 0x000fc400000010ff */
[----:B------:R-:W-:Y:S01]  /*4130*/  F2FP.BF16.F32.PACK_AB R103, RZ, R103 ;  /* 0x00000067ff67723e */ /* 0x000fe200000010ff */
[----:B------:R-:W-:Y:S01]  /*4140*/  HFMA2.BF16_V2 R63, R21.H1_H1, R63.H0_H0, R8.H0_H0 ;  /* 0x2000003f153f7231 */ /* 0x000fe20000240c08 */
[----:B------:R-:W-:Y:S01]  /*4150*/  LOP3.LUT R83, R85, 0xffff, R83, 0xf8, !PT ;  /* 0x0000ffff55537812 */ /* 0x000fe200078ef853 */
[----:B------:R-:W-:Y:S01]  /*4160*/  IMAD.WIDE.U32 R84, R84, 0x10000, RZ ;  /* 0x0001000054547825 */ /* 0x000fe200078e00ff */
[----:B------:R-:W-:-:S03]  /*4170*/  LOP3.LUT R45, R91, R92, RZ, 0xfc, !PT ;  /* 0x0000005c5b2d7212 */ /* 0x000fc600078efcff */
[----:B------:R-:W-:Y:S01]  /*4180*/  HFMA2.BF16_V2 R67, R24.H1_H1, R67.H0_H0, R26.H1_H1 ;  /* 0x2000004318437231 */ /* 0x000fe20000260c1a */
[----:B------:R-:W-:Y:S01]  /*4190*/  SHF.L.U32 R104, R47, 0x10, RZ ;  /* 0x000000102f687819 */ /* 0x000fe200000006ff */
[----:B------:R-:W-:Y:S01]  /*41a0*/  HFMA2.BF16_V2 R103, R206.H1_H1, R103.H0_H0, R208.H1_H1 ;  /* 0x20000067ce677231 */ /* 0x000fe20000260cd0 */
[----:B------:R-:W-:Y:S02]  /*41b0*/  SHF.L.U32 R92, R73, 0x10, RZ ;  /* 0x00000010495c7819 */ /* 0x000fe400000006ff */
[----:B------:R-:W-:Y:S02]  /*41c0*/  SHF.L.U32 R72, R72, 0x10, RZ ;  /* 0x0000001048487819 */ /* 0x000fe400000006ff */
[----:B------:R-:W-:Y:S02]  /*41d0*/  SHF.L.U32 R77, R77, 0x10, RZ ;  /* 0x000000104d4d7819 */ /* 0x000fe400000006ff */
[----:B------:R-:W-:Y:S02]  /*41e0*/  SHF.L.U32 R108, R57, 0x10, RZ ;  /* 0x00000010396c7819 */ /* 0x000fe400000006ff */
[----:B------:R-:W-:-:S02]  /*41f0*/  LOP3.LUT R43, R43, R104, RZ, 0xfc, !PT ;  /* 0x000000682b2b7212 */ /* 0x000fc400078efcff */
[----:B------:R-:W-:Y:S02]  /*4200*/  LOP3.LUT R57, R59, R92, RZ, 0xfc, !PT ;  /* 0x0000005c3b397212 */ /* 0x000fe400078efcff */
[----:B------:R-:W-:Y:S02]  /*4210*/  LOP3.LUT R84, R84, 0xffff, R79, 0xf8, !PT ;  /* 0x0000ffff54547812 */ /* 0x000fe400078ef84f */
[----:B------:R-:W-:Y:S02]  /*4220*/  SHF.L.U32 R104, R55, 0x10, RZ ;  /* 0x0000001037687819 */ /* 0x000fe400000006ff */
[----:B------:R-:W-:Y:S02]  /*4230*/  LOP3.LUT R59, R78, R77, RZ, 0xfc, !PT ;  /* 0x0000004d4e3b7212 */ /* 0x000fe400078efcff */
[----:B------:R-:W-:Y:S01]  /*4240*/  SHF.L.U32 R110, R63, 0x10, RZ ;  /* 0x000000103f6e7819 */ /* 0x000fe200000006ff */
[----:B------:R-:W0:Y:S01]  /*4250*/  @!P0 LDC.64 R78, c[0x0][0x3a0] ;  /* 0x0000e800ff4e8b82 */ /* 0x000e220000000a00 */
[----:B------:R-:W-:-:S02]  /*4260*/  LOP3.LUT R55, R95, R72, RZ, 0xfc, !PT ;  /* 0x000000485f377212 */ /* 0x000fc400078efcff */
[----:B------:R-:W-:Y:S02]  /*4270*/  SHF.L.U32 R67, R67, 0x10, RZ ;  /* 0x0000001043437819 */ /* 0x000fe400000006ff */
[----:B------:R-:W-:Y:S02]  /*4280*/  SHF.L.U32 R92, R103, 0x10, RZ ;  /* 0x00000010675c7819 */ /* 0x000fe400000006ff */
[----:B------:R-:W-:Y:S01]  /*4290*/  LOP3.LUT R51, R53, R110, RZ, 0xfc, !PT ;  /* 0x0000006e35337212 */ /* 0x000fe200078efcff */
[----:B------:R-:W1:Y:S01]  /*42a0*/  @!P0 LDC.64 R72, c[0x0][0x3a8] ;  /* 0x0000ea00ff488b82 */ /* 0x000e620000000a00 */
[----:B------:R-:W-:Y:S02]  /*42b0*/  PRMT R111, R111, 0x5410, R114 ;  /* 0x000054106f6f7816 */ /* 0x000fe40000000072 */
[----:B------:R-:W-:Y:S02]  /*42c0*/  LOP3.LUT R53, R64, R67, RZ, 0xfc, !PT ;  /* 0x0000004340357212 */ /* 0x000fe400078efcff */
[----:B------:R-:W-:Y:S01]  /*42d0*/  LOP3.LUT R63, R65, R92, RZ, 0xfc, !PT ;  /* 0x0000005c413f7212 */ /* 0x000fe200078efcff */
[----:B------:R-:W-:Y:S01]  /*42e0*/  HFMA2.BF16_V2 R80, R235, R111, R239 ;  /* 0x0000006feb507231 */ /* 0x000fe200002000ef */
[----:B------:R-:W-:-:S02]  /*42f0*/  SHF.L.U32 R64, R81, 0x10, RZ ;  /* 0x0000001051407819 */ /* 0x000fc400000006ff */
[----:B------:R-:W-:Y:S02]  /*4300*/  SHF.L.U32 R65, R106, 0x10, RZ ;  /* 0x000000106a417819 */ /* 0x000fe400000006ff */
[----:B------:R-:W-:Y:S02]  /*4310*/  LOP3.LUT R61, R61, R64, RZ, 0xfc, !PT ;  /* 0x000000403d3d7212 */ /* 0x000fe400078efcff */
[----:B------:R-:W-:Y:S02]  /*4320*/  LOP3.LUT R77, R70, R65, RZ, 0xfc, !PT ;  /* 0x00000041464d7212 */ /* 0x000fe400078efcff */
[----:B------:R-:W2:Y:S01]  /*4330*/  LDC.64 R64, c[0x0][0x398] ;  /* 0x0000e600ff407b82 */ /* 0x000ea20000000a00 */
[----:B------:R-:W-:Y:S01]  /*4340*/  PRMT R9, R82, 0x7610, R9 ;  /* 0x0000761052097816 */ /* 0x000fe20000000009 */
[----:B0-----:R-:W-:Y:S01]  /*4350*/  @!P0 IMAD.WIDE R78, R2, 0x4, R78 ;  /* 0x00000004024e8825 */ /* 0x001fe200078e024e */
[----:B------:R-:W-:Y:S02]  /*4360*/  PRMT R12, R80, 0x7632, R12 ;  /* 0x00007632500c7816 */ /* 0x000fe4000000000c */
[----:B------:R-:W-:-:S02]  /*4370*/  PRMT R10, R87, 0x7632, R10 ;  /* 0x00007632570a7816 */ /* 0x000fc4000000000a */
[----:B------:R-:W-:Y:S01]  /*4380*/  F2FP.BF16.F32.PACK_AB R118, RZ, R118 ;  /* 0x00000076ff76723e */ /* 0x000fe200000010ff */
[----:B------:R0:W-:Y:S01]  /*4390*/  @!P0 STG.E desc[UR6][R78.64], R202 ;  /* 0x000000ca4e008986 */ /* 0x0001e2000c101906 */
[----:B------:R-:W-:Y:S01]  /*43a0*/  PRMT R11, R80, 0x7610, R11 ;  /* 0x00007610500b7816 */ /* 0x000fe2000000000b */
[----:B-1----:R-:W-:Y:S01]  /*43b0*/  @!P0 IMAD.WIDE R72, R2, 0x4, R72 ;  /* 0x0000000402488825 */ /* 0x002fe200078e0248 */
[----:B------:R-:W-:-:S03]  /*43c0*/  LOP3.LUT R80, R98, 0xffff, R9, 0xf8, !PT ;  /* 0x0000ffff62507812 */ /* 0x000fc600078ef809 */
[----:B------:R-:W-:Y:S01]  /*43d0*/  HFMA2.BF16_V2 R118, R129.H0_H0, R118.H0_H0, R125.H0_H0 ;  /* 0x2000007681767231 */ /* 0x000fe2000024087d */
[----:B------:R-:W-:Y:S02]  /*43e0*/  LOP3.LUT R100, R12, 0xffff, RZ, 0xc0, !PT ;  /* 0x0000ffff0c647812 */ /* 0x000fe400078ec0ff */
[----:B------:R-:W-:Y:S01]  /*43f0*/  LOP3.LUT R98, R10, 0xffff, RZ, 0xc0, !PT ;  /* 0x0000ffff0a627812 */ /* 0x000fe200078ec0ff */
[----:B------:R1:W-:Y:S01]  /*4400*/  @!P0 STG.E desc[UR6][R72.64], R71 ;  /* 0x0000004748008986 */ /* 0x0003e2000c101906 */
[----:B------:R-:W-:Y:S01]  /*4410*/  F2FP.BF16.F32.PACK_AB R105, RZ, R102 ;  /* 0x00000066ff69723e */ /* 0x000fe200000010ff */
[----:B------:R-:W-:Y:S01]  /*4420*/  IMAD.WIDE.U32 R100, R100, 0x10000, RZ ;  /* 0x0001000064647825 */ /* 0x000fe200078e00ff */
[----:B------:R-:W-:Y:S02]  /*4430*/  F2FP.BF16.F32.PACK_AB R90, RZ, R90 ;  /* 0x0000005aff5a723e */ /* 0x000fe400000010ff */
[----:B------:R-:W-:Y:S01]  /*4440*/  F2FP.BF16.F32.PACK_AB R96, RZ, R96 ;  /* 0x00000060ff60723e */ /* 0x000fe200000010ff */
[----:B------:R-:W-:Y:S01]  /*4450*/  HFMA2.BF16_V2 R105, R141.H0_H0, R105.H0_H0, R139.H0_H0 ;  /* 0x200000698d697231 */ /* 0x000fe2000024088b */
[----:B------:R-:W-:Y:S01]  /*4460*/  F2FP.BF16.F32.PACK_AB R102, RZ, R252 ;  /* 0x000000fcff66723e */ /* 0x000fe200000010ff */
[----:B------:R-:W-:Y:S01]  /*4470*/  HFMA2.BF16_V2 R90, R214.H1_H1, R90.H0_H0, R216.H1_H1 ;  /* 0x2000005ad65a7231 */ /* 0x000fe20000260cd8 */
[----:B------:R-:W-:Y:S01]  /*4480*/  F2FP.BF16.F32.PACK_AB R119, RZ, R119 ;  /* 0x00000077ff77723e */ /* 0x000fe200000010ff */
[----:B------:R-:W-:Y:S01]  /*4490*/  HFMA2.BF16_V2 R96, R218.H1_H1, R96.H0_H0, R220.H1_H1 ;  /* 0x20000060da607231 */ /* 0x000fe20000260cdc */
[----:B------:R-:W-:Y:S01]  /*44a0*/  LOP3.LUT R88, R99, 0xffff, R109, 0xf8, !PT ;  /* 0x0000ffff63587812 */ /* 0x000fe200078ef86d */
[----:B------:R-:W-:-:S04]  /*44b0*/  IMAD.WIDE.U32 R98, R98, 0x10000, RZ ;  /* 0x0001000062627825 */ /* 0x000fc800078e00ff */
[----:B------:R-:W-:Y:S01]  /*44c0*/  HFMA2.BF16_V2 R102, R222.H1_H1, R102.H0_H0, R224.H1_H1 ;  /* 0x20000066de667231 */ /* 0x000fe20000260ce0 */
[----:B------:R-:W-:Y:S01]  /*44d0*/  PRMT R9, R118, 0x7610, R9 ;  /* 0x0000761076097816 */ /* 0x000fe20000000009 */
[----:B------:R-:W-:Y:S01]  /*44e0*/  HFMA2.BF16_V2 R119, R234.H1_H1, R119.H0_H0, R238.H1_H1 ;  /* 0x20000077ea777231 */ /* 0x000fe20000260cee */
[----:B------:R-:W-:Y:S02]  /*44f0*/  SHF.L.U32 R94, R94, 0x10, RZ ;  /* 0x000000105e5e7819 */ /* 0x000fe400000006ff */
[----:B------:R-:W-:Y:S02]  /*4500*/  LOP3.LUT R82, R100, 0xffff, R11, 0xf8, !PT ;  /* 0x0000ffff64527812 */ /* 0x000fe400078ef80b */
[----:B------:R-:W-:Y:S02]  /*4510*/  LOP3.LUT R86, R98, 0xffff, R87, 0xf8, !PT ;  /* 0x0000ffff62567812 */ /* 0x000fe400078ef857 */
[----:B------:R-:W-:Y:S02]  /*4520*/  LOP3.LUT R85, R85, 0xffff, R105, 0xf8, !PT ;  /* 0x0000ffff55557812 */ /* 0x000fe400078ef869 */
[----:B------:R-:W-:-:S02]  /*4530*/  LOP3.LUT R100, R101, 0xffff, R113, 0xf8, !PT ;  /* 0x0000ffff65647812 */ /* 0x000fc400078ef871 */
[----:B------:R-:W-:Y:S02]  /*4540*/  LOP3.LUT R98, R99, 0xffff, R9, 0xf8, !PT ;  /* 0x0000ffff63627812 */ /* 0x000fe400078ef809 */
[----:B------:R-:W-:Y:S02]  /*4550*/  LOP3.LUT R47, R93, R104, RZ, 0xfc, !PT ;  /* 0x000000685d2f7212 */ /* 0x000fe400078efcff */
[----:B------:R-:W-:Y:S02]  /*4560*/  LOP3.LUT R67, R83, R94, RZ, 0xfc, !PT ;  /* 0x0000005e53437212 */ /* 0x000fe400078efcff */
[----:B------:R-:W-:Y:S02]  /*4570*/  SHF.L.U32 R90, R90, 0x10, RZ ;  /* 0x000000105a5a7819 */ /* 0x000fe400000006ff */
[----:B------:R-:W-:Y:S02]  /*4580*/  SHF.L.U32 R96, R96, 0x10, RZ ;  /* 0x0000001060607819 */ /* 0x000fe400000006ff */
[----:B------:R-:W-:-:S02]  /*4590*/  SHF.L.U32 R102, R102, 0x10, RZ ;  /* 0x0000001066667819 */ /* 0x000fc400000006ff */
[----:B------:R-:W-:Y:S02]  /*45a0*/  SHF.L.U32 R115, R115, 0x10, RZ ;  /* 0x0000001073737819 */ /* 0x000fe400000006ff */
[----:B------:R-:W-:Y:S01]  /*45b0*/  SHF.L.U32 R83, R112, 0x10, RZ ;  /* 0x0000001070537819 */ /* 0x000fe200000006ff */
[C-C-:B--2---:R-:W-:Y:S01]  /*45c0*/  IMAD.WIDE.U32 R112, R4.reuse, 0x8, R64.reuse ;  /* 0x0000000804707825 */ /* 0x144fe200078e0040 */
[----:B------:R-:W-:Y:S02]  /*45d0*/  SHF.L.U32 R119, R119, 0x10, RZ ;  /* 0x0000001077777819 */ /* 0x000fe400000006ff */
[C---:B------:R-:W-:Y:S02]  /*45e0*/  IADD3 R111, PT, PT, R4.reuse, 0x200, RZ ;  /* 0x00000200046f7810 */ /* 0x040fe40007ffe0ff */
[C---:B------:R-:W-:Y:S01]  /*45f0*/  IADD3 R109, PT, PT, R4.reuse, 0x280, RZ ;  /* 0x00000280046d7810 */ /* 0x040fe20007ffe0ff */
[----:B------:R2:W-:Y:S01]  /*4600*/  STG.E.64 desc[UR6][R112.64], R40 ;  /* 0x0000002870007986 */ /* 0x0005e2000c101b06 */
[C---:B------:R-:W-:Y:S01]  /*4610*/  IADD3 R107, PT, PT, R4.reuse, 0x300, RZ ;  /* 0x00000300046b7810 */ /* 0x040fe20007ffe0ff */
[--C-:B------:R-:W-:Y:S01]  /*4620*/  IMAD.WIDE.U32 R110, R111, 0x8, R64.reuse ;  /* 0x000000086f6e7825 */ /* 0x100fe200078e0040 */
[C---:B------:R-:W-:Y:S01]  /*4630*/  IADD3 R105, PT, PT, R4.reuse, 0x380, RZ ;  /* 0x0000038004697810 */ /* 0x040fe20007ffe0ff */
[----:B------:R2:W-:Y:S01]  /*4640*/  STG.E.64 desc[UR6][R112.64+0x400], R42 ;  /* 0x0004002a70007986 */ /* 0x0005e2000c101b06 */
[C---:B------:R-:W-:Y:S01]  /*4650*/  IADD3 R103, PT, PT, R4.reuse, 0x400, RZ ;  /* 0x0000040004677810 */ /* 0x040fe20007ffe0ff */
[--C-:B------:R-:W-:Y:S01]  /*4660*/  IMAD.WIDE.U32 R106, R107, 0x8, R64.reuse ;  /* 0x000000086b6a7825 */ /* 0x100fe200078e0040 */
[C---:B------:R-:W-:Y:S01]  /*4670*/  IADD3 R101, PT, PT, R4.reuse, 0x480, RZ ;  /* 0x0000048004657810 */ /* 0x040fe20007ffe0ff */
[----:B------:R2:W-:Y:S01]  /*4680*/  STG.E.64 desc[UR6][R112.64+0x800], R44 ;  /* 0x0008002c70007986 */ /* 0x0005e2000c101b06 */
[C---:B------:R-:W-:Y:S01]  /*4690*/  IADD3 R99, PT, PT, R4.reuse, 0x500, RZ ;  /* 0x0000050004637810 */ /* 0x040fe20007ffe0ff */
[----:B------:R-:W-:Y:S01]  /*46a0*/  IMAD.WIDE.U32 R104, R105, 0x8, R64 ;  /* 0x0000000869687825 */ /* 0x000fe200078e0040 */
[C---:B------:R-:W-:Y:S01]  /*46b0*/  IADD3 R95, PT, PT, R4.reuse, 0x580, RZ ;  /* 0x00000580045f7810 */ /* 0x040fe20007ffe0ff */
[----:B------:R2:W-:Y:S01]  /*46c0*/  STG.E.64 desc[UR6][R112.64+0xc00], R46 ;  /* 0x000c002e70007986 */ /* 0x0005e2000c101b06 */
[----:B------:R-:W-:-:S02]  /*46d0*/  IADD3 R93, PT, PT, R4, 0x600, RZ ;  /* 0x00000600045d7810 */ /* 0x000fc40007ffe0ff */
[C---:B------:R-:W-:Y:S01]  /*46e0*/  IADD3 R91, PT, PT, R4.reuse, 0x680, RZ ;  /* 0x00000680045b7810 */ /* 0x040fe20007ffe0ff */
[--C-:B------:R-:W-:Y:S01]  /*46f0*/  IMAD.WIDE.U32 R94, R95, 0x8, R64.reuse ;  /* 0x000000085f5e7825 */ /* 0x100fe200078e0040 */
[C---:B------:R-:W-:Y:S02]  /*4700*/  IADD3 R89, PT, PT, R4.reuse, 0x700, RZ ;  /* 0x0000070004597810 */ /* 0x040fe40007ffe0ff */
[C---:B0-----:R-:W-:Y:S01]  /*4710*/  IADD3 R79, PT, PT, R4.reuse, 0x780, RZ ;  /* 0x00000780044f7810 */ /* 0x041fe20007ffe0ff */
[--C-:B------:R-:W-:Y:S01]  /*4720*/  IMAD.WIDE.U32 R92, R93, 0x8, R64.reuse ;  /* 0x000000085d5c7825 */ /* 0x100fe200078e0040 */
[C---:B-1----:R-:W-:Y:S02]  /*4730*/  IADD3 R73, PT, PT, R4.reuse, 0x800, RZ ;  /* 0x0000080004497810 */ /* 0x042fe40007ffe0ff */
[----:B------:R-:W-:Y:S01]  /*4740*/  IADD3 R71, PT, PT, R4, 0x880, RZ ;  /* 0x0000088004477810 */ /* 0x000fe20007ffe0ff */
[----:B------:R-:W-:Y:S01]  /*4750*/  IMAD.WIDE.U32 R78, R79, 0x8, R64 ;  /* 0x000000084f4e7825 */ /* 0x000fe200078e0040 */
[----:B------:R-:W-:-:S02]  /*4760*/  LOP3.LUT R49, R49, R108, RZ, 0xfc, !PT ;  /* 0x0000006c31317212 */ /* 0x000fc400078efcff */
        /* <DEDUP_REMOVED lines=25> */
[----:B------:R-:W0:Y:S01]  /*4900*/  LDC.64 R4, c[0x0][0x380] ;  /* 0x0000e000ff047b82 */ /* 0x000e220000000a00 */
[----:B------:R2:W-:Y:S04]  /*4910*/  STG.E.64 desc[UR6][R90.64], R68 ;  /* 0x000000445a007986 */ /* 0x0005e8000c101b06 */
[----:B------:R2:W-:Y:S04]  /*4920*/  STG.E.64 desc[UR6][R88.64], R74 ;  /* 0x0000004a58007986 */ /* 0x0005e8000c101b06 */
[----:B------:R2:W-:Y:S04]  /*4930*/  STG.E.64 desc[UR6][R78.64], R84 ;  /* 0x000000544e007986 */ /* 0x0005e8000c101b06 */
[----:B------:R2:W-:Y:S04]  /*4940*/  STG.E.64 desc[UR6][R72.64], R76 ;  /* 0x0000004c48007986 */ /* 0x0005e8000c101b06 */
[----:B------:R2:W-:Y:S04]  /*4950*/  STG.E.64 desc[UR6][R70.64], R80 ;  /* 0x0000005046007986 */ /* 0x0005e8000c101b06 */
[----:B------:R2:W-:Y:S01]  /*4960*/  STG.E.64 desc[UR6][R96.64], R82 ;  /* 0x0000005260007986 */ /* 0x0005e2000c101b06 */
[----:B0-----:R-:W-:-:S03]  /*4970*/  IADD3 R2, PT, PT, R2, R4, RZ ;  /* 0x0000000402027210 */ /* 0x001fc60007ffe0ff */
[----:B------:R2:W-:Y:S01]  /*4980*/  STG.E.64 desc[UR6][R64.64], R86 ;  /* 0x0000005640007986 */ /* 0x0005e2000c101b06 */
[----:B------:R-:W-:-:S13]  /*4990*/  ISETP.GE.AND P0, PT, R2, R5, PT ;  /* 0x000000050200720c */ /* 0x000fda0003f06270 */
[----:B--2---:R-:W-:Y:S05]  /*49a0*/  @!P0 BRA `(.L_x_486) ;  /* 0xffffffc000c88947 */ /* 0x004fea000383ffff */
[----:B------:R-:W-:Y:S05]  /*49b0*/  EXIT ;  /* 0x000000000000794d */ /* 0x000fea0003800000 */
.L_x_487:
        /* <DEDUP_REMOVED lines=12> */
.L_x_1067:


//--------------------- .text._ZN10layer_norm13ln_fwd_kernelINS_13Kernel_traitsI13__nv_bfloat16S2_S2_fjLj10240ELj1ELj1ELj4ELj16ENS_18Kernel_traits_baseILj10240ES2_S2_S2_fjLj128EEEEEEEvNS_9FwdParamsE --------------------------
	.section	.text._ZN10layer_norm13ln_fwd_kernelINS_13Kernel_traitsI13__nv_bfloat16S2_S2_fjLj10240ELj1ELj1ELj4ELj16ENS_18Kernel_traits_baseILj10240ES2_S2_S2_fjLj128EEEEEEEvNS_9FwdParamsE,"ax",@progbits
	.align	128
        .global         _ZN10layer_norm13ln_fwd_kernelINS_13Kernel_traitsI13__nv_bfloat16S2_S2_fjLj10240ELj1ELj1ELj4ELj16ENS_18Kernel_traits_baseILj10240ES2_S2_S2_fjLj128EEEEEEEvNS_9FwdParamsE
        .type           _ZN10layer_norm13ln_fwd_kernelINS_13Kernel_traitsI13__nv_bfloat16S2_S2_fjLj10240ELj1ELj1ELj4ELj16ENS_18Kernel_traits_baseILj10240ES2_S2_S2_fjLj128EEEEEEEvNS_9FwdParamsE,@function
        .size           _ZN10layer_norm13ln_fwd_kernelINS_13Kernel_traitsI13__nv_bfloat16S2_S2_fjLj10240ELj1ELj1ELj4ELj16ENS_18Kernel_traits_baseILj10240ES2_S2_S2_fjLj128EEEEEEEvNS_9FwdParamsE,(.L_x_1068 - _ZN10layer_norm13ln_fwd_kernelINS_13Kernel_traitsI13__nv_bfloat16S2_S2_fjLj10240ELj1ELj1ELj4ELj16ENS_18Kernel_traits_baseILj10240ES2_S2_S2_fjLj128EEEEEEEvNS_9FwdParamsE)
        .other          _ZN10layer_norm13ln_fwd_kernelINS_13Kernel_traitsI13__nv_bfloat16S2_S2_fjLj10240ELj1ELj1ELj4ELj16ENS_18Kernel_traits_baseILj10240ES2_S2_S2_fjLj128EEEEEEEvNS_9FwdParamsE,@"STO_CUDA_ENTRY STV_DEFAULT"
_ZN10layer_norm13ln_fwd_kernelINS_13Kernel_traitsI13__nv_bfloat16S2_S2_fjLj10240ELj1ELj1ELj4ELj16ENS_18Kernel_traits_baseILj10240ES2_S2_S2_fjLj128EEEEEEEvNS_9FwdParamsE:
.text._ZN10layer_norm13ln_fwd_kernelINS_13Kernel_traitsI13__nv_bfloat16S2_S2_fjLj10240ELj1ELj1ELj4ELj16ENS_18Kernel_traits_baseILj10240ES2_S2_S2_fjLj128EEEEEEEvNS_9FwdParamsE:
        /* <DEDUP_REMOVED lines=11> */
[----:B-1----:R-:W5:Y:S04]  /*00b0*/  LDG.E.128 R44, desc[UR6][R84.64+0x4800] ;  /* 0x00480006542c7981 */ /* 0x002f68000c1e1d00 */
        /* <DEDUP_REMOVED lines=19> */
[----:B------:R-:W-:-:S02]  /*01f0*/  MOV R91, UR4 ;  /* 0x00000004005b7c02 */ /* 0x000fc40008000f00 */
[C---:B------:R-:W-:Y:S02]  /*0200*/  LOP3.LUT R89, R88.reuse, 0x1f, RZ, 0xc0, !PT ;  /* 0x0000001f58597812 */ /* 0x040fe400078ec0ff */
[----:B0-----:R-:W-:Y:S01]  /*0210*/  LOP3.LUT R3, R88, 0x60, RZ, 0xc0, !PT ;  /* 0x0000006058037812 */ /* 0x001fe200078ec0ff */
[----:B------:R-:W-:-:S03]  /*0220*/  UPLOP3.LUT UP0, UPT, UPT, UPT, UPT, 0x40, 0x4 ;  /* 0x000000000004789c */ /* 0x000fc60003f0e870 */
[----:B------:R-:W-:-:S08]  /*0230*/  LOP3.LUT R90, R3, 0x1f, R88, 0xf8, !PT ;  /* 0x0000001f035a7812 */ /* 0x000fd000078ef858 */
.L_x_490:
[----:B------:R-:W0:Y:S01]  /*0240*/  LDC.64 R84, c[0x0][0x390] ;  /* 0x0000e400ff547b82 */ /* 0x000e220000000a00 */
[----:B---3--:R-:W-:-:S04]  /*0250*/  IMAD R109, R91, 0x500, R90 ;  /* 0x000005005b6d7824 */ /* 0x008fc800078e025a */
        /* <DEDUP_REMOVED lines=27> */
[----:B------:R-:W-:Y:S01]  /*0410*/  ISETP.GT.U32.AND P0, PT, R89, 0x3, PT ;  /* 0x000000035900780c */ /* 0x000fe20003f04070 */
[----:B------:R-:W-:Y:S01]  /*0420*/  BSSY.RECONVERGENT B0, `(.L_x_488) ;  /* 0x0000190000007945 */ /* 0x000fe20003800200 */
[----:B------:R-:W-:Y:S02]  /*0430*/  PLOP3.LUT P2, PT, PT, PT, UP0, 0x80, 0x8 ;  /* 0x000000000008781c */ /* 0x000fe40003f4f008 */
[----:B------:R-:W-:-:S09]  /*0440*/  PLOP3.LUT P1, PT, PT, PT, PT, 0x8, 0x80 ;  /* 0x000000000080781c */ /* 0x000fd20003f2e170 */
[----:B------:R-:W-:Y:S02]  /*0450*/  @!P0 PLOP3.LUT P1, PT, P2, PT, PT, 0x80, 0x8 ;  /* 0x000000000008881c */ /* 0x000fe4000172f070 */
[----:B------:R-:W-:Y:S02]  /*0460*/  ISETP.NE.AND P2, PT, R89, RZ, PT ;  /* 0x000000ff5900720c */ /* 0x000fe40003f45270 */
        /* <DEDUP_REMOVED lines=62> */
[C---:B------:R-:W-:Y:S01]  /*0850*/  PRMT R223, R126.reuse, 0x7632, R223 ;  /* 0x000076327edf7816 */ /* 0x040fe200000000df */
[----:B------:R-:W0:Y:S01]  /*0860*/  @!P0 S2R R125, SR_CgaCtaId ;  /* 0x00000000007d8919 */ /* 0x000e220000008800 */
        /* <DEDUP_REMOVED lines=315> */
[----:B-1----:R-:W-:-:S05]  /*1c20*/  FADD.FTZ R84, R3, R84 ;  /* 0x0000005403547221 */ /* 0x002fca0000010000 */
[----:B------:R-:W0:Y:S02]  /*1c30*/  SHFL.BFLY PT, R85, R84, 0x4, 0x1f ;  /* 0x0c801f0054557f89 */ /* 0x000e2400000e0000 */
[----:B0-----:R-:W-:-:S05]  /*1c40*/  FADD.FTZ R85, R84, R85 ;  /* 0x0000005554557221 */ /* 0x001fca0000010000 */
[----:B------:R-:W0:Y:S02]  /*1c50*/  SHFL.BFLY PT, R86, R85, 0x8, 0x1f ;  /* 0x0d001f0055567f89 */ /* 0x000e2400000e0000 */
[----:B0-----:R-:W-:Y:S01]  /*1c60*/  FADD.FTZ R86, R85, R86 ;  /* 0x0000005655567221 */ /* 0x001fe20000010000 */
[----:B------:R-:W-:-:S04]  /*1c70*/  CS2R R84, SRZ ;  /* 0x0000000000547805 */ /* 0x000fc8000001ff00 */
[----:B------:R-:W0:Y:S02]  /*1c80*/  SHFL.BFLY PT, R123, R86, 0x10, 0x1f ;  /* 0x0e001f00567b7f89 */ /* 0x000e2400000e0000 */
[----:B0-----:R-:W-:Y:S01]  /*1c90*/  FADD.FTZ R3, R86, R123 ;  /* 0x0000007b56037221 */ /* 0x001fe20000010000 */
[----:B------:R-:W-:Y:S06]  /*1ca0*/  @P2 BRA `(.L_x_489) ;  /* 0x00000000001c2947 */ /* 0x000fec0003800000 */
[----:B------:R-:W0:Y:S01]  /*1cb0*/  S2UR UR5, SR_CgaCtaId ;  /* 0x00000000000579c3 */ /* 0x000e220000008800 */
[----:B------:R-:W-:Y:S01]  /*1cc0*/  UMOV UR4, 0x400 ;  /* 0x0000040000047882 */ /* 0x000fe20000000000 */
[----:B------:R-:W-:-:S04]  /*1cd0*/  SHF.R.U32.HI R0, RZ, 0x2, R88 ;  /* 0x00000002ff007819 */ /* 0x000fc80000011658 */
[----:B------:R-:W-:Y:S01]  /*1ce0*/  LOP3.LUT R0, R0, 0x18, RZ, 0xc0, !PT ;  /* 0x0000001800007812 */ /* 0x000fe200078ec0ff */
[----:B0-----:R-:W-:-:S04]  /*1cf0*/  ULEA UR4, UR5, UR4, 0x18 ;  /* 0x0000000405047291 */ /* 0x001fc8000f8ec0ff */
[----:B------:R-:W-:-:S09]  /*1d00*/  @UP0 UIADD3 UR4, UPT, UPT, UR4, 0x20, URZ ;  /* 0x0000002004040890 */ /* 0x000fd2000fffe0ff */
[----:B------:R0:W-:Y:S03]  /*1d10*/  STS.64 [R0+UR4], R2 ;  /* 0x0000000200007988 */ /* 0x0001e60008000a04 */
.L_x_489:
[----:B------:R-:W-:Y:S05]  /*1d20*/  BSYNC.RECONVERGENT B0 ;  /* 0x0000000000007941 */ /* 0x000fea0003800200 */
.L_x_488:
[----:B------:R-:W-:Y:S01]  /*1d30*/  BAR.SYNC.DEFER_BLOCKING 0x0 ;  /* 0x0000000000007b1d */ /* 0x000fe20000010000 */
[----:B0-----:R-:W-:Y:S01]  /*1d40*/  HFMA2 R3, -RZ, RZ, 0, 0 ;  /* 0x00000000ff037431 */ /* 0x001fe200000001ff */
[----:B------:R-:W-:Y:S01]  /*1d50*/  @!P0 MOV R3, 0x45200000 ;  /* 0x4520000000038802 */ /* 0x000fe20000000f00 */
[----:B------:R-:W-:-:S05]  /*1d60*/  UPLOP3.LUT UP0, UPT, UPT, UPT, UP0, 0x40, 0x4 ;  /* 0x000000000004789c */ /* 0x000fca0003f0e800 */
[----:B------:R-:W0:Y:S01]  /*1d70*/  LDC R200, c[0x0][0x3d0] ;  /* 0x0000f400ffc87b82 */ /* 0x000e220000000800 */
[----:B------:R-:W1:Y:S04]  /*1d80*/  SHFL.DOWN PT, R0, R3, 0x2, 0x1f ;  /* 0x08401f0003007f89 */ /* 0x000e6800000e0000 */
[----:B------:R-:W2:Y:S01]  /*1d90*/  @!P0 LDS.64 R84, [R92] ;  /* 0x000000005c548984 */ /* 0x000ea20000000a00 */
[----:B------:R-:W-:Y:S01]  /*1da0*/  ISETP.NE.AND P0, PT, R88, RZ, PT ;  /* 0x000000ff5800720c */ /* 0x000fe20003f05270 */
[----:B-1----:R-:W-:-:S04]  /*1db0*/  FADD.FTZ R86, R0, R3 ;  /* 0x0000000300567221 */ /* 0x002fc80000010000 */
[----:B------:R-:W1:Y:S01]  /*1dc0*/  MUFU.RCP R94, R86 ;  /* 0x00000056005e7308 */ /* 0x000e620000001000 */
[----:B------:R-:W-:Y:S04]  /*1dd0*/  SHFL.DOWN PT, R127, R86, 0x1, 0x1f ;  /* 0x08201f00567f7f89 */ /* 0x000fe800000e0000 */
[----:B--2---:R-:W2:Y:S04]  /*1de0*/  SHFL.DOWN PT, R123, R84, 0x2, 0x1f ;  /* 0x08401f00547b7f89 */ /* 0x004ea800000e0000 */
[----:B------:R-:W3:Y:S01]  /*1df0*/  SHFL.DOWN PT, R2, R85, 0x2, 0x1f ;  /* 0x08401f0055027f89 */ /* 0x000ee200000e0000 */
[----:B--2---:R-:W-:Y:S01]  /*1e00*/  FADD.FTZ R96, -R123, R84 ;  /* 0x000000547b607221 */ /* 0x004fe20000010100 */
[----:B------:R-:W-:-:S03]  /*1e10*/  FMUL.FTZ R98, R0, R123 ;  /* 0x0000007b00627220 */ /* 0x000fc60000410000 */
[----:B------:R-:W-:Y:S01]  /*1e20*/  FMUL.FTZ R96, R96, R96 ;  /* 0x0000006060607220 */ /* 0x000fe20000410000 */
[----:B------:R-:W-:Y:S01]  /*1e30*/  FFMA.FTZ R125, R3, R84, R98 ;  /* 0x00000054037d7223 */ /* 0x000fe20000010062 */
[----:B------:R-:W-:Y:S02]  /*1e40*/  FADD.FTZ R84, R86, R127 ;  /* 0x0000007f56547221 */ /* 0x000fe40000010000 */
[----:B------:R-:W-:Y:S01]  /*1e50*/  FMUL.FTZ R123, R96, R3 ;  /* 0x00000003607b7220 */ /* 0x000fe20000410000 */
[----:B-1----:R-:W-:Y:S01]  /*1e60*/  FMUL.FTZ R125, R94, R125 ;  /* 0x0000007d5e7d7220 */ /* 0x002fe20000410000 */
[----:B---3--:R-:W-:Y:S02]  /*1e70*/  FADD.FTZ R3, R2, R85 ;  /* 0x0000005502037221 */ /* 0x008fe40000010000 */
[----:B------:R-:W-:Y:S01]  /*1e80*/  FMUL.FTZ R123, R0, R123 ;  /* 0x0000007b007b7220 */ /* 0x000fe20000410000 */
[----:B------:R-:W1:Y:S01]  /*1e90*/  MUFU.RCP R84, R84 ;  /* 0x0000005400547308 */ /* 0x000e620000001000 */
[----:B------:R-:W2:Y:S02]  /*1ea0*/  SHFL.DOWN PT, R0, R125, 0x1, 0x1f ;  /* 0x08201f007d007f89 */ /* 0x000ea400000e0000 */
[----:B------:R-:W-:-:S05]  /*1eb0*/  FFMA.FTZ R3, R94, R123, R3 ;  /* 0x0000007b5e037223 */ /* 0x000fca0000010003 */
[----:B------:R-:W3:Y:S01]  /*1ec0*/  SHFL.DOWN PT, R2, R3, 0x1, 0x1f ;  /* 0x08201f0003027f89 */ /* 0x000ee200000e0000 */
[----:B--2---:R-:W-:Y:S01]  /*1ed0*/  FADD.FTZ R85, R125, -R0 ;  /* 0x800000007d557221 */ /* 0x004fe20000010000 */
[----:B------:R-:W-:-:S03]  /*1ee0*/  FMUL.FTZ R123, R127, R0 ;  /* 0x000000007f7b7220 */ /* 0x000fc60000410000 */
[----:B------:R-:W-:Y:S01]  /*1ef0*/  FMUL.FTZ R85, R85, R85 ;  /* 0x0000005555557220 */ /* 0x000fe20000410000 */
[----:B------:R-:W-:-:S03]  /*1f00*/  FFMA.FTZ R123, R86, R125, R123 ;  /* 0x0000007d567b7223 */ /* 0x000fc6000001007b */
[----:B------:R-:W-:Y:S01]  /*1f10*/  FMUL.FTZ R92, R86, R85 ;  /* 0x00000055565c7220 */ /* 0x000fe20000410000 */
[----:B---3--:R-:W-:Y:S01]  /*1f20*/  FADD.FTZ R85, R3, R2 ;  /* 0x0000000203557221 */ /* 0x008fe20000010000 */
[----:B-1----:R-:W-:Y:S02]  /*1f30*/  FMUL.FTZ R123, R84, R123 ;  /* 0x0000007b547b7220 */ /* 0x002fe40000410000 */
[----:B------:R-:W-:-:S03]  /*1f40*/  FMUL.FTZ R92, R127, R92 ;  /* 0x0000005c7f5c7220 */ /* 0x000fc60000410000 */
[----:B------:R-:W1:Y:S01]  /*1f50*/  SHFL.IDX PT, R130, R123, RZ, 0x1f ;  /* 0x00001fff7b827589 */ /* 0x000e6200000e0000 */
[----:B------:R-:W-:Y:S02]  /*1f60*/  FFMA.FTZ R86, R84, R92, R85 ;  /* 0x0000005c54567223 */ /* 0x000fe40000010055 */
[----:B------:R-:W2:Y:S03]  /*1f70*/  @!P0 LDC.64 R84, c[0x0][0x3a0] ;  /* 0x0000e800ff548b82 */ /* 0x000ea60000000a00 */
[----:B------:R3:W0:Y:S01]  /*1f80*/  SHFL.IDX PT, R3, R86, RZ, 0x1f ;  /* 0x00001fff56037589 */ /* 0x00062200000e0000 */
[--C-:B-1----:R-:W-:Y:S01]  /*1f90*/  FADD.FTZ R106, R181, -R130.reuse ;  /* 0x80000082b56a7221 */ /* 0x102fe20000010000 */
[--C-:B------:R-:W-:Y:S01]  /*1fa0*/  FADD.FTZ R206, R87, -R130.reuse ;  /* 0x8000008257ce7221 */ /* 0x100fe20000010000 */
[----:B------:R-:W-:Y:S02]  /*1fb0*/  FADD.FTZ R94, R167, -R130 ;  /* 0x80000082a75e7221 */ /* 0x000fe40000010000 */
[----:B---3--:R-:W1:Y:S01]  /*1fc0*/  LDC.64 R86, c[0x0][0x398] ;  /* 0x0000e600ff567b82 */ /* 0x008e620000000a00 */
[----:B--2---:R-:W-:-:S04]  /*1fd0*/  @!P0 IMAD.WIDE R84, R91, 0x4, R84 ;  /* 0x000000045b548825 */ /* 0x004fc800078e0254 */
[----:B------:R-:W-:Y:S01]  /*1fe0*/  FADD.FTZ R96, R169, -R130 ;  /* 0x80000082a9607221 */ /* 0x000fe20000010000 */
[----:B0-----:R-:W-:Y:S01]  /*1ff0*/  FFMA.FTZ R200, R3, 9.7656251455191522837e-05, R200 ;  /* 0x38cccccd03c87823 */ /* 0x001fe200000100c8 */
[--C-:B------:R-:W-:Y:S01]  /*2000*/  FADD.FTZ R92, R165, -R130.reuse ;  /* 0x80000082a55c7221 */ /* 0x100fe20000010000 */
[--C-:B------:R-:W-:Y:S01]  /*2010*/  FADD.FTZ R98, R171, -R130.reuse ;  /* 0x80000082ab627221 */ /* 0x100fe20000010000 */
[--C-:B------:R-:W-:Y:S01]  /*2020*/  FADD.FTZ R100, R173, -R130.reuse ;  /* 0x80000082ad647221 */ /* 0x100fe20000010000 */
[----:B------:R-:W0:Y:S01]  /*2030*/  MUFU.RSQ R181, R200 ;  /* 0x000000c800b57308 */ /* 0x000e220000001400 */
[----:B------:R-:W2:Y:S01]  /*2040*/  @!P0 LDC.64 R2, c[0x0][0x3a8] ;  /* 0x0000ea00ff028b82 */ /* 0x000ea20000000a00 */
        /* <DEDUP_REMOVED lines=75> */
[----:B------:R0:W-:Y:S01]  /*2500*/  @!P0 STG.E desc[UR6][R84.64], R130 ;  /* 0x0000008254008986 */ /* 0x0001e2000c101906 */
        /* <DEDUP_REMOVED lines=13> */
[----:B------:R-:W-:Y:S01]  /*25e0*/  FMUL.FTZ R120, R181, R120 ;  /* 0x00000078b5787220 */ /* 0x000fe20000410000 */
[----:B--2---:R-:W-:-:S04]  /*25f0*/  @!P0 IMAD.WIDE R2, R91, 0x4, R2 ;  /* 0x000000045b028825 */ /* 0x004fc800078e0202 */
        /* <DEDUP_REMOVED lines=33> */
[----:B------:R0:W-:Y:S01]  /*2810*/  @!P0 STG.E desc[UR6][R2.64], R181 ;  /* 0x000000b502008986 */ /* 0x0001e2000c101906 */
        /* <DEDUP_REMOVED lines=17> */
[----:B0-----:R-:W0:Y:S01]  /*2930*/  LDC.64 R2, c[0x0][0x380] ;  /* 0x0000e000ff027b82 */ /* 0x001e220000000a00 */
        /* <DEDUP_REMOVED lines=46> */
[----:B-1----:R-:W-:Y:S01]  /*2c20*/  IMAD.WIDE.U32 R84, R109, 0x10, R86 ;  /* 0x000000106d547825 */ /* 0x002fe200078e0056 */
[----:B------:R-:W-:-:S03]  /*2c30*/  PRMT R122, R122, 0x5410, R123 ;  /* 0x000054107a7a7816 */ /* 0x000fc6000000007b */
        /* <DEDUP_REMOVED lines=8> */
[C---:B------:R-:W-:Y:S01]  /*2cc0*/  FMUL.FTZ R202, R181.reuse, R202 ;  /* 0x000000cab5ca7220 */ /* 0x040fe20000410000 */
[C---:B------:R-:W-:Y:S01]  /*2cd0*/  FMUL.FTZ R204, R181.reuse, R204 ;  /* 0x000000ccb5cc7220 */ /* 0x040fe20000410000 */
[----:B------:R-:W-:Y:S01]  /*2ce0*/  FMUL.FTZ R206, R181, R206 ;  /* 0x000000ceb5ce7220 */ /* 0x000fe20000410000 */
[----:B------:R-:W-:Y:S01]  /*2cf0*/  IMAD.WIDE.U32 R108, R93, 0x10, R86 ;  /* 0x000000105d6c7825 */ /* 0x000fe200078e0056 */
[----:B------:R-:W-:-:S03]  /*2d00*/  F2FP.BF16.F32.PACK_AB R148, RZ, R148 ;  /* 0x00000094ff94723e */ /* 0x000fc600000010ff */
[----:B-----5:R-:W-:Y:S01]  /*2d10*/  HFMA2.BF16_V2 R93, R41, R94, R81 ;  /* 0x0000005e295d7231 */ /* 0x020fe20000200051 */
[----:B------:R-:W-:Y:S01]  /*2d20*/  F2FP.BF16.F32.PACK_AB R150, RZ, R150 ;  /* 0x00000096ff96723e */ /* 0x000fe200000010ff */
[----:B------:R-:W-:Y:S01]  /*2d30*/  IMAD.WIDE.U32 R106, R107, 0x10, R86 ;  /* 0x000000106b6a7825 */ /* 0x000fe200078e0056 */
[----:B------:R-:W-:-:S03]  /*2d40*/  F2FP.BF16.F32.PACK_AB R152, RZ, R152 ;  /* 0x00000098ff98723e */ /* 0x000fc600000010ff */
[----:B------:R-:W-:Y:S01]  /*2d50*/  HFMA2.BF16_V2 R94, R42, R113, R82 ;  /* 0x000000712a5e7231 */ /* 0x000fe20000200052 */
        /* <DEDUP_REMOVED lines=44> */
[----:B------:R-:W-:Y:S01]  /*3020*/  STG.E.128 desc[UR6][R84.64+0x800], R112 ;  /* 0x0008007054007986 */ /* 0x000fe2000c101d06 */
[----:B------:R-:W-:Y:S02]  /*3030*/  F2FP.BF16.F32.PACK_AB R177, RZ, R177 ;  /* 0x000000b1ffb1723e */ /* 0x000fe400000010ff */
[----:B------:R-:W-:Y:S01]  /*3040*/  F2FP.BF16.F32.PACK_AB R178, RZ, R178 ;  /* 0x000000b2ffb2723e */ /* 0x000fe200000010ff */
[----:B------:R-:W-:Y:S01]  /*3050*/  STG.E.128 desc[UR6][R106.64], R116 ;  /* 0x000000746a007986 */ /* 0x000fe2000c101d06 */
[----:B------:R-:W-:Y:S02]  /*3060*/  F2FP.BF16.F32.PACK_AB R179, RZ, R179 ;  /* 0x000000b3ffb3723e */ /* 0x000fe400000010ff */
[----:B------:R-:W-:Y:S01]  /*3070*/  F2FP.BF16.F32.PACK_AB R159, RZ, R159 ;  /* 0x0000009fff9f723e */ /* 0x000fe200000010ff */
[----:B------:R2:W-:Y:S01]  /*3080*/  STG.E.128 desc[UR6][R104.64], R120 ;  /* 0x0000007868007986 */ /* 0x0005e2000c101d06 */
        /* <DEDUP_REMOVED lines=71> */
[----:B0-----:R-:W-:Y:S01]  /*3500*/  IADD3 R91, PT, PT, R91, R2, RZ ;  /* 0x000000025b5b7210 */ /* 0x001fe20007ffe0ff */
[----:B------:R-:W-:Y:S01]  /*3510*/  HFMA2.BF16_V2 R123, R7, R204, R47 ;  /* 0x000000cc077b7231 */ /* 0x000fe2000020002f */
[----:B------:R3:W-:Y:S02]  /*3520*/  STG.E.128 desc[UR6][R98.64], R104 ;  /* 0x0000006862007986 */ /* 0x0007e4000c101d06 */
[----:B------:R-:W-:-:S02]  /*3530*/  ISETP.GE.AND P0, PT, R91, R3, PT ;  /* 0x000000035b00720c */ /* 0x000fc40003f06270 */
[----:B------:R3:W-:Y:S04]  /*3540*/  STG.E.128 desc[UR6][R96.64], R112 ;  /* 0x0000007060007986 */ /* 0x0007e8000c101d06 */
[----:B------:R3:W-:Y:S04]  /*3550*/  STG.E.128 desc[UR6][R108.64], R116 ;  /* 0x000000746c007986 */ /* 0x0007e8000c101d06 */
[----:B------:R3:W-:Y:S03]  /*3560*/  STG.E.128 desc[UR6][R86.64], R120 ;  /* 0x0000007856007986 */ /* 0x0007e6000c101d06 */
[----:B------:R-:W-:Y:S05]  /*3570*/  @!P0 BRA `(.L_x_490) ;  /* 0xffffffcc00308947 */ /* 0x000fea000383ffff */
[----:B------:R-:W-:Y:S05]  /*3580*/  EXIT ;  /* 0x000000000000794d */ /* 0x000fea0003800000 */
.L_x_491:
        /* <DEDUP_REMOVED lines=15> */
.L_x_1068:


//--------------------- .text._ZN10layer_norm13ln_fwd_kernelINS_13Kernel_traitsI6__halffS2_fjLj10240ELj1ELj1ELj4ELj16ENS_18Kernel_traits_baseILj10240ES2_fS2_fjLj128EEEEEEEvNS_9FwdParamsE --------------------------
	.section	.text._ZN10layer_norm13ln_fwd_kernelINS_13Kernel_traitsI6__halffS2_fjLj10240ELj1ELj1ELj4ELj16ENS_18Kernel_traits_baseILj10240ES2_fS2_fjLj128EEEEEEEvNS_9FwdParamsE,"ax",@progbits
	.align	128
        .global         _ZN10layer_norm13ln_fwd_kernelINS_13Kernel_traitsI6__halffS2_fjLj10240ELj1ELj1ELj4ELj16ENS_18Kernel_traits_baseILj10240ES2_fS2_fjLj128EEEEEEEvNS_9FwdParamsE
        .type           _ZN10layer_norm13ln_fwd_kernelINS_13Kernel_traitsI6__halffS2_fjLj10240ELj1ELj1ELj4ELj16ENS_18Kernel_traits_baseILj10240ES2_fS2_fjLj128EEEEEEEvNS_9FwdParamsE,@function
        .size           _ZN10layer_norm13ln_fwd_kernelINS_13Kernel_traitsI6__halffS2_fjLj10240ELj1ELj1ELj4ELj16ENS_18Kernel_traits_baseILj10240ES2_fS2_fjLj128EEEEEEEvNS_9FwdParamsE,(.L_x_1069 - _ZN10layer_norm13ln_fwd_kernelINS_13Kernel_traitsI6__halffS2_fjLj10240ELj1ELj1ELj4ELj16ENS_18Kernel_traits_baseILj10240ES2_fS2_fjLj128EEEEEEEvNS_9FwdParamsE)
        .other          _ZN10layer_norm13ln_fwd_kernelINS_13Kernel_traitsI6__halffS2_fjLj10240ELj1ELj1ELj4ELj16ENS_18Kernel_traits_baseILj10240ES2_fS2_fjLj128EEEEEEEvNS_9FwdParamsE,@"STO_CUDA_ENTRY STV_DEFAULT"
_ZN10layer_norm13ln_fwd_kernelINS_13Kernel_traitsI6__halffS2_fjLj10240ELj1ELj1ELj4ELj16ENS_18Kernel_traits_baseILj10240ES2_fS2_fjLj128EEEEEEEvNS_9FwdParamsE:
.text._ZN10layer_norm13ln_fwd_kernelINS_13Kernel_traitsI6__halffS2_fjLj10240ELj1ELj1ELj4ELj16ENS_18Kernel_traits_baseILj10240ES2_fS2_fjLj128EEEEEEEvNS_9FwdParamsE:
        /* <DEDUP_REMOVED lines=205> */
.L_x_496:
        /* <DEDUP_REMOVED lines=329> */
.L_x_493:
[----:B------:R-:W-:Y:S05]  /*2160*/  BSYNC.RECONVERGENT B0 ;  /* 0x0000000000007941 */ /* 0x000fea0003800200 */
.L_x_492:
        /* <DEDUP_REMOVED lines=15> */
.L_x_495:
[----:B------:R-:W-:Y:S05]  /*2260*/  BSYNC.RECONVERGENT B0 ;  /* 0x0000000000007941 */ /* 0x000fea0003800200 */
.L_x_494:
        /* <DEDUP_REMOVED lines=180> */
[----:B------:R-:W-:Y:S01]  /*2db0*/  SHF.R.U32.HI R242, RZ, 0x10, R189 ;  /* 0x00000010fff27819 */ /* 0x000fe200000116bd */
[----:B------:R-:W-:Y:S01]  /*2dc0*/  FMUL.FTZ R73, R71, R73 ;  /* 0x0000004947497220 */ /* 0x000fe20000410000 */
[----:B------:R-:W-:Y:S01]  /*2dd0*/  SHF.R.U32.HI R241, RZ, 0x10, R187 ;  /* 0x00000010fff17819 */ /* 0x000fe200000116bb */
[----:B------:R-:W-:Y:S01]  /*2de0*/  FADD.FTZ R47, R47, -R202 ;  /* 0x800000ca2f2f7221 */ /* 0x000fe20000010000 */
[----:B------:R-:W-:Y:S01]  /*2df0*/  F2FP.F16.F32.PACK_AB R93, RZ, R93 ;  /* 0x0000005dff5d723e */ /* 0x000fe200000000ff */
[----:B------:R-:W-:Y:S01]  /*2e00*/  FMUL.FTZ R103, R71, R87 ;  /* 0x0000005747677220 */ /* 0x000fe20000410000 */
[----:B------:R-:W-:Y:S01]  /*2e10*/  F2FP.F16.F32.PACK_AB R41, RZ, R41 ;  /* 0x00000029ff29723e */ /* 0x000fe200000000ff */
[----:B------:R-:W-:Y:S01]  /*2e20*/  HFMA2 R55, R242.H0_H0, R55.H0_H0, R241.H0_H0 ;  /* 0x20000037f2377231 */ /* 0x000fe200000408f1 */
[----:B------:R-:W-:Y:S01]  /*2e30*/  PRMT R242, R198, 0x7610, R8 ;  /* 0x00007610c6f27816 */ /* 0x000fe20000000008 */
[----:B------:R-:W-:Y:S01]  /*2e40*/  FADD.FTZ R77, R77, -R202 ;  /* 0x800000ca4d4d7221 */ /* 0x000fe20000010000 */
[----:B------:R-:W-:Y:S01]  /*2e50*/  PRMT R93, R93, 0x5410, R41 ;  /* 0x000054105d5d7816 */ /* 0x000fe20000000029 */
[C---:B------:R-:W-:Y:S01]  /*2e60*/  FMUL.FTZ R87, R71.reuse, R88 ;  /* 0x0000005847577220 */ /* 0x040fe20000410000 */
[----:B------:R-:W-:Y:S01]  /*2e70*/  PRMT R41, R200, 0x7610, R6 ;  /* 0x00007610c8297816 */ /* 0x000fe20000000006 */
        /* <DEDUP_REMOVED lines=8> */
[--C-:B------:R-:W-:Y:S01]  /*2f00*/  FADD.FTZ R116, R116, -R202.reuse ;  /* 0x800000ca74747221 */ /* 0x100fe20000010000 */
[----:B------:R-:W-:Y:S01]  /*2f10*/  F2FP.F16.F32.PACK_AB R62, RZ, R61 ;  /* 0x0000003dff3e723e */ /* 0x000fe200000000ff */
[----:B------:R-:W-:Y:S01]  /*2f20*/  HFMA2 R49, R9, R44, R11 ;  /* 0x0000002c09317231 */ /* 0x000fe2000000000b */
[----:B------:R-:W-:Y:S01]  /*2f30*/  F2FP.F16.F32.PACK_AB R61, RZ, R97 ;  /* 0x00000061ff3d723e */ /* 0x000fe200000000ff */
[----:B------:R-:W-:Y:S01]  /*2f40*/  FMUL.FTZ R97, R71, R70 ;  /* 0x0000004647617220 */ /* 0x000fe20000410000 */
[----:B------:R-:W-:Y:S01]  /*2f50*/  HFMA2 R44, R13, R41, R15 ;  /* 0x000000290d2c7231 */ /* 0x000fe2000000000f */
[----:B------:R-:W-:Y:S01]  /*2f60*/  PRMT R54, R54, 0x5410, R53 ;  /* 0x0000541036367816 */ /* 0x000fe20000000035 */
[--C-:B------:R-:W-:Y:S01]  /*2f70*/  FADD.FTZ R40, R117, -R202.reuse ;  /* 0x800000ca75287221 */ /* 0x100fe20000010000 */
[----:B------:R-:W-:Y:S01]  /*2f80*/  F2FP.F16.F32.PACK_AB R56, RZ, R56 ;  /* 0x00000038ff38723e */ /* 0x000fe200000000ff */
[--C-:B------:R-:W-:Y:S01]  /*2f90*/  FADD.FTZ R76, R76, -R202.reuse ;  /* 0x800000ca4c4c7221 */ /* 0x100fe20000010000 */
[----:B------:R-:W-:Y:S01]  /*2fa0*/  SHF.R.U64 R41, R184, 0x10, R185 ;  /* 0x00000010b8297819 */ /* 0x000fe200000012b9 */
[C---:B------:R-:W-:Y:S01]  /*2fb0*/  FMUL.FTZ R47, R71.reuse, R47 ;  /* 0x0000002f472f7220 */ /* 0x040fe20000410000 */
[----:B------:R-:W-:Y:S01]  /*2fc0*/  SHF.R.U64 R53, R182, 0x10, R183 ;  /* 0x00000010b6357819 */ /* 0x000fe200000012b7 */
[----:B------:R-:W-:Y:S01]  /*2fd0*/  FADD.FTZ R80, R80, -R202 ;  /* 0x800000ca50507221 */ /* 0x000fe20000010000 */
[----:B------:R-:W-:Y:S01]  /*2fe0*/  F2FP.F16.F32.PACK_AB R70, RZ, R68 ;  /* 0x00000044ff46723e */ /* 0x000fe200000000ff */
[C---:B------:R-:W-:Y:S01]  /*2ff0*/  FMUL.FTZ R77, R71.reuse, R77 ;  /* 0x0000004d474d7220 */ /* 0x040fe20000410000 */
[----:B------:R-:W-:Y:S01]  /*3000*/  F2FP.F16.F32.PACK_AB R68, RZ, R97 ;  /* 0x00000061ff44723e */ /* 0x000fe200000000ff */
[----:B------:R-:W-:Y:S01]  /*3010*/  FMUL.FTZ R97, R71, R75 ;  /* 0x0000004b47617220 */ /* 0x000fe20000410000 */
[----:B------:R-:W-:Y:S01]  /*3020*/  PRMT R50, R56, 0x5410, R60 ;  /* 0x0000541038327816 */ /* 0x000fe2000000003c */
[--C-:B------:R-:W-:Y:S01]  /*3030*/  FADD.FTZ R65, R65, -R202.reuse ;  /* 0x800000ca41417221 */ /* 0x100fe20000010000 */
[----:B------:R-:W-:Y:S01]  /*3040*/  PRMT R41, R184, 0x5410, R41 ;  /* 0x00005410b8297816 */ /* 0x000fe20000000029 */
[----:B------:R-:W-:Y:S01]  /*3050*/  HFMA2 R43, R201.H0_H0, R43.H0_H0, R199.H0_H0 ;  /* 0x2000002bc92b7231 */ /* 0x000fe200000408c7 */
[----:B------:R-:W-:Y:S01]  /*3060*/  PRMT R42, R182, 0x5410, R53 ;  /* 0x00005410b62a7816 */ /* 0x000fe20000000035 */
[--C-:B------:R-:W-:Y:S01]  /*3070*/  FADD.FTZ R81, R81, -R202.reuse ;  /* 0x800000ca51517221 */ /* 0x100fe20000010000 */
[----:B------:R-:W-:Y:S01]  /*3080*/  F2FP.F16.F32.PACK_AB R75, RZ, R95 ;  /* 0x0000005fff4b723e */ /* 0x000fe200000000ff */
[----:B------:R-:W-:Y:S01]  /*3090*/  FMUL.FTZ R116, R71, R116 ;  /* 0x0000007447747220 */ /* 0x000fe20000410000 */
[----:B------:R-:W-:Y:S01]  /*30a0*/  PRMT R9, R93, 0x7632, R9 ;  /* 0x000076325d097816 */ /* 0x000fe20000000009 */
[----:B------:R-:W-:Y:S01]  /*30b0*/  HFMA2 R41, R41, R50, R42 ;  /* 0x0000003229297231 */ /* 0x000fe2000000002a */
        /* <DEDUP_REMOVED lines=9> */
[----:B------:R-:W-:Y:S01]  /*3150*/  FMUL.FTZ R65, R71, R65 ;  /* 0x0000004147417220 */ /* 0x000fe20000410000 */
[----:B------:R-:W-:Y:S01]  /*3160*/  LOP3.LUT R42, R9, 0xffff, RZ, 0xc0, !PT ;  /* 0x0000ffff092a7812 */ /* 0x000fe200078ec0ff */
[----:B------:R-:W-:Y:S01]  /*3170*/  HFMA2 R56, R17, R54, R18 ;  /* 0x0000003611387231 */ /* 0x000fe20000000012 */
[----:B------:R-:W-:Y:S01]  /*3180*/  F2FP.F16.F32.PACK_AB R46, RZ, R99 ;  /* 0x00000063ff2e723e */ /* 0x000fe200000000ff */
[----:B------:R-:W-:Y:S01]  /*3190*/  FMUL.FTZ R99, R71, R80 ;  /* 0x0000005047637220 */ /* 0x000fe20000410000 */
[----:B------:R-:W-:Y:S01]  /*31a0*/  F2FP.F16.F32.PACK_AB R47, RZ, R47 ;  /* 0x0000002fff2f723e */ /* 0x000fe200000000ff */
[--C-:B------:R-:W-:Y:S01]  /*31b0*/  FADD.FTZ R85, R85, -R202.reuse ;  /* 0x800000ca55557221 */ /* 0x100fe20000010000 */
[----:B------:R-:W-:Y:S01]  /*31c0*/  PRMT R9, R49, 0x7632, R9 ;  /* 0x0000763231097816 */ /* 0x000fe20000000009 */
[----:B------:R-:W-:Y:S01]  /*31d0*/  FMUL.FTZ R81, R71, R81 ;  /* 0x0000005147517220 */ /* 0x000fe20000410000 */
[----:B------:R-:W-:Y:S01]  /*31e0*/  F2FP.F16.F32.PACK_AB R79, RZ, R77 ;  /* 0x0000004dff4f723e */ /* 0x000fe200000000ff */
[--C-:B------:R-:W-:Y:S01]  /*31f0*/  FADD.FTZ R58, R58, -R202.reuse ;  /* 0x800000ca3a3a7221 */ /* 0x100fe20000010000 */
[--C-:B------:R-:W-:Y:S01]  /*3200*/  PRMT R87, R87, 0x5410, R89.reuse ;  /* 0x0000541057577816 */ /* 0x100fe20000000059 */
[----:B------:R-:W-:Y:S01]  /*3210*/  FADD.FTZ R82, R82, -R202 ;  /* 0x800000ca52527221 */ /* 0x000fe20000010000 */
[----:B------:R-:W-:Y:S01]  /*3220*/  F2FP.F16.F32.PACK_AB R77, RZ, R97 ;  /* 0x00000061ff4d723e */ /* 0x000fe200000000ff */
[----:B------:R-:W-:Y:S01]  /*3230*/  FMUL.FTZ R97, R71, R83 ;  /* 0x0000005347617220 */ /* 0x000fe20000410000 */
[----:B------:R-:W-:Y:S01]  /*3240*/  PRMT R89, R43, 0x7610, R89 ;  /* 0x000076102b597816 */ /* 0x000fe20000000059 */
[----:B------:R-:W-:Y:S01]  /*3250*/  IMAD.WIDE.U32 R42, R42, 0x10000, RZ ;  /* 0x000100002a2a7825 */ /* 0x000fe200078e00ff */
[----:B------:R-:W-:-:S03]  /*3260*/  F2FP.F16.F32.PACK_AB R116, RZ, R116 ;  /* 0x00000074ff74723e */ /* 0x000fc600000000ff */
[--C-:B------:R-:W-:Y:S01]  /*3270*/  FADD.FTZ R91, R91, -R202.reuse ;  /* 0x800000ca5b5b7221 */ /* 0x100fe20000010000 */
[----:B------:R-:W-:Y:S01]  /*3280*/  F2FP.F16.F32.PACK_AB R40, RZ, R40 ;  /* 0x00000028ff28723e */ /* 0x000fe200000000ff */
[----:B------:R-:W-:Y:S01]  /*3290*/  HFMA2 R48, R197.H0_H0, R48.H0_H0, R195.H0_H0 ;  /* 0x20000030c5307231 */ /* 0x000fe200000408c3 */
[----:B------:R-:W-:Y:S01]  /*32a0*/  F2FP.F16.F32.PACK_AB R80, RZ, R76 ;  /* 0x0000004cff50723e */ /* 0x000fe200000000ff */
[--C-:B------:R-:W-:Y:S01]  /*32b0*/  FADD.FTZ R84, R84, -R202.reuse ;  /* 0x800000ca54547221 */ /* 0x100fe20000010000 */
[----:B------:R-:W-:Y:S01]  /*32c0*/  LOP3.LUT R53, R9, 0xffff, RZ, 0xc0, !PT ;  /* 0x0000ffff09357812 */ /* 0x000fe200078ec0ff */
[----:B------:R-:W-:Y:S01]  /*32d0*/  FADD.FTZ R92, R92, -R202 ;  /* 0x800000ca5c5c7221 */ /* 0x000fe20000010000 */
[----:B------:R-:W-:Y:S01]  /*32e0*/  F2FP.F16.F32.PACK_AB R76, RZ, R99 ;  /* 0x00000063ff4c723e */ /* 0x000fe200000000ff */
[----:B------:R-:W-:Y:S01]  /*32f0*/  HFMA2 R47, R10.H1_H1, R47.H0_H0, R12.H1_H1 ;  /* 0x2000002f0a2f7231 */ /* 0x000fe20000060c0c */
[----:B------:R-:W-:Y:S01]  /*3300*/  F2FP.F16.F32.PACK_AB R65, RZ, R65 ;  /* 0x00000041ff41723e */ /* 0x000fe200000000ff */
[C---:B------:R-:W-:Y:S01]  /*3310*/  FMUL.FTZ R99, R71.reuse, R85 ;  /* 0x0000005547637220 */ /* 0x040fe20000410000 */
[----:B------:R-:W-:Y:S01]  /*3320*/  PRMT R10, R44, 0x7632, R10 ;  /* 0x000076322c0a7816 */ /* 0x000fe2000000000a */
[C---:B------:R-:W-:Y:S01]  /*3330*/  FMUL.FTZ R58, R71.reuse, R58 ;  /* 0x0000003a473a7220 */ /* 0x040fe20000410000 */
[----:B------:R-:W-:Y:S01]  /*3340*/  PRMT R11, R56, 0x7632, R11 ;  /* 0x00007632380b7816 */ /* 0x000fe2000000000b */
[----:B------:R-:W-:Y:S01]  /*3350*/  FADD.FTZ R94, R94, -R202 ;  /* 0x800000ca5e5e7221 */ /* 0x000fe20000010000 */
        /* <DEDUP_REMOVED lines=8> */
[----:B------:R-:W-:Y:S01]  /*33e0*/  LOP3.LUT R40, R42, 0xffff, R93, 0xf8, !PT ;  /* 0x0000ffff2a287812 */ /* 0x000fe200078ef85d */
[----:B------:R-:W-:Y:S01]  /*33f0*/  FMUL.FTZ R244, R71, R244 ;  /* 0x000000f447f47220 */ /* 0x000fe20000410000 */
[----:B------:R-:W-:Y:S01]  /*3400*/  LOP3.LUT R89, R43, 0xffff, R89, 0xf8, !PT ;  /* 0x0000ffff2b597812 */ /* 0x000fe200078ef859 */
[----:B------:R-:W-:-:S02]  /*3410*/  HFMA2 R52, R189.H0_H0, R52.H0_H0, R187.H0_H0 ;  /* 0x20000034bd347231 */ /* 0x000fc400000408bb */
[----:B------:R-:W-:Y:S01]  /*3420*/  IMAD.WIDE.U32 R42, R53, 0x10000, RZ ;  /* 0x00010000352a7825 */ /* 0x000fe200078e00ff */
[----:B------:R-:W-:-:S03]  /*3430*/  PRMT R9, R48, 0x7610, R9 ;  /* 0x0000761030097816 */ /* 0x000fc60000000009 */
[----:B------:R-:W-:Y:S01]  /*3440*/  FMUL.FTZ R92, R71, R94 ;  /* 0x0000005e475c7220 */ /* 0x000fe20000410000 */
[----:B------:R-:W-:Y:S01]  /*3450*/  PRMT R61, R61, 0x5410, R65 ;  /* 0x000054103d3d7816 */ /* 0x000fe20000000041 */
[----:B------:R-:W-:Y:S01]  /*3460*/  HFMA2 R50, R20, R59, R22 ;  /* 0x0000003b14327231 */ /* 0x000fe20000000016 */
[----:B------:R-:W-:Y:S01]  /*3470*/  LOP3.LUT R53, R10, 0xffff, RZ, 0xc0, !PT ;  /* 0x0000ffff0a357812 */ /* 0x000fe200078ec0ff */
[----:B------:R-:W-:Y:S01]  /*3480*/  HFMA2 R46, R193.H0_H0, R46.H0_H0, R191.H0_H0 ;  /* 0x2000002ec12e7231 */ /* 0x000fe200000408bf */
[----:B------:R-:W-:Y:S01]  /*3490*/  LOP3.LUT R48, R11, 0xffff, RZ, 0xc0, !PT ;  /* 0x0000ffff0b307812 */ /* 0x000fe200078ec0ff */
[----:B------:R-:W-:Y:S01]  /*34a0*/  HFMA2 R54, R23, R61, R25 ;  /* 0x0000003d17367231 */ /* 0x000fe20000000019 */
[----:B------:R-:W-:Y:S01]  /*34b0*/  F2FP.F16.F32.PACK_AB R58, RZ, R58 ;  /* 0x0000003aff3a723e */ /* 0x000fe200000000ff */
[----:B------:R-:W-:Y:S01]  /*34c0*/  FADD.FTZ R78, R78, -R202 ;  /* 0x800000ca4e4e7221 */ /* 0x000fe20000010000 */
[----:B------:R-:W-:Y:S01]  /*34d0*/  PRMT R10, R41, 0x7632, R10 ;  /* 0x00007632290a7816 */ /* 0x000fe2000000000a */
[----:B------:R-:W-:Y:S01]  /*34e0*/  HFMA2 R64, R181.H0_H0, R64.H0_H0, R179.H0_H0 ;  /* 0x20000040b5407231 */ /* 0x000fe200000408b3 */
[----:B------:R-:W-:Y:S01]  /*34f0*/  F2FP.F16.F32.PACK_AB R83, RZ, R82 ;  /* 0x00000052ff53723e */ /* 0x000fe200000000ff */
[----:B------:R-:W-:Y:S01]  /*3500*/  HFMA2 R58, R185.H0_H0, R58.H0_H0, R183.H0_H0 ;  /* 0x2000003ab93a7231 */ /* 0x000fe200000408b7 */
[----:B------:R-:W-:Y:S01]  /*3510*/  F2FP.F16.F32.PACK_AB R94, RZ, R91 ;  /* 0x0000005bff5e723e */ /* 0x000fe200000000ff */
[----:B------:R-:W-:Y:S01]  /*3520*/  FMUL.FTZ R78, R71, R78 ;  /* 0x0000004e474e7220 */ /* 0x000fe20000410000 */
[----:B------:R-:W-:Y:S01]  /*3530*/  F2FP.F16.F32.PACK_AB R84, RZ, R84 ;  /* 0x00000054ff54723e */ /* 0x000fe200000000ff */
[----:B------:R-:W-:Y:S01]  /*3540*/  HFMA2 R69, R177.H0_H0, R69.H0_H0, R175.H0_H0 ;  /* 0x20000045b1457231 */ /* 0x000fe200000408af */
[----:B------:R-:W-:Y:S01]  /*3550*/  F2FP.F16.F32.PACK_AB R82, RZ, R99 ;  /* 0x00000063ff52723e */ /* 0x000fe200000000ff */
[----:B------:R-:W-:Y:S01]  /*3560*/  HFMA2 R68, R173.H0_H0, R68.H0_H0, R171.H0_H0 ;  /* 0x20000044ad447231 */ /* 0x000fe200000408ab */
[----:B------:R-:W-:Y:S01]  /*3570*/  F2FP.F16.F32.PACK_AB R97, RZ, R97 ;  /* 0x00000061ff61723e */ /* 0x000fe200000000ff */
[--C-:B------:R-:W-:Y:S01]  /*3580*/  FADD.FTZ R74, R74, -R202.reuse ;  /* 0x800000ca4a4a7221 */ /* 0x100fe20000010000 */
[----:B------:R-:W-:Y:S01]  /*3590*/  F2FP.F16.F32.PACK_AB R91, RZ, R244 ;  /* 0x000000f4ff5b723e */ /* 0x000fe200000000ff */
        /* <DEDUP_REMOVED lines=14> */
[----:B------:R-:W-:Y:S01]  /*3680*/  HFMA2 R59, R27, R70, R29 ;  /* 0x000000461b3b7231 */ /* 0x000fe2000000001d */
[----:B------:R-:W-:Y:S01]  /*3690*/  PRMT R10, R50, 0x7632, R10 ;  /* 0x00007632320a7816 */ /* 0x000fe2000000000a */
[----:B------:R-:W-:Y:S01]  /*36a0*/  FADD.FTZ R105, R105, -R202 ;  /* 0x800000ca69697221 */ /* 0x000fe20000010000 */
[----:B------:R-:W-:Y:S01]  /*36b0*/  PRMT R84, R84, 0x5410, R82 ;  /* 0x0000541054547816 */ /* 0x000fe20000000052 */
[----:B------:R-:W-:Y:S01]  /*36c0*/  FMUL.FTZ R86, R71, R86 ;  /* 0x0000005647567220 */ /* 0x000fe20000410000 */
[--C-:B------:R-:W-:Y:S01]  /*36d0*/  PRMT R97, R97, 0x5410, R91.reuse ;  /* 0x0000541061617816 */ /* 0x100fe2000000005b */
[----:B------:R-:W-:Y:S01]  /*36e0*/  HFMA2 R65, R209, R87, R211 ;  /* 0x00000057d1417231 */ /* 0x000fe200000000d3 */
[----:B------:R-:W-:Y:S01]  /*36f0*/  PRMT R91, R46, 0x7610, R91 ;  /* 0x000076102e5b7816 */ /* 0x000fe2000000005b */
[----:B------:R-:W-:Y:S01]  /*3700*/  HFMA2 R66, R205, R84, R207 ;  /* 0x00000054cd427231 */ /* 0x000fe200000000cf */
        /* <DEDUP_REMOVED lines=9> */
[----:B------:R-:W-:Y:S01]  /*37a0*/  HFMA2 R83, R161.H0_H0, R83.H0_H0, R159.H0_H0 ;  /* 0x20000053a1537231 */ /* 0x000fe2000004089f */
[----:B------:R-:W-:Y:S01]  /*37b0*/  PRMT R75, R75, 0x5410, R95 ;  /* 0x000054104b4b7816 */ /* 0x000fe2000000005f */
[----:B------:R-:W-:Y:S01]  /*37c0*/  FMUL.FTZ R98, R71, R98 ;  /* 0x0000006247627220 */ /* 0x000fe20000410000 */
[----:B------:R-:W-:Y:S01]  /*37d0*/  PRMT R9, R58, 0x7610, R9 ;  /* 0x000076103a097816 */ /* 0x000fe20000000009 */
[----:B------:R-:W-:Y:S01]  /*37e0*/  FADD.FTZ R100, R100, -R202 ;  /* 0x800000ca64647221 */ /* 0x000fe20000010000 */
[----:B------:R-:W-:Y:S01]  /*37f0*/  PRMT R80, R80, 0x5410, R79 ;  /* 0x0000541050507816 */ /* 0x000fe2000000004f */
[----:B------:R-:W-:Y:S01]  /*3800*/  HFMA2 R60, R31, R75, R33 ;  /* 0x0000004b1f3c7231 */ /* 0x000fe20000000021 */
[----:B------:R-:W-:Y:S01]  /*3810*/  LOP3.LUT R84, R12, 0xffff, RZ, 0xc0, !PT ;  /* 0x0000ffff0c547812 */ /* 0x000fe200078ec0ff */
[----:B------:R-:W-:Y:S01]  /*3820*/  HFMA2 R75, R213, R97, R215 ;  /* 0x00000061d54b7231 */ /* 0x000fe200000000d7 */
[----:B------:R-:W-:Y:S01]  /*3830*/  LOP3.LUT R91, R53, 0xffff, R91, 0xf8, !PT ;  /* 0x0000ffff355b7812 */ /* 0x000fe200078ef85b */
[----:B------:R-:W-:Y:S01]  /*3840*/  IMAD.WIDE.U32 R52, R52, 0x10000, RZ ;  /* 0x0001000034347825 */ /* 0x000fe200078e00ff */
[----:B------:R-:W-:-:S03]  /*3850*/  LOP3.LUT R49, R49, 0xffff, R9, 0xf8, !PT ;  /* 0x0000ffff31317812 */ /* 0x000fc600078ef809 */
[----:B------:R-:W-:Y:S01]  /*3860*/  HFMA2 R62, R35, R80, R37 ;  /* 0x00000050233e7231 */ /* 0x000fe20000000025 */
        /* <DEDUP_REMOVED lines=9> */
[----:B------:R-:W-:Y:S01]  /*3900*/  HFMA2 R61, R39, R76, R121 ;  /* 0x0000004c273d7231 */ /* 0x000fe20000000079 */
[----:B------:R-:W-:Y:S01]  /*3910*/  LOP3.LUT R41, R10, 0xffff, RZ, 0xc0, !PT ;  /* 0x0000ffff0a297812 */ /* 0x000fe200078ec0ff */
[----:B------:R-:W-:Y:S01]  /*3920*/  FADD.FTZ R90, R90, -R202 ;  /* 0x800000ca5a5a7221 */ /* 0x000fe20000010000 */
[--C-:B------:R-:W-:Y:S01]  /*3930*/  LOP3.LUT R50, R52, 0xffff, R9.reuse, 0xf8, !PT ;  /* 0x0000ffff34327812 */ /* 0x100fe200078ef809 */
[C---:B------:R-:W-:Y:S01]  /*3940*/  FMUL.FTZ R51, R71.reuse, R51 ;  /* 0x0000003347337220 */ /* 0x040fe20000410000 */
[----:B------:R-:W-:Y:S01]  /*3950*/  PRMT R9, R60, 0x7632, R9 ;  /* 0x000076323c097816 */ /* 0x000fe20000000009 */
[----:B------:R-:W-:Y:S01]  /*3960*/  FMUL.FTZ R90, R71, R90 ;  /* 0x0000005a475a7220 */ /* 0x000fe20000410000 */
[----:B------:R-:W-:Y:S01]  /*3970*/  F2FP.F16.F32.PACK_AB R78, RZ, R78 ;  /* 0x0000004eff4e723e */ /* 0x000fe200000000ff */
[----:B------:R-:W-:Y:S01]  /*3980*/  HFMA2 R108, R137.H0_H0, R108.H0_H0, R135.H0_H0 ;  /* 0x2000006c896c7231 */ /* 0x000fe20000040887 */
[----:B------:R-:W-:Y:S01]  /*3990*/  PRMT R11, R64, 0x7610, R11 ;  /* 0x00007610400b7816 */ /* 0x000fe2000000000b */
[----:B------:R-:W-:Y:S01]  /*39a0*/  HFMA2 R45, R7.H1_H1, R45.H0_H0, R6.H0_H0 ;  /* 0x2000002d072d7231 */ /* 0x000fe20000040c06 */
[----:B------:R-:W-:Y:S01]  /*39b0*/  PRMT R10, R62, 0x7632, R10 ;  /* 0x000076323e0a7816 */ /* 0x000fe2000000000a */
[----:B------:R-:W-:Y:S01]  /*39c0*/  HFMA2 R78, R165.H0_H0, R78.H0_H0, R163.H0_H0 ;  /* 0x2000004ea54e7231 */ /* 0x000fe200000408a3 */
        /* <DEDUP_REMOVED lines=11> */
[----:B------:R-:W-:Y:S01]  /*3a80*/  HFMA2 R73, R32.H1_H1, R73.H0_H0, R34.H1_H1 ;  /* 0x2000004920497231 */ /* 0x000fe20000060c22 */
[----:B------:R-:W-:Y:S01]  /*3a90*/  LOP3.LUT R54, R84, 0xffff, R59, 0xf8, !PT ;  /* 0x0000ffff54367812 */ /* 0x000fe200078ef83b */
[----:B------:R-:W-:Y:S01]  /*3aa0*/  IMAD.WIDE.U32 R58, R58, 0x10000, RZ ;  /* 0x000100003a3a7825 */ /* 0x000fe200078e00ff */
[----:B------:R-:W-:-:S03]  /*3ab0*/  PRMT R9, R60, 0x7610, R9 ;  /* 0x000076103c097816 */ /* 0x000fc60000000009 */
[----:B------:R-:W-:Y:S01]  /*3ac0*/  HFMA2 R72, R28.H1_H1, R72.H0_H0, R30.H1_H1 ;  /* 0x200000481c487231 */ /* 0x000fe20000060c1e */
[----:B------:R-:W-:Y:S01]  /*3ad0*/  PRMT R15, R78, 0x7610, R15 ;  /* 0x000076104e0f7816 */ /* 0x000fe2000000000f */
[----:B------:R-:W-:Y:S01]  /*3ae0*/  IMAD.WIDE.U32 R68, R68, 0x10000, RZ ;  /* 0x0001000044447825 */ /* 0x000fe200078e00ff */
[----:B------:R-:W-:-:S03]  /*3af0*/  PRMT R13, R62, 0x7610, R13 ;  /* 0x000076103e0d7816 */ /* 0x000fc6000000000d */
[----:B------:R-:W-:Y:S01]  /*3b00*/  HFMA2 R77, R36.H1_H1, R77.H0_H0, R38.H1_H1 ;  /* 0x2000004d244d7231 */ /* 0x000fe20000060c26 */
[----:B------:R-:W-:Y:S01]  /*3b10*/  LOP3.LUT R41, R10, 0xffff, RZ, 0xc0, !PT ;  /* 0x0000ffff0a297812 */ /* 0x000fe200078ec0ff */
[----:B------:R-:W-:Y:S01]  /*3b20*/  HFMA2 R57, R19.H1_H1, R57.H0_H0, R7.H0_H0 ;  /* 0x2000003913397231 */ /* 0x000fe20000040c07 */
[----:B------:R-:W-:Y:S01]  /*3b30*/  F2FP.F16.F32.PACK_AB R74, RZ, R74 ;  /* 0x0000004aff4a723e */ /* 0x000fe200000000ff */
[----:B------:R-:W-:Y:S01]  /*3b40*/  HFMA2 R81, R120.H1_H1, R81.H0_H0, R204.H1_H1 ;  /* 0x2000005178517231 */ /* 0x000fe20000060ccc */
[----:B------:R-:W-:Y:S01]  /*3b50*/  LOP3.LUT R56, R58, 0xffff, R9, 0xf8, !PT ;  /* 0x0000ffff3a387812 */ /* 0x000fe200078ef809 */
[----:B------:R-:W-:Y:S01]  /*3b60*/  HFMA2 R106, R226.H1_H1, R106.H0_H0, R228.H1_H1 ;  /* 0x2000006ae26a7231 */ /* 0x000fe20000060ce4 */
[----:B------:R-:W-:Y:S01]  /*3b70*/  LOP3.LUT R58, R68, 0xffff, R13, 0xf8, !PT ;  /* 0x0000ffff443a7812 */ /* 0x000fe200078ef80d */
[----:B------:R-:W-:Y:S01]  /*3b80*/  HFMA2 R74, R169.H0_H0, R74.H0_H0, R167.H0_H0 ;  /* 0x2000004aa94a7231 */ /* 0x000fe200000408a7 */
[----:B------:R-:W-:Y:S01]  /*3b90*/  LOP3.LUT R78, R69, 0xffff, R15, 0xf8, !PT ;  /* 0x0000ffff454e7812 */ /* 0x000fe200078ef80f */
[----:B------:R-:W-:Y:S01]  /*3ba0*/  IMAD.WIDE.U32 R68, R41, 0x10000, RZ ;  /* 0x0001000029447825 */ /* 0x000fe200078e00ff */
[----:B------:R-:W-:-:S03]  /*3bb0*/  F2FP.F16.F32.PACK_AB R99, RZ, R99 ;  /* 0x00000063ff63723e */ /* 0x000fc600000000ff */
[--C-:B------:R-:W-:Y:S01]  /*3bc0*/  FADD.FTZ R118, R118, -R202.reuse ;  /* 0x800000ca76767221 */ /* 0x100fe20000010000 */
[----:B------:R-:W-:Y:S01]  /*3bd0*/  F2FP.F16.F32.PACK_AB R101, RZ, R101 ;  /* 0x00000065ff65723e */ /* 0x000fe200000000ff */
[----:B------:R-:W-:Y:S01]  /*3be0*/  HFMA2 R87, R233, R116, R237 ;  /* 0x00000074e9577231 */ /* 0x000fe200000000ed */
[----:B------:R-:W-:Y:S01]  /*3bf0*/  F2FP.F16.F32.PACK_AB R88, RZ, R86 ;  /* 0x00000056ff58723e */ /* 0x000fe200000000ff */
[----:B------:R-:W-:Y:S01]  /*3c00*/  FADD.FTZ R102, R102, -R202 ;  /* 0x800000ca66667221 */ /* 0x000fe20000010000 */
[----:B------:R-:W-:Y:S01]  /*3c10*/  PRMT R9, R66, 0x7632, R9 ;  /* 0x0000763242097816 */ /* 0x000fe20000000009 */
[----:B------:R-:W-:Y:S01]  /*3c20*/  FMUL.FTZ R118, R71, R118 ;  /* 0x0000007647767220 */ /* 0x000fe20000410000 */
[----:B------:R-:W-:Y:S01]  /*3c30*/  PRMT R10, R65, 0x7632, R10 ;  /* 0x00007632410a7816 */ /* 0x000fe2000000000a */
[----:B------:R-:W-:Y:S01]  /*3c40*/  HFMA2 R88, R157.H0_H0, R88.H0_H0, R155.H0_H0 ;  /* 0x200000589d587231 */ /* 0x000fe2000004089b */
[----:B------:R-:W-:Y:S01]  /*3c50*/  PRMT R99, R99, 0x5410, R101 ;  /* 0x0000541063637816 */ /* 0x000fe20000000065 */
[----:B------:R-:W-:Y:S01]  /*3c60*/  FADD.FTZ R119, R119, -R202 ;  /* 0x800000ca77777221 */ /* 0x000fe20000010000 */
[----:B------:R-:W-:Y:S01]  /*3c70*/  F2FP.F16.F32.PACK_AB R104, RZ, R104 ;  /* 0x00000068ff68723e */ /* 0x000fe200000000ff */
[C---:B------:R-:W-:Y:S01]  /*3c80*/  FMUL.FTZ R102, R71.reuse, R102 ;  /* 0x0000006647667220 */ /* 0x040fe20000410000 */
[----:B------:R-:W-:Y:S01]  /*3c90*/  F2FP.F16.F32.PACK_AB R203, RZ, R203 ;  /* 0x000000cbffcb723e */ /* 0x000fe200000000ff */
[----:B------:R-:W-:Y:S01]  /*3ca0*/  HFMA2 R70, R217, R99, R219 ;  /* 0x00000063d9467231 */ /* 0x000fe200000000db */
[----:B------:R-:W-:Y:S01]  /*3cb0*/  LOP3.LUT R60, R68, 0xffff, R61, 0xf8, !PT ;  /* 0x0000ffff443c7812 */ /* 0x000fe200078ef83d */
[----:B------:R-:W-:Y:S01]  /*3cc0*/  FMUL.FTZ R96, R71, R248 ;  /* 0x000000f847607220 */ /* 0x000fe20000410000 */
[--C-:B------:R-:W-:Y:S01]  /*3cd0*/  LOP3.LUT R53, R53, 0xffff, R11.reuse, 0xf8, !PT ;  /* 0x0000ffff35357812 */ /* 0x100fe200078ef80b */
[----:B------:R-:W-:Y:S01]  /*3ce0*/  FMUL.FTZ R252, R71, R252 ;  /* 0x000000fc47fc7220 */ /* 0x000fe20000410000 */
[----:B------:R-:W-:Y:S01]  /*3cf0*/  LOP3.LUT R68, R9, 0xffff, RZ, 0xc0, !PT ;  /* 0x0000ffff09447812 */ /* 0x000fe200078ec0ff */
[----:B------:R-:W-:Y:S01]  /*3d00*/  FMUL.FTZ R119, R71, R119 ;  /* 0x0000007747777220 */ /* 0x000fe20000410000 */
[----:B------:R-:W-:Y:S01]  /*3d10*/  PRMT R11, R74, 0x7610, R11 ;  /* 0x000076104a0b7816 */ /* 0x000fe2000000000b */
[----:B------:R-:W-:Y:S01]  /*3d20*/  HFMA2 R109, R133.H0_H0, R109.H0_H0, R131.H0_H0 ;  /* 0x2000006d856d7231 */ /* 0x000fe20000040883 */
[----:B------:R-:W-:Y:S01]  /*3d30*/  LOP3.LUT R84, R10, 0xffff, RZ, 0xc0, !PT ;  /* 0x0000ffff0a547812 */ /* 0x000fe200078ec0ff */
[----:B------:R-:W-:Y:S01]  /*3d40*/  HFMA2 R94, R210.H1_H1, R94.H0_H0, R212.H1_H1 ;  /* 0x2000005ed25e7231 */ /* 0x000fe20000060cd4 */
[----:B------:R-:W-:Y:S01]  /*3d50*/  PRMT R10, R75, 0x7632, R10 ;  /* 0x000076324b0a7816 */ /* 0x000fe2000000000a */
[----:B------:R-:W-:Y:S01]  /*3d60*/  HFMA2 R113, R127.H0_H0, R113.H0_H0, R123.H0_H0 ;  /* 0x200000717f717231 */ /* 0x000fe2000004087b */
[----:B------:R-:W-:Y:S01]  /*3d70*/  F2FP.F16.F32.PACK_AB R92, RZ, R92 ;  /* 0x0000005cff5c723e */ /* 0x000fe200000000ff */
[----:B------:R-:W-:Y:S01]  /*3d80*/  HFMA2 R115, R230.H1_H1, R115.H0_H0, R232.H1_H1 ;  /* 0x20000073e6737231 */ /* 0x000fe20000060ce8 */
[----:B------:R-:W-:Y:S01]  /*3d90*/  PRMT R104, R104, 0x5410, R203 ;  /* 0x0000541068687816 */ /* 0x000fe200000000cb */
[----:B------:R-:W-:Y:S01]  /*3da0*/  HFMA2 R112, R236.H1_H1, R112.H0_H0, R240.H1_H1 ;  /* 0x20000070ec707231 */ /* 0x000fe20000060cf0 */
[----:B------:R-:W-:Y:S01]  /*3db0*/  LOP3.LUT R61, R69, 0xffff, R83, 0xf8, !PT ;  /* 0x0000ffff453d7812 */ /* 0x000fe200078ef853 */
[----:B------:R-:W-:Y:S01]  /*3dc0*/  IMAD.WIDE.U32 R68, R68, 0x10000, RZ ;  /* 0x0001000044447825 */ /* 0x000fe200078e00ff */
[----:B------:R-:W-:-:S03]  /*3dd0*/  LOP3.LUT R59, R59, 0xffff, R11, 0xf8, !PT ;  /* 0x0000ffff3b3b7812 */ /* 0x000fc600078ef80b */
[----:B------:R-:W-:Y:S01]  /*3de0*/  HFMA2 R92, R149.H0_H0, R92.H0_H0, R147.H0_H0 ;  /* 0x2000005c955c7231 */ /* 0x000fe20000040893 */
[----:B------:R-:W-:Y:S01]  /*3df0*/  F2FP.F16.F32.PACK_AB R98, RZ, R98 ;  /* 0x00000062ff62723e */ /* 0x000fe200000000ff */
[----:B------:R-:W-:Y:S01]  /*3e00*/  HFMA2 R76, R225, R104, R227 ;  /* 0x00000068e14c7231 */ /* 0x000fe200000000e3 */
[----:B------:R-:W-:Y:S02]  /*3e10*/  PRMT R11, R88, 0x7610, R11 ;  /* 0x00007610580b7816 */ /* 0x000fe4000000000b */
[----:B------:R-:W-:Y:S01]  /*3e20*/  PRMT R9, R66, 0x7610, R9 ;  /* 0x0000761042097816 */ /* 0x000fe20000000009 */
[----:B------:R-:W-:Y:S01]  /*3e30*/  HFMA2 R98, R145.H0_H0, R98.H0_H0, R143.H0_H0 ;  /* 0x2000006291627231 */ /* 0x000fe2000004088f */
[----:B------:R-:W-:Y:S02]  /*3e40*/  LOP3.LUT R41, R10, 0xffff, RZ, 0xc0, !PT ;  /* 0x0000ffff0a297812 */ /* 0x000fe400078ec0ff */
[----:B------:R-:W-:Y:S02]  /*3e50*/  PRMT R10, R70, 0x7632, R10 ;  /* 0x00007632460a7816 */ /* 0x000fe4000000000a */
[----:B------:R-:W-:-:S02]  /*3e60*/  PRMT R110, R110, 0x5410, R107 ;  /* 0x000054106e6e7816 */ /* 0x000fc4000000006b */
[----:B------:R-:W-:Y:S02]  /*3e70*/  PRMT R13, R65, 0x7610, R13 ;  /* 0x00007610410d7816 */ /* 0x000fe4000000000d */
[----:B------:R-:W-:Y:S01]  /*3e80*/  LOP3.LUT R62, R68, 0xffff, R9, 0xf8, !PT ;  /* 0x0000ffff443e7812 */ /* 0x000fe200078ef809 */
[----:B------:R-:W-:Y:S01]  /*3e90*/  HFMA2 R82, R229, R110, R231 ;  /* 0x0000006ee5527231 */ /* 0x000fe200000000e7 */
[----:B------:R-:W-:Y:S01]  /*3ea0*/  LOP3.LUT R65, R69, 0xffff, R11, 0xf8, !PT ;  /* 0x0000ffff45417812 */ /* 0x000fe200078ef80b */
[----:B------:R-:W-:Y:S01]  /*3eb0*/  IMAD.WIDE.U32 R68, R41, 0x10000, RZ ;  /* 0x0001000029447825 */ /* 0x000fe200078e00ff */
[----:B------:R-:W-:Y:S02]  /*3ec0*/  F2FP.F16.F32.PACK_AB R100, RZ, R100 ;  /* 0x00000064ff64723e */ /* 0x000fe400000000ff */
[----:B------:R-:W-:Y:S02]  /*3ed0*/  F2FP.F16.F32.PACK_AB R117, RZ, R117 ;  /* 0x00000075ff75723e */ /* 0x000fe400000000ff */
[----:B------:R-:W-:-:S02]  /*3ee0*/  LOP3.LUT R74, R10, 0xffff, RZ, 0xc0, !PT ;  /* 0x0000ffff0a4a7812 */ /* 0x000fc400078ec0ff */
[----:B------:R-:W-:Y:S02]  /*3ef0*/  PRMT R9, R92, 0x7610, R9 ;  /* 0x000076105c097816 */ /* 0x000fe40000000009 */
[----:B------:R-:W-:Y:S02]  /*3f00*/  PRMT R10, R76, 0x7632, R10 ;  /* 0x000076324c0a7816 */ /* 0x000fe4000000000a */
[----:B------:R-:W-:Y:S02]  /*3f10*/  PRMT R100, R100, 0x5410, R117 ;  /* 0x0000541064647816 */ /* 0x000fe40000000075 */
[----:B------:R-:W-:Y:S01]  /*3f20*/  LOP3.LUT R68, R68, 0xffff, R75, 0xf8, !PT ;  /* 0x0000ffff44447812 */ /* 0x000fe200078ef84b */
[----:B------:R-:W-:Y:S01]  /*3f30*/  IMAD.WIDE.U32 R74, R74, 0x10000, RZ ;  /* 0x000100004a4a7825 */ /* 0x000fe200078e00ff */
[----:B------:R-:W-:-:S03]  /*3f40*/  PRMT R11, R98, 0x7610, R11 ;  /* 0x00007610620b7816 */ /* 0x000fc6000000000b */
[----:B------:R-:W-:Y:S01]  /*3f50*/  HFMA2 R79, R221, R100, R223 ;  /* 0x00000064dd4f7231 */ /* 0x000fe200000000df */
[--C-:B------:R-:W-:Y:S02]  /*3f60*/  LOP3.LUT R69, R69, 0xffff, R9.reuse, 0xf8, !PT ;  /* 0x0000ffff45457812 */ /* 0x100fe400078ef809 */
[----:B------:R-:W-:Y:S02]  /*3f70*/  LOP3.LUT R98, R10, 0xffff, RZ, 0xc0, !PT ;  /* 0x0000ffff0a627812 */ /* 0x000fe400078ec0ff */
[----:B------:R-:W-:Y:S02]  /*3f80*/  PRMT R9, R70, 0x7610, R9 ;  /* 0x0000761046097816 */ /* 0x000fe40000000009 */
[----:B------:R-:W-:Y:S01]  /*3f90*/  PRMT R10, R82, 0x7632, R10 ;  /* 0x00007632520a7816 */ /* 0x000fe2000000000a */
[----:B------:R-:W-:Y:S01]  /*3fa0*/  IMAD.WIDE.U32 R98, R98, 0x10000, RZ ;  /* 0x0001000062627825 */ /* 0x000fe200078e00ff */
[----:B------:R-:W-:Y:S02]  /*3fb0*/  F2FP.F16.F32.PACK_AB R51, RZ, R51 ;  /* 0x00000033ff33723e */ /* 0x000fe400000000ff */
[----:B------:R-:W-:Y:S01]  /*3fc0*/  F2FP.F16.F32.PACK_AB R86, RZ, R90 ;  /* 0x0000005aff56723e */ /* 0x000fe200000000ff */
[----:B------:R-:W-:Y:S01]  /*3fd0*/  FMUL.FTZ R90, R71, R246 ;  /* 0x000000f6475a7220 */ /* 0x000fe20000410000 */
[----:B------:R-:W-:Y:S01]  /*3fe0*/  LOP3.LUT R74, R74, 0xffff, R9, 0xf8, !PT ;  /* 0x0000ffff4a4a7812 */ /* 0x000fe200078ef809 */
[----:B------:R-:W-:Y:S01]  /*3ff0*/  HFMA2 R51, R14.H1_H1, R51.H0_H0, R16.H1_H1 ;  /* 0x200000330e337231 */ /* 0x000fe20000060c10 */
[----:B------:R-:W-:Y:S01]  /*4000*/  LOP3.LUT R75, R75, 0xffff, R11, 0xf8, !PT ;  /* 0x0000ffff4b4b7812 */ /* 0x000fe200078ef80b */
[----:B------:R-:W-:Y:S01]  /*4010*/  HFMA2 R86, R153.H0_H0, R86.H0_H0, R151.H0_H0 ;  /* 0x2000005699567231 */ /* 0x000fe20000040897 */
        /* <DEDUP_REMOVED lines=15> */
[----:B------:R-:W-:Y:S02]  /*4110*/  F2FP.F16.F32.PACK_AB R63, RZ, R63 ;  /* 0x0000003fff3f723e */ /* 0x000fe400000000ff */
[----:B------:R-:W-:-:S02]  /*4120*/  F2FP.F16.F32.PACK_AB R67, RZ, R67 ;  /* 0x00000043ff43723e */ /* 0x000fc400000000ff */
[----:B------:R-:W-:Y:S01]  /*4130*/  F2FP.F16.F32.PACK_AB R103, RZ, R103 ;  /* 0x00000067ff67723e */ /* 0x000fe200000000ff */
[----:B------:R-:W-:Y:S01]  /*4140*/  HFMA2 R63, R21.H1_H1, R63.H0_H0, R8.H0_H0 ;  /* 0x2000003f153f7231 */ /* 0x000fe20000040c08 */
[----:B------:R-:W-:Y:S01]  /*4150*/  LOP3.LUT R83, R85, 0xffff, R83, 0xf8, !PT ;  /* 0x0000ffff55537812 */ /* 0x000fe200078ef853 */
[----:B------:R-:W-:Y:S01]  /*4160*/  IMAD.WIDE.U32 R84, R84, 0x10000, RZ ;  /* 0x0001000054547825 */ /* 0x000fe200078e00ff */
[----:B------:R-:W-:-:S03]  /*4170*/  LOP3.LUT R45, R91, R92, RZ, 0xfc, !PT ;  /* 0x0000005c5b2d7212 */ /* 0x000fc600078efcff */
[----:B------:R-:W-:Y:S01]  /*4180*/  HFMA2 R67, R24.H1_H1, R67.H0_H0, R26.H1_H1 ;  /* 0x2000004318437231 */ /* 0x000fe20000060c1a */
[----:B------:R-:W-:Y:S01]  /*4190*/  SHF.L.U32 R104, R47, 0x10, RZ ;  /* 0x000000102f687819 */ /* 0x000fe200000006ff */
[----:B------:R-:W-:Y:S01]  /*41a0*/  HFMA2 R103, R206.H1_H1, R103.H0_H0, R208.H1_H1 ;  /* 0x20000067ce677231 */ /* 0x000fe20000060cd0 */
        /* <DEDUP_REMOVED lines=19> */
[----:B------:R-:W-:Y:S01]  /*42e0*/  HFMA2 R80, R235, R111, R239 ;  /* 0x0000006feb507231 */ /* 0x000fe200000000ef */
        /* <DEDUP_REMOVED lines=9> */
[----:B------:R-:W-:Y:S01]  /*4380*/  F2FP.F16.F32.PACK_AB R118, RZ, R118 ;  /* 0x00000076ff76723e */ /* 0x000fe200000000ff */
[----:B------:R0:W-:Y:S01]  /*4390*/  @!P0 STG.E desc[UR6][R78.64], R202 ;  /* 0x000000ca4e008986 */ /* 0x0001e2000c101906 */
[----:B------:R-:W-:Y:S01]  /*43a0*/  PRMT R11, R80, 0x7610, R11 ;  /* 0x00007610500b7816 */ /* 0x000fe2000000000b */
[----:B-1----:R-:W-:Y:S01]  /*43b0*/  @!P0 IMAD.WIDE R72, R2, 0x4, R72 ;  /* 0x0000000402488825 */ /* 0x002fe200078e0248 */
[----:B------:R-:W-:-:S03]  /*43c0*/  LOP3.LUT R80, R98, 0xffff, R9, 0xf8, !PT ;  /* 0x0000ffff62507812 */ /* 0x000fc600078ef809 */
[----:B------:R-:W-:Y:S01]  /*43d0*/  HFMA2 R118, R129.H0_H0, R118.H0_H0, R125.H0_H0 ;  /* 0x2000007681767231 */ /* 0x000fe2000004087d */
[----:B------:R-:W-:Y:S02]  /*43e0*/  LOP3.LUT R100, R12, 0xffff, RZ, 0xc0, !PT ;  /* 0x0000ffff0c647812 */ /* 0x000fe400078ec0ff */
[----:B------:R-:W-:Y:S01]  /*43f0*/  LOP3.LUT R98, R10, 0xffff, RZ, 0xc0, !PT ;  /* 0x0000ffff0a627812 */ /* 0x000fe200078ec0ff */
[----:B------:R1:W-:Y:S01]  /*4400*/  @!P0 STG.E desc[UR6][R72.64], R71 ;  /* 0x0000004748008986 */ /* 0x0003e2000c101906 */
[----:B------:R-:W-:Y:S01]  /*4410*/  F2FP.F16.F32.PACK_AB R105, RZ, R102 ;  /* 0x00000066ff69723e */ /* 0x000fe200000000ff */
[----:B------:R-:W-:Y:S01]  /*4420*/  IMAD.WIDE.U32 R100, R100, 0x10000, RZ ;  /* 0x0001000064647825 */ /* 0x000fe200078e00ff */
[----:B------:R-:W-:Y:S02]  /*4430*/  F2FP.F16.F32.PACK_AB R90, RZ, R90 ;  /* 0x0000005aff5a723e */ /* 0x000fe400000000ff */
[----:B------:R-:W-:Y:S01]  /*4440*/  F2FP.F16.F32.PACK_AB R96, RZ, R96 ;  /* 0x00000060ff60723e */ /* 0x000fe200000000ff */
[----:B------:R-:W-:Y:S01]  /*4450*/  HFMA2 R105, R141.H0_H0, R105.H0_H0, R139.H0_H0 ;  /* 0x200000698d697231 */ /* 0x000fe2000004088b */
[----:B------:R-:W-:Y:S01]  /*4460*/  F2FP.F16.F32.PACK_AB R102, RZ, R252 ;  /* 0x000000fcff66723e */ /* 0x000fe200000000ff */
[----:B------:R-:W-:Y:S01]  /*4470*/  HFMA2 R90, R214.H1_H1, R90.H0_H0, R216.H1_H1 ;  /* 0x2000005ad65a7231 */ /* 0x000fe20000060cd8 */
[----:B------:R-:W-:Y:S01]  /*4480*/  F2FP.F16.F32.PACK_AB R119, RZ, R119 ;  /* 0x00000077ff77723e */ /* 0x000fe200000000ff */
[----:B------:R-:W-:Y:S01]  /*4490*/  HFMA2 R96, R218.H1_H1, R96.H0_H0, R220.H1_H1 ;  /* 0x20000060da607231 */ /* 0x000fe20000060cdc */
[----:B------:R-:W-:Y:S01]  /*44a0*/  LOP3.LUT R88, R99, 0xffff, R109, 0xf8, !PT ;  /* 0x0000ffff63587812 */ /* 0x000fe200078ef86d */
[----:B------:R-:W-:-:S04]  /*44b0*/  IMAD.WIDE.U32 R98, R98, 0x10000, RZ ;  /* 0x0001000062627825 */ /* 0x000fc800078e00ff */
[----:B------:R-:W-:Y:S01]  /*44c0*/  HFMA2 R102, R222.H1_H1, R102.H0_H0, R224.H1_H1 ;  /* 0x20000066de667231 */ /* 0x000fe20000060ce0 */
[----:B------:R-:W-:Y:S01]  /*44d0*/  PRMT R9, R118, 0x7610, R9 ;  /* 0x0000761076097816 */ /* 0x000fe20000000009 */
[----:B------:R-:W-:Y:S01]  /*44e0*/  HFMA2 R119, R234.H1_H1, R119.H0_H0, R238.H1_H1 ;  /* 0x20000077ea777231 */ /* 0x000fe20000060cee */
        /* <DEDUP_REMOVED lines=77> */
.L_x_497:
        /* <DEDUP_REMOVED lines=12> */
.L_x_1069:


//--------------------- .text._ZN10layer_norm13ln_fwd_kernelINS_13Kernel_traitsI6__halfS2_S2_fjLj10240ELj1ELj1ELj4ELj16ENS_18Kernel_traits_baseILj10240ES2_S2_S2_fjLj128EEEEEEEvNS_9FwdParamsE --------------------------
	.section	.text._ZN10layer_norm13ln_fwd_kernelINS_13Kernel_traitsI6__halfS2_S2_fjLj10240ELj1ELj1ELj4ELj16ENS_18Kernel_traits_baseILj10240ES2_S2_S2_fjLj128EEEEEEEvNS_9FwdParamsE,"ax",@progbits
	.align	128
        .global         _ZN10layer_norm13ln_fwd_kernelINS_13Kernel_traitsI6__halfS2_S2_fjLj10240ELj1ELj1ELj4ELj16ENS_18Kernel_traits_baseILj10240ES2_S2_S2_fjLj128EEEEEEEvNS_9FwdParamsE
        .type           _ZN10layer_norm13ln_fwd_kernelINS_13Kernel_traitsI6__halfS2_S2_fjLj10240ELj1ELj1ELj4ELj16ENS_18Kernel_traits_baseILj10240ES2_S2_S2_fjLj128EEEEEEEvNS_9FwdParamsE,@function
        .size           _ZN10layer_norm13ln_fwd_kernelINS_13Kernel_traitsI6__halfS2_S2_fjLj10240ELj1ELj1ELj4ELj16ENS_18Kernel_traits_baseILj10240ES2_S2_S2_fjLj128EEEEEEEvNS_9FwdParamsE,(.L_x_1070 - _ZN10layer_norm13ln_fwd_kernelINS_13Kernel_traitsI6__halfS2_S2_fjLj10240ELj1ELj1ELj4ELj16ENS_18Kernel_traits_baseILj10240ES2_S2_S2_fjLj128EEEEEEEvNS_9FwdParamsE)
        .other          _ZN10layer_norm13ln_fwd_kernelINS_13Kernel_traitsI6__halfS2_S2_fjLj10240ELj1ELj1ELj4ELj16ENS_18Kernel_traits_baseILj10240ES2_S2_S2_fjLj128EEEEEEEvNS_9FwdParamsE,@"STO_CUDA_ENTRY STV_DEFAULT"
_ZN10layer_norm13ln_fwd_kernelINS_13Kernel_traitsI6__halfS2_S2_fjLj10240ELj1ELj1ELj4ELj16ENS_18Kernel_traits_baseILj10240ES2_S2_S2_fjLj128EEEEEEEvNS_9FwdParamsE:
.text._ZN10layer_norm13ln_fwd_kernelINS_13Kernel_traitsI6__halfS2_S2_fjLj10240ELj1ELj1ELj4ELj16ENS_18Kernel_traits_baseILj10240ES2_S2_S2_fjLj128EEEEEEEvNS_9FwdParamsE:
        /* <DEDUP_REMOVED lines=36> */
.L_x_500:
        /* <DEDUP_REMOVED lines=34> */
[----:B------:R-:W-:Y:S01]  /*0460*/  ISETP.NE.AND P2, PT, R89, RZ, PT ;  /* 0x000000ff5900720c */ /* 0x000fe20003f45270 */
        /* <DEDUP_REMOVED lines=49> */
[----:B------:R-:W-:Y:S01]  /*0780*/  HADD2.F32 R229, -RZ, R128.H1_H1 ;  /* 0x30000080ffe57230 */ /* 0x000fe20000004100 */
[----:B------:R-:W0:Y:S01]  /*0790*/  @!P0 S2R R127, SR_CgaCtaId ;  /* 0x00000000007f8919 */ /* 0x000e220000008800 */
        /* <DEDUP_REMOVED lines=304> */
.L_x_499:
[----:B------:R-:W-:Y:S05]  /*1aa0*/  BSYNC.RECONVERGENT B0 ;  /* 0x0000000000007941 */ /* 0x000fea0003800200 */
.L_x_498:
        /* <DEDUP_REMOVED lines=40> */
[--C-:B------:R-:W-:Y:S02]  /*1d30*/  FADD.FTZ R94, R163, -R132.reuse ;  /* 0x80000084a35e7221 */ /* 0x100fe40000010000 */
[----:B---3--:R-:W1:Y:S01]  /*1d40*/  LDC.64 R86, c[0x0][0x398] ;  /* 0x0000e600ff567b82 */ /* 0x008e620000000a00 */
[--C-:B------:R-:W-:Y:S01]  /*1d50*/  FADD.FTZ R96, R169, -R132.reuse ;  /* 0x80000084a9607221 */ /* 0x100fe20000010000 */
[----:B------:R-:W-:Y:S01]  /*1d60*/  FADD.FTZ R98, R171, -R132 ;  /* 0x80000084ab627221 */ /* 0x000fe20000010000 */
[----:B0-----:R-:W-:Y:S01]  /*1d70*/  FFMA.FTZ R200, R3, 9.7656251455191522837e-05, R200 ;  /* 0x38cccccd03c87823 */ /* 0x001fe200000100c8 */
[--C-:B------:R-:W-:Y:S01]  /*1d80*/  FADD.FTZ R100, R173, -R132.reuse ;  /* 0x80000084ad647221 */ /* 0x100fe20000010000 */
[--C-:B------:R-:W-:Y:S01]  /*1d90*/  FADD.FTZ R0, R165, -R132.reuse ;  /* 0x80000084a5007221 */ /* 0x100fe20000010000 */
[--C-:B------:R-:W-:Y:S01]  /*1da0*/  FADD.FTZ R92, R167, -R132.reuse ;  /* 0x80000084a75c7221 */ /* 0x100fe20000010000 */
[----:B------:R0:W3:Y:S01]  /*1db0*/  MUFU.RSQ R181, R200 ;  /* 0x000000c800b57308 */ /* 0x0000e20000001400 */
[----:B------:R-:W4:Y:S01]  /*1dc0*/  @!P0 LDC.64 R2, c[0x0][0x3a8] ;  /* 0x0000ea00ff028b82 */ /* 0x000f220000000a00 */
        /* <DEDUP_REMOVED lines=28> */
[C---:B---3--:R-:W-:Y:S01]  /*1f90*/  FMUL.FTZ R94, R181.reuse, R94 ;  /* 0x0000005eb55e7220 */ /* 0x048fe20000410000 */
[----:B------:R-:W-:Y:S01]  /*1fa0*/  FMUL.FTZ R111, R181, R96 ;  /* 0x00000060b56f7220 */ /* 0x000fe20000410000 */
[--C-:B------:R-:W-:Y:S01]  /*1fb0*/  FADD.FTZ R192, R121, -R132.reuse ;  /* 0x8000008479c07221 */ /* 0x100fe20000010000 */
[--C-:B------:R-:W-:Y:S01]  /*1fc0*/  FADD.FTZ R194, R123, -R132.reuse ;  /* 0x800000847bc27221 */ /* 0x100fe20000010000 */
[--C-:B------:R-:W-:Y:S01]  /*1fd0*/  FADD.FTZ R196, R117, -R132.reuse ;  /* 0x8000008475c47221 */ /* 0x100fe20000010000 */
[----:B------:R-:W-:Y:S01]  /*1fe0*/  FADD.FTZ R198, R119, -R132 ;  /* 0x8000008477c67221 */ /* 0x000fe20000010000 */
        /* <DEDUP_REMOVED lines=15> */
[----:B----4-:R-:W-:-:S04]  /*20e0*/  @!P0 IMAD.WIDE R2, R91, 0x4, R2 ;  /* 0x000000045b028825 */ /* 0x010fc800078e0202 */
        /* <DEDUP_REMOVED lines=52> */
[----:B------:R-:W-:Y:S01]  /*2430*/  @!P0 STG.E desc[UR6][R84.64], R132 ;  /* 0x0000008454008986 */ /* 0x000fe2000c101906 */
[----:B------:R-:W-:Y:S01]  /*2440*/  F2FP.F16.F32.PACK_AB R0, RZ, R0 ;  /* 0x00000000ff00723e */ /* 0x000fe200000000ff */
[--C-:B------:R-:W-:Y:S01]  /*2450*/  FADD.FTZ R143, R143, -R132.reuse ;  /* 0x800000848f8f7221 */ /* 0x100fe20000010000 */
        /* <DEDUP_REMOVED lines=26> */
[----:B------:R0:W-:Y:S01]  /*2600*/  @!P0 STG.E desc[UR6][R2.64], R181 ;  /* 0x000000b502008986 */ /* 0x0001e2000c101906 */
        /* <DEDUP_REMOVED lines=17> */
[----:B0-----:R-:W0:Y:S01]  /*2720*/  LDC.64 R2, c[0x0][0x380] ;  /* 0x0000e000ff027b82 */ /* 0x001e220000000a00 */
        /* <DEDUP_REMOVED lines=25> */
[----:B-1----:R-:W-:Y:S01]  /*28c0*/  IMAD.WIDE.U32 R84, R109, 0x10, R86 ;  /* 0x000000106d547825 */ /* 0x002fe200078e0056 */
[----:B------:R-:W-:-:S03]  /*28d0*/  PRMT R0, R0, 0x5410, R92 ;  /* 0x0000541000007816 */ /* 0x000fc6000000005c */
        /* <DEDUP_REMOVED lines=13> */
[----:B------:R-:W-:Y:S01]  /*29b0*/  IMAD.WIDE.U32 R106, R107, 0x10, R86 ;  /* 0x000000106b6a7825 */ /* 0x000fe200078e0056 */
[----:B------:R-:W-:-:S03]  /*29c0*/  PRMT R122, R122, 0x5410, R124 ;  /* 0x000054107a7a7816 */ /* 0x000fc6000000007c */
[----:B------:R-:W-:Y:S01]  /*29d0*/  FMUL.FTZ R192, R181, R192 ;  /* 0x000000c0b5c07220 */ /* 0x000fe20000410000 */
[----:B------:R-:W-:Y:S01]  /*29e0*/  PRMT R125, R125, 0x5410, R126 ;  /* 0x000054107d7d7816 */ /* 0x000fe2000000007e */
[----:B------:R-:W-:Y:S01]  /*29f0*/  IMAD.WIDE.U32 R104, R105, 0x10, R86 ;  /* 0x0000001069687825 */ /* 0x000fe200078e0056 */
[----:B------:R-:W-:-:S03]  /*2a00*/  PRMT R127, R127, 0x5410, R128 ;  /* 0x000054107f7f7816 */ /* 0x000fc60000000080 */
[----:B------:R-:W-:Y:S01]  /*2a10*/  FMUL.FTZ R194, R181, R194 ;  /* 0x000000c2b5c27220 */ /* 0x000fe20000410000 */
[----:B------:R-:W-:Y:S01]  /*2a20*/  PRMT R129, R129, 0x5410, R130 ;  /* 0x0000541081817816 */ /* 0x000fe20000000082 */
        /* <DEDUP_REMOVED lines=8> */
[----:B------:R-:W-:Y:S01]  /*2ab0*/  IMAD.WIDE.U32 R98, R99, 0x10, R86 ;  /* 0x0000001063627825 */ /* 0x000fe200078e0056 */
[----:B------:R-:W-:-:S03]  /*2ac0*/  F2FP.F16.F32.PACK_AB R150, RZ, R150 ;  /* 0x00000096ff96723e */ /* 0x000fc600000000ff */
[----:B-----5:R-:W-:Y:S01]  /*2ad0*/  HFMA2 R92, R40, R0, R80 ;  /* 0x00000000285c7231 */ /* 0x020fe20000000050 */
[----:B------:R-:W-:Y:S01]  /*2ae0*/  F2FP.F16.F32.PACK_AB R152, RZ, R152 ;  /* 0x00000098ff98723e */ /* 0x000fe200000000ff */
[----:B------:R-:W-:Y:S01]  /*2af0*/  IMAD.WIDE.U32 R96, R97, 0x10, R86 ;  /* 0x0000001061607825 */ /* 0x000fe200078e0056 */
[----:B------:R-:W-:-:S03]  /*2b00*/  F2FP.F16.F32.PACK_AB R154, RZ, R154 ;  /* 0x0000009aff9a723e */ /* 0x000fc600000000ff */
[----:B------:R-:W-:Y:S01]  /*2b10*/  HFMA2 R112, R36, R121, R76 ;  /* 0x0000007924707231 */ /* 0x000fe2000000004c */
        /* <DEDUP_REMOVED lines=36> */
[----:B------:R-:W-:Y:S01]  /*2d60*/  STG.E.128 desc[UR6][R84.64+0x800], R112 ;  /* 0x0008007054007986 */ /* 0x000fe2000c101d06 */
[----:B------:R-:W-:Y:S02]  /*2d70*/  F2FP.F16.F32.PACK_AB R169, RZ, R169 ;  /* 0x000000a9ffa9723e */ /* 0x000fe400000000ff */
[----:B------:R-:W-:Y:S01]  /*2d80*/  F2FP.F16.F32.PACK_AB R171, RZ, R171 ;  /* 0x000000abffab723e */ /* 0x000fe200000000ff */
[----:B------:R-:W-:Y:S01]  /*2d90*/  STG.E.128 desc[UR6][R106.64], R116 ;  /* 0x000000746a007986 */ /* 0x000fe2000c101d06 */
[----:B------:R-:W-:Y:S02]  /*2da0*/  F2FP.F16.F32.PACK_AB R176, RZ, R176 ;  /* 0x000000b0ffb0723e */ /* 0x000fe400000000ff */
[----:B------:R-:W-:Y:S01]  /*2db0*/  F2FP.F16.F32.PACK_AB R177, RZ, R177 ;  /* 0x000000b1ffb1723e */ /* 0x000fe200000000ff */
[----:B------:R2:W-:Y:S01]  /*2dc0*/  STG.E.128 desc[UR6][R104.64], R120 ;  /* 0x0000007868007986 */ /* 0x0005e2000c101d06 */
        /* <DEDUP_REMOVED lines=20> */
[----:B------:R-:W-:-:S02]  /*2f10*/  F2FP.F16.F32.PACK_AB R180, RZ, R180 ;  /* 0x000000b4ffb4723e */ /* 0x000fc400000000ff */
[----:B------:R-:W-:Y:S02]  /*2f20*/  F2FP.F16.F32.PACK_AB R182, RZ, R182 ;  /* 0x000000b6ffb6723e */ /* 0x000fe400000000ff */
[----:B------:R-:W-:Y:S01]  /*2f30*/  F2FP.F16.F32.PACK_AB R184, RZ, R184 ;  /* 0x000000b8ffb8723e */ /* 0x000fe200000000ff */
[----:B------:R3:W-:Y:S01]  /*2f40*/  STG.E.128 desc[UR6][R102.64], R124 ;  /* 0x0000007c66007986 */ /* 0x0007e2000c101d06 */
        /* <DEDUP_REMOVED lines=11> */
[----:B------:R-:W-:Y:S02]  /*3000*/  PRMT R175, R175, 0x5410, R174 ;  /* 0x00005410afaf7816 */ /* 0x000fe400000000ae */
[----:B------:R-:W-:Y:S02]  /*3010*/  PRMT R165, R165, 0x5410, R164 ;  /* 0x00005410a5a57816 */ /* 0x000fe400000000a4 */
        /* <DEDUP_REMOVED lines=38> */
[----:B0-----:R-:W-:Y:S01]  /*3280*/  IADD3 R91, PT, PT, R91, R2, RZ ;  /* 0x000000025b5b7210 */ /* 0x001fe20007ffe0ff */
[----:B------:R-:W-:Y:S01]  /*3290*/  HFMA2 R123, R7, R204, R47 ;  /* 0x000000cc077b7231 */ /* 0x000fe2000000002f */
[----:B------:R3:W-:Y:S02]  /*32a0*/  STG.E.128 desc[UR6][R98.64], R104 ;  /* 0x0000006862007986 */ /* 0x0007e4000c101d06 */
[----:B------:R-:W-:-:S02]  /*32b0*/  ISETP.GE.AND P0, PT, R91, R3, PT ;  /* 0x000000035b00720c */ /* 0x000fc40003f06270 */
[----:B------:R3:W-:Y:S04]  /*32c0*/  STG.E.128 desc[UR6][R96.64], R112 ;  /* 0x0000007060007986 */ /* 0x0007e8000c101d06 */
[----:B------:R3:W-:Y:S04]  /*32d0*/  STG.E.128 desc[UR6][R108.64], R116 ;  /* 0x000000746c007986 */ /* 0x0007e8000c101d06 */
[----:B------:R3:W-:Y:S03]  /*32e0*/  STG.E.128 desc[UR6][R86.64], R120 ;  /* 0x0000007856007986 */ /* 0x0007e6000c101d06 */
[----:B------:R-:W-:Y:S05]  /*32f0*/  @!P0 BRA `(.L_x_500) ;  /* 0xffffffcc00d08947 */ /* 0x000fea000383ffff */
[----:B------:R-:W-:Y:S05]  /*3300*/  EXIT ;  /* 0x000000000000794d */ /* 0x000fea0003800000 */
.L_x_501:
        /* <DEDUP_REMOVED lines=15> */
.L_x_1070:


//--------------------- .text._ZN10layer_norm13ln_fwd_kernelINS_13Kernel_traitsIffffjLj10240ELj2ELj1ELj4ELj16ENS_18Kernel_traits_baseILj10240EffffjLj128EEEEEEEvNS_9FwdParamsE --------------------------
	.section	.text._ZN10layer_norm13ln_fwd_kernelINS_13Kernel_traitsIffffjLj10240ELj2ELj1ELj4ELj16ENS_18Kernel_traits_baseILj10240EffffjLj128EEEEEEEvNS_9FwdParamsE,"ax",@progbits
	.align	128
        .global         _ZN10layer_norm13ln_fwd_kernelINS_13Kernel_traitsIffffjLj10240ELj2ELj1ELj4ELj16ENS_18Kernel_traits_baseILj10240EffffjLj128EEEEEEEvNS_9FwdParamsE
        .type           _ZN10layer_norm13ln_fwd_kernelINS_13Kernel_traitsIffffjLj10240ELj2ELj1ELj4ELj16ENS_18Kernel_traits_baseILj10240EffffjLj128EEEEEEEvNS_9FwdParamsE,@function
        .size           _ZN10layer_norm13ln_fwd_kernelINS_13Kernel_traitsIffffjLj10240ELj2ELj1ELj4ELj16ENS_18Kernel_traits_baseILj10240EffffjLj128EEEEEEEvNS_9FwdParamsE,(.L_x_1071 - _ZN10layer_norm13ln_fwd_kernelINS_13Kernel_traitsIffffjLj10240ELj2ELj1ELj4ELj16ENS_18Kernel_traits_baseILj10240EffffjLj128EEEEEEEvNS_9FwdParamsE)
        .other          _ZN10layer_norm13ln_fwd_kernelINS_13Kernel_traitsIffffjLj10240ELj2ELj1ELj4ELj16ENS_18Kernel_traits_baseILj10240EffffjLj128EEEEEEEvNS_9FwdParamsE,@"STO_CUDA_ENTRY STV_DEFAULT"
_ZN10layer_norm13ln_fwd_kernelINS_13Kernel_traitsIffffjLj10240ELj2ELj1ELj4ELj16ENS_18Kernel_traits_baseILj10240EffffjLj128EEEEEEEvNS_9FwdParamsE:
.text._ZN10layer_norm13ln_fwd_kernelINS_13Kernel_traitsIffffjLj10240ELj2ELj1ELj4ELj16ENS_18Kernel_traits_baseILj10240EffffjLj128EEEEEEEvNS_9FwdParamsE:
        /* <DEDUP_REMOVED lines=11> */
[----:B------:R-:W-:Y:S01]  /*00b0*/  LOP3.LUT R7, R8, 0x80, R7, 0xf8, !PT ;  /* 0x0000008008077812 */ /* 0x000fe200078ef807 */
[----:B------:R-:W2:Y:S04]  /*00c0*/  LDC.64 R2, c[0x0][0x3b0] ;  /* 0x0000ec00ff027b82 */ /* 0x000ea80000000a00 */
[----:B0-----:R-:W-:-:S05]  /*00d0*/  IMAD.WIDE.U32 R4, R7, 0x10, R4 ;  /* 0x0000001007047825 */ /* 0x001fca00078e0004 */
[----:B-1----:R-:W5:Y:S04]  /*00e0*/  LDG.E.128 R56, desc[UR4][R4.64] ;  /* 0x0000000404387981 */ /* 0x002f68000c1e1d00 */
[----:B------:R-:W5:Y:S01]  /*00f0*/  LDG.E.128 R52, desc[UR4][R4.64+0x1000] ;  /* 0x0010000404347981 */ /* 0x000f62000c1e1d00 */
        /* <DEDUP_REMOVED lines=20> */
[----:B0-----:R-:W-:-:S04]  /*0240*/  LOP3.LUT R2, R0, 0x1f, RZ, 0xc0, !PT ;  /* 0x0000001f00027812 */ /* 0x001fc800078ec0ff */
[----:B------:R-:W-:Y:S01]  /*0250*/  LOP3.LUT P0, RZ, R2, 0x1, R9, 0xf8, !PT ;  /* 0x0000000102ff7812 */ /* 0x000fe2000780f809 */
[----:B------:R-:W-:Y:S01]  /*0260*/  HFMA2 R2, -RZ, RZ, 0, 0 ;  /* 0x00000000ff027431 */ /* 0x000fe200000001ff */
[----:B------:R-:W-:Y:S02]  /*0270*/  MOV R3, R6 ;  /* 0x0000000600037202 */ /* 0x000fe40000000f00 */
[----:B------:R-:W-:-:S13]  /*0280*/  ISETP.LT.U32.AND P0, PT, R0, 0x20, !P0 ;  /* 0x000000200000780c */ /* 0x000fda0004701070 */
.L_x_508:
[----:B------:R-:W0:Y:S01]  /*0290*/  S2R R134, SR_CTAID.X ;  /* 0x0000000000867919 */ /* 0x000e220000002500 */
[----:B------:R-:W1:Y:S01]  /*02a0*/  LDC.64 R128, c[0x0][0x390] ;  /* 0x0000e400ff807b82 */ /* 0x000e620000000a00 */
[----:B------:R-:W-:Y:S02]  /*02b0*/  LOP3.LUT R4, R0, 0x7f, RZ, 0xc0, !PT ;  /* 0x0000007f00047812 */ /* 0x000fe400078ec0ff */
[----:B0-----:R-:W-:-:S04]  /*02c0*/  SHF.L.U32 R5, R134, 0x7, RZ ;  /* 0x0000000786057819 */ /* 0x001fc800000006ff */
[----:B------:R-:W-:-:S05]  /*02d0*/  LOP3.LUT R4, R4, 0x80, R5, 0xf8, !PT ;  /* 0x0000008004047812 */ /* 0x000fca00078ef805 */
[----:B------:R-:W-:-:S04]  /*02e0*/  IMAD R133, R3, 0xa00, R4 ;  /* 0x00000a0003857824 */ /* 0x000fc800078e0204 */
[----:B-1----:R-:W-:-:S05]  /*02f0*/  IMAD.WIDE.U32 R4, R133, 0x10, R128 ;  /* 0x0000001085047825 */ /* 0x002fca00078e0080 */
[----:B---3--:R-:W2:Y:S04]  /*0300*/  LDG.E.128 R16, desc[UR4][R4.64] ;  /* 0x0000000404107981 */ /* 0x008ea8000c1e1d00 */
        /* <DEDUP_REMOVED lines=27> */
[----:B------:R-:W-:Y:S01]  /*04c0*/  MOV R143, RZ ;  /* 0x000000ff008f7202 */ /* 0x000fe20000000f00 */
        /* <DEDUP_REMOVED lines=51> */
[----:B------:R-:W-:-:S04]  /*0800*/  FMUL.FTZ R136, R136, 0.00078125001164153218269 ;  /* 0x3a4ccccd88887820 */ /* 0x000fc80000410000 */
[--C-:B------:R-:W-:Y:S01]  /*0810*/  FADD.FTZ R4, R16, -R136.reuse ;  /* 0x8000008810047221 */ /* 0x100fe20000010000 */
[--C-:B------:R-:W-:Y:S01]  /*0820*/  FADD.FTZ R141, R17, -R136.reuse ;  /* 0x80000088118d7221 */ /* 0x100fe20000010000 */
[--C-:B------:R-:W-:Y:S01]  /*0830*/  FADD.FTZ R135, R18, -R136.reuse ;  /* 0x8000008812877221 */ /* 0x100fe20000010000 */
[----:B------:R-:W-:Y:S01]  /*0840*/  FADD.FTZ R137, R19, -R136 ;  /* 0x8000008813897221 */ /* 0x000fe20000010000 */
[----:B------:R-:W-:-:S04]  /*0850*/  FFMA.FTZ R4, R4, R4, RZ ;  /* 0x0000000404047223 */ /* 0x000fc800000100ff */
        /* <DEDUP_REMOVED lines=97> */
.L_x_503:
[----:B------:R-:W-:Y:S05]  /*0e70*/  BSYNC.RECONVERGENT B0 ;  /* 0x0000000000007941 */ /* 0x000fea0003800200 */
.L_x_502:
        /* <DEDUP_REMOVED lines=13> */
.L_x_505:
[----:B------:R-:W-:Y:S05]  /*0f50*/  BSYNC.RECONVERGENT B0 ;  /* 0x0000000000007941 */ /* 0x000fea0003800200 */
.L_x_504:
        /* <DEDUP_REMOVED lines=67> */
.L_x_507:
[----:B0-----:R-:W-:Y:S02]  /*1390*/  MOV R136, R138 ;  /* 0x0000008a00887202 */ /* 0x001fe40000000f00 */
[----:B------:R-:W-:-:S05]  /*13a0*/  MOV R137, R139 ;  /* 0x0000008b00897202 */ /* 0x000fca0000000f00 */
[----:B------:R-:W2:Y:S04]  /*13b0*/  LDG.E.STRONG.GPU R136, desc[UR4][R136.64] ;  /* 0x0000000488887981 */ /* 0x000ea8000c1ef900 */
[----:B--2---:R-:W-:Y:S01]  /*13c0*/  CCTL.IVALL ;  /* 0x00000000ff00798f */ /* 0x004fe20002000000 */
[----:B------:R-:W-:Y:S05]  /*13d0*/  YIELD ;  /* 0x0000000000007946 */ /* 0x000fea0003800000 */
[----:B------:R-:W-:-:S13]  /*13e0*/  ISETP.NE.AND P3, PT, R136, R145, PT ;  /* 0x000000918800720c */ /* 0x000fda0003f65270 */
[----:B------:R-:W-:Y:S05]  /*13f0*/  @P3 BRA `(.L_x_507) ;  /* 0xfffffffc00e43947 */ /* 0x000fea000383ffff */
.L_x_506:
[----:B------:R-:W-:Y:S05]  /*1400*/  WARPSYNC.ALL ;  /* 0x0000000000007948 */ /* 0x000fea0003800000 */
[----:B-12---:R-:W1:Y:S01]  /*1410*/  @!P2 LDC.64 R136, c[0x0][0x3c0] ;  /* 0x0000f000ff88ab82 */ /* 0x006e620000000a00 */
[----:B------:R-:W-:Y:S01]  /*1420*/  @!P2 LOP3.LUT R138, R2, 0x1, RZ, 0xc0, !PT ;  /* 0x00000001028aa812 */ /* 0x000fe200078ec0ff */
[----:B------:R-:W2:Y:S01]  /*1430*/  LDCU UR6, c[0x0][0x384] ;  /* 0x00007080ff0677ac */ /* 0x000ea20008000800 */
[----:B------:R-:W-:Y:S02]  /*1440*/  @!P2 LOP3.LUT R139, R134, 0x7ffffffe, RZ, 0xc0, !PT ;  /* 0x7ffffffe868ba812 */ /* 0x000fe400078ec0ff */
[----:B------:R-:W-:-:S03]  /*1450*/  @!P2 IADD3 R138, PT, PT, -R138, RZ, RZ ;  /* 0x000000ff8a8aa210 */ /* 0x000fc60007ffe1ff */
[----:B------:R-:W3:Y:S01]  /*1460*/  @P0 LDC.64 R148, c[0x0][0x3a0] ;  /* 0x0000e800ff940b82 */ /* 0x000ee20000000a00 */
[----:B------:R-:W-:Y:S02]  /*1470*/  @!P2 LOP3.LUT R138, R138, R135, RZ, 0xc0, !PT ;  /* 0x000000878a8aa212 */ /* 0x000fe400078ec0ff */
[----:B------:R-:W-:-:S05]  /*1480*/  @!P2 SHF.L.U32 R135, R0, 0x3, RZ ;  /* 0x000000030087a819 */ /* 0x000fca00000006ff */
[----:B------:R-:W-:Y:S01]  /*1490*/  BAR.SYNC.DEFER_BLOCKING 0x0 ;  /* 0x0000000000007b1d */ /* 0x000fe20000010000 */
[----:B------:R-:W-:Y:S02]  /*14a0*/  @!P2 IADD3 R138, P3, PT, R138, R139, RZ ;  /* 0x0000008b8a8aa210 */ /* 0x000fe40007f7e0ff */
[----:B------:R-:W-:Y:S02]  /*14b0*/  @!P2 LOP3.LUT R135, R135, 0xf8, RZ, 0xc0, !PT ;  /* 0x000000f88787a812 */ /* 0x000fe400078ec0ff */
[----:B------:R-:W-:-:S03]  /*14c0*/  @!P2 IADD3.X R134, PT, PT, RZ, RZ, RZ, P3, !PT ;  /* 0x000000ffff86a210 */ /* 0x000fc60001ffe4ff */
[----:B------:R-:W4:Y:S01]  /*14d0*/  @P0 LDC.64 R152, c[0x0][0x3a8] ;  /* 0x0000ea00ff980b82 */ /* 0x000f220000000a00 */
[----:B-1----:R-:W-:-:S04]  /*14e0*/  @!P2 LEA R136, P3, R138, R136, 0x3 ;  /* 0x000000888a88a211 */ /* 0x002fc800078618ff */
[----:B------:R-:W-:Y:S02]  /*14f0*/  @!P2 LEA.HI.X R138, R138, R137, R134, 0x3, P3 ;  /* 0x000000898a8aa211 */ /* 0x000fe400018f1c86 */
[----:B------:R-:W-:Y:S02]  /*1500*/  @!P2 IADD3 R134, P3, PT, R135, R136, RZ ;  /* 0x000000888786a210 */ /* 0x000fe40007f7e0ff */
[----:B------:R-:W-:Y:S02]  /*1510*/  CS2R R136, SRZ ;  /* 0x0000000000887805 */ /* 0x000fe4000001ff00 */
[----:B------:R-:W-:-:S05]  /*1520*/  @!P2 IADD3.X R135, PT, PT, RZ, R138, RZ, P3, !PT ;  /* 0x0000008aff87a210 */ /* 0x000fca0001ffe4ff */
[----:B------:R-:W2:Y:S01]  /*1530*/  @!P2 LDG.E.64 R136, desc[UR4][R134.64] ;  /* 0x000000048688a981 */ /* 0x000ea2000c1e1b00 */
[----:B------:R-:W-:Y:S01]  /*1540*/  MOV R139, RZ ;  /* 0x000000ff008b7202 */ /* 0x000fe20000000f00 */
[C---:B---3--:R-:W-:Y:S01]  /*1550*/  @P0 IMAD.WIDE R154, R3.reuse, 0x4, R148 ;  /* 0x00000004039a0825 */ /* 0x048fe200078e0294 */
[----:B------:R-:W-:Y:S02]  /*1560*/  @!P2 MOV R139, 0x45a00000 ;  /* 0x45a00000008ba802 */ /* 0x000fe40000000f00 */
[----:B------:R-:W-:Y:S01]  /*1570*/  IADD3 R2, PT, PT, R2, 0x1, RZ ;  /* 0x0000000102027810 */ /* 0x000fe20007ffe0ff */
[C---:B----4-:R-:W-:Y:S01]  /*1580*/  @P0 IMAD.WIDE R152, R3.reuse, 0x4, R152 ;  /* 0x0000000403980825 */ /* 0x050fe200078e0298 */
[----:B------:R-:W-:Y:S01]  /*1590*/  IADD3 R3, PT, PT, R3, R4, RZ ;  /* 0x0000000403037210 */ /* 0x000fe20007ffe0ff */
[----:B------:R-:W1:Y:S01]  /*15a0*/  SHFL.DOWN PT, R138, R139, 0x1, 0x1f ;  /* 0x08201f008b8a7f89 */ /* 0x000e6200000e0000 */
[----:B------:R-:W-:Y:S02]  /*15b0*/  PLOP3.LUT P1, PT, P1, PT, PT, 0x8, 0x80 ;  /* 0x000000000080781c */ /* 0x000fe40000f2e170 */
[----:B--2---:R-:W-:-:S02]  /*15c0*/  ISETP.GE.AND P2, PT, R3, UR6, PT ;  /* 0x0000000603007c0c */ /* 0x004fc4000bf46270 */
[----:B------:R-:W-:Y:S01]  /*15d0*/  LOP3.LUT R2, R2, 0x3, RZ, 0xc0, !PT ;  /* 0x0000000302027812 */ /* 0x000fe200078ec0ff */
[----:B-1----:R-:W-:-:S06]  /*15e0*/  FADD.FTZ R142, R138, R139 ;  /* 0x0000008b8a8e7221 */ /* 0x002fcc0000010000 */
[----:B------:R-:W1:Y:S01]  /*15f0*/  MUFU.RCP R142, R142 ;  /* 0x0000008e008e7308 */ /* 0x000e620000001000 */
[----:B------:R-:W0:Y:S02]  /*1600*/  SHFL.DOWN PT, R141, R136, 0x1, 0x1f ;  /* 0x08201f00888d7f89 */ /* 0x000e2400000e0000 */
[----:B0-----:R-:W-:Y:S01]  /*1610*/  FMUL.FTZ R140, R138, R141 ;  /* 0x0000008d8a8c7220 */ /* 0x001fe20000410000 */
[----:B------:R-:W-:-:S03]  /*1620*/  FADD.FTZ R141, -R141, R136 ;  /* 0x000000888d8d7221 */ /* 0x000fc60000010100 */
[----:B------:R-:W-:Y:S01]  /*1630*/  FFMA.FTZ R143, R139, R136, R140 ;  /* 0x000000888b8f7223 */ /* 0x000fe2000001008c */
[----:B------:R-:W-:Y:S01]  /*1640*/  FMUL.FTZ R144, R141, R141 ;  /* 0x0000008d8d907220 */ /* 0x000fe20000410000 */
[----:B------:R-:W0:Y:S01]  /*1650*/  SHFL.DOWN PT, R140, R137, 0x1, 0x1f ;  /* 0x08201f00898c7f89 */ /* 0x000e2200000e0000 */
[----:B------:R-:W2:Y:S01]  /*1660*/  LDC R136, c[0x0][0x3d0] ;  /* 0x0000f400ff887b82 */ /* 0x000ea20000000800 */
[----:B-1----:R-:W-:Y:S01]  /*1670*/  FMUL.FTZ R143, R142, R143 ;  /* 0x0000008f8e8f7220 */ /* 0x002fe20000410000 */
[----:B------:R-:W-:-:S04]  /*1680*/  FMUL.FTZ R139, R144, R139 ;  /* 0x0000008b908b7220 */ /* 0x000fc80000410000 */
[----:B------:R-:W-:Y:S01]  /*1690*/  FMUL.FTZ R139, R138, R139 ;  /* 0x0000008b8a8b7220 */ /* 0x000fe20000410000 */
[----:B------:R-:W1:Y:S01]  /*16a0*/  SHFL.IDX PT, R134, R143, RZ, 0x1f ;  /* 0x00001fff8f867589 */ /* 0x000e6200000e0000 */
[----:B0-----:R-:W-:-:S04]  /*16b0*/  FADD.FTZ R135, R140, R137 ;  /* 0x000000898c877221 */ /* 0x001fc80000010000 */
[----:B------:R-:W-:Y:S01]  /*16c0*/  FFMA.FTZ R135, R142, R139, R135 ;  /* 0x0000008b8e877223 */ /* 0x000fe20000010087 */
[--C-:B-1----:R-:W-:Y:S01]  /*16d0*/  FADD.FTZ R16, R16, -R134.reuse ;  /* 0x8000008610107221 */ /* 0x102fe20000010000 */
[----:B------:R-:W-:-:S04]  /*16e0*/  FADD.FTZ R138, R120, -R134 ;  /* 0x80000086788a7221 */ /* 0x000fc80000010000 */
[----:B------:R-:W2:Y:S01]  /*16f0*/  SHFL.IDX PT, R135, R135, RZ, 0x1f ;  /* 0x00001fff87877589 */ /* 0x000ea200000e0000 */
[--C-:B------:R-:W-:Y:S01]  /*1700*/  FADD.FTZ R140, R121, -R134.reuse ;  /* 0x80000086798c7221 */ /* 0x100fe20000010000 */
[--C-:B------:R-:W-:Y:S01]  /*1710*/  FADD.FTZ R17, R17, -R134.reuse ;  /* 0x8000008611117221 */ /* 0x100fe20000010000 */
[----:B------:R-:W0:Y:S01]  /*1720*/  LDC.64 R120, c[0x0][0x398] ;  /* 0x0000e600ff787b82 */ /* 0x000e220000000a00 */
        /* <DEDUP_REMOVED lines=20> */
[----:B--2---:R-:W-:Y:S01]  /*1870*/  FFMA.FTZ R135, R135, 9.7656251455191522837e-05, R136 ;  /* 0x38cccccd87877823 */ /* 0x004fe20000010088 */
[--C-:B------:R-:W-:Y:S01]  /*1880*/  FADD.FTZ R136, R119, -R134.reuse ;  /* 0x8000008677887221 */ /* 0x100fe20000010000 */
[--C-:B------:R-:W-:Y:S01]  /*1890*/  FADD.FTZ R114, R114, -R134.reuse ;  /* 0x8000008672727221 */ /* 0x100fe20000010000 */
[--C-:B------:R-:W-:Y:S01]  /*18a0*/  FADD.FTZ R115, R115, -R134.reuse ;  /* 0x8000008673737221 */ /* 0x100fe20000010000 */
[--C-:B------:R-:W-:Y:S01]  /*18b0*/  FADD.FTZ R116, R116, -R134.reuse ;  /* 0x8000008674747221 */ /* 0x100fe20000010000 */
[----:B------:R-:W-:Y:S01]  /*18c0*/  FADD.FTZ R117, R117, -R134 ;  /* 0x8000008675757221 */ /* 0x000fe20000010000 */
[----:B------:R-:W1:Y:S01]  /*18d0*/  MUFU.RSQ R135, R135 ;  /* 0x0000008700877308 */ /* 0x000e620000001400 */
[----:B0-----:R-:W-:-:S04]  /*18e0*/  IMAD.WIDE.U32 R160, R11, 0x10, R120 ;  /* 0x000000100ba07825 */ /* 0x001fc800078e0078 */
[--C-:B------:R-:W-:Y:S01]  /*18f0*/  FADD.FTZ R118, R118, -R134.reuse ;  /* 0x8000008676767221 */ /* 0x100fe20000010000 */
[--C-:B------:R-:W-:Y:S01]  /*1900*/  FADD.FTZ R142, R123, -R134.reuse ;  /* 0x800000867b8e7221 */ /* 0x100fe20000010000 */
[----:B------:R-:W-:Y:S01]  /*1910*/  FADD.FTZ R122, R122, -R134 ;  /* 0x800000867a7a7221 */ /* 0x000fe20000010000 */
[----:B------:R-:W-:-:S04]  /*1920*/  IMAD.WIDE.U32 R162, R10, 0x10, R120 ;  /* 0x000000100aa27825 */ /* 0x000fc800078e0078 */
[--C-:B------:R-:W-:Y:S01]  /*1930*/  FADD.FTZ R124, R124, -R134.reuse ;  /* 0x800000867c7c7221 */ /* 0x100fe20000010000 */
[--C-:B------:R-:W-:Y:S01]  /*1940*/  FADD.FTZ R144, R125, -R134.reuse ;  /* 0x800000867d907221 */ /* 0x100fe20000010000 */
[----:B------:R-:W-:Y:S01]  /*1950*/  FADD.FTZ R126, R126, -R134 ;  /* 0x800000867e7e7221 */ /* 0x000fe20000010000 */
[----:B------:R-:W-:-:S04]  /*1960*/  IMAD.WIDE.U32 R164, R9, 0x10, R120 ;  /* 0x0000001009a47825 */ /* 0x000fc800078e0078 */
[--C-:B------:R-:W-:Y:S01]  /*1970*/  FADD.FTZ R146, R127, -R134.reuse ;  /* 0x800000867f927221 */ /* 0x100fe20000010000 */
[--C-:B------:R-:W-:Y:S01]  /*1980*/  FADD.FTZ R128, R128, -R134.reuse ;  /* 0x8000008680807221 */ /* 0x100fe20000010000 */
[--C-:B------:R-:W-:Y:S01]  /*1990*/  FADD.FTZ R148, R129, -R134.reuse ;  /* 0x8000008681947221 */ /* 0x100fe20000010000 */
[--C-:B------:R-:W-:Y:S01]  /*19a0*/  FADD.FTZ R130, R130, -R134.reuse ;  /* 0x8000008682827221 */ /* 0x100fe20000010000 */
[----:B------:R-:W-:Y:S01]  /*19b0*/  FADD.FTZ R150, R131, -R134 ;  /* 0x8000008683967221 */ /* 0x000fe20000010000 */
[----:B------:R-:W-:Y:S01]  /*19c0*/  IMAD.WIDE.U32 R158, R133, 0x10, R120 ;  /* 0x00000010859e7825 */ /* 0x000fe200078e0078 */
[----:B------:R0:W-:Y:S03]  /*19d0*/  @P0 STG.E desc[UR4][R154.64], R134 ;  /* 0x000000869a000986 */ /* 0x0001e6000c101904 */
        /* <DEDUP_REMOVED lines=23> */
[----:B-----5:R-:W-:Y:S01]  /*1b50*/  FFMA.FTZ R9, R97, R16, R57 ;  /* 0x0000001061097223 */ /* 0x020fe20000010039 */
[----:B------:R-:W-:Y:S01]  /*1b60*/  FFMA.FTZ R10, R98, R17, R58 ;  /* 0x00000011620a7223 */ /* 0x000fe2000001003a */
[----:B------:R-:W-:Y:S01]  /*1b70*/  FFMA.FTZ R11, R99, R18, R59 ;  /* 0x00000012630b7223 */ /* 0x000fe2000001003b */
[C---:B------:R-:W-:Y:S01]  /*1b80*/  FMUL.FTZ R114, R135.reuse, R115 ;  /* 0x0000007387727220 */ /* 0x040fe20000410000 */
[----:B------:R-:W-:Y:S01]  /*1b90*/  FMUL.FTZ R123, R135, R138 ;  /* 0x0000008a877b7220 */ /* 0x000fe20000410000 */
[----:B------:R-:W-:Y:S01]  /*1ba0*/  FFMA.FTZ R16, R92, R19, R52 ;  /* 0x000000135c107223 */ /* 0x000fe20000010034 */
[----:B------:R-:W-:Y:S01]  /*1bb0*/  FFMA.FTZ R17, R93, R12, R53 ;  /* 0x0000000c5d117223 */ /* 0x000fe20000010035 */
[----:B------:R-:W-:Y:S01]  /*1bc0*/  FFMA.FTZ R18, R94, R13, R54 ;  /* 0x0000000d5e127223 */ /* 0x000fe20000010036 */
[----:B------:R-:W-:Y:S01]  /*1bd0*/  FMUL.FTZ R115, R135, R116 ;  /* 0x0000007487737220 */ /* 0x000fe20000410000 */
[----:B------:R-:W-:-:S04]  /*1be0*/  IMAD.WIDE.U32 R138, R8, 0x10, R120 ;  /* 0x00000010088a7825 */ /* 0x000fc800078e0078 */
[----:B------:R-:W-:Y:S01]  /*1bf0*/  FFMA.FTZ R19, R95, R14, R55 ;  /* 0x0000000e5f137223 */ /* 0x000fe20000010037 */
[----:B------:R-:W-:Y:S01]  /*1c00*/  FFMA.FTZ R12, R88, R15, R48 ;  /* 0x0000000f580c7223 */ /* 0x000fe20000010030 */
[----:B------:R-:W-:Y:S01]  /*1c10*/  FFMA.FTZ R13, R89, R100, R49 ;  /* 0x00000064590d7223 */ /* 0x000fe20000010031 */
[----:B------:R-:W-:Y:S01]  /*1c20*/  FMUL.FTZ R116, R135, R117 ;  /* 0x0000007587747220 */ /* 0x000fe20000410000 */
[----:B------:R-:W-:Y:S01]  /*1c30*/  FFMA.FTZ R8, R96, R119, R56 ;  /* 0x0000007760087223 */ /* 0x000fe20000010038 */
[----:B------:R-:W-:Y:S01]  /*1c40*/  FFMA.FTZ R14, R90, R101, R50 ;  /* 0x000000655a0e7223 */ /* 0x000fe20000010032 */
[----:B------:R-:W-:Y:S01]  /*1c50*/  FFMA.FTZ R15, R91, R102, R51 ;  /* 0x000000665b0f7223 */ /* 0x000fe20000010033 */
[----:B------:R-:W-:Y:S01]  /*1c60*/  FFMA.FTZ R100, R84, R103, R44 ;  /* 0x0000006754647223 */ /* 0x000fe2000001002c */
[C---:B------:R-:W-:Y:S01]  /*1c70*/  FMUL.FTZ R117, R135.reuse, R118 ;  /* 0x0000007687757220 */ /* 0x040fe20000410000 */
[----:B------:R-:W-:Y:S01]  /*1c80*/  FMUL.FTZ R136, R135, R136 ;  /* 0x0000008887887220 */ /* 0x000fe20000410000 */
[----:B------:R-:W-:Y:S01]  /*1c90*/  FFMA.FTZ R101, R85, R104, R45 ;  /* 0x0000006855657223 */ /* 0x000fe2000001002d */
[----:B------:R-:W-:Y:S01]  /*1ca0*/  FFMA.FTZ R102, R86, R105, R46 ;  /* 0x0000006956667223 */ /* 0x000fe2000001002e */
[----:B------:R-:W-:Y:S01]  /*1cb0*/  FFMA.FTZ R103, R87, R106, R47 ;  /* 0x0000006a57677223 */ /* 0x000fe2000001002f */
[C---:B------:R-:W-:Y:S01]  /*1cc0*/  FMUL.FTZ R140, R135.reuse, R140 ;  /* 0x0000008c878c7220 */ /* 0x040fe20000410000 */
[C---:B------:R-:W-:Y:S01]  /*1cd0*/  FMUL.FTZ R125, R135.reuse, R122 ;  /* 0x0000007a877d7220 */ /* 0x040fe20000410000 */
[----:B------:R-:W-:Y:S01]  /*1ce0*/  FMUL.FTZ R142, R135, R142 ;  /* 0x0000008e878e7220 */ /* 0x000fe20000410000 */
[----:B------:R-:W-:Y:S01]  /*1cf0*/  FFMA.FTZ R104, R80, R107, R40 ;  /* 0x0000006b50687223 */ /* 0x000fe20000010028 */
[----:B------:R-:W-:Y:S01]  /*1d00*/  FFMA.FTZ R105, R81, R108, R41 ;  /* 0x0000006c51697223 */ /* 0x000fe20000010029 */
[----:B------:R-:W-:Y:S01]  /*1d10*/  FFMA.FTZ R106, R82, R109, R42 ;  /* 0x0000006d526a7223 */ /* 0x000fe2000001002a */
[C---:B------:R-:W-:Y:S01]  /*1d20*/  FMUL.FTZ R127, R135.reuse, R124 ;  /* 0x0000007c877f7220 */ /* 0x040fe20000410000 */
        /* <DEDUP_REMOVED lines=10> */
[----:B------:R-:W-:Y:S01]  /*1dd0*/  @P0 STG.E desc[UR4][R152.64], R135 ;  /* 0x0000008798000986 */ /* 0x000fe2000c101904 */
[----:B------:R-:W-:Y:S01]  /*1de0*/  FFMA.FTZ R110, R78, R113, R38 ;  /* 0x000000714e6e7223 */ /* 0x000fe20000010026 */
[----:B------:R-:W-:Y:S01]  /*1df0*/  FFMA.FTZ R111, R79, R114, R39 ;  /* 0x000000724f6f7223 */ /* 0x000fe20000010027 */
[----:B------:R-:W-:Y:S01]  /*1e00*/  FFMA.FTZ R112, R72, R115, R32 ;  /* 0x0000007348707223 */ /* 0x000fe20000010020 */
[----:B0-----:R-:W-:Y:S01]  /*1e10*/  IMAD.WIDE.U32 R154, R5, 0x10, R120 ;  /* 0x00000010059a7825 */ /* 0x001fe200078e0078 */
[----:B------:R0:W-:Y:S03]  /*1e20*/  STG.E.128 desc[UR4][R158.64], R8 ;  /* 0x000000089e007986 */ /* 0x0001e6000c101d04 */
[----:B------:R-:W-:Y:S01]  /*1e30*/  FFMA.FTZ R113, R73, R116, R33 ;  /* 0x0000007449717223 */ /* 0x000fe20000010021 */
[----:B------:R-:W-:Y:S01]  /*1e40*/  FFMA.FTZ R114, R74, R117, R34 ;  /* 0x000000754a727223 */ /* 0x000fe20000010022 */
[----:B------:R-:W-:Y:S01]  /*1e50*/  FFMA.FTZ R115, R75, R136, R35 ;  /* 0x000000884b737223 */ /* 0x000fe20000010023 */
[----:B------:R1:W-:Y:S01]  /*1e60*/  STG.E.128 desc[UR4][R158.64+0x1000], R16 ;  /* 0x001000109e007986 */ /* 0x0003e2000c101d04 */
[----:B------:R-:W-:-:S03]  /*1e70*/  IMAD.WIDE.U32 R156, R7, 0x10, R120 ;  /* 0x00000010079c7825 */ /* 0x000fc600078e0078 */
[----:B------:R2:W-:Y:S01]  /*1e80*/  STG.E.128 desc[UR4][R160.64], R12 ;  /* 0x0000000ca0007986 */ /* 0x0005e2000c101d04 */
[----:B------:R-:W-:-:S03]  /*1e90*/  IMAD.WIDE.U32 R6, R6, 0x10, R120 ;  /* 0x0000001006067825 */ /* 0x000fc600078e0078 */
[----:B------:R3:W-:Y:S01]  /*1ea0*/  STG.E.128 desc[UR4][R162.64], R100 ;  /* 0x00000064a2007986 */ /* 0x0007e2000c101d04 */
[----:B------:R-:W-:-:S03]  /*1eb0*/  IMAD.WIDE.U32 R120, R132, 0x10, R120 ;  /* 0x0000001084787825 */ /* 0x000fc600078e0078 */
        /* <DEDUP_REMOVED lines=15> */
[----:B------:R3:W-:Y:S04]  /*1fb0*/  STG.E.128 desc[UR4][R156.64], R8 ;  /* 0x000000089c007986 */ /* 0x0007e8000c101d04 */
[----:B------:R3:W-:Y:S04]  /*1fc0*/  STG.E.128 desc[UR4][R6.64], R12 ;  /* 0x0000000c06007986 */ /* 0x0007e8000c101d04 */
[----:B------:R3:W-:Y:S01]  /*1fd0*/  STG.E.128 desc[UR4][R120.64], R16 ;  /* 0x0000001078007986 */ /* 0x0007e2000c101d04 */
[----:B------:R-:W-:Y:S05]  /*1fe0*/  @!P2 BRA `(.L_x_508) ;  /* 0xffffffe000a8a947 */ /* 0x000fea000383ffff */
[----:B------:R-:W-:Y:S05]  /*1ff0*/  EXIT ;  /* 0x000000000000794d */ /* 0x000fea0003800000 */
.L_x_509:
        /* <DEDUP_REMOVED lines=16> */
.L_x_1071:


//--------------------- .text._ZN10layer_norm13ln_fwd_kernelINS_13Kernel_traitsI13__nv_bfloat16fS2_fjLj8192ELj1ELj1ELj4ELj16ENS_18Kernel_traits_baseILj8192ES2_fS2_fjLj128EEEEEEEvNS_9FwdParamsE --------------------------
	.section	.text._ZN10layer_norm13ln_fwd_kernelINS_13Kernel_traitsI13__nv_bfloat16fS2_fjLj8192ELj1ELj1ELj4ELj16ENS_18Kernel_traits_baseILj8192ES2_fS2_fjLj128EEEEEEEvNS_9FwdParamsE,"ax",@progbits
	.align	128
        .global         _ZN10layer_norm13ln_fwd_kernelINS_13Kernel_traitsI13__nv_bfloat16fS2_fjLj8192ELj1ELj1ELj4ELj16ENS_18Kernel_traits_baseILj8192ES2_fS2_fjLj128EEEEEEEvNS_9FwdParamsE
        .type           _ZN10layer_norm13ln_fwd_kernelINS_13Kernel_traitsI13__nv_bfloat16fS2_fjLj8192ELj1ELj1ELj4ELj16ENS_18Kernel_traits_baseILj8192ES2_fS2_fjLj128EEEEEEEvNS_9FwdParamsE,@function
        .size           _ZN10layer_norm13ln_fwd_kernelINS_13Kernel_traitsI13__nv_bfloat16fS2_fjLj8192ELj1ELj1ELj4ELj16ENS_18Kernel_traits_baseILj8192ES2_fS2_fjLj128EEEEEEEvNS_9FwdParamsE,(.L_x_1072 - _ZN10layer_norm13ln_fwd_kernelINS_13Kernel_traitsI13__nv_bfloat16fS2_fjLj8192ELj1ELj1ELj4ELj16ENS_18Kernel_traits_baseILj8192ES2_fS2_fjLj128EEEEEEEvNS_9FwdParamsE)
        .other          _ZN10layer_norm13ln_fwd_kernelINS_13Kernel_traitsI13__nv_bfloat16fS2_fjLj8192ELj1ELj1ELj4ELj16ENS_18Kernel_traits_baseILj8192ES2_fS2_fjLj128EEEEEEEvNS_9FwdParamsE,@"STO_CUDA_ENTRY STV_DEFAULT"
_ZN10layer_norm13ln_fwd_kernelINS_13Kernel_traitsI13__nv_bfloat16fS2_fjLj8192ELj1ELj1ELj4ELj16ENS_18Kernel_traits_baseILj8192ES2_fS2_fjLj128EEEEEEEvNS_9FwdParamsE:
.text._ZN10layer_norm13ln_fwd_kernelINS_13Kernel_traitsI13__nv_bfloat16fS2_fjLj8192ELj1ELj1ELj4ELj16ENS_18Kernel_traits_baseILj8192ES2_fS2_fjLj128EEEEEEEvNS_9FwdParamsE:
        /* <DEDUP_REMOVED lines=43> */
[----:B------:R-:W0:Y:S01]  /*02b0*/  S2UR UR5, SR_CgaCtaId ;  /* 0x00000000000579c3 */ /* 0x000e220000008800 */
[----:B------:R-:W-:Y:S01]  /*02c0*/  UMOV UR4, 0x400 ;  /* 0x0000040000047882 */ /* 0x000fe20000000000 */
[----:B------:R-:W-:-:S02]  /*02d0*/  PLOP3.LUT P0, PT, PT, PT, PT, 0x8, 0x80 ;  /* 0x000000000080781c */ /* 0x000fc40003f0e170 */
[----:B------:R-:W-:Y:S01]  /*02e0*/  MOV R200, UR8 ;  /* 0x0000000800c87c02 */ /* 0x000fe20008000f00 */
[----:B0-----:R-:W-:-:S06]  /*02f0*/  ULEA UR4, UR5, UR4, 0x18 ;  /* 0x0000000405047291 */ /* 0x001fcc000f8ec0ff */
[----:B------:R-:W-:Y:S02]  /*0300*/  MOV R199, UR4 ;  /* 0x0000000400c77c02 */ /* 0x000fe40008000f00 */
[--C-:B--2---:R-:W-:Y:S02]  /*0310*/  SHF.R.U64 R135, R128, 0x10, R129.reuse ;  /* 0x0000001080877819 */ /* 0x104fe40000001281 */
[----:B------:R-:W-:Y:S02]  /*0320*/  SHF.R.U32.HI R136, RZ, 0x10, R129 ;  /* 0x00000010ff887819 */ /* 0x000fe40000011681 */
[--C-:B---3--:R-:W-:Y:S02]  /*0330*/  SHF.R.U64 R137, R126, 0x10, R127.reuse ;  /* 0x000000107e897819 */ /* 0x108fe4000000127f */
[----:B------:R-:W-:Y:S02]  /*0340*/  SHF.R.U32.HI R138, RZ, 0x10, R127 ;  /* 0x00000010ff8a7819 */ /* 0x000fe4000001167f */
[----:B----4-:R-:W-:-:S02]  /*0350*/  SHF.R.U64 R139, R124, 0x10, R125 ;  /* 0x000000107c8b7819 */ /* 0x010fc4000000127d */
[----:B------:R-:W-:Y:S02]  /*0360*/  SHF.R.U32.HI R140, RZ, 0x10, R125 ;  /* 0x00000010ff8c7819 */ /* 0x000fe4000001167d */
[--C-:B-----5:R-:W-:Y:S02]  /*0370*/  SHF.R.U64 R141, R122, 0x10, R123.reuse ;  /* 0x000000107a8d7819 */ /* 0x120fe4000000127b */
        /* <DEDUP_REMOVED lines=121> */
.L_x_512:
[----:B0-----:R-:W0:Y:S01]  /*0b10*/  LDC.64 R130, c[0x0][0x390] ;  /* 0x0000e400ff827b82 */ /* 0x001e220000000a00 */
[----:B------:R-:W-:-:S04]  /*0b20*/  SHF.L.U32 R201, R200, 0xb, RZ ;  /* 0x0000000bc8c97819 */ /* 0x000fc800000006ff */
[----:B------:R-:W-:-:S05]  /*0b30*/  LOP3.LUT R201, R201, R134, RZ, 0xfc, !PT ;  /* 0x00000086c9c97212 */ /* 0x000fca00078efcff */
[----:B0-----:R-:W-:-:S05]  /*0b40*/  IMAD.WIDE.U32 R130, R201, 0x10, R130 ;  /* 0x00000010c9827825 */ /* 0x001fca00078e0082 */
        /* <DEDUP_REMOVED lines=17> */
[----:B------:R-:W-:-:S12]  /*0c60*/  BSSY.RECONVERGENT B0, `(.L_x_510) ;  /* 0x00000ee000007945 */ /* 0x000fd80003800200 */
[----:B------:R-:W-:Y:S02]  /*0c70*/  @!P1 SHF.R.U32.HI R204, RZ, 0x2, R134 ;  /* 0x00000002ffcc9819 */ /* 0x000fe40000011686 */
        /* <DEDUP_REMOVED lines=206> */
[----:B------:R-:W-:-:S04]  /*1960*/  @!P1 IADD3 R0, PT, PT, R199, 0x20, RZ ;  /* 0x00000020c7009810 */ /* 0x000fc80007ffe0ff */
[----:B------:R-:W0:Y:S01]  /*1970*/  SHFL.BFLY PT, R132, R131, 0x2, 0x1f ;  /* 0x0c401f0083847f89 */ /* 0x000e2200000e0000 */
[----:B------:R-:W-:Y:S01]  /*1980*/  @!P1 SEL R0, R0, R199, P0 ;  /* 0x000000c700009207 */ /* 0x000fe20000000000 */
[----:B0-----:R-:W-:Y:S01]  /*1990*/  FADD.FTZ R132, R131, R132 ;  /* 0x0000008483847221 */ /* 0x001fe20000010000 */
[----:B------:R-:W-:-:S04]  /*19a0*/  @!P1 LOP3.LUT R131, R204, 0x18, RZ, 0xc0, !PT ;  /* 0x00000018cc839812 */ /* 0x000fc800078ec0ff */
[----:B------:R-:W0:Y:S01]  /*19b0*/  SHFL.BFLY PT, R133, R132, 0x4, 0x1f ;  /* 0x0c801f0084857f89 */ /* 0x000e2200000e0000 */
[----:B------:R-:W-:Y:S01]  /*19c0*/  @!P1 IADD3 R0, PT, PT, R0, R131, RZ ;  /* 0x0000008300009210 */ /* 0x000fe20007ffe0ff */
[----:B0-----:R-:W-:Y:S01]  /*19d0*/  FADD.FTZ R133, R132, R133 ;  /* 0x0000008584857221 */ /* 0x001fe20000010000 */
[----:B-1----:R-:W-:-:S04]  /*19e0*/  LOP3.LUT R132, R134, 0x1f, RZ, 0xc0, !PT ;  /* 0x0000001f86847812 */ /* 0x002fc800078ec0ff */
[----:B------:R-:W0:Y:S01]  /*19f0*/  SHFL.BFLY PT, R202, R133, 0x8, 0x1f ;  /* 0x0d001f0085ca7f89 */ /* 0x000e2200000e0000 */
[----:B------:R-:W-:Y:S01]  /*1a00*/  ISETP.GT.U32.AND P2, PT, R132, 0x3, PT ;  /* 0x000000038400780c */ /* 0x000fe20003f44070 */
[----:B0-----:R-:W-:Y:S01]  /*1a10*/  FADD.FTZ R202, R133, R202 ;  /* 0x000000ca85ca7221 */ /* 0x001fe20000010000 */
[----:B------:R-:W-:-:S04]  /*1a20*/  CS2R R132, SRZ ;  /* 0x0000000000847805 */ /* 0x000fc8000001ff00 */
[----:B------:R-:W0:Y:S02]  /*1a30*/  SHFL.BFLY PT, R203, R202, 0x10, 0x1f ;  /* 0x0e001f00cacb7f89 */ /* 0x000e2400000e0000 */
[----:B0-----:R-:W-:Y:S01]  /*1a40*/  FADD.FTZ R131, R202, R203 ;  /* 0x000000cbca837221 */ /* 0x001fe20000010000 */
[----:B------:R-:W-:-:S04]  /*1a50*/  HFMA2 R203, -RZ, RZ, 0, 0 ;  /* 0x00000000ffcb7431 */ /* 0x000fc800000001ff */
[----:B------:R0:W-:Y:S01]  /*1a60*/  @!P1 STS.64 [R0], R130 ;  /* 0x0000008200009388 */ /* 0x0001e20000000a00 */
[----:B------:R-:W-:Y:S06]  /*1a70*/  BAR.SYNC.DEFER_BLOCKING 0x0 ;  /* 0x0000000000007b1d */ /* 0x000fec0000010000 */
[----:B------:R-:W-:Y:S05]  /*1a80*/  @P2 BRA `(.L_x_511) ;  /* 0x00000000002c2947 */ /* 0x000fea0003800000 */
[----:B------:R-:W1:Y:S01]  /*1a90*/  S2UR UR5, SR_CgaCtaId ;  /* 0x00000000000579c3 */ /* 0x000e620000008800 */
[----:B------:R-:W-:Y:S01]  /*1aa0*/  UMOV UR4, 0x400 ;  /* 0x0000040000047882 */ /* 0x000fe20000000000 */
[----:B0-----:R-:W-:Y:S02]  /*1ab0*/  SHF.L.U32 R0, R134, 0x3, RZ ;  /* 0x0000000386007819 */ /* 0x001fe400000006ff */
[----:B------:R-:W-:Y:S02]  /*1ac0*/  MOV R203, 0x45000000 ;  /* 0x4500000000cb7802 */ /* 0x000fe40000000f00 */
[----:B------:R-:W-:Y:S01]  /*1ad0*/  LOP3.LUT R0, R0, 0xf8, RZ, 0xc0, !PT ;  /* 0x000000f800007812 */ /* 0x000fe200078ec0ff */
[----:B-1----:R-:W-:-:S06]  /*1ae0*/  ULEA UR4, UR5, UR4, 0x18 ;  /* 0x0000000405047291 */ /* 0x002fcc000f8ec0ff */
[----:B------:R-:W-:-:S04]  /*1af0*/  MOV R199, UR4 ;  /* 0x0000000400c77c02 */ /* 0x000fc80008000f00 */
[----:B------:R-:W-:-:S04]  /*1b00*/  IADD3 R130, PT, PT, R199, 0x20, RZ ;  /* 0x00000020c7827810 */ /* 0x000fc80007ffe0ff */
[----:B------:R-:W-:-:S04]  /*1b10*/  SEL R131, R130, R199, P0 ;  /* 0x000000c782837207 */ /* 0x000fc80000000000 */
[----:B------:R-:W-:-:S05]  /*1b20*/  IADD3 R0, PT, PT, R131, R0, RZ ;  /* 0x0000000083007210 */ /* 0x000fca0007ffe0ff */
[----:B------:R1:W2:Y:S02]  /*1b30*/  LDS.64 R132, [R0] ;  /* 0x0000000000847984 */ /* 0x0002a40000000a00 */
.L_x_511:
[----:B------:R-:W-:Y:S05]  /*1b40*/  BSYNC.RECONVERGENT B0 ;  /* 0x0000000000007941 */ /* 0x000fea0003800200 */
.L_x_510:
[----:B01----:R-:W0:Y:S01]  /*1b50*/  SHFL.DOWN PT, R0, R203, 0x2, 0x1f ;  /* 0x08401f00cb007f89 */ /* 0x003e2200000e0000 */
[----:B------:R-:W-:Y:S02]  /*1b60*/  PRMT R135, R128, 0x7610, R135 ;  /* 0x0000761080877816 */ /* 0x000fe40000000087 */
[----:B------:R-:W-:Y:S01]  /*1b70*/  PRMT R137, R126, 0x7610, R137 ;  /* 0x000076107e897816 */ /* 0x000fe20000000089 */
[----:B--2---:R-:W1:Y:S01]  /*1b80*/  SHFL.DOWN PT, R131, R132, 0x2, 0x1f ;  /* 0x08401f0084837f89 */ /* 0x004e6200000e0000 */
        /* <DEDUP_REMOVED lines=10> */
[----:B0-----:R-:W-:Y:S01]  /*1c30*/  FADD.FTZ R202, R0, R203 ;  /* 0x000000cb00ca7221 */ /* 0x001fe20000010000 */
[----:B------:R-:W-:-:S02]  /*1c40*/  PRMT R179, R84, 0x7610, R179 ;  /* 0x0000761054b37816 */ /* 0x000fc400000000b3 */
[----:B------:R-:W-:Y:S01]  /*1c50*/  PRMT R181, R82, 0x7610, R181 ;  /* 0x0000761052b57816 */ /* 0x000fe200000000b5 */
[----:B------:R-:W0:Y:S01]  /*1c60*/  MUFU.RCP R204, R202 ;  /* 0x000000ca00cc7308 */ /* 0x000e220000001000 */
[----:B------:R-:W2:Y:S01]  /*1c70*/  SHFL.DOWN PT, R207, R202, 0x1, 0x1f ;  /* 0x08201f00cacf7f89 */ /* 0x000ea200000e0000 */
[----:B-1----:R-:W-:Y:S01]  /*1c80*/  FMUL.FTZ R130, R0, R131 ;  /* 0x0000008300827220 */ /* 0x002fe20000410000 */
[----:B------:R-:W-:Y:S01]  /*1c90*/  FADD.FTZ R131, -R131, R132 ;  /* 0x0000008483837221 */ /* 0x000fe20000010100 */
[----:B------:R-:W-:Y:S02]  /*1ca0*/  PRMT R155, R108, 0x7610, R155 ;  /* 0x000076106c9b7816 */ /* 0x000fe4000000009b */
[----:B------:R-:W-:Y:S01]  /*1cb0*/  FFMA.FTZ R205, R203, R132, R130 ;  /* 0x00000084cbcd7223 */ /* 0x000fe20000010082 */
[----:B------:R-:W-:Y:S01]  /*1cc0*/  FMUL.FTZ R132, R131, R131 ;  /* 0x0000008383847220 */ /* 0x000fe20000410000 */
[----:B------:R-:W1:Y:S01]  /*1cd0*/  SHFL.DOWN PT, R130, R133, 0x2, 0x1f ;  /* 0x08401f0085827f89 */ /* 0x000e6200000e0000 */
[----:B------:R-:W-:-:S02]  /*1ce0*/  PRMT R157, R106, 0x7610, R157 ;  /* 0x000076106a9d7816 */ /* 0x000fc4000000009d */
[----:B------:R-:W-:Y:S01]  /*1cf0*/  FMUL.FTZ R203, R132, R203 ;  /* 0x000000cb84cb7220 */ /* 0x000fe20000410000 */
[----:B------:R-:W-:Y:S02]  /*1d00*/  PRMT R159, R104, 0x7610, R159 ;  /* 0x00007610689f7816 */ /* 0x000fe4000000009f */
[----:B------:R-:W-:Y:S01]  /*1d10*/  PRMT R161, R102, 0x7610, R161 ;  /* 0x0000761066a17816 */ /* 0x000fe200000000a1 */
[----:B------:R-:W-:Y:S01]  /*1d20*/  FMUL.FTZ R203, R0, R203 ;  /* 0x000000cb00cb7220 */ /* 0x000fe20000410000 */
[----:B------:R-:W-:Y:S01]  /*1d30*/  PRMT R175, R88, 0x7610, R175 ;  /* 0x0000761058af7816 */ /* 0x000fe200000000af */
[----:B0-----:R-:W-:Y:S01]  /*1d40*/  FMUL.FTZ R205, R204, R205 ;  /* 0x000000cdcccd7220 */ /* 0x001fe20000410000 */
[----:B------:R-:W-:Y:S02]  /*1d50*/  PRMT R177, R86, 0x7610, R177 ;  /* 0x0000761056b17816 */ /* 0x000fe400000000b1 */
[----:B------:R-:W-:Y:S02]  /*1d60*/  PRMT R167, R96, 0x7610, R167 ;  /* 0x0000761060a77816 */ /* 0x000fe400000000a7 */
[----:B------:R-:W0:Y:S01]  /*1d70*/  SHFL.DOWN PT, R206, R205, 0x1, 0x1f ;  /* 0x08201f00cdce7f89 */ /* 0x000e2200000e0000 */
[----:B------:R-:W-:Y:S01]  /*1d80*/  PRMT R169, R94, 0x7610, R169 ;  /* 0x000076105ea97816 */ /* 0x000fe200000000a9 */
[----:B--2---:R-:W-:Y:S01]  /*1d90*/  FADD.FTZ R208, R202, R207 ;  /* 0x000000cfcad07221 */ /* 0x004fe20000010000 */
[----:B------:R-:W-:-:S02]  /*1da0*/  PRMT R171, R92, 0x7610, R171 ;  /* 0x000076105cab7816 */ /* 0x000fc400000000ab */
[----:B------:R-:W-:Y:S02]  /*1db0*/  PRMT R173, R90, 0x7610, R173 ;  /* 0x000076105aad7816 */ /* 0x000fe400000000ad */
[----:B------:R-:W-:Y:S01]  /*1dc0*/  PRMT R183, R80, 0x7610, R183 ;  /* 0x0000761050b77816 */ /* 0x000fe200000000b7 */
[----:B------:R-:W2:Y:S01]  /*1dd0*/  MUFU.RCP R208, R208 ;  /* 0x000000d000d07308 */ /* 0x000ea20000001000 */
[----:B-1----:R-:W-:Y:S01]  /*1de0*/  FADD.FTZ R131, R130, R133 ;  /* 0x0000008582837221 */ /* 0x002fe20000010000 */
[----:B------:R-:W-:Y:S02]  /*1df0*/  PRMT R185, R78, 0x7610, R185 ;  /* 0x000076104eb97816 */ /* 0x000fe400000000b9 */
[----:B------:R-:W-:Y:S01]  /*1e00*/  PRMT R187, R76, 0x7610, R187 ;  /* 0x000076104cbb7816 */ /* 0x000fe200000000bb */
[----:B------:R-:W-:Y:S01]  /*1e10*/  FFMA.FTZ R203, R204, R203, R131 ;  /* 0x000000cbcccb7223 */ /* 0x000fe20000010083 */
[----:B------:R-:W-:Y:S02]  /*1e20*/  PRMT R189, R74, 0x7610, R189 ;  /* 0x000076104abd7816 */ /* 0x000fe400000000bd */
[----:B------:R-:W-:-:S02]  /*1e30*/  PRMT R193, R70, 0x7610, R193 ;  /* 0x0000761046c17816 */ /* 0x000fc400000000c1 */
[----:B------:R-:W1:Y:S01]  /*1e40*/  SHFL.DOWN PT, R130, R203, 0x1, 0x1f ;  /* 0x08201f00cb827f89 */ /* 0x000e6200000e0000 */
[----:B------:R-:W-:Y:S02]  /*1e50*/  PRMT R197, R2, 0x7610, R197 ;  /* 0x0000761002c57816 */ /* 0x000fe400000000c5 */
[----:B------:R-:W-:Y:S02]  /*1e60*/  PRMT R191, R72, 0x7610, R191 ;  /* 0x0000761048bf7816 */ /* 0x000fe400000000bf */
[----:B------:R-:W-:Y:S01]  /*1e70*/  PRMT R195, R68, 0x7610, R195 ;  /* 0x0000761044c37816 */ /* 0x000fe200000000c3 */
[----:B0-----:R-:W-:Y:S01]  /*1e80*/  FMUL.FTZ R209, R207, R206 ;  /* 0x000000cecfd17220 */ /* 0x001fe20000410000 */
[----:B------:R-:W-:Y:S02]  /*1e90*/  ISETP.NE.AND P1, PT, R134, RZ, PT ;  /* 0x000000ff8600720c */ /* 0x000fe40003f25270 */
[----:B------:R-:W-:Y:S01]  /*1ea0*/  PLOP3.LUT P0, PT, P0, PT, PT, 0x8, 0x80 ;  /* 0x000000000080781c */ /* 0x000fe2000070e170 */
[----:B------:R-:W-:Y:S01]  /*1eb0*/  FFMA.FTZ R209, R202, R205, R209 ;  /* 0x000000cdcad17223 */ /* 0x000fe200000100d1 */
[----:B------:R-:W-:-:S03]  /*1ec0*/  FADD.FTZ R205, R205, -R206 ;  /* 0x800000cecdcd7221 */ /* 0x000fc60000010000 */
[----:B--2---:R-:W-:Y:S01]  /*1ed0*/  FMUL.FTZ R0, R208, R209 ;  /* 0x000000d1d0007220 */ /* 0x004fe20000410000 */
[----:B------:R-:W-:-:S04]  /*1ee0*/  FMUL.FTZ R205, R205, R205 ;  /* 0x000000cdcdcd7220 */ /* 0x000fc80000410000 */
[----:B------:R-:W-:Y:S01]  /*1ef0*/  FMUL.FTZ R202, R202, R205 ;  /* 0x000000cdcaca7220 */ /* 0x000fe20000410000 */
[----:B------:R-:W0:Y:S03]  /*1f00*/  SHFL.IDX PT, R0, R0, RZ, 0x1f ;  /* 0x00001fff00007589 */ /* 0x000e2600000e0000 */
[----:B------:R-:W-:Y:S01]  /*1f10*/  FMUL.FTZ R202, R207, R202 ;  /* 0x000000cacfca7220 */ /* 0x000fe20000410000 */
[----:B-1----:R-:W-:-:S04]  /*1f20*/  FADD.FTZ R131, R203, R130 ;  /* 0x00000082cb837221 */ /* 0x002fc80000010000 */
        /* <DEDUP_REMOVED lines=28> */
[----:B-1----:R-:W-:Y:S01]  /*20f0*/  FFMA.FTZ R42, R239, 0.0001220703125, R4 ;  /* 0x39000000ef2a7823 */ /* 0x002fe20000010004 */
        /* <DEDUP_REMOVED lines=38> */
[C---:B------:R-:W-:Y:S01]  /*2360*/  FMUL.FTZ R7, R42.reuse, R209 ;  /* 0x000000d12a077220 */ /* 0x040fe20000410000 */
[C---:B------:R-:W-:Y:S01]  /*2370*/  FMUL.FTZ R24, R42.reuse, R203 ;  /* 0x000000cb2a187220 */ /* 0x040fe20000410000 */
[C---:B------:R-:W-:Y:S01]  /*2380*/  FMUL.FTZ R56, R42.reuse, R45 ;  /* 0x0000002d2a387220 */ /* 0x040fe20000410000 */
[----:B------:R-:W-:Y:S01]  /*2390*/  FMUL.FTZ R45, R42, R241 ;  /* 0x000000f12a2d7220 */ /* 0x000fe20000410000 */
[----:B------:R-:W-:Y:S01]  /*23a0*/  PRMT R8, R8, 0x5410, R6 ;  /* 0x0000541008087816 */ /* 0x000fe20000000006 */
[C---:B------:R-:W-:Y:S01]  /*23b0*/  FMUL.FTZ R63, R42.reuse, R63 ;  /* 0x0000003f2a3f7220 */ /* 0x040fe20000410000 */
[----:B------:R-:W-:Y:S01]  /*23c0*/  F2FP.BF16.F32.PACK_AB R29, RZ, R27 ;  /* 0x0000001bff1d723e */ /* 0x000fe200000010ff */
[----:B------:R-:W-:Y:S01]  /*23d0*/  FMUL.FTZ R67, R42, R67 ;  /* 0x000000432a437220 */ /* 0x000fe20000410000 */
[----:B------:R-:W-:-:S02]  /*23e0*/  HFMA2.BF16_V2 R6, R135, R5, R137 ;  /* 0x0000000587067231 */ /* 0x000fc40000200089 */
        /* <DEDUP_REMOVED lines=34> */
[----:B------:R-:W-:Y:S01]  /*2610*/  FADD.FTZ R18, R57, -R0 ;  /* 0x8000000039127221 */ /* 0x000fe20000010000 */
[----:B------:R-:W-:Y:S01]  /*2620*/  PRMT R7, R7, 0x5410, R10 ;  /* 0x0000541007077816 */ /* 0x000fe2000000000a */
[----:B------:R-:W-:Y:S01]  /*2630*/  FMUL.FTZ R32, R42, R207 ;  /* 0x000000cf2a207220 */ /* 0x000fe20000410000 */
[----:B------:R-:W-:Y:S01]  /*2640*/  F2FP.BF16.F32.PACK_AB R64, RZ, R19 ;  /* 0x00000013ff40723e */ /* 0x000fe200000010ff */
[----:B------:R-:W-:Y:S01]  /*2650*/  HFMA2.BF16_V2 R19, R136.H1_H1, R24.H0_H0, R138.H1_H1 ;  /* 0x2000001888137231 */ /* 0x000fe20000260c8a */
[----:B------:R-:W-:Y:S01]  /*2660*/  F2FP.BF16.F32.PACK_AB R66, RZ, R66 ;  /* 0x00000042ff42723e */ /* 0x000fe200000010ff */
[----:B------:R-:W-:Y:S01]  /*2670*/  HFMA2.BF16_V2 R24, R89.H0_H0, R45.H0_H0, R87.H0_H0 ;  /* 0x2000002d59187231 */ /* 0x000fe20000240857 */
[----:B------:R-:W-:Y:S01]  /*2680*/  F2FP.BF16.F32.PACK_AB R9, RZ, R9 ;  /* 0x00000009ff09723e */ /* 0x000fe200000010ff */
[----:B------:R-:W-:Y:S01]  /*2690*/  HFMA2.BF16_V2 R45, R192.H1_H1, R67.H0_H0, R196.H1_H1 ;  /* 0x20000043c02d7231 */ /* 0x000fe20000260cc4 */
[----:B------:R-:W-:Y:S01]  /*26a0*/  F2FP.BF16.F32.PACK_AB R12, RZ, R12 ;  /* 0x0000000cff0c723e */ /* 0x000fe200000010ff */
[----:B------:R-:W-:Y:S01]  /*26b0*/  HFMA2.BF16_V2 R67, R143, R7, R145 ;  /* 0x000000078f437231 */ /* 0x000fe20000200091 */
[----:B------:R-:W-:Y:S01]  /*26c0*/  F2FP.BF16.F32.PACK_AB R38, RZ, R38 ;  /* 0x00000026ff26723e */ /* 0x000fe200000010ff */
[--C-:B------:R-:W-:Y:S01]  /*26d0*/  FADD.FTZ R57, R58, -R0.reuse ;  /* 0x800000003a397221 */ /* 0x100fe20000010000 */
[----:B------:R-:W-:Y:S01]  /*26e0*/  F2FP.BF16.F32.PACK_AB R28, RZ, R28 ;  /* 0x0000001cff1c723e */ /* 0x000fe200000010ff */
[----:B------:R-:W-:Y:S01]  /*26f0*/  FMUL.FTZ R30, R42, R205 ;  /* 0x000000cd2a1e7220 */ /* 0x000fe20000410000 */
[----:B------:R-:W-:Y:S01]  /*2700*/  F2FP.BF16.F32.PACK_AB R50, RZ, R50 ;  /* 0x00000032ff32723e */ /* 0x000fe200000010ff */
[--C-:B------:R-:W-:Y:S01]  /*2710*/  FADD.FTZ R60, R60, -R0.reuse ;  /* 0x800000003c3c7221 */ /* 0x100fe20000010000 */
[----:B------:R-:W-:Y:S01]  /*2720*/  LOP3.LUT R4, R4, 0xffff, RZ, 0xc0, !PT ;  /* 0x0000ffff04047812 */ /* 0x000fe200078ec0ff */
[--C-:B------:R-:W-:Y:S01]  /*2730*/  FADD.FTZ R61, R61, -R0.reuse ;  /* 0x800000003d3d7221 */ /* 0x100fe20000010000 */
[----:B------:R-:W-:Y:S01]  /*2740*/  F2FP.BF16.F32.PACK_AB R26, RZ, R26 ;  /* 0x0000001aff1a723e */ /* 0x000fe200000010ff */
[----:B------:R-:W-:Y:S01]  /*2750*/  FADD.FTZ R59, R59, -R0 ;  /* 0x800000003b3b7221 */ /* 0x000fe20000010000 */
[----:B------:R-:W-:Y:S01]  /*2760*/  F2FP.BF16.F32.PACK_AB R43, RZ, R43 ;  /* 0x0000002bff2b723e */ /* 0x000fe200000010ff */
[----:B------:R-:W-:Y:S01]  /*2770*/  IMAD.WIDE.U32 R4, R4, 0x10000, RZ ;  /* 0x0001000004047825 */ /* 0x000fe200078e00ff */
[----:B------:R-:W-:-:S03]  /*2780*/  F2FP.BF16.F32.PACK_AB R49, RZ, R47 ;  /* 0x0000002fff31723e */ /* 0x000fc600000010ff */
[--C-:B------:R-:W-:Y:S01]  /*2790*/  FADD.FTZ R239, R44, -R0.reuse ;  /* 0x800000002cef7221 */ /* 0x100fe20000010000 */
[----:B------:R-:W-:Y:S01]  /*27a0*/  F2FP.BF16.F32.PACK_AB R130, RZ, R130 ;  /* 0x00000082ff82723e */ /* 0x000fe200000010ff */
[----:B------:R-:W-:Y:S01]  /*27b0*/  FADD.FTZ R249, R52, -R0 ;  /* 0x8000000034f97221 */ /* 0x000fe20000010000 */
[----:B------:R-:W-:Y:S01]  /*27c0*/  F2FP.BF16.F32.PACK_AB R206, RZ, R51 ;  /* 0x00000033ffce723e */ /* 0x000fe200000010ff */
[----:B------:R-:W-:Y:S01]  /*27d0*/  HFMA2.BF16_V2 R51, R113.H0_H0, R34.H0_H0, R111.H0_H0 ;  /* 0x2000002271337231 */ /* 0x000fe2000024086f */
[----:B------:R-:W-:Y:S01]  /*27e0*/  PRMT R16, R16, 0x5410, R14 ;  /* 0x0000541010107816 */ /* 0x000fe2000000000e */
[----:B------:R-:W-:Y:S01]  /*27f0*/  HFMA2.BF16_V2 R34, R73.H0_H0, R66.H0_H0, R69.H0_H0 ;  /* 0x2000004249227231 */ /* 0x000fe20000240845 */
[----:B------:R-:W-:Y:S01]  /*2800*/  PRMT R9, R9, 0x5410, R12 ;  /* 0x0000541009097816 */ /* 0x000fe2000000000c */
[----:B------:R-:W-:Y:S01]  /*2810*/  HFMA2.BF16_V2 R66, R139, R8, R141 ;  /* 0x000000088b427231 */ /* 0x000fe2000020008d */
[----:B------:R-:W-:Y:S01]  /*2820*/  F2FP.BF16.F32.PACK_AB R207, RZ, R55 ;  /* 0x00000037ffcf723e */ /* 0x000fe200000010ff */
[----:B------:R-:W-:Y:S01]  /*2830*/  HFMA2.BF16_V2 R55, R109.H0_H0, R38.H0_H0, R107.H0_H0 ;  /* 0x200000266d377231 */ /* 0x000fe2000024086b */
[----:B------:R-:W-:Y:S01]  /*2840*/  PRMT R28, R28, 0x5410, R50 ;  /* 0x000054101c1c7816 */ /* 0x000fe20000000032 */
[----:B------:R-:W-:Y:S01]  /*2850*/  HFMA2.BF16_V2 R38, R172.H1_H1, R43.H0_H0, R174.H1_H1 ;  /* 0x2000002bac267231 */ /* 0x000fe20000260cae */
[----:B------:R-:W-:Y:S01]  /*2860*/  F2FP.BF16.F32.PACK_AB R20, RZ, R20 ;  /* 0x00000014ff14723e */ /* 0x000fe200000010ff */
[----:B------:R-:W-:Y:S01]  /*2870*/  HFMA2.BF16_V2 R14, R151, R16, R153 ;  /* 0x00000010970e7231 */ /* 0x000fe20000200099 */
[----:B------:R-:W-:Y:S01]  /*2880*/  F2FP.BF16.F32.PACK_AB R22, RZ, R22 ;  /* 0x00000016ff16723e */ /* 0x000fe200000010ff */
[----:B------:R-:W-:Y:S01]  /*2890*/  FADD.FTZ R53, R53, -R0 ;  /* 0x8000000035357221 */ /* 0x000fe20000010000 */
[----:B------:R-:W-:Y:S01]  /*28a0*/  F2FP.BF16.F32.PACK_AB R210, RZ, R62 ;  /* 0x0000003effd2723e */ /* 0x000fe200000010ff */
[----:B------:R-:W-:Y:S01]  /*28b0*/  HFMA2.BF16_V2 R62, R129.H0_H0, R26.H0_H0, R127.H0_H0 ;  /* 0x2000001a813e7231 */ /* 0x000fe2000024087f */
[----:B------:R-:W-:Y:S01]  /*28c0*/  PRMT R49, R49, 0x5410, R130 ;  /* 0x0000541031317816 */ /* 0x000fe20000000082 */
[----:B------:R-:W-:Y:S01]  /*28d0*/  HFMA2.BF16_V2 R43, R194.H1_H1, R65.H0_H0, R198.H1_H1 ;  /* 0x20000041c22b7231 */ /* 0x000fe20000260cc6 */
[----:B------:R-:W-:Y:S01]  /*28e0*/  PRMT R7, R6, 0x7610, R7 ;  /* 0x0000761006077816 */ /* 0x000fe20000000007 */
[----:B------:R-:W-:Y:S01]  /*28f0*/  FMUL.FTZ R57, R42, R57 ;  /* 0x000000392a397220 */ /* 0x000fe20000410000 */
[----:B------:R-:W-:Y:S01]  /*2900*/  PRMT R16, R67, 0x7632, R16 ;  /* 0x0000763243107816 */ /* 0x000fe20000000010 */
[----:B------:R-:W-:-:S02]  /*2910*/  HFMA2.BF16_V2 R65, R147, R9, R149 ;  /* 0x0000000993417231 */ /* 0x000fc40000200095 */
[--C-:B------:R-:W-:Y:S01]  /*2920*/  FADD.FTZ R235, R40, -R0.reuse ;  /* 0x8000000028eb7221 */ /* 0x100fe20000010000 */
[----:B------:R-:W-:Y:S01]  /*2930*/  FADD.FTZ R41, R41, -R0 ;  /* 0x8000000029297221 */ /* 0x000fe20000010000 */
[----:B------:R-:W-:Y:S01]  /*2940*/  F2FP.BF16.F32.PACK_AB R30, RZ, R30 ;  /* 0x0000001eff1e723e */ /* 0x000fe200000010ff */
[C---:B------:R-:W-:Y:S01]  /*2950*/  FMUL.FTZ R60, R42.reuse, R60 ;  /* 0x0000003c2a3c7220 */ /* 0x040fe20000410000 */
[----:B------:R-:W-:Y:S01]  /*2960*/  FMUL.FTZ R61, R42, R61 ;  /* 0x0000003d2a3d7220 */ /* 0x000fe20000410000 */
[----:B------:R-:W-:Y:S01]  /*2970*/  PRMT R20, R20, 0x5410, R22 ;  /* 0x0000541014147816 */ /* 0x000fe20000000016 */
[----:B------:R-:W-:Y:S01]  /*2980*/  HFMA2.BF16_V2 R8, R163, R28, R165 ;  /* 0x0000001ca3087231 */ /* 0x000fe200002000a5 */
[----:B------:R-:W-:Y:S01]  /*2990*/  PRMT R6, R66, 0x7632, R6 ;  /* 0x0000763242067816 */ /* 0x000fe20000000006 */
[----:B------:R-:W-:Y:S01]  /*29a0*/  FMUL.FTZ R59, R42, R59 ;  /* 0x0000003b2a3b7220 */ /* 0x000fe20000410000 */
[----:B------:R-:W-:Y:S01]  /*29b0*/  HFMA2.BF16_V2 R28, R179, R49, R181 ;  /* 0x00000031b31c7231 */ /* 0x000fe200002000b5 */
[----:B------:R-:W-:Y:S01]  /*29c0*/  LOP3.LUT R22, R4, 0xffff, R7, 0xf8, !PT ;  /* 0x0000ffff04167812 */ /* 0x000fe200078ef807 */
[C---:B------:R-:W-:Y:S01]  /*29d0*/  FMUL.FTZ R58, R42.reuse, R239 ;  /* 0x000000ef2a3a7220 */ /* 0x040fe20000410000 */
[----:B------:R-:W-:Y:S01]  /*29e0*/  F2FP.BF16.F32.PACK_AB R13, RZ, R13 ;  /* 0x0000000dff0d723e */ /* 0x000fe200000010ff */
[C---:B------:R-:W-:Y:S01]  /*29f0*/  FMUL.FTZ R131, R42.reuse, R249 ;  /* 0x000000f92a837220 */ /* 0x040fe20000410000 */
[----:B------:R-:W-:Y:S01]  /*2a00*/  FMUL.FTZ R53, R42, R53 ;  /* 0x000000352a357220 */ /* 0x000fe20000410000 */
[----:B------:R-:W-:Y:S01]  /*2a10*/  PRMT R49, R62, 0x7610, R49 ;  /* 0x000076103e317816 */ /* 0x000fe20000000031 */
[----:B------:R-:W-:Y:S01]  /*2a20*/  FMUL.FTZ R52, R42, R235 ;  /* 0x000000eb2a347220 */ /* 0x000fe20000410000 */
[----:B------:R-:W-:Y:S01]  /*2a30*/  LOP3.LUT R4, R16, 0xffff, RZ, 0xc0, !PT ;  /* 0x0000ffff10047812 */ /* 0x000fe200078ec0ff */
[----:B------:R-:W-:Y:S01]  /*2a40*/  FMUL.FTZ R54, R42, R41 ;  /* 0x000000292a367220 */ /* 0x000fe20000410000 */
[----:B------:R-:W-:Y:S01]  /*2a50*/  F2FP.BF16.F32.PACK_AB R208, RZ, R57 ;  /* 0x00000039ffd0723e */ /* 0x000fe200000010ff */
[----:B------:R-:W-:Y:S01]  /*2a60*/  HFMA2.BF16_V2 R57, R125.H0_H0, R30.H0_H0, R123.H0_H0 ;  /* 0x2000001e7d397231 */ /* 0x000fe2000024087b */
[----:B------:R-:W-:Y:S01]  /*2a70*/  LOP3.LUT R6, R6, 0xffff, RZ, 0xc0, !PT ;  /* 0x0000ffff06067812 */ /* 0x000fe200078ec0ff */
[C---:B------:R-:W-:Y:S01]  /*2a80*/  FMUL.FTZ R202, R42.reuse, R18 ;  /* 0x000000122aca7220 */ /* 0x040fe20000410000 */
[----:B------:R-:W-:Y:S01]  /*2a90*/  PRMT R16, R65, 0x7632, R16 ;  /* 0x0000763241107816 */ /* 0x000fe20000000010 */
[----:B------:R-:W-:Y:S01]  /*2aa0*/  FMUL.FTZ R17, R42, R17 ;  /* 0x000000112a117220 */ /* 0x000fe20000410000 */
[----:B------:R-:W-:Y:S01]  /*2ab0*/  F2FP.BF16.F32.PACK_AB R60, RZ, R60 ;  /* 0x0000003cff3c723e */ /* 0x000fe200000010ff */
[----:B------:R-:W-:Y:S01]  /*2ac0*/  IMAD.WIDE.U32 R6, R6, 0x10000, RZ ;  /* 0x0001000006067825 */ /* 0x000fe200078e00ff */
[----:B------:R-:W-:-:S03]  /*2ad0*/  F2FP.BF16.F32.PACK_AB R61, RZ, R61 ;  /* 0x0000003dff3d723e */ /* 0x000fc600000010ff */
[----:B------:R-:W-:Y:S01]  /*2ae0*/  FADD.FTZ R233, R36, -R0 ;  /* 0x8000000024e97221 */ /* 0x000fe20000010000 */
[----:B------:R-:W-:Y:S01]  /*2af0*/  F2FP.BF16.F32.PACK_AB R209, RZ, R59 ;  /* 0x0000003bffd1723e */ /* 0x000fe200000010ff */
        /* <DEDUP_REMOVED lines=8> */
[C---:B------:R-:W-:Y:S01]  /*2b80*/  FMUL.FTZ R40, R42.reuse, R233 ;  /* 0x000000e92a287220 */ /* 0x040fe20000410000 */
[----:B------:R-:W-:Y:S01]  /*2b90*/  F2FP.BF16.F32.PACK_AB R18, RZ, R53 ;  /* 0x00000035ff12723e */ /* 0x000fe200000010ff */
[----:B------:R-:W-:Y:S01]  /*2ba0*/  FMUL.FTZ R33, R42, R37 ;  /* 0x000000252a217220 */ /* 0x000fe20000410000 */
[----:B------:R-:W-:Y:S01]  /*2bb0*/  LOP3.LUT R16, R16, 0xffff, RZ, 0xc0, !PT ;  /* 0x0000ffff10107812 */ /* 0x000fe200078ec0ff */
[C---:B------:R-:W-:Y:S01]  /*2bc0*/  FMUL.FTZ R46, R42.reuse, R227 ;  /* 0x000000e32a2e7220 */ /* 0x040fe20000410000 */
[----:B------:R-:W-:Y:S01]  /*2bd0*/  F2FP.BF16.F32.PACK_AB R52, RZ, R52 ;  /* 0x00000034ff34723e */ /* 0x000fe200000010ff */
[C---:B------:R-:W-:Y:S01]  /*2be0*/  FMUL.FTZ R44, R42.reuse, R225 ;  /* 0x000000e12a2c7220 */ /* 0x040fe20000410000 */
[----:B------:R-:W-:Y:S01]  /*2bf0*/  F2FP.BF16.F32.PACK_AB R54, RZ, R54 ;  /* 0x00000036ff36723e */ /* 0x000fe200000010ff */
[----:B------:R-:W-:Y:S01]  /*2c00*/  FMUL.FTZ R35, R42, R35 ;  /* 0x000000232a237220 */ /* 0x000fe20000410000 */
[--C-:B------:R-:W-:Y:S01]  /*2c10*/  PRMT R60, R60, 0x5410, R61.reuse ;  /* 0x000054103c3c7816 */ /* 0x100fe2000000003d */
[----:B------:R-:W-:Y:S01]  /*2c20*/  FADD.FTZ R39, R39, -R0 ;  /* 0x8000000027277221 */ /* 0x000fe20000010000 */
[----:B------:R-:W-:Y:S01]  /*2c30*/  PRMT R61, R57, 0x7610, R61 ;  /* 0x00007610393d7816 */ /* 0x000fe2000000003d */
[----:B------:R-:W-:Y:S01]  /*2c40*/  FMUL.FTZ R132, R42, R237 ;  /* 0x000000ed2a847220 */ /* 0x000fe20000410000 */
[----:B------:R-:W-:Y:S01]  /*2c50*/  PRMT R58, R58, 0x5410, R56 ;  /* 0x000054103a3a7816 */ /* 0x000fe20000000038 */
[----:B------:R-:W-:Y:S01]  /*2c60*/  FADD.FTZ R23, R23, -R0 ;  /* 0x8000000017177221 */ /* 0x000fe20000010000 */
[----:B------:R-:W-:Y:S01]  /*2c70*/  PRMT R131, R131, 0x5410, R18 ;  /* 0x0000541083837816 */ /* 0x000fe20000000012 */
[----:B------:R-:W-:Y:S01]  /*2c80*/  FMUL.FTZ R48, R42, R39 ;  /* 0x000000272a307220 */ /* 0x000fe20000410000 */
[----:B------:R-:W-:Y:S01]  /*2c90*/  PRMT R57, R66, 0x7610, R57 ;  /* 0x0000761042397816 */ /* 0x000fe20000000039 */
[----:B------:R-:W-:Y:S01]  /*2ca0*/  FMUL.FTZ R23, R42, R23 ;  /* 0x000000172a177220 */ /* 0x000fe20000410000 */
[----:B------:R-:W-:Y:S01]  /*2cb0*/  PRMT R29, R29, 0x5410, R27 ;  /* 0x000054101d1d7816 */ /* 0x000fe2000000001b */
[----:B------:R-:W-:Y:S01]  /*2cc0*/  HFMA2.BF16_V2 R27, R175, R58, R177 ;  /* 0x0000003aaf1b7231 */ /* 0x000fe200002000b1 */
[----:B------:R-:W-:Y:S01]  /*2cd0*/  LOP3.LUT R18, R4, 0xffff, R67, 0xf8, !PT ;  /* 0x0000ffff04127812 */ /* 0x000fe200078ef843 */
[----:B------:R-:W-:Y:S01]  /*2ce0*/  FMUL.FTZ R205, R42, R245 ;  /* 0x000000f52acd7220 */ /* 0x000fe20000410000 */
[----:B------:R-:W-:Y:S01]  /*2cf0*/  LOP3.LUT R56, R5, 0xffff, R59, 0xf8, !PT ;  /* 0x0000ffff05387812 */ /* 0x000fe200078ef83b */
[----:B------:R-:W-:Y:S01]  /*2d00*/  IMAD.WIDE.U32 R4, R16, 0x10000, RZ ;  /* 0x0001000010047825 */ /* 0x000fe200078e00ff */
[----:B------:R-:W-:-:S03]  /*2d10*/  F2FP.BF16.F32.PACK_AB R17, RZ, R17 ;  /* 0x00000011ff11723e */ /* 0x000fc600000010ff */
[----:B------:R-:W-:Y:S01]  /*2d20*/  HFMA2.BF16_V2 R10, R159, R29, R161 ;  /* 0x0000001d9f0a7231 */ /* 0x000fe200002000a1 */
[----:B------:R-:W-:Y:S01]  /*2d30*/  PRMT R52, R52, 0x5410, R54 ;  /* 0x0000541034347816 */ /* 0x000fe20000000036 */
[----:B------:R-:W-:Y:S01]  /*2d40*/  FMUL.FTZ R133, R42, R251 ;  /* 0x000000fb2a857220 */ /* 0x000fe20000410000 */
[----:B------:R-:W-:Y:S01]  /*2d50*/  LOP3.LUT R54, R7, 0xffff, R61, 0xf8, !PT ;  /* 0x0000ffff07367812 */ /* 0x000fe200078ef83d */
[----:B------:R-:W-:Y:S01]  /*2d60*/  HFMA2.BF16_V2 R53, R117.H0_H0, R17.H0_H0, R115.H0_H0 ;  /* 0x2000001175357231 */ /* 0x000fe20000240873 */
[----:B------:R-:W-:Y:S01]  /*2d70*/  LOP3.LUT R20, R6, 0xffff, R57, 0xf8, !PT ;  /* 0x0000ffff06147812 */ /* 0x000fe200078ef839 */
[----:B------:R-:W-:Y:S01]  /*2d80*/  HFMA2.BF16_V2 R29, R171, R52, R173 ;  /* 0x00000034ab1d7231 */ /* 0x000fe200002000ad */
[----:B------:R-:W-:Y:S01]  /*2d90*/  PRMT R7, R12, 0x7632, R7 ;  /* 0x000076320c077816 */ /* 0x000fe20000000007 */
[----:B------:R-:W-:Y:S01]  /*2da0*/  FADD.FTZ R31, R31, -R0 ;  /* 0x800000001f1f7221 */ /* 0x000fe20000010000 */
[----:B------:R-:W-:Y:S01]  /*2db0*/  PRMT R6, R14, 0x7632, R6 ;  /* 0x000076320e067816 */ /* 0x000fe20000000006 */
[----:B------:R-:W-:Y:S01]  /*2dc0*/  HFMA2.BF16_V2 R52, R183, R131, R185 ;  /* 0x00000083b7347231 */ /* 0x000fe200002000b9 */
[----:B------:R-:W-:Y:S01]  /*2dd0*/  LOP3.LUT R16, R4, 0xffff, R65, 0xf8, !PT ;  /* 0x0000ffff04107812 */ /* 0x000fe200078ef841 */
[C---:B------:R-:W-:Y:S01]  /*2de0*/  FMUL.FTZ R31, R42.reuse, R31 ;  /* 0x0000001f2a1f7220 */ /* 0x040fe20000410000 */
[----:B------:R-:W-:Y:S01]  /*2df0*/  F2FP.BF16.F32.PACK_AB R40, RZ, R40 ;  /* 0x00000028ff28723e */ /* 0x000fe200000010ff */
[----:B------:R-:W-:Y:S01]  /*2e00*/  HFMA2.BF16_V2 R50, R193, R60, R197 ;  /* 0x0000003cc1327231 */ /* 0x000fe200002000c5 */
[----:B------:R-:W-:Y:S01]  /*2e10*/  F2FP.BF16.F32.PACK_AB R33, RZ, R33 ;  /* 0x00000021ff21723e */ /* 0x000fe200000010ff */
[----:B------:R-:W-:Y:S01]  /*2e20*/  HFMA2.BF16_V2 R30, R71.H0_H0, R210.H0_H0, R3.H0_H0 ;  /* 0x200000d2471e7231 */ /* 0x000fe20000240803 */
[----:B------:R-:W-:Y:S01]  /*2e30*/  LOP3.LUT R4, R7, 0xffff, RZ, 0xc0, !PT ;  /* 0x0000ffff07047812 */ /* 0x000fe200078ec0ff */
[----:B------:R-:W-:Y:S01]  /*2e40*/  FMUL.FTZ R36, R42, R223 ;  /* 0x000000df2a247220 */ /* 0x000fe20000410000 */
[----:B------:R-:W-:Y:S01]  /*2e50*/  LOP3.LUT R6, R6, 0xffff, RZ, 0xc0, !PT ;  /* 0x0000ffff06067812 */ /* 0x000fe200078ec0ff */
[----:B------:R-:W-:Y:S01]  /*2e60*/  FMUL.FTZ R231, R42, R231 ;  /* 0x000000e72ae77220 */ /* 0x000fe20000410000 */
[----:B------:R-:W-:Y:S01]  /*2e70*/  PRMT R58, R10, 0x7632, R58 ;  /* 0x000076320a3a7816 */ /* 0x000fe2000000003a */
[----:B------:R-:W-:Y:S01]  /*2e80*/  FMUL.FTZ R203, R42, R243 ;  /* 0x000000f32acb7220 */ /* 0x000fe20000410000 */
[----:B------:R-:W-:Y:S01]  /*2e90*/  PRMT R40, R40, 0x5410, R33 ;  /* 0x0000541028287816 */ /* 0x000fe20000000021 */
[----:B------:R-:W-:Y:S01]  /*2ea0*/  IMAD.WIDE.U32 R6, R6, 0x10000, RZ ;  /* 0x0001000006067825 */ /* 0x000fe200078e00ff */
[----:B------:R-:W-:-:S03]  /*2eb0*/  LOP3.LUT R53, R5, 0xffff, R53, 0xf8, !PT ;  /* 0x0000ffff05357812 */ /* 0x000fc600078ef835 */
[----:B------:R-:W-:Y:S01]  /*2ec0*/  FMUL.FTZ R204, R42, R247 ;  /* 0x000000f72acc7220 */ /* 0x000fe20000410000 */
[----:B------:R-:W-:Y:S01]  /*2ed0*/  PRMT R59, R55, 0x7610, R59 ;  /* 0x00007610373b7816 */ /* 0x000fe2000000003b */
[----:B------:R-:W-:Y:S01]  /*2ee0*/  IMAD.WIDE.U32 R4, R4, 0x10000, RZ ;  /* 0x0001000004047825 */ /* 0x000fe200078e00ff */
[----:B------:R-:W-:-:S03]  /*2ef0*/  PRMT R57, R51, 0x7610, R57 ;  /* 0x0000761033397816 */ /* 0x000fc60000000039 */
[----:B------:R-:W-:Y:S01]  /*2f00*/  HFMA2.BF16_V2 R9, R167, R40, R169 ;  /* 0x00000028a7097231 */ /* 0x000fe200002000a9 */
[----:B------:R-:W-:Y:S02]  /*2f10*/  PRMT R55, R12, 0x7610, R55 ;  /* 0x000076100c377816 */ /* 0x000fe40000000037 */
[----:B------:R-:W-:Y:S02]  /*2f20*/  PRMT R51, R14, 0x7610, R51 ;  /* 0x000076100e337816 */ /* 0x000fe40000000033 */
[----:B------:R-:W-:Y:S02]  /*2f30*/  LOP3.LUT R58, R58, 0xffff, RZ, 0xc0, !PT ;  /* 0x0000ffff3a3a7812 */ /* 0x000fe400078ec0ff */
[----:B------:R-:W-:Y:S02]  /*2f40*/  LOP3.LUT R12, R4, 0xffff, R55, 0xf8, !PT ;  /* 0x0000ffff040c7812 */ /* 0x000fe400078ef837 */
[----:B------:R-:W-:Y:S02]  /*2f50*/  F2FP.BF16.F32.PACK_AB R46, RZ, R46 ;  /* 0x0000002eff2e723e */ /* 0x000fe400000010ff */
[----:B------:R-:W-:-:S02]  /*2f60*/  LOP3.LUT R14, R6, 0xffff, R51, 0xf8, !PT ;  /* 0x0000ffff060e7812 */ /* 0x000fc400078ef833 */
[----:B------:R-:W-:Y:S01]  /*2f70*/  LOP3.LUT R55, R5, 0xffff, R59, 0xf8, !PT ;  /* 0x0000ffff05377812 */ /* 0x000fe200078ef83b */
[----:B------:R-:W-:Y:S01]  /*2f80*/  IMAD.WIDE.U32 R4, R58, 0x10000, RZ ;  /* 0x000100003a047825 */ /* 0x000fe200078e00ff */
[----:B------:R-:W-:Y:S02]  /*2f90*/  F2FP.BF16.F32.PACK_AB R44, RZ, R44 ;  /* 0x0000002cff2c723e */ /* 0x000fe400000010ff */
[----:B------:R-:W-:Y:S02]  /*2fa0*/  LOP3.LUT R51, R7, 0xffff, R57, 0xf8, !PT ;  /* 0x0000ffff07337812 */ /* 0x000fe400078ef839 */
[----:B------:R-:W-:Y:S01]  /*2fb0*/  PRMT R6, R8, 0x7632, R6 ;  /* 0x0000763208067816 */ /* 0x000fe20000000006 */
[----:B------:R-:W-:Y:S01]  /*2fc0*/  HFMA2.BF16_V2 R39, R105.H0_H0, R44.H0_H0, R103.H0_H0 ;  /* 0x2000002c69277231 */ /* 0x000fe20000240867 */
[----:B------:R-:W-:Y:S01]  /*2fd0*/  PRMT R7, R10, 0x7610, R7 ;  /* 0x000076100a077816 */ /* 0x000fe20000000007 */
[----:B------:R-:W-:Y:S01]  /*2fe0*/  HFMA2.BF16_V2 R44, R188.H1_H1, R209.H0_H0, R190.H1_H1 ;  /* 0x200000d1bc2c7231 */ /* 0x000fe20000260cbe */
[----:B------:R-:W-:-:S02]  /*2ff0*/  PRMT R58, R9, 0x7632, R58 ;  /* 0x00007632093a7816 */ /* 0x000fc4000000003a */
[----:B------:R-:W-:Y:S01]  /*3000*/  F2FP.BF16.F32.PACK_AB R41, RZ, R35 ;  /* 0x00000023ff29723e */ /* 0x000fe200000010ff */
[----:B------:R-:W-:Y:S01]  /*3010*/  HFMA2.BF16_V2 R35, R101.H0_H0, R46.H0_H0, R99.H0_H0 ;  /* 0x2000002e65237231 */ /* 0x000fe20000240863 */
[----:B------:R-:W-:Y:S01]  /*3020*/  LOP3.LUT R6, R6, 0xffff, RZ, 0xc0, !PT ;  /* 0x0000ffff06067812 */ /* 0x000fe200078ec0ff */
[----:B------:R-:W-:Y:S01]  /*3030*/  HFMA2.BF16_V2 R46, R184.H1_H1, R207.H0_H0, R186.H1_H1 ;  /* 0x200000cfb82e7231 */ /* 0x000fe20000260cba */
[----:B------:R-:W-:Y:S01]  /*3040*/  F2FP.BF16.F32.PACK_AB R132, RZ, R132 ;  /* 0x00000084ff84723e */ /* 0x000fe200000010ff */
[----:B------:R-:W-:Y:S01]  /*3050*/  HFMA2.BF16_V2 R41, R97.H0_H0, R41.H0_H0, R95.H0_H0 ;  /* 0x2000002961297231 */ /* 0x000fe2000024085f */
[----:B------:R-:W-:Y:S01]  /*3060*/  LOP3.LUT R10, R4, 0xffff, R7, 0xf8, !PT ;  /* 0x0000ffff040a7812 */ /* 0x000fe200078ef807 */
[----:B------:R-:W-:Y:S01]  /*3070*/  IMAD.WIDE.U32 R6, R6, 0x10000, RZ ;  /* 0x0001000006067825 */ /* 0x000fe200078e00ff */
[----:B------:R-:W-:-:S03]  /*3080*/  LOP3.LUT R4, R58, 0xffff, RZ, 0xc0, !PT ;  /* 0x0000ffff3a047812 */ /* 0x000fc600078ec0ff */
[----:B------:R-:W-:Y:S01]  /*3090*/  HFMA2.BF16_V2 R26, R93.H0_H0, R132.H0_H0, R91.H0_H0 ;  /* 0x200000845d1a7231 */ /* 0x000fe2000024085b */
[----:B------:R-:W-:Y:S02]  /*30a0*/  PRMT R57, R35, 0x7610, R57 ;  /* 0x0000761023397816 */ /* 0x000fe40000000039 */
[----:B------:R-:W-:Y:S02]  /*30b0*/  PRMT R58, R29, 0x7632, R58 ;  /* 0x000076321d3a7816 */ /* 0x000fe4000000003a */
[----:B------:R-:W-:Y:S01]  /*30c0*/  LOP3.LUT R39, R5, 0xffff, R39, 0xf8, !PT ;  /* 0x0000ffff05277812 */ /* 0x000fe200078ef827 */
[----:B------:R-:W-:Y:S01]  /*30d0*/  IMAD.WIDE.U32 R4, R4, 0x10000, RZ ;  /* 0x0001000004047825 */ /* 0x000fe200078e00ff */
[----:B------:R-:W-:Y:S02]  /*30e0*/  PRMT R35, R8, 0x7610, R35 ;  /* 0x0000761008237816 */ /* 0x000fe40000000023 */
[----:B------:R-:W-:Y:S02]  /*30f0*/  F2FP.BF16.F32.PACK_AB R25, RZ, R23 ;  /* 0x00000017ff19723e */ /* 0x000fe400000010ff */
[----:B------:R-:W-:-:S02]  /*3100*/  LOP3.LUT R8, R58, 0xffff, RZ, 0xc0, !PT ;  /* 0x0000ffff3a087812 */ /* 0x000fc400078ec0ff */
[----:B------:R-:W-:Y:S01]  /*3110*/  F2FP.BF16.F32.PACK_AB R205, RZ, R205 ;  /* 0x000000cdffcd723e */ /* 0x000fe200000010ff */
[----:B------:R-:W-:Y:S01]  /*3120*/  HFMA2.BF16_V2 R13, R152.H1_H1, R25.H0_H0, R154.H1_H1 ;  /* 0x20000019980d7231 */ /* 0x000fe20000260c9a */
[--C-:B------:R-:W-:Y:S02]  /*3130*/  LOP3.LUT R6, R6, 0xffff, R35.reuse, 0xf8, !PT ;  /* 0x0000ffff06067812 */ /* 0x100fe400078ef823 */
[----:B------:R-:W-:Y:S01]  /*3140*/  PRMT R35, R26, 0x7610, R35 ;  /* 0x000076101a237816 */ /* 0x000fe20000000023 */
[----:B------:R-:W-:Y:S01]  /*3150*/  HFMA2.BF16_V2 R25, R85.H0_H0, R205.H0_H0, R83.H0_H0 ;  /* 0x200000cd55197231 */ /* 0x000fe20000240853 */
[----:B------:R-:W-:Y:S02]  /*3160*/  LOP3.LUT R5, R5, 0xffff, R41, 0xf8, !PT ;  /* 0x0000ffff05057812 */ /* 0x000fe400078ef829 */
[----:B------:R-:W-:Y:S02]  /*3170*/  PRMT R26, R27, 0x7632, R26 ;  /* 0x000076321b1a7816 */ /* 0x000fe4000000001a */
[----:B------:R-:W-:Y:S01]  /*3180*/  LOP3.LUT R4, R4, 0xffff, R9, 0xf8, !PT ;  /* 0x0000ffff04047812 */ /* 0x000fe200078ef809 */
[----:B------:R-:W-:Y:S01]  /*3190*/  IMAD.WIDE.U32 R8, R8, 0x10000, RZ ;  /* 0x0001000008087825 */ /* 0x000fe200078e00ff */
[----:B------:R-:W-:-:S02]  /*31a0*/  PRMT R41, R28, 0x7632, R41 ;  /* 0x000076321c297816 */ /* 0x000fc40000000029 */
[----:B------:R-:W-:Y:S02]  /*31b0*/  F2FP.BF16.F32.PACK_AB R133, RZ, R133 ;  /* 0x00000085ff85723e */ /* 0x000fe400000010ff */
[----:B------:R-:W-:Y:S02]  /*31c0*/  F2FP.BF16.F32.PACK_AB R202, RZ, R202 ;  /* 0x000000caffca723e */ /* 0x000fe400000010ff */
[----:B------:R-:W-:Y:S02]  /*31d0*/  LOP3.LUT R26, R26, 0xffff, RZ, 0xc0, !PT ;  /* 0x0000ffff1a1a7812 */ /* 0x000fe400078ec0ff */
[----:B------:R-:W-:Y:S02]  /*31e0*/  LOP3.LUT R41, R41, 0xffff, RZ, 0xc0, !PT ;  /* 0x0000ffff29297812 */ /* 0x000fe400078ec0ff */
[----:B------:R-:W-:Y:S02]  /*31f0*/  PRMT R133, R133, 0x5410, R202 ;  /* 0x0000541085857816 */ /* 0x000fe400000000ca */
[----:B------:R-:W-:-:S02]  /*3200*/  LOP3.LUT R7, R7, 0xffff, R57, 0xf8, !PT ;  /* 0x0000ffff07077812 */ /* 0x000fc400078ef839 */
[----:B------:R-:W-:Y:S01]  /*3210*/  LOP3.LUT R9, R9, 0xffff, R35, 0xf8, !PT ;  /* 0x0000ffff09097812 */ /* 0x000fe200078ef823 */
[----:B------:R-:W-:Y:S01]  /*3220*/  HFMA2.BF16_V2 R33, R187, R133, R189 ;  /* 0x00000085bb217231 */ /* 0x000fe200002000bd */
[----:B------:R-:W-:Y:S02]  /*3230*/  F2FP.BF16.F32.PACK_AB R32, RZ, R32 ;  /* 0x00000020ff20723e */ /* 0x000fe400000010ff */
[----:B------:R-:W-:Y:S02]  /*3240*/  LOP3.LUT R8, R8, 0xffff, R29, 0xf8, !PT ;  /* 0x0000ffff08087812 */ /* 0x000fe400078ef81d */
[----:B------:R-:W-:Y:S01]  /*3250*/  PRMT R35, R24, 0x7610, R35 ;  /* 0x0000761018237816 */ /* 0x000fe20000000023 */
[----:B------:R-:W-:Y:S01]  /*3260*/  HFMA2.BF16_V2 R23, R140.H1_H1, R32.H0_H0, R142.H1_H1 ;  /* 0x200000208c177231 */ /* 0x000fe20000260c8e */
[----:B------:R-:W-:Y:S01]  /*3270*/  PRMT R57, R25, 0x7610, R57 ;  /* 0x0000761019397816 */ /* 0x000fe20000000039 */
[----:B------:R-:W-:Y:S01]  /*3280*/  IMAD.WIDE.U32 R24, R26, 0x10000, RZ ;  /* 0x000100001a187825 */ /* 0x000fe200078e00ff */
[----:B------:R-:W-:-:S03]  /*3290*/  PRMT R58, R52, 0x7632, R58 ;  /* 0x00007632343a7816 */ /* 0x000fc6000000003a */
[----:B------:R-:W-:Y:S01]  /*32a0*/  HFMA2.BF16_V2 R32, R81.H0_H0, R206.H0_H0, R79.H0_H0 ;  /* 0x200000ce51207231 */ /* 0x000fe2000024084f */
[----:B------:R-:W-:Y:S01]  /*32b0*/  PRMT R29, R27, 0x7610, R29 ;  /* 0x000076101b1d7816 */ /* 0x000fe2000000001d */
[----:B------:R-:W-:Y:S01]  /*32c0*/  IMAD.WIDE.U32 R26, R41, 0x10000, RZ ;  /* 0x00010000291a7825 */ /* 0x000fe200078e00ff */
[----:B------:R-:W-:Y:S02]  /*32d0*/  PRMT R41, R28, 0x7610, R41 ;  /* 0x000076101c297816 */ /* 0x000fe40000000029 */
[----:B------:R-:W-:Y:S02]  /*32e0*/  F2FP.BF16.F32.PACK_AB R31, RZ, R31 ;  /* 0x0000001fff1f723e */ /* 0x000fe400000010ff */
[----:B------:R-:W-:Y:S02]  /*32f0*/  LOP3.LUT R28, R58, 0xffff, RZ, 0xc0, !PT ;  /* 0x0000ffff3a1c7812 */ /* 0x000fe400078ec0ff */
[--C-:B------:R-:W-:Y:S01]  /*3300*/  LOP3.LUT R27, R27, 0xffff, R57.reuse, 0xf8, !PT ;  /* 0x0000ffff1b1b7812 */ /* 0x100fe200078ef839 */
[----:B------:R-:W-:Y:S01]  /*3310*/  HFMA2.BF16_V2 R17, R160.H1_H1, R31.H0_H0, R162.H1_H1 ;  /* 0x2000001fa0117231 */ /* 0x000fe20000260ca2 */
[----:B------:R-:W-:Y:S01]  /*3320*/  PRMT R57, R33, 0x7632, R57 ;  /* 0x0000763221397816 */ /* 0x000fe20000000039 */
[----:B------:R-:W-:Y:S01]  /*3330*/  HFMA2.BF16_V2 R31, R77.H0_H0, R208.H0_H0, R75.H0_H0 ;  /* 0x200000d04d1f7231 */ /* 0x000fe2000024084b */
[----:B------:R-:W-:-:S02]  /*3340*/  PRMT R63, R63, 0x5410, R64 ;  /* 0x000054103f3f7816 */ /* 0x000fc40000000040 */
[----:B------:R-:W-:Y:S01]  /*3350*/  LOP3.LUT R24, R24, 0xffff, R29, 0xf8, !PT ;  /* 0x0000ffff18187812 */ /* 0x000fe200078ef81d */
[----:B------:R-:W-:Y:S01]  /*3360*/  IMAD.WIDE.U32 R28, R28, 0x10000, RZ ;  /* 0x000100001c1c7825 */ /* 0x000fe200078e00ff */
[----:B------:R-:W-:-:S03]  /*3370*/  LOP3.LUT R26, R26, 0xffff, R41, 0xf8, !PT ;  /* 0x0000ffff1a1a7812 */ /* 0x000fc600078ef829 */
[----:B------:R-:W-:Y:S01]  /*3380*/  HFMA2.BF16_V2 R40, R191, R63, R195 ;  /* 0x0000003fbf287231 */ /* 0x000fe200002000c3 */
[----:B------:R-:W-:Y:S02]  /*3390*/  PRMT R41, R32, 0x7610, R41 ;  /* 0x0000761020297816 */ /* 0x000fe40000000029 */
[--C-:B------:R-:W-:Y:S02]  /*33a0*/  LOP3.LUT R25, R25, 0xffff, R35.reuse, 0xf8, !PT ;  /* 0x0000ffff19197812 */ /* 0x100fe400078ef823 */
[----:B------:R-:W-:Y:S02]  /*33b0*/  PRMT R32, R50, 0x7632, R32 ;  /* 0x0000763232207816 */ /* 0x000fe40000000020 */
[----:B------:R-:W-:Y:S02]  /*33c0*/  LOP3.LUT R57, R57, 0xffff, RZ, 0xc0, !PT ;  /* 0x0000ffff39397812 */ /* 0x000fe400078ec0ff */
[----:B------:R-:W-:Y:S02]  /*33d0*/  PRMT R35, R52, 0x7610, R35 ;  /* 0x0000761034237816 */ /* 0x000fe40000000023 */
[----:B------:R-:W-:-:S02]  /*33e0*/  LOP3.LUT R29, R29, 0xffff, R41, 0xf8, !PT ;  /* 0x0000ffff1d1d7812 */ /* 0x000fc400078ef829 */
[----:B------:R-:W-:Y:S02]  /*33f0*/  LOP3.LUT R32, R32, 0xffff, RZ, 0xc0, !PT ;  /* 0x0000ffff20207812 */ /* 0x000fe400078ec0ff */
[----:B------:R-:W-:Y:S02]  /*3400*/  PRMT R41, R31, 0x7610, R41 ;  /* 0x000076101f297816 */ /* 0x000fe40000000029 */
[----:B------:R-:W-:Y:S01]  /*3410*/  PRMT R59, R30, 0x7610, R59 ;  /* 0x000076101e3b7816 */ /* 0x000fe2000000003b */
[----:B------:R-:W-:Y:S01]  /*3420*/  IMAD.WIDE.U32 R30, R57, 0x10000, RZ ;  /* 0x00010000391e7825 */ /* 0x000fe200078e00ff */
[--C-:B------:R-:W-:Y:S02]  /*3430*/  LOP3.LUT R28, R28, 0xffff, R35.reuse, 0xf8, !PT ;  /* 0x0000ffff1c1c7812 */ /* 0x100fe400078ef823 */
[----:B------:R-:W-:Y:S01]  /*3440*/  PRMT R35, R33, 0x7610, R35 ;  /* 0x0000761021237816 */ /* 0x000fe20000000023 */
[----:B------:R-:W-:Y:S01]  /*3450*/  IMAD.WIDE.U32 R32, R32, 0x10000, RZ ;  /* 0x0001000020207825 */ /* 0x000fe200078e00ff */
[----:B------:R-:W-:-:S02]  /*3460*/  PRMT R57, R50, 0x7610, R57 ;  /* 0x0000761032397816 */ /* 0x000fc40000000039 */
[----:B------:R-:W-:Y:S02]  /*3470*/  PRMT R50, R40, 0x7632, R50 ;  /* 0x0000763228327816 */ /* 0x000fe40000000032 */
[----:B------:R-:W-:Y:S02]  /*3480*/  F2FP.BF16.F32.PACK_AB R11, RZ, R11 ;  /* 0x0000000bff0b723e */ /* 0x000fe400000010ff */
[----:B------:R-:W-:Y:S02]  /*3490*/  F2FP.BF16.F32.PACK_AB R15, RZ, R15 ;  /* 0x0000000fff0f723e */ /* 0x000fe400000010ff */
[----:B------:R-:W-:Y:S01]  /*34a0*/  LOP3.LUT R30, R30, 0xffff, R35, 0xf8, !PT ;  /* 0x0000ffff1e1e7812 */ /* 0x000fe200078ef823 */
[----:B------:R-:W-:Y:S01]  /*34b0*/  HFMA2.BF16_V2 R21, R144.H1_H1, R11.H0_H0, R146.H1_H1 ;  /* 0x2000000b90157231 */ /* 0x000fe20000260c92 */
[----:B------:R-:W-:Y:S01]  /*34c0*/  F2FP.BF16.F32.PACK_AB R36, RZ, R36 ;  /* 0x00000024ff24723e */ /* 0x000fe200000010ff */
[----:B------:R-:W-:Y:S01]  /*34d0*/  HFMA2.BF16_V2 R11, R148.H1_H1, R15.H0_H0, R150.H1_H1 ;  /* 0x2000000f940b7231 */ /* 0x000fe20000260c96 */
[----:B------:R-:W-:-:S02]  /*34e0*/  LOP3.LUT R35, R50, 0xffff, RZ, 0xc0, !PT ;  /* 0x0000ffff32237812 */ /* 0x000fc400078ec0ff */
[----:B------:R-:W-:Y:S01]  /*34f0*/  F2FP.BF16.F32.PACK_AB R37, RZ, R231 ;  /* 0x000000e7ff25723e */ /* 0x000fe200000010ff */
[----:B------:R-:W-:Y:S01]  /*3500*/  HFMA2.BF16_V2 R15, R156.H1_H1, R36.H0_H0, R158.H1_H1 ;  /* 0x200000249c0f7231 */ /* 0x000fe20000260c9e */
[----:B------:R-:W-:Y:S02]  /*3510*/  LOP3.LUT R61, R31, 0xffff, R41, 0xf8, !PT ;  /* 0x0000ffff1f3d7812 */ /* 0x000fe400078ef829 */
[----:B------:R-:W-:Y:S01]  /*3520*/  F2FP.BF16.F32.PACK_AB R48, RZ, R48 ;  /* 0x00000030ff30723e */ /* 0x000fe200000010ff */
[----:B------:R-:W-:Y:S01]  /*3530*/  HFMA2.BF16_V2 R36, R164.H1_H1, R37.H0_H0, R166.H1_H1 ;  /* 0x20000025a4247231 */ /* 0x000fe20000260ca6 */
[----:B------:R-:W-:Y:S02]  /*3540*/  LOP3.LUT R60, R33, 0xffff, R59, 0xf8, !PT ;  /* 0x0000ffff213c7812 */ /* 0x000fe400078ef83b */
[----:B------:R-:W-:Y:S01]  /*3550*/  PRMT R31, R40, 0x7610, R31 ;  /* 0x00007610281f7816 */ /* 0x000fe2000000001f */
[----:B------:R-:W-:Y:S01]  /*3560*/  HFMA2.BF16_V2 R37, R168.H1_H1, R48.H0_H0, R170.H1_H1 ;  /* 0x20000030a8257231 */ /* 0x000fe20000260caa */
[----:B------:R-:W-:Y:S01]  /*3570*/  PRMT R33, R34, 0x7610, R33 ;  /* 0x0000761022217816 */ /* 0x000fe20000000021 */
[----:B------:R-:W-:Y:S01]  /*3580*/  IMAD.WIDE.U32 R34, R35, 0x10000, RZ ;  /* 0x0001000023227825 */ /* 0x000fe200078e00ff */
[----:B------:R-:W-:-:S02]  /*3590*/  SHF.L.U32 R40, R19, 0x10, RZ ;  /* 0x0000001013287819 */ /* 0x000fc400000006ff */
[----:B------:R-:W-:Y:S02]  /*35a0*/  SHF.L.U32 R19, R23, 0x10, RZ ;  /* 0x0000001017137819 */ /* 0x000fe400000006ff */
[----:B------:R-:W-:Y:S02]  /*35b0*/  SHF.L.U32 R41, R21, 0x10, RZ ;  /* 0x0000001015297819 */ /* 0x000fe400000006ff */
[----:B------:R-:W-:Y:S02]  /*35c0*/  LOP3.LUT R23, R49, R40, RZ, 0xfc, !PT ;  /* 0x0000002831177212 */ /* 0x000fe400078efcff */
[----:B------:R-:W-:Y:S02]  /*35d0*/  LOP3.LUT R21, R54, R19, RZ, 0xfc, !PT ;  /* 0x0000001336157212 */ /* 0x000fe400078efcff */
[----:B------:R-:W-:Y:S02]  /*35e0*/  LOP3.LUT R34, R34, 0xffff, R31, 0xf8, !PT ;  /* 0x0000ffff22227812 */ /* 0x000fe400078ef81f */
[----:B------:R-:W-:-:S02]  /*35f0*/  SHF.L.U32 R40, R11, 0x10, RZ ;  /* 0x000000100b287819 */ /* 0x000fc400000006ff */
[----:B------:R-:W-:Y:S02]  /*3600*/  SHF.L.U32 R50, R13, 0x10, RZ ;  /* 0x000000100d327819 */ /* 0x000fe400000006ff */
[----:B------:R-:W-:Y:S02]  /*3610*/  SHF.L.U32 R54, R17, 0x10, RZ ;  /* 0x0000001011367819 */ /* 0x000fe400000006ff */
[----:B------:R-:W-:Y:S02]  /*3620*/  PRMT R31, R36, 0x7610, R31 ;  /* 0x00007610241f7816 */ /* 0x000fe4000000001f */
[--C-:B------:R-:W-:Y:S02]  /*3630*/  LOP3.LUT R58, R35, 0xffff, R33.reuse, 0xf8, !PT ;  /* 0x0000ffff233a7812 */ /* 0x100fe400078ef821 */
[----:B------:R-:W-:Y:S02]  /*3640*/  SHF.L.U32 R52, R15, 0x10, RZ ;  /* 0x000000100f347819 */ /* 0x000fe400000006ff */
[----:B------:R-:W-:-:S02]  /*3650*/  PRMT R33, R37, 0x7610, R33 ;  /* 0x0000761025217816 */ /* 0x000fc40000000021 */
[----:B------:R-:W-:Y:S01]  /*3660*/  LOP3.LUT R15, R51, R50, RZ, 0xfc, !PT ;  /* 0x00000032330f7212 */ /* 0x000fe200078efcff */
[----:B------:R-:W0:Y:S01]  /*3670*/  @!P1 LDC.64 R36, c[0x0][0x3a0] ;  /* 0x0000e800ff249b82 */ /* 0x000e220000000a00 */
[----:B------:R-:W-:Y:S02]  /*3680*/  LOP3.LUT R11, R39, R54, RZ, 0xfc, !PT ;  /* 0x00000036270b7212 */ /* 0x000fe400078efcff */
[----:B------:R-:W-:Y:S02]  /*3690*/  PRMT R35, R38, 0x7610, R35 ;  /* 0x0000761026237816 */ /* 0x000fe40000000023 */
[----:B------:R-:W-:Y:S02]  /*36a0*/  LOP3.LUT R19, R56, R41, RZ, 0xfc, !PT ;  /* 0x0000002938137212 */ /* 0x000fe400078efcff */
[----:B------:R-:W-:Y:S01]  /*36b0*/  LOP3.LUT R17, R53, R40, RZ, 0xfc, !PT ;  /* 0x0000002835117212 */ /* 0x000fe200078efcff */
[----:B------:R-:W1:Y:S01]  /*36c0*/  @!P1 LDC.64 R38, c[0x0][0x3a8] ;  /* 0x0000ea00ff269b82 */ /* 0x000e620000000a00 */
[----:B------:R-:W-:-:S02]  /*36d0*/  SHF.L.U32 R50, R31, 0x10, RZ ;  /* 0x000000101f327819 */ /* 0x000fc400000006ff */
[----:B------:R-:W-:Y:S02]  /*36e0*/  SHF.L.U32 R44, R44, 0x10, RZ ;  /* 0x000000102c2c7819 */ /* 0x000fe400000006ff */
[----:B------:R-:W-:Y:S02]  /*36f0*/  SHF.L.U32 R45, R45, 0x10, RZ ;  /* 0x000000102d2d7819 */ /* 0x000fe400000006ff */
[----:B------:R-:W-:Y:S01]  /*3700*/  LOP3.LUT R7, R7, R50, RZ, 0xfc, !PT ;  /* 0x0000003207077212 */ /* 0x000fe200078efcff */
[----:B------:R-:W2:Y:S01]  /*3710*/  LDC.64 R40, c[0x0][0x398] ;  /* 0x0000e600ff287b82 */ /* 0x000ea20000000a00 */
[----:B------:R-:W-:Y:S02]  /*3720*/  SHF.L.U32 R50, R35, 0x10, RZ ;  /* 0x0000001023327819 */ /* 0x000fe400000006ff */
[----:B------:R-:W-:Y:S02]  /*3730*/  LOP3.LUT R31, R61, R44, RZ, 0xfc, !PT ;  /* 0x0000002c3d1f7212 */ /* 0x000fe400078efcff */
[----:B------:R-:W-:-:S02]  /*3740*/  LOP3.LUT R35, R58, R45, RZ, 0xfc, !PT ;  /* 0x0000002d3a237212 */ /* 0x000fc400078efcff */
[----:B------:R-:W-:Y:S01]  /*3750*/  F2FP.BF16.F32.PACK_AB R203, RZ, R203 ;  /* 0x000000cbffcb723e */ /* 0x000fe200000010ff */
[----:B------:R-:W3:Y:S01]  /*3760*/  LDC.64 R44, c[0x0][0x380] ;  /* 0x0000e000ff2c7b82 */ /* 0x000ee20000000a00 */
[----:B------:R-:W-:Y:S01]  /*3770*/  F2FP.BF16.F32.PACK_AB R204, RZ, R204 ;  /* 0x000000ccffcc723e */ /* 0x000fe200000010ff */
[----:B0-----:R-:W-:Y:S01]  /*3780*/  @!P1 IMAD.WIDE R36, R200, 0x4, R36 ;  /* 0x00000004c8249825 */ /* 0x001fe200078e0224 */
[----:B------:R-:W-:-:S03]  /*3790*/  LOP3.LUT R13, R55, R52, RZ, 0xfc, !PT ;  /* 0x00000034370d7212 */ /* 0x000fc600078efcff */
[----:B------:R-:W-:Y:S01]  /*37a0*/  HFMA2.BF16_V2 R47, R176.H1_H1, R203.H0_H0, R178.H1_H1 ;  /* 0x200000cbb02f7231 */ /* 0x000fe20000260cb2 */
[----:B------:R-:W-:Y:S01]  /*37b0*/  LOP3.LUT R9, R9, R50, RZ, 0xfc, !PT ;  /* 0x0000003209097212 */ /* 0x000fe200078efcff */
[----:B------:R-:W-:Y:S01]  /*37c0*/  HFMA2.BF16_V2 R48, R180.H1_H1, R204.H0_H0, R182.H1_H1 ;  /* 0x200000ccb4307231 */ /* 0x000fe20000260cb6 */
[----:B------:R-:W-:Y:S01]  /*37d0*/  SHF.L.U32 R52, R33, 0x10, RZ ;  /* 0x0000001021347819 */ /* 0x000fe200000006ff */
[----:B-1----:R-:W-:Y:S01]  /*37e0*/  @!P1 IMAD.WIDE R38, R200, 0x4, R38 ;  /* 0x00000004c8269825 */ /* 0x002fe200078e0226 */
[----:B------:R-:W-:Y:S01]  /*37f0*/  SHF.L.U32 R50, R47, 0x10, RZ ;  /* 0x000000102f327819 */ /* 0x000fe200000006ff */
[----:B------:R0:W-:Y:S01]  /*3800*/  @!P1 STG.E desc[UR6][R36.64], R0 ;  /* 0x0000000024009986 */ /* 0x0001e2000c101906 */
[----:B------:R-:W-:Y:S02]  /*3810*/  SHF.L.U32 R48, R48, 0x10, RZ ;  /* 0x0000001030307819 */ /* 0x000fe400000006ff */
[----:B------:R-:W-:Y:S01]  /*3820*/  SHF.L.U32 R46, R46, 0x10, RZ ;  /* 0x000000102e2e7819 */ /* 0x000fe200000006ff */
[----:B------:R0:W-:Y:S01]  /*3830*/  @!P1 STG.E desc[UR6][R38.64], R42 ;  /* 0x0000002a26009986 */ /* 0x0001e2000c101906 */
[----:B------:R-:W-:Y:S01]  /*3840*/  SHF.L.U32 R43, R43, 0x10, RZ ;  /* 0x000000102b2b7819 */ /* 0x000fe200000006ff */
[----:B--2---:R-:W-:Y:S01]  /*3850*/  IMAD.WIDE.U32 R40, R201, 0x8, R40 ;  /* 0x00000008c9287825 */ /* 0x004fe200078e0028 */
[----:B------:R-:W-:-:S02]  /*3860*/  LOP3.LUT R32, R32, 0xffff, R57, 0xf8, !PT ;  /* 0x0000ffff20207812 */ /* 0x000fc400078ef839 */
[----:B------:R-:W-:Y:S02]  /*3870*/  LOP3.LUT R5, R5, R52, RZ, 0xfc, !PT ;  /* 0x0000003405057212 */ /* 0x000fe400078efcff */
[----:B------:R-:W-:Y:S01]  /*3880*/  LOP3.LUT R25, R25, R50, RZ, 0xfc, !PT ;  /* 0x0000003219197212 */ /* 0x000fe200078efcff */
[----:B------:R0:W-:Y:S01]  /*3890*/  STG.E.64 desc[UR6][R40.64], R22 ;  /* 0x0000001628007986 */ /* 0x0001e2000c101b06 */
[----:B------:R-:W-:Y:S02]  /*38a0*/  LOP3.LUT R27, R27, R48, RZ, 0xfc, !PT ;  /* 0x000000301b1b7212 */ /* 0x000fe400078efcff */
[----:B------:R-:W-:Y:S01]  /*38b0*/  LOP3.LUT R29, R29, R46, RZ, 0xfc, !PT ;  /* 0x0000002e1d1d7212 */ /* 0x000fe200078efcff */
[----:B------:R0:W-:Y:S01]  /*38c0*/  STG.E.64 desc[UR6][R40.64+0x400], R20 ;  /* 0x0004001428007986 */ /* 0x0001e2000c101b06 */
[----:B------:R-:W-:Y:S02]  /*38d0*/  LOP3.LUT R33, R60, R43, RZ, 0xfc, !PT ;  /* 0x0000002b3c217212 */ /* 0x000fe400078efcff */
[----:B---3--:R-:W-:Y:S01]  /*38e0*/  IADD3 R200, PT, PT, R200, R44, RZ ;  /* 0x0000002cc8c87210 */ /* 0x008fe20007ffe0ff */
[----:B------:R0:W-:Y:S03]  /*38f0*/  STG.E.64 desc[UR6][R40.64+0x800], R18 ;  /* 0x0008001228007986 */ /* 0x0001e6000c101b06 */
[----:B------:R-:W-:Y:S01]  /*3900*/  ISETP.GE.AND P1, PT, R200, R45, PT ;  /* 0x0000002dc800720c */ /* 0x000fe20003f26270 */
        /* <DEDUP_REMOVED lines=15> */
.L_x_513:
        /* <DEDUP_REMOVED lines=16> */
.L_x_1072:


//--------------------- .text._ZN10layer_norm13ln_fwd_kernelINS_13Kernel_traitsI13__nv_bfloat16S2_S2_fjLj8192ELj1ELj1ELj4ELj16ENS_18Kernel_traits_baseILj8192ES2_S2_S2_fjLj128EEEEEEEvNS_9FwdParamsE --------------------------
	.section	.text._ZN10layer_norm13ln_fwd_kernelINS_13Kernel_traitsI13__nv_bfloat16S2_S2_fjLj8192ELj1ELj1ELj4ELj16ENS_18Kernel_traits_baseILj8192ES2_S2_S2_fjLj128EEEEEEEvNS_9FwdParamsE,"ax",@progbits
	.align	128
        .global         _ZN10layer_norm13ln_fwd_kernelINS_13Kernel_traitsI13__nv_bfloat16S2_S2_fjLj8192ELj1ELj1ELj4ELj16ENS_18Kernel_traits_baseILj8192ES2_S2_S2_fjLj128EEEEEEEvNS_9FwdParamsE
        .type           _ZN10layer_norm13ln_fwd_kernelINS_13Kernel_traitsI13__nv_bfloat16S2_S2_fjLj8192ELj1ELj1ELj4ELj16ENS_18Kernel_traits_baseILj8192ES2_S2_S2_fjLj128EEEEEEEvNS_9FwdParamsE,@function
        .size           _ZN10layer_norm13ln_fwd_kernelINS_13Kernel_traitsI13__nv_bfloat16S2_S2_fjLj8192ELj1ELj1ELj4ELj16ENS_18Kernel_traits_baseILj8192ES2_S2_S2_fjLj128EEEEEEEvNS_9FwdParamsE,(.L_x_1073 - _ZN10layer_norm13ln_fwd_kernelINS_13Kernel_traitsI13__nv_bfloat16S2_S2_fjLj8192ELj1ELj1ELj4ELj16ENS_18Kernel_traits_baseILj8192ES2_S2_S2_fjLj128EEEEEEEvNS_9FwdParamsE)
        .other          _ZN10layer_norm13ln_fwd_kernelINS_13Kernel_traitsI13__nv_bfloat16S2_S2_fjLj8192ELj1ELj1ELj4ELj16ENS_18Kernel_traits_baseILj8192ES2_S2_S2_fjLj128EEEEEEEvNS_9FwdParamsE,@"STO_CUDA_ENTRY STV_DEFAULT"
_ZN10layer_norm13ln_fwd_kernelINS_13Kernel_traitsI13__nv_bfloat16S2_S2_fjLj8192ELj1ELj1ELj4ELj16ENS_18Kernel_traits_baseILj8192ES2_S2_S2_fjLj128EEEEEEEvNS_9FwdParamsE:
.text._ZN10layer_norm13ln_fwd_kernelINS_13Kernel_traitsI13__nv_bfloat16S2_S2_fjLj8192ELj1ELj1ELj4ELj16ENS_18Kernel_traits_baseILj8192ES2_S2_S2_fjLj128EEEEEEEvNS_9FwdParamsE:
        /* <DEDUP_REMOVED lines=11> */
[----:B-1----:R0:W5:Y:S04]  /*00b0*/  LDG.E.128 R4, desc[UR6][R2.64+0x3800] ;  /* 0x0038000602047981 */ /* 0x002168000c1e1d00 */
        /* <DEDUP_REMOVED lines=15> */
[----:B------:R-:W1:Y:S01]  /*01b0*/  S2UR UR5, SR_CgaCtaId ;  /* 0x00000000000579c3 */ /* 0x000e620000008800 */
[----:B------:R-:W-:Y:S01]  /*01c0*/  UMOV UR4, 0x400 ;  /* 0x0000040000047882 */ /* 0x000fe20000000000 */
[----:B------:R-:W-:-:S02]  /*01d0*/  PLOP3.LUT P0, PT, PT, PT, PT, 0x8, 0x80 ;  /* 0x000000000080781c */ /* 0x000fc40003f0e170 */
[----:B------:R-:W-:Y:S01]  /*01e0*/  MOV R115, UR8 ;  /* 0x0000000800737c02 */ /* 0x000fe20008000f00 */
[----:B-1----:R-:W-:-:S06]  /*01f0*/  ULEA UR4, UR5, UR4, 0x18 ;  /* 0x0000000405047291 */ /* 0x002fcc000f8ec0ff */
[----:B0-----:R-:W-:-:S07]  /*0200*/  MOV R96, UR4 ;  /* 0x0000000400607c02 */ /* 0x001fce0008000f00 */
.L_x_516:
[----:B-1----:R-:W0:Y:S01]  /*0210*/  LDC.64 R2, c[0x0][0x390] ;  /* 0x0000e400ff027b82 */ /* 0x002e220000000a00 */
[----:B------:R-:W-:-:S04]  /*0220*/  SHF.L.U32 R113, R115, 0xa, RZ ;  /* 0x0000000a73717819 */ /* 0x000fc800000006ff */
[----:B------:R-:W-:-:S05]  /*0230*/  LOP3.LUT R113, R113, R98, RZ, 0xfc, !PT ;  /* 0x0000006271717212 */ /* 0x000fca00078efcff */
[----:B0-----:R-:W-:-:S05]  /*0240*/  IMAD.WIDE.U32 R2, R113, 0x10, R2 ;  /* 0x0000001071027825 */ /* 0x001fca00078e0002 */
        /* <DEDUP_REMOVED lines=9> */
[----:B------:R-:W-:-:S12]  /*02e0*/  BSSY.RECONVERGENT B0, `(.L_x_514) ;  /* 0x000014e000007945 */ /* 0x000fd80003800200 */
[----:B------:R-:W-:Y:S02]  /*02f0*/  @!P1 SHF.R.U32.HI R114, RZ, 0x2, R98 ;  /* 0x00000002ff729819 */ /* 0x000fe40000011662 */
[----:B------:R-:W1:Y:S01]  /*0300*/  S2R R98, SR_TID.X ;  /* 0x0000000000627919 */ /* 0x000e620000002100 */
        /* <DEDUP_REMOVED lines=36> */
[----:B------:R-:W-:Y:S01]  /*0550*/  SHF.L.U32 R135, R73, 0x10, RZ ;  /* 0x0000001049877819 */ /* 0x000fe200000006ff */
[----:B------:R-:W-:Y:S01]  /*0560*/  FADD.FTZ R0, R121, R0 ;  /* 0x0000000079007221 */ /* 0x000fe20000010000 */
[C---:B------:R-:W-:Y:S02]  /*0570*/  PRMT R137, R74.reuse, 0x7632, R137 ;  /* 0x000076324a897816 */ /* 0x040fe40000000089 */
[----:B------:R-:W-:Y:S01]  /*0580*/  SHF.L.U32 R139, R74, 0x10, RZ ;  /* 0x000000104a8b7819 */ /* 0x000fe200000006ff */
[--C-:B0-----:R-:W-:Y:S01]  /*0590*/  FADD.FTZ R2, R127, R0.reuse ;  /* 0x000000007f027221 */ /* 0x101fe20000010000 */
        /* <DEDUP_REMOVED lines=133> */
[--C-:B------:R-:W-:Y:S01]  /*0df0*/  FADD.FTZ R68, R105, -R2.reuse ;  /* 0x8000000269447221 */ /* 0x100fe20000010000 */
[----:B------:R-:W-:Y:S01]  /*0e00*/  FFMA.FTZ R0, R0, R0, RZ ;  /* 0x0000000000007223 */ /* 0x000fe200000100ff */
[----:B------:R-:W-:-:S03]  /*0e10*/  FADD.FTZ R69, R101, -R2 ;  /* 0x8000000265457221 */ /* 0x000fc60000010000 */
[----:B------:R-:W-:Y:S01]  /*0e20*/  FFMA.FTZ R0, R112, R112, R0 ;  /* 0x0000007070007223 */ /* 0x000fe20000010000 */
[----:B------:R-:W-:-:S03]  /*0e30*/  @!P1 IADD3 R112, PT, PT, R96, 0x20, RZ ;  /* 0x0000002060709810 */ /* 0x000fc60007ffe0ff */
[----:B------:R-:W-:Y:S01]  /*0e40*/  FFMA.FTZ R0, R3, R3, R0 ;  /* 0x0000000303007223 */ /* 0x000fe20000010000 */
[----:B------:R-:W-:Y:S01]  /*0e50*/  FADD.FTZ R3, R103, -R2 ;  /* 0x8000000267037221 */ /* 0x000fe20000010000 */
[----:B------:R-:W-:Y:S02]  /*0e60*/  @!P1 SEL R112, R112, R96, P0 ;  /* 0x0000006070709207 */ /* 0x000fe40000000000 */
        /* <DEDUP_REMOVED lines=140> */
[----:B------:R-:W-:-:S04]  /*1730*/  SHF.L.U32 R0, R98, 0x3, RZ ;  /* 0x0000000362007819 */ /* 0x000fc800000006ff */
[----:B------:R-:W-:Y:S01]  /*1740*/  LOP3.LUT R0, R0, 0xf8, RZ, 0xc0, !PT ;  /* 0x000000f800007812 */ /* 0x000fe200078ec0ff */
[----:B-1----:R-:W-:-:S06]  /*1750*/  ULEA UR4, UR5, UR4, 0x18 ;  /* 0x0000000405047291 */ /* 0x002fcc000f8ec0ff */
[----:B------:R-:W-:-:S04]  /*1760*/  MOV R96, UR4 ;  /* 0x0000000400607c02 */ /* 0x000fc80008000f00 */
[----:B0-----:R-:W-:-:S04]  /*1770*/  IADD3 R3, PT, PT, R96, 0x20, RZ ;  /* 0x0000002060037810 */ /* 0x001fc80007ffe0ff */
[----:B------:R-:W-:-:S04]  /*1780*/  SEL R3, R3, R96, P0 ;  /* 0x0000006003037207 */ /* 0x000fc80000000000 */
[----:B------:R-:W-:Y:S02]  /*1790*/  IADD3 R68, PT, PT, R3, R0, RZ ;  /* 0x0000000003447210 */ /* 0x000fe40007ffe0ff */
[----:B------:R-:W-:-:S04]  /*17a0*/  MOV R0, 0x45000000 ;  /* 0x4500000000007802 */ /* 0x000fc80000000f00 */
[----:B------:R-:W1:Y:S03]  /*17b0*/  LDS.64 R68, [R68] ;  /* 0x0000000044447984 */ /* 0x000e660000000a00 */
.L_x_515:
[----:B------:R-:W-:Y:S05]  /*17c0*/  BSYNC.RECONVERGENT B0 ;  /* 0x0000000000007941 */ /* 0x000fea0003800200 */
.L_x_514:
[----:B0-----:R-:W0:Y:S01]  /*17d0*/  SHFL.DOWN PT, R3, R0, 0x2, 0x1f ;  /* 0x08401f0000037f89 */ /* 0x001e2200000e0000 */
[----:B------:R-:W-:Y:S02]  /*17e0*/  ISETP.NE.AND P1, PT, R98, RZ, PT ;  /* 0x000000ff6200720c */ /* 0x000fe40003f25270 */
[----:B------:R-:W-:Y:S01]  /*17f0*/  PLOP3.LUT P0, PT, P0, PT, PT, 0x8, 0x80 ;  /* 0x000000000080781c */ /* 0x000fe2000070e170 */
[----:B-1----:R-:W1:Y:S04]  /*1800*/  SHFL.DOWN PT, R2, R68, 0x2, 0x1f ;  /* 0x08401f0044027f89 */ /* 0x002e6800000e0000 */
[----:B------:R-:W2:Y:S01]  /*1810*/  SHFL.DOWN PT, R110, R69, 0x2, 0x1f ;  /* 0x08401f00456e7f89 */ /* 0x000ea200000e0000 */
[----:B0-----:R-:W-:-:S04]  /*1820*/  FADD.FTZ R112, R3, R0 ;  /* 0x0000000003707221 */ /* 0x001fc80000010000 */
[----:B------:R-:W0:Y:S01]  /*1830*/  MUFU.RCP R114, R112 ;  /* 0x0000007000727308 */ /* 0x000e220000001000 */
[----:B-1----:R-:W-:Y:S01]  /*1840*/  FADD.FTZ R116, -R2, R68 ;  /* 0x0000004402747221 */ /* 0x002fe20000010100 */
[----:B------:R-:W-:Y:S01]  /*1850*/  FMUL.FTZ R2, R3, R2 ;  /* 0x0000000203027220 */ /* 0x000fe20000410000 */
[----:B------:R-:W1:Y:S01]  /*1860*/  SHFL.DOWN PT, R118, R112, 0x1, 0x1f ;  /* 0x08201f0070767f89 */ /* 0x000e6200000e0000 */
[----:B--2---:R-:W-:Y:S01]  /*1870*/  FADD.FTZ R110, R110, R69 ;  /* 0x000000456e6e7221 */ /* 0x004fe20000010000 */
[----:B------:R-:W-:Y:S01]  /*1880*/  FMUL.FTZ R116, R116, R116 ;  /* 0x0000007474747220 */ /* 0x000fe20000410000 */
[----:B------:R-:W-:-:S03]  /*1890*/  FFMA.FTZ R2, R0, R68, R2 ;  /* 0x0000004400027223 */ /* 0x000fc60000010002 */
[----:B------:R-:W-:-:S04]  /*18a0*/  FMUL.FTZ R116, R116, R0 ;  /* 0x0000000074747220 */ /* 0x000fc80000410000 */
        /* <DEDUP_REMOVED lines=10> */
[----:B--2---:R-:W-:Y:S01]  /*1950*/  FADD.FTZ R0, R3, R0 ;  /* 0x0000000003007221 */ /* 0x004fe20000010000 */
[C---:B------:R-:W-:Y:S02]  /*1960*/  FFMA.FTZ R114, R112.reuse, R2, R114 ;  /* 0x0000000270727223 */ /* 0x040fe40000010072 */
[----:B------:R-:W-:-:S04]  /*1970*/  FMUL.FTZ R110, R112, R110 ;  /* 0x0000006e706e7220 */ /* 0x000fc80000410000 */
[----:B------:R-:W-:Y:S01]  /*1980*/  FMUL.FTZ R69, R118, R110 ;  /* 0x0000006e76457220 */ /* 0x000fe20000410000 */
[----:B-1----:R-:W-:-:S03]  /*1990*/  FMUL.FTZ R110, R68, R114 ;  /* 0x00000072446e7220 */ /* 0x002fc60000410000 */
[----:B------:R-:W-:Y:S02]  /*19a0*/  FFMA.FTZ R112, R68, R69, R0 ;  /* 0x0000004544707223 */ /* 0x000fe40000010000 */
[----:B------:R-:W0:Y:S01]  /*19b0*/  LDC R0, c[0x0][0x3d0] ;  /* 0x0000f400ff007b82 */ /* 0x000e220000000800 */
[----:B------:R-:W1:Y:S04]  /*19c0*/  SHFL.IDX PT, R110, R110, RZ, 0x1f ;  /* 0x00001fff6e6e7589 */ /* 0x000e6800000e0000 */
[----:B------:R-:W0:Y:S03]  /*19d0*/  SHFL.IDX PT, R3, R112, RZ, 0x1f ;  /* 0x00001fff70037589 */ /* 0x000e2600000e0000 */
[----:B------:R-:W2:Y:S01]  /*19e0*/  @!P1 LDC.64 R68, c[0x0][0x3a0] ;  /* 0x0000e800ff449b82 */ /* 0x000ea20000000a00 */
[--C-:B-1----:R-:W-:Y:S01]  /*19f0*/  FADD.FTZ R111, R111, -R110.reuse ;  /* 0x8000006e6f6f7221 */ /* 0x102fe20000010000 */
[--C-:B------:R-:W-:Y:S01]  /*1a00*/  FADD.FTZ R105, R105, -R110.reuse ;  /* 0x8000006e69697221 */ /* 0x100fe20000010000 */
[--C-:B------:R-:W-:Y:S01]  /*1a10*/  FADD.FTZ R103, R103, -R110.reuse ;  /* 0x8000006e67677221 */ /* 0x100fe20000010000 */
[----:B------:R-:W-:Y:S01]  /*1a20*/  FADD.FTZ R101, R101, -R110 ;  /* 0x8000006e65657221 */ /* 0x000fe20000010000 */
[----:B0-----:R-:W-:Y:S01]  /*1a30*/  FFMA.FTZ R0, R3, 0.0001220703125, R0 ;  /* 0x3900000003007823 */ /* 0x001fe20000010000 */
[----:B------:R-:W-:-:S02]  /*1a40*/  FADD.FTZ R97, R97, -R110 ;  /* 0x8000006e61617221 */ /* 0x000fc40000010000 */
[----:B------:R-:W0:Y:S01]  /*1a50*/  LDC.64 R2, c[0x0][0x398] ;  /* 0x0000e600ff027b82 */ /* 0x000e220000000a00 */
[----:B--2---:R-:W-:-:S04]  /*1a60*/  @!P1 IMAD.WIDE R68, R115, 0x4, R68 ;  /* 0x0000000473449825 */ /* 0x004fc800078e0244 */
[--C-:B------:R-:W-:Y:S01]  /*1a70*/  FADD.FTZ R107, R107, -R110.reuse ;  /* 0x8000006e6b6b7221 */ /* 0x100fe20000010000 */
[--C-:B------:R-:W-:Y:S01]  /*1a80*/  FADD.FTZ R117, R117, -R110.reuse ;  /* 0x8000006e75757221 */ /* 0x100fe20000010000 */
[----:B------:R-:W1:Y:S01]  /*1a90*/  MUFU.RSQ R0, R0 ;  /* 0x0000000000007308 */ /* 0x000e620000001400 */
[--C-:B------:R-:W-:Y:S01]  /*1aa0*/  FADD.FTZ R119, R119, -R110.reuse ;  /* 0x8000006e77777221 */ /* 0x100fe20000010000 */
[----:B------:R2:W-:Y:S01]  /*1ab0*/  @!P1 STG.E desc[UR6][R68.64], R110 ;  /* 0x0000006e44009986 */ /* 0x0005e2000c101906 */
        /* <DEDUP_REMOVED lines=17> */
[C---:B--2---:R-:W-:Y:S01]  /*1bd0*/  FMUL.FTZ R68, R0.reuse, R101 ;  /* 0x0000006500447220 */ /* 0x044fe20000410000 */
[C---:B------:R-:W-:Y:S01]  /*1be0*/  FMUL.FTZ R107, R0.reuse, R107 ;  /* 0x0000006b006b7220 */ /* 0x040fe20000410000 */
[--C-:B------:R-:W-:Y:S01]  /*1bf0*/  FADD.FTZ R71, R71, -R110.reuse ;  /* 0x8000006e47477221 */ /* 0x100fe20000010000 */
[----:B------:R-:W-:Y:S01]  /*1c00*/  F2FP.BF16.F32.PACK_AB R105, RZ, R111 ;  /* 0x0000006fff69723e */ /* 0x000fe200000010ff */
[C---:B------:R-:W-:Y:S01]  /*1c10*/  FMUL.FTZ R111, R0.reuse, R103 ;  /* 0x00000067006f7220 */ /* 0x040fe20000410000 */
[--C-:B------:R-:W-:Y:S01]  /*1c20*/  FADD.FTZ R145, R145, -R110.reuse ;  /* 0x8000006e91917221 */ /* 0x100fe20000010000 */
        /* <DEDUP_REMOVED lines=8> */
[----:B------:R-:W1:Y:S01]  /*1cb0*/  @!P1 LDC.64 R68, c[0x0][0x3a8] ;  /* 0x0000ea00ff449b82 */ /* 0x000e620000000a00 */
        /* <DEDUP_REMOVED lines=36> */
[----:B------:R-:W-:Y:S01]  /*1f00*/  FMUL.FTZ R112, R0, R117 ;  /* 0x0000007500707220 */ /* 0x000fe20000410000 */
[----:B-1----:R-:W-:-:S04]  /*1f10*/  @!P1 IMAD.WIDE R68, R115, 0x4, R68 ;  /* 0x0000000473449825 */ /* 0x002fc800078e0244 */
        /* <DEDUP_REMOVED lines=12> */
[C---:B------:R-:W-:Y:S01]  /*1fe0*/  FMUL.FTZ R109, R0.reuse, R109 ;  /* 0x0000006d006d7220 */ /* 0x040fe20000410000 */
[C---:B------:R-:W-:Y:S01]  /*1ff0*/  FMUL.FTZ R99, R0.reuse, R99 ;  /* 0x0000006300637220 */ /* 0x040fe20000410000 */
[C---:B------:R-:W-:Y:S01]  /*2000*/  FMUL.FTZ R114, R0.reuse, R123 ;  /* 0x0000007b00727220 */ /* 0x040fe20000410000 */
[C---:B------:R-:W-:Y:S01]  /*2010*/  FMUL.FTZ R113, R0.reuse, R127 ;  /* 0x0000007f00717220 */ /* 0x040fe20000410000 */
[C---:B------:R-:W-:Y:S01]  /*2020*/  FMUL.FTZ R118, R0.reuse, R129 ;  /* 0x0000008100767220 */ /* 0x040fe20000410000 */
[C---:B------:R-:W-:Y:S01]  /*2030*/  FMUL.FTZ R122, R0.reuse, R71 ;  /* 0x00000047007a7220 */ /* 0x040fe20000410000 */
        /* <DEDUP_REMOVED lines=61> */
[----:B------:R-:W-:-:S02]  /*2410*/  PRMT R119, R119, 0x5410, R121 ;  /* 0x0000541077777816 */ /* 0x000fc40000000079 */
[----:B------:R-:W-:Y:S02]  /*2420*/  PRMT R120, R120, 0x5410, R126 ;  /* 0x0000541078787816 */ /* 0x000fe4000000007e */
[----:B------:R-:W-:Y:S01]  /*2430*/  PRMT R82, R73, 0x5410, R125 ;  /* 0x0000541049527816 */ /* 0x000fe2000000007d */
[----:B-----5:R-:W-:Y:S01]  /*2440*/  HFMA2.BF16_V2 R80, R24, R119, R56 ;  /* 0x0000007718507231 */ /* 0x020fe20000200038 */
        /* <DEDUP_REMOVED lines=112> */
.L_x_517:
        /* <DEDUP_REMOVED lines=11> */
.L_x_1073:


//--------------------- .text._ZN10layer_norm13ln_fwd_kernelINS_13Kernel_traitsI6__halffS2_fjLj8192ELj1ELj1ELj4ELj16ENS_18Kernel_traits_baseILj8192ES2_fS2_fjLj128EEEEEEEvNS_9FwdParamsE --------------------------
	.section	.text._ZN10layer_norm13ln_fwd_kernelINS_13Kernel_traitsI6__halffS2_fjLj8192ELj1ELj1ELj4ELj16ENS_18Kernel_traits_baseILj8192ES2_fS2_fjLj128EEEEEEEvNS_9FwdParamsE,"ax",@progbits
	.align	128
        .global         _ZN10layer_norm13ln_fwd_kernelINS_13Kernel_traitsI6__halffS2_fjLj8192ELj1ELj1ELj4ELj16ENS_18Kernel_traits_baseILj8192ES2_fS2_fjLj128EEEEEEEvNS_9FwdParamsE
        .type           _ZN10layer_norm13ln_fwd_kernelINS_13Kernel_traitsI6__halffS2_fjLj8192ELj1ELj1ELj4ELj16ENS_18Kernel_traits_baseILj8192ES2_fS2_fjLj128EEEEEEEvNS_9FwdParamsE,@function
        .size           _ZN10layer_norm13ln_fwd_kernelINS_13Kernel_traitsI6__halffS2_fjLj8192ELj1ELj1ELj4ELj16ENS_18Kernel_traits_baseILj8192ES2_fS2_fjLj128EEEEEEEvNS_9FwdParamsE,(.L_x_1074 - _ZN10layer_norm13ln_fwd_kernelINS_13Kernel_traitsI6__halffS2_fjLj8192ELj1ELj1ELj4ELj16ENS_18Kernel_traits_baseILj8192ES2_fS2_fjLj128EEEEEEEvNS_9FwdParamsE)
        .other          _ZN10layer_norm13ln_fwd_kernelINS_13Kernel_traitsI6__halffS2_fjLj8192ELj1ELj1ELj4ELj16ENS_18Kernel_traits_baseILj8192ES2_fS2_fjLj128EEEEEEEvNS_9FwdParamsE,@"STO_CUDA_ENTRY STV_DEFAULT"
_ZN10layer_norm13ln_fwd_kernelINS_13Kernel_traitsI6__halffS2_fjLj8192ELj1ELj1ELj4ELj16ENS_18Kernel_traits_baseILj8192ES2_fS2_fjLj128EEEEEEEvNS_9FwdParamsE:
.text._ZN10layer_norm13ln_fwd_kernelINS_13Kernel_traitsI6__halffS2_fjLj8192ELj1ELj1ELj4ELj16ENS_18Kernel_traits_baseILj8192ES2_fS2_fjLj128EEEEEEEvNS_9FwdParamsE:
        /* <DEDUP_REMOVED lines=177> */
.L_x_520:
        /* <DEDUP_REMOVED lines=259> */
.L_x_519:
[----:B------:R-:W-:Y:S05]  /*1b40*/  BSYNC.RECONVERGENT B0 ;  /* 0x0000000000007941 */ /* 0x000fea0003800200 */
.L_x_518:
        /* <DEDUP_REMOVED lines=135> */
[----:B------:R-:W-:Y:S01]  /*23c0*/  F2FP.F16.F32.PACK_AB R29, RZ, R27 ;  /* 0x0000001bff1d723e */ /* 0x000fe200000000ff */
[----:B------:R-:W-:Y:S01]  /*23d0*/  FMUL.FTZ R67, R42, R67 ;  /* 0x000000432a437220 */ /* 0x000fe20000410000 */
[----:B------:R-:W-:-:S02]  /*23e0*/  HFMA2 R6, R135, R5, R137 ;  /* 0x0000000587067231 */ /* 0x000fc40000000089 */
        /* <DEDUP_REMOVED lines=34> */
[----:B------:R-:W-:Y:S01]  /*2610*/  FADD.FTZ R18, R57, -R0 ;  /* 0x8000000039127221 */ /* 0x000fe20000010000 */
[----:B------:R-:W-:Y:S01]  /*2620*/  PRMT R7, R7, 0x5410, R10 ;  /* 0x0000541007077816 */ /* 0x000fe2000000000a */
[----:B------:R-:W-:Y:S01]  /*2630*/  FMUL.FTZ R32, R42, R207 ;  /* 0x000000cf2a207220 */ /* 0x000fe20000410000 */
[----:B------:R-:W-:Y:S01]  /*2640*/  F2FP.F16.F32.PACK_AB R64, RZ, R19 ;  /* 0x00000013ff40723e */ /* 0x000fe200000000ff */
[----:B------:R-:W-:Y:S01]  /*2650*/  HFMA2 R19, R136.H1_H1, R24.H0_H0, R138.H1_H1 ;  /* 0x2000001888137231 */ /* 0x000fe20000060c8a */
[----:B------:R-:W-:Y:S01]  /*2660*/  F2FP.F16.F32.PACK_AB R66, RZ, R66 ;  /* 0x00000042ff42723e */ /* 0x000fe200000000ff */
[----:B------:R-:W-:Y:S01]  /*2670*/  HFMA2 R24, R89.H0_H0, R45.H0_H0, R87.H0_H0 ;  /* 0x2000002d59187231 */ /* 0x000fe20000040857 */
[----:B------:R-:W-:Y:S01]  /*2680*/  F2FP.F16.F32.PACK_AB R9, RZ, R9 ;  /* 0x00000009ff09723e */ /* 0x000fe200000000ff */
[----:B------:R-:W-:Y:S01]  /*2690*/  HFMA2 R45, R192.H1_H1, R67.H0_H0, R196.H1_H1 ;  /* 0x20000043c02d7231 */ /* 0x000fe20000060cc4 */
[----:B------:R-:W-:Y:S01]  /*26a0*/  F2FP.F16.F32.PACK_AB R12, RZ, R12 ;  /* 0x0000000cff0c723e */ /* 0x000fe200000000ff */
[----:B------:R-:W-:Y:S01]  /*26b0*/  HFMA2 R67, R143, R7, R145 ;  /* 0x000000078f437231 */ /* 0x000fe20000000091 */
[----:B------:R-:W-:Y:S01]  /*26c0*/  F2FP.F16.F32.PACK_AB R38, RZ, R38 ;  /* 0x00000026ff26723e */ /* 0x000fe200000000ff */
[--C-:B------:R-:W-:Y:S01]  /*26d0*/  FADD.FTZ R57, R58, -R0.reuse ;  /* 0x800000003a397221 */ /* 0x100fe20000010000 */
[----:B------:R-:W-:Y:S01]  /*26e0*/  F2FP.F16.F32.PACK_AB R28, RZ, R28 ;  /* 0x0000001cff1c723e */ /* 0x000fe200000000ff */
[----:B------:R-:W-:Y:S01]  /*26f0*/  FMUL.FTZ R30, R42, R205 ;  /* 0x000000cd2a1e7220 */ /* 0x000fe20000410000 */
[----:B------:R-:W-:Y:S01]  /*2700*/  F2FP.F16.F32.PACK_AB R50, RZ, R50 ;  /* 0x00000032ff32723e */ /* 0x000fe200000000ff */
[--C-:B------:R-:W-:Y:S01]  /*2710*/  FADD.FTZ R60, R60, -R0.reuse ;  /* 0x800000003c3c7221 */ /* 0x100fe20000010000 */
[----:B------:R-:W-:Y:S01]  /*2720*/  LOP3.LUT R4, R4, 0xffff, RZ, 0xc0, !PT ;  /* 0x0000ffff04047812 */ /* 0x000fe200078ec0ff */
[--C-:B------:R-:W-:Y:S01]  /*2730*/  FADD.FTZ R61, R61, -R0.reuse ;  /* 0x800000003d3d7221 */ /* 0x100fe20000010000 */
[----:B------:R-:W-:Y:S01]  /*2740*/  F2FP.F16.F32.PACK_AB R26, RZ, R26 ;  /* 0x0000001aff1a723e */ /* 0x000fe200000000ff */
[----:B------:R-:W-:Y:S01]  /*2750*/  FADD.FTZ R59, R59, -R0 ;  /* 0x800000003b3b7221 */ /* 0x000fe20000010000 */
[----:B------:R-:W-:Y:S01]  /*2760*/  F2FP.F16.F32.PACK_AB R43, RZ, R43 ;  /* 0x0000002bff2b723e */ /* 0x000fe200000000ff */
[----:B------:R-:W-:Y:S01]  /*2770*/  IMAD.WIDE.U32 R4, R4, 0x10000, RZ ;  /* 0x0001000004047825 */ /* 0x000fe200078e00ff */
[----:B------:R-:W-:-:S03]  /*2780*/  F2FP.F16.F32.PACK_AB R49, RZ, R47 ;  /* 0x0000002fff31723e */ /* 0x000fc600000000ff */
[--C-:B------:R-:W-:Y:S01]  /*2790*/  FADD.FTZ R239, R44, -R0.reuse ;  /* 0x800000002cef7221 */ /* 0x100fe20000010000 */
[----:B------:R-:W-:Y:S01]  /*27a0*/  F2FP.F16.F32.PACK_AB R130, RZ, R130 ;  /* 0x00000082ff82723e */ /* 0x000fe200000000ff */
[----:B------:R-:W-:Y:S01]  /*27b0*/  FADD.FTZ R249, R52, -R0 ;  /* 0x8000000034f97221 */ /* 0x000fe20000010000 */
[----:B------:R-:W-:Y:S01]  /*27c0*/  F2FP.F16.F32.PACK_AB R206, RZ, R51 ;  /* 0x00000033ffce723e */ /* 0x000fe200000000ff */
[----:B------:R-:W-:Y:S01]  /*27d0*/  HFMA2 R51, R113.H0_H0, R34.H0_H0, R111.H0_H0 ;  /* 0x2000002271337231 */ /* 0x000fe2000004086f */
[----:B------:R-:W-:Y:S01]  /*27e0*/  PRMT R16, R16, 0x5410, R14 ;  /* 0x0000541010107816 */ /* 0x000fe2000000000e */
[----:B------:R-:W-:Y:S01]  /*27f0*/  HFMA2 R34, R73.H0_H0, R66.H0_H0, R69.H0_H0 ;  /* 0x2000004249227231 */ /* 0x000fe20000040845 */
[----:B------:R-:W-:Y:S01]  /*2800*/  PRMT R9, R9, 0x5410, R12 ;  /* 0x0000541009097816 */ /* 0x000fe2000000000c */
[----:B------:R-:W-:Y:S01]  /*2810*/  HFMA2 R66, R139, R8, R141 ;  /* 0x000000088b427231 */ /* 0x000fe2000000008d */
[----:B------:R-:W-:Y:S01]  /*2820*/  F2FP.F16.F32.PACK_AB R207, RZ, R55 ;  /* 0x00000037ffcf723e */ /* 0x000fe200000000ff */
[----:B------:R-:W-:Y:S01]  /*2830*/  HFMA2 R55, R109.H0_H0, R38.H0_H0, R107.H0_H0 ;  /* 0x200000266d377231 */ /* 0x000fe2000004086b */
[----:B------:R-:W-:Y:S01]  /*2840*/  PRMT R28, R28, 0x5410, R50 ;  /* 0x000054101c1c7816 */ /* 0x000fe20000000032 */
[----:B------:R-:W-:Y:S01]  /*2850*/  HFMA2 R38, R172.H1_H1, R43.H0_H0, R174.H1_H1 ;  /* 0x2000002bac267231 */ /* 0x000fe20000060cae */
[----:B------:R-:W-:Y:S01]  /*2860*/  F2FP.F16.F32.PACK_AB R20, RZ, R20 ;  /* 0x00000014ff14723e */ /* 0x000fe200000000ff */
[----:B------:R-:W-:Y:S01]  /*2870*/  HFMA2 R14, R151, R16, R153 ;  /* 0x00000010970e7231 */ /* 0x000fe20000000099 */
[----:B------:R-:W-:Y:S01]  /*2880*/  F2FP.F16.F32.PACK_AB R22, RZ, R22 ;  /* 0x00000016ff16723e */ /* 0x000fe200000000ff */
[----:B------:R-:W-:Y:S01]  /*2890*/  FADD.FTZ R53, R53, -R0 ;  /* 0x8000000035357221 */ /* 0x000fe20000010000 */
[----:B------:R-:W-:Y:S01]  /*28a0*/  F2FP.F16.F32.PACK_AB R210, RZ, R62 ;  /* 0x0000003effd2723e */ /* 0x000fe200000000ff */
[----:B------:R-:W-:Y:S01]  /*28b0*/  HFMA2 R62, R129.H0_H0, R26.H0_H0, R127.H0_H0 ;  /* 0x2000001a813e7231 */ /* 0x000fe2000004087f */
[----:B------:R-:W-:Y:S01]  /*28c0*/  PRMT R49, R49, 0x5410, R130 ;  /* 0x0000541031317816 */ /* 0x000fe20000000082 */
[----:B------:R-:W-:Y:S01]  /*28d0*/  HFMA2 R43, R194.H1_H1, R65.H0_H0, R198.H1_H1 ;  /* 0x20000041c22b7231 */ /* 0x000fe20000060cc6 */
[----:B------:R-:W-:Y:S01]  /*28e0*/  PRMT R7, R6, 0x7610, R7 ;  /* 0x0000761006077816 */ /* 0x000fe20000000007 */
[----:B------:R-:W-:Y:S01]  /*28f0*/  FMUL.FTZ R57, R42, R57 ;  /* 0x000000392a397220 */ /* 0x000fe20000410000 */
[----:B------:R-:W-:Y:S01]  /*2900*/  PRMT R16, R67, 0x7632, R16 ;  /* 0x0000763243107816 */ /* 0x000fe20000000010 */
[----:B------:R-:W-:-:S02]  /*2910*/  HFMA2 R65, R147, R9, R149 ;  /* 0x0000000993417231 */ /* 0x000fc40000000095 */
[--C-:B------:R-:W-:Y:S01]  /*2920*/  FADD.FTZ R235, R40, -R0.reuse ;  /* 0x8000000028eb7221 */ /* 0x100fe20000010000 */
[----:B------:R-:W-:Y:S01]  /*2930*/  FADD.FTZ R41, R41, -R0 ;  /* 0x8000000029297221 */ /* 0x000fe20000010000 */
[----:B------:R-:W-:Y:S01]  /*2940*/  F2FP.F16.F32.PACK_AB R30, RZ, R30 ;  /* 0x0000001eff1e723e */ /* 0x000fe200000000ff */
[C---:B------:R-:W-:Y:S01]  /*2950*/  FMUL.FTZ R60, R42.reuse, R60 ;  /* 0x0000003c2a3c7220 */ /* 0x040fe20000410000 */
[----:B------:R-:W-:Y:S01]  /*2960*/  FMUL.FTZ R61, R42, R61 ;  /* 0x0000003d2a3d7220 */ /* 0x000fe20000410000 */
[----:B------:R-:W-:Y:S01]  /*2970*/  PRMT R20, R20, 0x5410, R22 ;  /* 0x0000541014147816 */ /* 0x000fe20000000016 */
[----:B------:R-:W-:Y:S01]  /*2980*/  HFMA2 R8, R163, R28, R165 ;  /* 0x0000001ca3087231 */ /* 0x000fe200000000a5 */
[----:B------:R-:W-:Y:S01]  /*2990*/  PRMT R6, R66, 0x7632, R6 ;  /* 0x0000763242067816 */ /* 0x000fe20000000006 */
[----:B------:R-:W-:Y:S01]  /*29a0*/  FMUL.FTZ R59, R42, R59 ;  /* 0x0000003b2a3b7220 */ /* 0x000fe20000410000 */
[----:B------:R-:W-:Y:S01]  /*29b0*/  HFMA2 R28, R179, R49, R181 ;  /* 0x00000031b31c7231 */ /* 0x000fe200000000b5 */
[----:B------:R-:W-:Y:S01]  /*29c0*/  LOP3.LUT R22, R4, 0xffff, R7, 0xf8, !PT ;  /* 0x0000ffff04167812 */ /* 0x000fe200078ef807 */
[C---:B------:R-:W-:Y:S01]  /*29d0*/  FMUL.FTZ R58, R42.reuse, R239 ;  /* 0x000000ef2a3a7220 */ /* 0x040fe20000410000 */
[----:B------:R-:W-:Y:S01]  /*29e0*/  F2FP.F16.F32.PACK_AB R13, RZ, R13 ;  /* 0x0000000dff0d723e */ /* 0x000fe200000000ff */
[C---:B------:R-:W-:Y:S01]  /*29f0*/  FMUL.FTZ R131, R42.reuse, R249 ;  /* 0x000000f92a837220 */ /* 0x040fe20000410000 */
[----:B------:R-:W-:Y:S01]  /*2a00*/  FMUL.FTZ R53, R42, R53 ;  /* 0x000000352a357220 */ /* 0x000fe20000410000 */
[----:B------:R-:W-:Y:S01]  /*2a10*/  PRMT R49, R62, 0x7610, R49 ;  /* 0x000076103e317816 */ /* 0x000fe20000000031 */
[----:B------:R-:W-:Y:S01]  /*2a20*/  FMUL.FTZ R52, R42, R235 ;  /* 0x000000eb2a347220 */ /* 0x000fe20000410000 */
[----:B------:R-:W-:Y:S01]  /*2a30*/  LOP3.LUT R4, R16, 0xffff, RZ, 0xc0, !PT ;  /* 0x0000ffff10047812 */ /* 0x000fe200078ec0ff */
[----:B------:R-:W-:Y:S01]  /*2a40*/  FMUL.FTZ R54, R42, R41 ;  /* 0x000000292a367220 */ /* 0x000fe20000410000 */
[----:B------:R-:W-:Y:S01]  /*2a50*/  F2FP.F16.F32.PACK_AB R208, RZ, R57 ;  /* 0x00000039ffd0723e */ /* 0x000fe200000000ff */
[----:B------:R-:W-:Y:S01]  /*2a60*/  HFMA2 R57, R125.H0_H0, R30.H0_H0, R123.H0_H0 ;  /* 0x2000001e7d397231 */ /* 0x000fe2000004087b */
[----:B------:R-:W-:Y:S01]  /*2a70*/  LOP3.LUT R6, R6, 0xffff, RZ, 0xc0, !PT ;  /* 0x0000ffff06067812 */ /* 0x000fe200078ec0ff */
[C---:B------:R-:W-:Y:S01]  /*2a80*/  FMUL.FTZ R202, R42.reuse, R18 ;  /* 0x000000122aca7220 */ /* 0x040fe20000410000 */
[----:B------:R-:W-:Y:S01]  /*2a90*/  PRMT R16, R65, 0x7632, R16 ;  /* 0x0000763241107816 */ /* 0x000fe20000000010 */
[----:B------:R-:W-:Y:S01]  /*2aa0*/  FMUL.FTZ R17, R42, R17 ;  /* 0x000000112a117220 */ /* 0x000fe20000410000 */
[----:B------:R-:W-:Y:S01]  /*2ab0*/  F2FP.F16.F32.PACK_AB R60, RZ, R60 ;  /* 0x0000003cff3c723e */ /* 0x000fe200000000ff */
[----:B------:R-:W-:Y:S01]  /*2ac0*/  IMAD.WIDE.U32 R6, R6, 0x10000, RZ ;  /* 0x0001000006067825 */ /* 0x000fe200078e00ff */
[----:B------:R-:W-:-:S03]  /*2ad0*/  F2FP.F16.F32.PACK_AB R61, RZ, R61 ;  /* 0x0000003dff3d723e */ /* 0x000fc600000000ff */
[----:B------:R-:W-:Y:S01]  /*2ae0*/  FADD.FTZ R233, R36, -R0 ;  /* 0x8000000024e97221 */ /* 0x000fe20000010000 */
[----:B------:R-:W-:Y:S01]  /*2af0*/  F2FP.F16.F32.PACK_AB R209, RZ, R59 ;  /* 0x0000003bffd1723e */ /* 0x000fe200000000ff */
        /* <DEDUP_REMOVED lines=8> */
[C---:B------:R-:W-:Y:S01]  /*2b80*/  FMUL.FTZ R40, R42.reuse, R233 ;  /* 0x000000e92a287220 */ /* 0x040fe20000410000 */
[----:B------:R-:W-:Y:S01]  /*2b90*/  F2FP.F16.F32.PACK_AB R18, RZ, R53 ;  /* 0x00000035ff12723e */ /* 0x000fe200000000ff */
[----:B------:R-:W-:Y:S01]  /*2ba0*/  FMUL.FTZ R33, R42, R37 ;  /* 0x000000252a217220 */ /* 0x000fe20000410000 */
[----:B------:R-:W-:Y:S01]  /*2bb0*/  LOP3.LUT R16, R16, 0xffff, RZ, 0xc0, !PT ;  /* 0x0000ffff10107812 */ /* 0x000fe200078ec0ff */
[C---:B------:R-:W-:Y:S01]  /*2bc0*/  FMUL.FTZ R46, R42.reuse, R227 ;  /* 0x000000e32a2e7220 */ /* 0x040fe20000410000 */
[----:B------:R-:W-:Y:S01]  /*2bd0*/  F2FP.F16.F32.PACK_AB R52, RZ, R52 ;  /* 0x00000034ff34723e */ /* 0x000fe200000000ff */
[C---:B------:R-:W-:Y:S01]  /*2be0*/  FMUL.FTZ R44, R42.reuse, R225 ;  /* 0x000000e12a2c7220 */ /* 0x040fe20000410000 */
[----:B------:R-:W-:Y:S01]  /*2bf0*/  F2FP.F16.F32.PACK_AB R54, RZ, R54 ;  /* 0x00000036ff36723e */ /* 0x000fe200000000ff */
        /* <DEDUP_REMOVED lines=12> */
[----:B------:R-:W-:Y:S01]  /*2cc0*/  HFMA2 R27, R175, R58, R177 ;  /* 0x0000003aaf1b7231 */ /* 0x000fe200000000b1 */
[----:B------:R-:W-:Y:S01]  /*2cd0*/  LOP3.LUT R18, R4, 0xffff, R67, 0xf8, !PT ;  /* 0x0000ffff04127812 */ /* 0x000fe200078ef843 */
[----:B------:R-:W-:Y:S01]  /*2ce0*/  FMUL.FTZ R205, R42, R245 ;  /* 0x000000f52acd7220 */ /* 0x000fe20000410000 */
[----:B------:R-:W-:Y:S01]  /*2cf0*/  LOP3.LUT R56, R5, 0xffff, R59, 0xf8, !PT ;  /* 0x0000ffff05387812 */ /* 0x000fe200078ef83b */
[----:B------:R-:W-:Y:S01]  /*2d00*/  IMAD.WIDE.U32 R4, R16, 0x10000, RZ ;  /* 0x0001000010047825 */ /* 0x000fe200078e00ff */
[----:B------:R-:W-:-:S03]  /*2d10*/  F2FP.F16.F32.PACK_AB R17, RZ, R17 ;  /* 0x00000011ff11723e */ /* 0x000fc600000000ff */
[----:B------:R-:W-:Y:S01]  /*2d20*/  HFMA2 R10, R159, R29, R161 ;  /* 0x0000001d9f0a7231 */ /* 0x000fe200000000a1 */
[----:B------:R-:W-:Y:S01]  /*2d30*/  PRMT R52, R52, 0x5410, R54 ;  /* 0x0000541034347816 */ /* 0x000fe20000000036 */
[----:B------:R-:W-:Y:S01]  /*2d40*/  FMUL.FTZ R133, R42, R251 ;  /* 0x000000fb2a857220 */ /* 0x000fe20000410000 */
[----:B------:R-:W-:Y:S01]  /*2d50*/  LOP3.LUT R54, R7, 0xffff, R61, 0xf8, !PT ;  /* 0x0000ffff07367812 */ /* 0x000fe200078ef83d */
[----:B------:R-:W-:Y:S01]  /*2d60*/  HFMA2 R53, R117.H0_H0, R17.H0_H0, R115.H0_H0 ;  /* 0x2000001175357231 */ /* 0x000fe20000040873 */
[----:B------:R-:W-:Y:S01]  /*2d70*/  LOP3.LUT R20, R6, 0xffff, R57, 0xf8, !PT ;  /* 0x0000ffff06147812 */ /* 0x000fe200078ef839 */
[----:B------:R-:W-:Y:S01]  /*2d80*/  HFMA2 R29, R171, R52, R173 ;  /* 0x00000034ab1d7231 */ /* 0x000fe200000000ad */
[----:B------:R-:W-:Y:S01]  /*2d90*/  PRMT R7, R12, 0x7632, R7 ;  /* 0x000076320c077816 */ /* 0x000fe20000000007 */
[----:B------:R-:W-:Y:S01]  /*2da0*/  FADD.FTZ R31, R31, -R0 ;  /* 0x800000001f1f7221 */ /* 0x000fe20000010000 */
[----:B------:R-:W-:Y:S01]  /*2db0*/  PRMT R6, R14, 0x7632, R6 ;  /* 0x000076320e067816 */ /* 0x000fe20000000006 */
[----:B------:R-:W-:Y:S01]  /*2dc0*/  HFMA2 R52, R183, R131, R185 ;  /* 0x00000083b7347231 */ /* 0x000fe200000000b9 */
[----:B------:R-:W-:Y:S01]  /*2dd0*/  LOP3.LUT R16, R4, 0xffff, R65, 0xf8, !PT ;  /* 0x0000ffff04107812 */ /* 0x000fe200078ef841 */
[C---:B------:R-:W-:Y:S01]  /*2de0*/  FMUL.FTZ R31, R42.reuse, R31 ;  /* 0x0000001f2a1f7220 */ /* 0x040fe20000410000 */
[----:B------:R-:W-:Y:S01]  /*2df0*/  F2FP.F16.F32.PACK_AB R40, RZ, R40 ;  /* 0x00000028ff28723e */ /* 0x000fe200000000ff */
[----:B------:R-:W-:Y:S01]  /*2e00*/  HFMA2 R50, R193, R60, R197 ;  /* 0x0000003cc1327231 */ /* 0x000fe200000000c5 */
[----:B------:R-:W-:Y:S01]  /*2e10*/  F2FP.F16.F32.PACK_AB R33, RZ, R33 ;  /* 0x00000021ff21723e */ /* 0x000fe200000000ff */
[----:B------:R-:W-:Y:S01]  /*2e20*/  HFMA2 R30, R71.H0_H0, R210.H0_H0, R3.H0_H0 ;  /* 0x200000d2471e7231 */ /* 0x000fe20000040803 */
        /* <DEDUP_REMOVED lines=13> */
[----:B------:R-:W-:Y:S01]  /*2f00*/  HFMA2 R9, R167, R40, R169 ;  /* 0x00000028a7097231 */ /* 0x000fe200000000a9 */
[----:B------:R-:W-:Y:S02]  /*2f10*/  PRMT R55, R12, 0x7610, R55 ;  /* 0x000076100c377816 */ /* 0x000fe40000000037 */
[----:B------:R-:W-:Y:S02]  /*2f20*/  PRMT R51, R14, 0x7610, R51 ;  /* 0x000076100e337816 */ /* 0x000fe40000000033 */
[----:B------:R-:W-:Y:S02]  /*2f30*/  LOP3.LUT R58, R58, 0xffff, RZ, 0xc0, !PT ;  /* 0x0000ffff3a3a7812 */ /* 0x000fe400078ec0ff */
[----:B------:R-:W-:Y:S02]  /*2f40*/  LOP3.LUT R12, R4, 0xffff, R55, 0xf8, !PT ;  /* 0x0000ffff040c7812 */ /* 0x000fe400078ef837 */
[----:B------:R-:W-:Y:S02]  /*2f50*/  F2FP.F16.F32.PACK_AB R46, RZ, R46 ;  /* 0x0000002eff2e723e */ /* 0x000fe400000000ff */
[----:B------:R-:W-:-:S02]  /*2f60*/  LOP3.LUT R14, R6, 0xffff, R51, 0xf8, !PT ;  /* 0x0000ffff060e7812 */ /* 0x000fc400078ef833 */
[----:B------:R-:W-:Y:S01]  /*2f70*/  LOP3.LUT R55, R5, 0xffff, R59, 0xf8, !PT ;  /* 0x0000ffff05377812 */ /* 0x000fe200078ef83b */
[----:B------:R-:W-:Y:S01]  /*2f80*/  IMAD.WIDE.U32 R4, R58, 0x10000, RZ ;  /* 0x000100003a047825 */ /* 0x000fe200078e00ff */
[----:B------:R-:W-:Y:S02]  /*2f90*/  F2FP.F16.F32.PACK_AB R44, RZ, R44 ;  /* 0x0000002cff2c723e */ /* 0x000fe400000000ff */
[----:B------:R-:W-:Y:S02]  /*2fa0*/  LOP3.LUT R51, R7, 0xffff, R57, 0xf8, !PT ;  /* 0x0000ffff07337812 */ /* 0x000fe400078ef839 */
[----:B------:R-:W-:Y:S01]  /*2fb0*/  PRMT R6, R8, 0x7632, R6 ;  /* 0x0000763208067816 */ /* 0x000fe20000000006 */
[----:B------:R-:W-:Y:S01]  /*2fc0*/  HFMA2 R39, R105.H0_H0, R44.H0_H0, R103.H0_H0 ;  /* 0x2000002c69277231 */ /* 0x000fe20000040867 */
[----:B------:R-:W-:Y:S01]  /*2fd0*/  PRMT R7, R10, 0x7610, R7 ;  /* 0x000076100a077816 */ /* 0x000fe20000000007 */
[----:B------:R-:W-:Y:S01]  /*2fe0*/  HFMA2 R44, R188.H1_H1, R209.H0_H0, R190.H1_H1 ;  /* 0x200000d1bc2c7231 */ /* 0x000fe20000060cbe */
[----:B------:R-:W-:-:S02]  /*2ff0*/  PRMT R58, R9, 0x7632, R58 ;  /* 0x00007632093a7816 */ /* 0x000fc4000000003a */
[----:B------:R-:W-:Y:S01]  /*3000*/  F2FP.F16.F32.PACK_AB R41, RZ, R35 ;  /* 0x00000023ff29723e */ /* 0x000fe200000000ff */
[----:B------:R-:W-:Y:S01]  /*3010*/  HFMA2 R35, R101.H0_H0, R46.H0_H0, R99.H0_H0 ;  /* 0x2000002e65237231 */ /* 0x000fe20000040863 */
[----:B------:R-:W-:Y:S01]  /*3020*/  LOP3.LUT R6, R6, 0xffff, RZ, 0xc0, !PT ;  /* 0x0000ffff06067812 */ /* 0x000fe200078ec0ff */
[----:B------:R-:W-:Y:S01]  /*3030*/  HFMA2 R46, R184.H1_H1, R207.H0_H0, R186.H1_H1 ;  /* 0x200000cfb82e7231 */ /* 0x000fe20000060cba */
[----:B------:R-:W-:Y:S01]  /*3040*/  F2FP.F16.F32.PACK_AB R132, RZ, R132 ;  /* 0x00000084ff84723e */ /* 0x000fe200000000ff */
[----:B------:R-:W-:Y:S01]  /*3050*/  HFMA2 R41, R97.H0_H0, R41.H0_H0, R95.H0_H0 ;  /* 0x2000002961297231 */ /* 0x000fe2000004085f */
[----:B------:R-:W-:Y:S01]  /*3060*/  LOP3.LUT R10, R4, 0xffff, R7, 0xf8, !PT ;  /* 0x0000ffff040a7812 */ /* 0x000fe200078ef807 */
[----:B------:R-:W-:Y:S01]  /*3070*/  IMAD.WIDE.U32 R6, R6, 0x10000, RZ ;  /* 0x0001000006067825 */ /* 0x000fe200078e00ff */
[----:B------:R-:W-:-:S03]  /*3080*/  LOP3.LUT R4, R58, 0xffff, RZ, 0xc0, !PT ;  /* 0x0000ffff3a047812 */ /* 0x000fc600078ec0ff */
[----:B------:R-:W-:Y:S01]  /*3090*/  HFMA2 R26, R93.H0_H0, R132.H0_H0, R91.H0_H0 ;  /* 0x200000845d1a7231 */ /* 0x000fe2000004085b */
[----:B------:R-:W-:Y:S02]  /*30a0*/  PRMT R57, R35, 0x7610, R57 ;  /* 0x0000761023397816 */ /* 0x000fe40000000039 */
[----:B------:R-:W-:Y:S02]  /*30b0*/  PRMT R58, R29, 0x7632, R58 ;  /* 0x000076321d3a7816 */ /* 0x000fe4000000003a */
[----:B------:R-:W-:Y:S01]  /*30c0*/  LOP3.LUT R39, R5, 0xffff, R39, 0xf8, !PT ;  /* 0x0000ffff05277812 */ /* 0x000fe200078ef827 */
[----:B------:R-:W-:Y:S01]  /*30d0*/  IMAD.WIDE.U32 R4, R4, 0x10000, RZ ;  /* 0x0001000004047825 */ /* 0x000fe200078e00ff */
[----:B------:R-:W-:Y:S02]  /*30e0*/  PRMT R35, R8, 0x7610, R35 ;  /* 0x0000761008237816 */ /* 0x000fe40000000023 */
[----:B------:R-:W-:Y:S02]  /*30f0*/  F2FP.F16.F32.PACK_AB R25, RZ, R23 ;  /* 0x00000017ff19723e */ /* 0x000fe400000000ff */
[----:B------:R-:W-:-:S02]  /*3100*/  LOP3.LUT R8, R58, 0xffff, RZ, 0xc0, !PT ;  /* 0x0000ffff3a087812 */ /* 0x000fc400078ec0ff */
[----:B------:R-:W-:Y:S01]  /*3110*/  F2FP.F16.F32.PACK_AB R205, RZ, R205 ;  /* 0x000000cdffcd723e */ /* 0x000fe200000000ff */
[----:B------:R-:W-:Y:S01]  /*3120*/  HFMA2 R13, R152.H1_H1, R25.H0_H0, R154.H1_H1 ;  /* 0x20000019980d7231 */ /* 0x000fe20000060c9a */
[--C-:B------:R-:W-:Y:S02]  /*3130*/  LOP3.LUT R6, R6, 0xffff, R35.reuse, 0xf8, !PT ;  /* 0x0000ffff06067812 */ /* 0x100fe400078ef823 */
[----:B------:R-:W-:Y:S01]  /*3140*/  PRMT R35, R26, 0x7610, R35 ;  /* 0x000076101a237816 */ /* 0x000fe20000000023 */
[----:B------:R-:W-:Y:S01]  /*3150*/  HFMA2 R25, R85.H0_H0, R205.H0_H0, R83.H0_H0 ;  /* 0x200000cd55197231 */ /* 0x000fe20000040853 */
[----:B------:R-:W-:Y:S02]  /*3160*/  LOP3.LUT R5, R5, 0xffff, R41, 0xf8, !PT ;  /* 0x0000ffff05057812 */ /* 0x000fe400078ef829 */
[----:B------:R-:W-:Y:S02]  /*3170*/  PRMT R26, R27, 0x7632, R26 ;  /* 0x000076321b1a7816 */ /* 0x000fe4000000001a */
[----:B------:R-:W-:Y:S01]  /*3180*/  LOP3.LUT R4, R4, 0xffff, R9, 0xf8, !PT ;  /* 0x0000ffff04047812 */ /* 0x000fe200078ef809 */
[----:B------:R-:W-:Y:S01]  /*3190*/  IMAD.WIDE.U32 R8, R8, 0x10000, RZ ;  /* 0x0001000008087825 */ /* 0x000fe200078e00ff */
[----:B------:R-:W-:-:S02]  /*31a0*/  PRMT R41, R28, 0x7632, R41 ;  /* 0x000076321c297816 */ /* 0x000fc40000000029 */
[----:B------:R-:W-:Y:S02]  /*31b0*/  F2FP.F16.F32.PACK_AB R133, RZ, R133 ;  /* 0x00000085ff85723e */ /* 0x000fe400000000ff */
[----:B------:R-:W-:Y:S02]  /*31c0*/  F2FP.F16.F32.PACK_AB R202, RZ, R202 ;  /* 0x000000caffca723e */ /* 0x000fe400000000ff */
[----:B------:R-:W-:Y:S02]  /*31d0*/  LOP3.LUT R26, R26, 0xffff, RZ, 0xc0, !PT ;  /* 0x0000ffff1a1a7812 */ /* 0x000fe400078ec0ff */
[----:B------:R-:W-:Y:S02]  /*31e0*/  LOP3.LUT R41, R41, 0xffff, RZ, 0xc0, !PT ;  /* 0x0000ffff29297812 */ /* 0x000fe400078ec0ff */
[----:B------:R-:W-:Y:S02]  /*31f0*/  PRMT R133, R133, 0x5410, R202 ;  /* 0x0000541085857816 */ /* 0x000fe400000000ca */
[----:B------:R-:W-:-:S02]  /*3200*/  LOP3.LUT R7, R7, 0xffff, R57, 0xf8, !PT ;  /* 0x0000ffff07077812 */ /* 0x000fc400078ef839 */
[----:B------:R-:W-:Y:S01]  /*3210*/  LOP3.LUT R9, R9, 0xffff, R35, 0xf8, !PT ;  /* 0x0000ffff09097812 */ /* 0x000fe200078ef823 */
[----:B------:R-:W-:Y:S01]  /*3220*/  HFMA2 R33, R187, R133, R189 ;  /* 0x00000085bb217231 */ /* 0x000fe200000000bd */
[----:B------:R-:W-:Y:S02]  /*3230*/  F2FP.F16.F32.PACK_AB R32, RZ, R32 ;  /* 0x00000020ff20723e */ /* 0x000fe400000000ff */
[----:B------:R-:W-:Y:S02]  /*3240*/  LOP3.LUT R8, R8, 0xffff, R29, 0xf8, !PT ;  /* 0x0000ffff08087812 */ /* 0x000fe400078ef81d */
[----:B------:R-:W-:Y:S01]  /*3250*/  PRMT R35, R24, 0x7610, R35 ;  /* 0x0000761018237816 */ /* 0x000fe20000000023 */
[----:B------:R-:W-:Y:S01]  /*3260*/  HFMA2 R23, R140.H1_H1, R32.H0_H0, R142.H1_H1 ;  /* 0x200000208c177231 */ /* 0x000fe20000060c8e */
[----:B------:R-:W-:Y:S01]  /*3270*/  PRMT R57, R25, 0x7610, R57 ;  /* 0x0000761019397816 */ /* 0x000fe20000000039 */
[----:B------:R-:W-:Y:S01]  /*3280*/  IMAD.WIDE.U32 R24, R26, 0x10000, RZ ;  /* 0x000100001a187825 */ /* 0x000fe200078e00ff */
[----:B------:R-:W-:-:S03]  /*3290*/  PRMT R58, R52, 0x7632, R58 ;  /* 0x00007632343a7816 */ /* 0x000fc6000000003a */
[----:B------:R-:W-:Y:S01]  /*32a0*/  HFMA2 R32, R81.H0_H0, R206.H0_H0, R79.H0_H0 ;  /* 0x200000ce51207231 */ /* 0x000fe2000004084f */
[----:B------:R-:W-:Y:S01]  /*32b0*/  PRMT R29, R27, 0x7610, R29 ;  /* 0x000076101b1d7816 */ /* 0x000fe2000000001d */
[----:B------:R-:W-:Y:S01]  /*32c0*/  IMAD.WIDE.U32 R26, R41, 0x10000, RZ ;  /* 0x00010000291a7825 */ /* 0x000fe200078e00ff */
[----:B------:R-:W-:Y:S02]  /*32d0*/  PRMT R41, R28, 0x7610, R41 ;  /* 0x000076101c297816 */ /* 0x000fe40000000029 */
[----:B------:R-:W-:Y:S02]  /*32e0*/  F2FP.F16.F32.PACK_AB R31, RZ, R31 ;  /* 0x0000001fff1f723e */ /* 0x000fe400000000ff */
[----:B------:R-:W-:Y:S02]  /*32f0*/  LOP3.LUT R28, R58, 0xffff, RZ, 0xc0, !PT ;  /* 0x0000ffff3a1c7812 */ /* 0x000fe400078ec0ff */
[--C-:B------:R-:W-:Y:S01]  /*3300*/  LOP3.LUT R27, R27, 0xffff, R57.reuse, 0xf8, !PT ;  /* 0x0000ffff1b1b7812 */ /* 0x100fe200078ef839 */
[----:B------:R-:W-:Y:S01]  /*3310*/  HFMA2 R17, R160.H1_H1, R31.H0_H0, R162.H1_H1 ;  /* 0x2000001fa0117231 */ /* 0x000fe20000060ca2 */
        /* <DEDUP_REMOVED lines=22> */
[----:B------:R-:W-:Y:S02]  /*3480*/  F2FP.F16.F32.PACK_AB R11, RZ, R11 ;  /* 0x0000000bff0b723e */ /* 0x000fe400000000ff */
[----:B------:R-:W-:Y:S02]  /*3490*/  F2FP.F16.F32.PACK_AB R15, RZ, R15 ;  /* 0x0000000fff0f723e */ /* 0x000fe400000000ff */
[----:B------:R-:W-:Y:S01]  /*34a0*/  LOP3.LUT R30, R30, 0xffff, R35, 0xf8, !PT ;  /* 0x0000ffff1e1e7812 */ /* 0x000fe200078ef823 */
[----:B------:R-:W-:Y:S01]  /*34b0*/  HFMA2 R21, R144.H1_H1, R11.H0_H0, R146.H1_H1 ;  /* 0x2000000b90157231 */ /* 0x000fe20000060c92 */
[----:B------:R-:W-:Y:S01]  /*34c0*/  F2FP.F16.F32.PACK_AB R36, RZ, R36 ;  /* 0x00000024ff24723e */ /* 0x000fe200000000ff */
[----:B------:R-:W-:Y:S01]  /*34d0*/  HFMA2 R11, R148.H1_H1, R15.H0_H0, R150.H1_H1 ;  /* 0x2000000f940b7231 */ /* 0x000fe20000060c96 */
[----:B------:R-:W-:-:S02]  /*34e0*/  LOP3.LUT R35, R50, 0xffff, RZ, 0xc0, !PT ;  /* 0x0000ffff32237812 */ /* 0x000fc400078ec0ff */
[----:B------:R-:W-:Y:S01]  /*34f0*/  F2FP.F16.F32.PACK_AB R37, RZ, R231 ;  /* 0x000000e7ff25723e */ /* 0x000fe200000000ff */
[----:B------:R-:W-:Y:S01]  /*3500*/  HFMA2 R15, R156.H1_H1, R36.H0_H0, R158.H1_H1 ;  /* 0x200000249c0f7231 */ /* 0x000fe20000060c9e */
[----:B------:R-:W-:Y:S02]  /*3510*/  LOP3.LUT R61, R31, 0xffff, R41, 0xf8, !PT ;  /* 0x0000ffff1f3d7812 */ /* 0x000fe400078ef829 */
[----:B------:R-:W-:Y:S01]  /*3520*/  F2FP.F16.F32.PACK_AB R48, RZ, R48 ;  /* 0x00000030ff30723e */ /* 0x000fe200000000ff */
[----:B------:R-:W-:Y:S01]  /*3530*/  HFMA2 R36, R164.H1_H1, R37.H0_H0, R166.H1_H1 ;  /* 0x20000025a4247231 */ /* 0x000fe20000060ca6 */
[----:B------:R-:W-:Y:S02]  /*3540*/  LOP3.LUT R60, R33, 0xffff, R59, 0xf8, !PT ;  /* 0x0000ffff213c7812 */ /* 0x000fe400078ef83b */
[----:B------:R-:W-:Y:S01]  /*3550*/  PRMT R31, R40, 0x7610, R31 ;  /* 0x00007610281f7816 */ /* 0x000fe2000000001f */
[----:B------:R-:W-:Y:S01]  /*3560*/  HFMA2 R37, R168.H1_H1, R48.H0_H0, R170.H1_H1 ;  /* 0x20000030a8257231 */ /* 0x000fe20000060caa */
        /* <DEDUP_REMOVED lines=30> */
[----:B------:R-:W-:Y:S01]  /*3750*/  F2FP.F16.F32.PACK_AB R203, RZ, R203 ;  /* 0x000000cbffcb723e */ /* 0x000fe200000000ff */
[----:B------:R-:W3:Y:S01]  /*3760*/  LDC.64 R44, c[0x0][0x380] ;  /* 0x0000e000ff2c7b82 */ /* 0x000ee20000000a00 */
[----:B------:R-:W-:Y:S01]  /*3770*/  F2FP.F16.F32.PACK_AB R204, RZ, R204 ;  /* 0x000000ccffcc723e */ /* 0x000fe200000000ff */
[----:B0-----:R-:W-:Y:S01]  /*3780*/  @!P1 IMAD.WIDE R36, R200, 0x4, R36 ;  /* 0x00000004c8249825 */ /* 0x001fe200078e0224 */
[----:B------:R-:W-:-:S03]  /*3790*/  LOP3.LUT R13, R55, R52, RZ, 0xfc, !PT ;  /* 0x00000034370d7212 */ /* 0x000fc600078efcff */
[----:B------:R-:W-:Y:S01]  /*37a0*/  HFMA2 R47, R176.H1_H1, R203.H0_H0, R178.H1_H1 ;  /* 0x200000cbb02f7231 */ /* 0x000fe20000060cb2 */
[----:B------:R-:W-:Y:S01]  /*37b0*/  LOP3.LUT R9, R9, R50, RZ, 0xfc, !PT ;  /* 0x0000003209097212 */ /* 0x000fe200078efcff */
[----:B------:R-:W-:Y:S01]  /*37c0*/  HFMA2 R48, R180.H1_H1, R204.H0_H0, R182.H1_H1 ;  /* 0x200000ccb4307231 */ /* 0x000fe20000060cb6 */
        /* <DEDUP_REMOVED lines=35> */
.L_x_521:
        /* <DEDUP_REMOVED lines=16> */
.L_x_1074:


//--------------------- .text._ZN10layer_norm13ln_fwd_kernelINS_13Kernel_traitsI6__halfS2_S2_fjLj8192ELj1ELj1ELj4ELj16ENS_18Kernel_traits_baseILj8192ES2_S2_S2_fjLj128EEEEEEEvNS_9FwdParamsE --------------------------
	.section	.text._ZN10layer_norm13ln_fwd_kernelINS_13Kernel_traitsI6__halfS2_S2_fjLj8192ELj1ELj1ELj4ELj16ENS_18Kernel_traits_baseILj8192ES2_S2_S2_fjLj128EEEEEEEvNS_9FwdParamsE,"ax",@progbits
	.align	128
        .global         _ZN10layer_norm13ln_fwd_kernelINS_13Kernel_traitsI6__halfS2_S2_fjLj8192ELj1ELj1ELj4ELj16ENS_18Kernel_traits_baseILj8192ES2_S2_S2_fjLj128EEEEEEEvNS_9FwdParamsE
        .type           _ZN10layer_norm13ln_fwd_kernelINS_13Kernel_traitsI6__halfS2_S2_fjLj8192ELj1ELj1ELj4ELj16ENS_18Kernel_traits_baseILj8192ES2_S2_S2_fjLj128EEEEEEEvNS_9FwdParamsE,@function
        .size           _ZN10layer_norm13ln_fwd_kernelINS_13Kernel_traitsI6__halfS2_S2_fjLj8192ELj1ELj1ELj4ELj16ENS_18Kernel_traits_baseILj8192ES2_S2_S2_fjLj128EEEEEEEvNS_9FwdParamsE,(.L_x_1075 - _ZN10layer_norm13ln_fwd_kernelINS_13Kernel_traitsI6__halfS2_S2_fjLj8192ELj1ELj1ELj4ELj16ENS_18Kernel_traits_baseILj8192ES2_S2_S2_fjLj128EEEEEEEvNS_9FwdParamsE)
        .other          _ZN10layer_norm13ln_fwd_kernelINS_13Kernel_traitsI6__halfS2_S2_fjLj8192ELj1ELj1ELj4ELj16ENS_18Kernel_traits_baseILj8192ES2_S2_S2_fjLj128EEEEEEEvNS_9FwdParamsE,@"STO_CUDA_ENTRY STV_DEFAULT"
_ZN10layer_norm13ln_fwd_kernelINS_13Kernel_traitsI6__halfS2_S2_fjLj8192ELj1ELj1ELj4ELj16ENS_18Kernel_traits_baseILj8192ES2_S2_S2_fjLj128EEEEEEEvNS_9FwdParamsE:
.text._ZN10layer_norm13ln_fwd_kernelINS_13Kernel_traitsI6__halfS2_S2_fjLj8192ELj1ELj1ELj4ELj16ENS_18Kernel_traits_baseILj8192ES2_S2_S2_fjLj128EEEEEEEvNS_9FwdParamsE:
        /* <DEDUP_REMOVED lines=33> */
.L_x_524:
        /* <DEDUP_REMOVED lines=11> */
[----:B------:R-:W4:Y:S01]  /*02c0*/  LDG.E.128 R92, desc[UR6][R2.64+0x3800] ;  /* 0x00380006025c7981 */ /* 0x000f22000c1e1d00 */
[----:B------:R-:W-:Y:S01]  /*02d0*/  LOP3.LUT P1, RZ, R98, 0x1f, RZ, 0xc0, !PT ;  /* 0x0000001f62ff7812 */ /* 0x000fe2000782c0ff */
[----:B------:R-:W-:-:S12]  /*02e0*/  BSSY.RECONVERGENT B0, `(.L_x_522) ;  /* 0x000012e000007945 */ /* 0x000fd80003800200 */
[----:B------:R-:W-:Y:S02]  /*02f0*/  @!P1 SHF.R.U32.HI R114, RZ, 0x2, R98 ;  /* 0x00000002ff729819 */ /* 0x000fe40000011662 */
        /* <DEDUP_REMOVED lines=274> */
[----:B------:R-:W-:-:S04]  /*1420*/  @!P1 LOP3.LUT R3, R114, 0x18, RZ, 0xc0, !PT ;  /* 0x0000001872039812 */ /* 0x000fc800078ec0ff */
[----:B------:R-:W1:Y:S01]  /*1430*/  SHFL.BFLY PT, R69, R68, 0x4, 0x1f ;  /* 0x0c801f0044457f89 */ /* 0x000e6200000e0000 */
[----:B------:R-:W-:Y:S01]  /*1440*/  @!P1 IADD3 R112, PT, PT, R112, R3, RZ ;  /* 0x0000000370709210 */ /* 0x000fe20007ffe0ff */
[----:B-1----:R-:W-:Y:S01]  /*1450*/  FADD.FTZ R69, R68, R69 ;  /* 0x0000004544457221 */ /* 0x002fe20000010000 */
[----:B0-----:R-:W-:-:S04]  /*1460*/  LOP3.LUT R68, R98, 0x1f, RZ, 0xc0, !PT ;  /* 0x0000001f62447812 */ /* 0x001fc800078ec0ff */
        /* <DEDUP_REMOVED lines=21> */
.L_x_523:
[----:B------:R-:W-:Y:S05]  /*15c0*/  BSYNC.RECONVERGENT B0 ;  /* 0x0000000000007941 */ /* 0x000fea0003800200 */
.L_x_522:
        /* <DEDUP_REMOVED lines=39> */
[--C-:B------:R-:W-:Y:S01]  /*1840*/  FADD.FTZ R113, R113, -R110.reuse ;  /* 0x8000006e71717221 */ /* 0x100fe20000010000 */
[----:B------:R-:W-:Y:S01]  /*1850*/  FADD.FTZ R111, R111, -R110 ;  /* 0x8000006e6f6f7221 */ /* 0x000fe20000010000 */
[----:B--2---:R-:W-:-:S04]  /*1860*/  @!P1 IMAD.WIDE R68, R117, 0x4, R68 ;  /* 0x0000000475449825 */ /* 0x004fc800078e0244 */
[--C-:B------:R-:W-:Y:S01]  /*1870*/  FADD.FTZ R109, R109, -R110.reuse ;  /* 0x8000006e6d6d7221 */ /* 0x100fe20000010000 */
[--C-:B------:R-:W-:Y:S01]  /*1880*/  FADD.FTZ R107, R107, -R110.reuse ;  /* 0x8000006e6b6b7221 */ /* 0x100fe20000010000 */
[----:B------:R-:W0:Y:S01]  /*1890*/  MUFU.RSQ R0, R0 ;  /* 0x0000000000007308 */ /* 0x000e220000001400 */
        /* <DEDUP_REMOVED lines=61> */
[----:B------:R-:W-:Y:S01]  /*1c70*/  F2FP.F16.F32.PACK_AB R99, RZ, R101 ;  /* 0x00000065ff63723e */ /* 0x000fe200000000ff */
[----:B------:R-:W0:Y:S01]  /*1c80*/  LDC.64 R2, c[0x0][0x398] ;  /* 0x0000e600ff027b82 */ /* 0x000e220000000a00 */
[----:B------:R-:W-:Y:S01]  /*1c90*/  F2FP.F16.F32.PACK_AB R97, RZ, R68 ;  /* 0x00000044ff61723e */ /* 0x000fe200000000ff */
[C---:B------:R-:W-:Y:S01]  /*1ca0*/  FMUL.FTZ R113, R0.reuse, R113 ;  /* 0x0000007100717220 */ /* 0x040fe20000410000 */
[----:B------:R-:W-:Y:S01]  /*1cb0*/  F2FP.F16.F32.PACK_AB R101, RZ, R69 ;  /* 0x00000045ff65723e */ /* 0x000fe200000000ff */
[C---:B------:R-:W-:Y:S01]  /*1cc0*/  FMUL.FTZ R109, R0.reuse, R109 ;  /* 0x0000006d006d7220 */ /* 0x040fe20000410000 */
[C---:B------:R-:W-:Y:S01]  /*1cd0*/  FMUL.FTZ R112, R0.reuse, R107 ;  /* 0x0000006b00707220 */ /* 0x040fe20000410000 */
[C---:B------:R-:W-:Y:S01]  /*1ce0*/  FMUL.FTZ R114, R0.reuse, R119 ;  /* 0x0000007700727220 */ /* 0x040fe20000410000 */
[----:B------:R-:W-:Y:S01]  /*1cf0*/  F2FP.F16.F32.PACK_AB R107, RZ, R113 ;  /* 0x00000071ff6b723e */ /* 0x000fe200000000ff */
[----:B------:R-:W1:Y:S01]  /*1d00*/  @!P1 LDC.64 R68, c[0x0][0x3a8] ;  /* 0x0000ea00ff449b82 */ /* 0x000e620000000a00 */
        /* <DEDUP_REMOVED lines=20> */
[----:B------:R-:W-:Y:S01]  /*1e50*/  F2FP.F16.F32.PACK_AB R111, RZ, R111 ;  /* 0x0000006fff6f723e */ /* 0x000fe200000000ff */
[----:B------:R-:W-:Y:S01]  /*1e60*/  FMUL.FTZ R143, R0, R143 ;  /* 0x0000008f008f7220 */ /* 0x000fe20000410000 */
[----:B------:R-:W-:Y:S01]  /*1e70*/  F2FP.F16.F32.PACK_AB R110, RZ, R110 ;  /* 0x0000006eff6e723e */ /* 0x000fe200000000ff */
[----:B-1----:R-:W-:Y:S01]  /*1e80*/  @!P1 IMAD.WIDE R68, R117, 0x4, R68 ;  /* 0x0000000475449825 */ /* 0x002fe200078e0244 */
[----:B------:R-:W-:-:S03]  /*1e90*/  F2FP.F16.F32.PACK_AB R112, RZ, R112 ;  /* 0x00000070ff70723e */ /* 0x000fc600000000ff */
[C---:B------:R-:W-:Y:S01]  /*1ea0*/  FMUL.FTZ R145, R0.reuse, R145 ;  /* 0x0000009100917220 */ /* 0x040fe20000410000 */
[----:B------:R-:W-:Y:S01]  /*1eb0*/  F2FP.F16.F32.PACK_AB R114, RZ, R114 ;  /* 0x00000072ff72723e */ /* 0x000fe200000000ff */
        /* <DEDUP_REMOVED lines=56> */
[----:B-----5:R-:W-:Y:S01]  /*2240*/  HFMA2 R72, R36, R107, R4 ;  /* 0x0000006b24487231 */ /* 0x020fe20000000004 */
[----:B------:R-:W-:Y:S02]  /*2250*/  PRMT R99, R99, 0x5410, R110 ;  /* 0x0000541063637816 */ /* 0x000fe4000000006e */
        /* <DEDUP_REMOVED lines=62> */
[----:B------:R-:W-:Y:S02]  /*2640*/  PRMT R143, R143, 0x5410, R145 ;  /* 0x000054108f8f7816 */ /* 0x000fe40000000091 */
[----:B------:R-:W-:-:S02]  /*2650*/  PRMT R147, R147, 0x5410, R149 ;  /* 0x0000541093937816 */ /* 0x000fc40000000095 */
        /* <DEDUP_REMOVED lines=47> */
.L_x_525:
        /* <DEDUP_REMOVED lines=11> */
.L_x_1075:


//--------------------- .text._ZN10layer_norm13ln_fwd_kernelINS_13Kernel_traitsIffffjLj8192ELj1ELj1ELj4ELj16ENS_18Kernel_traits_baseILj8192EffffjLj128EEEEEEEvNS_9FwdParamsE --------------------------
	.section	.text._ZN10layer_norm13ln_fwd_kernelINS_13Kernel_traitsIffffjLj8192ELj1ELj1ELj4ELj16ENS_18Kernel_traits_baseILj8192EffffjLj128EEEEEEEvNS_9FwdParamsE,"ax",@progbits
	.align	128
        .global         _ZN10layer_norm13ln_fwd_kernelINS_13Kernel_traitsIffffjLj8192ELj1ELj1ELj4ELj16ENS_18Kernel_traits_baseILj8192EffffjLj128EEEEEEEvNS_9FwdParamsE
        .type           _ZN10layer_norm13ln_fwd_kernelINS_13Kernel_traitsIffffjLj8192ELj1ELj1ELj4ELj16ENS_18Kernel_traits_baseILj8192EffffjLj128EEEEEEEvNS_9FwdParamsE,@function
        .size           _ZN10layer_norm13ln_fwd_kernelINS_13Kernel_traitsIffffjLj8192ELj1ELj1ELj4ELj16ENS_18Kernel_traits_baseILj8192EffffjLj128EEEEEEEvNS_9FwdParamsE,(.L_x_1076 - _ZN10layer_norm13ln_fwd_kernelINS_13Kernel_traitsIffffjLj8192ELj1ELj1ELj4ELj16ENS_18Kernel_traits_baseILj8192EffffjLj128EEEEEEEvNS_9FwdParamsE)
        .other          _ZN10layer_norm13ln_fwd_kernelINS_13Kernel_traitsIffffjLj8192ELj1ELj1ELj4ELj16ENS_18Kernel_traits_baseILj8192EffffjLj128EEEEEEEvNS_9FwdParamsE,@"STO_CUDA_ENTRY STV_DEFAULT"
_ZN10layer_norm13ln_fwd_kernelINS_13Kernel_traitsIffffjLj8192ELj1ELj1ELj4ELj16ENS_18Kernel_traits_baseILj8192EffffjLj128EEEEEEEvNS_9FwdParamsE:
.text._ZN10layer_norm13ln_fwd_kernelINS_13Kernel_traitsIffffjLj8192ELj1ELj1ELj4ELj16ENS_18Kernel_traits_baseILj8192EffffjLj128EEEEEEEvNS_9FwdParamsE:
        /* <DEDUP_REMOVED lines=49> */
.L_x_528:
[----:B------:R-:W0:Y:S01]  /*0310*/  LDC.64 R2, c[0x0][0x390] ;  /* 0x0000e400ff027b82 */ /* 0x000e220000000a00 */
[----:B------:R-:W-:-:S04]  /*0320*/  SHF.L.U32 R199, R191, 0xb, RZ ;  /* 0x0000000bbfc77819 */ /* 0x000fc800000006ff */
[----:B------:R-:W-:-:S05]  /*0330*/  LOP3.LUT R199, R199, R188, RZ, 0xfc, !PT ;  /* 0x000000bcc7c77212 */ /* 0x000fca00078efcff */
[----:B0-----:R-:W-:-:S05]  /*0340*/  IMAD.WIDE.U32 R2, R199, 0x10, R2 ;  /* 0x00000010c7027825 */ /* 0x001fca00078e0002 */
[----:B------:R-:W2:Y:S04]  /*0350*/  LDG.E.128 R208, desc[UR6][R2.64] ;  /* 0x0000000602d07981 */ /* 0x000ea8000c1e1d00 */
[----:B------:R-:W3:Y:S04]  /*0360*/  LDG.E.128 R204, desc[UR6][R2.64+0x800] ;  /* 0x0008000602cc7981 */ /* 0x000ee8000c1e1d00 */
[----:B----4-:R-:W4:Y:S04]  /*0370*/  LDG.E.128 R184, desc[UR6][R2.64+0x1000] ;  /* 0x0010000602b87981 */ /* 0x010f28000c1e1d00 */
        /* <DEDUP_REMOVED lines=233> */
[----:B0-----:R-:W-:-:S05]  /*1210*/  FADD.FTZ R192, R193, R192 ;  /* 0x000000c0c1c07221 */ /* 0x001fca0000010000 */
[----:B------:R-:W0:Y:S02]  /*1220*/  SHFL.BFLY PT, R195, R192, 0x10, 0x1f ;  /* 0x0e001f00c0c37f89 */ /* 0x000e2400000e0000 */
[----:B0-----:R-:W-:Y:S01]  /*1230*/  FADD.FTZ R3, R192, R195 ;  /* 0x000000c3c0037221 */ /* 0x001fe20000010000 */
[----:B------:R-:W-:Y:S01]  /*1240*/  HFMA2 R195, -RZ, RZ, 0, 0 ;  /* 0x00000000ffc37431 */ /* 0x000fe200000001ff */
[----:B------:R-:W-:-:S03]  /*1250*/  CS2R R192, SRZ ;  /* 0x0000000000c07805 */ /* 0x000fc6000001ff00 */
        /* <DEDUP_REMOVED lines=14> */
.L_x_527:
[----:B------:R-:W-:Y:S05]  /*1340*/  BSYNC.RECONVERGENT B0 ;  /* 0x0000000000007941 */ /* 0x000fea0003800200 */
.L_x_526:
[----:B01----:R-:W0:Y:S01]  /*1350*/  SHFL.DOWN PT, R0, R195, 0x2, 0x1f ;  /* 0x08401f00c3007f89 */ /* 0x003e2200000e0000 */
[----:B------:R-:W-:Y:S02]  /*1360*/  ISETP.NE.AND P1, PT, R188, RZ, PT ;  /* 0x000000ffbc00720c */ /* 0x000fe40003f25270 */
[----:B------:R-:W-:Y:S01]  /*1370*/  PLOP3.LUT P0, PT, P0, PT, PT, 0x8, 0x80 ;  /* 0x000000000080781c */ /* 0x000fe2000070e170 */
[----:B--2---:R-:W1:Y:S01]  /*1380*/  SHFL.DOWN PT, R3, R192, 0x2, 0x1f ;  /* 0x08401f00c0037f89 */ /* 0x004e6200000e0000 */
[----:B0-----:R-:W-:-:S04]  /*1390*/  FADD.FTZ R190, R0, R195 ;  /* 0x000000c300be7221 */ /* 0x001fc80000010000 */
[----:B------:R-:W0:Y:S01]  /*13a0*/  MUFU.RCP R194, R190 ;  /* 0x000000be00c27308 */ /* 0x000e220000001000 */
[----:B------:R-:W2:Y:S01]  /*13b0*/  SHFL.DOWN PT, R203, R190, 0x1, 0x1f ;  /* 0x08201f00becb7f89 */ /* 0x000ea200000e0000 */
[----:B-1----:R-:W-:Y:S01]  /*13c0*/  FMUL.FTZ R2, R0, R3 ;  /* 0x0000000300027220 */ /* 0x002fe20000410000 */
[----:B------:R-:W-:-:S03]  /*13d0*/  FADD.FTZ R3, -R3, R192 ;  /* 0x000000c003037221 */ /* 0x000fc60000010100 */
[----:B------:R-:W-:Y:S01]  /*13e0*/  FFMA.FTZ R197, R195, R192, R2 ;  /* 0x000000c0c3c57223 */ /* 0x000fe20000010002 */
[----:B------:R-:W-:Y:S01]  /*13f0*/  FMUL.FTZ R192, R3, R3 ;  /* 0x0000000303c07220 */ /* 0x000fe20000410000 */
[----:B------:R-:W1:Y:S03]  /*1400*/  SHFL.DOWN PT, R2, R193, 0x2, 0x1f ;  /* 0x08401f00c1027f89 */ /* 0x000e6600000e0000 */
[----:B------:R-:W-:-:S04]  /*1410*/  FMUL.FTZ R195, R192, R195 ;  /* 0x000000c3c0c37220 */ /* 0x000fc80000410000 */
[----:B------:R-:W-:Y:S01]  /*1420*/  FMUL.FTZ R195, R0, R195 ;  /* 0x000000c300c37220 */ /* 0x000fe20000410000 */
[----:B0-----:R-:W-:-:S05]  /*1430*/  FMUL.FTZ R197, R194, R197 ;  /* 0x000000c5c2c57220 */ /* 0x001fca0000410000 */
[----:B------:R-:W0:Y:S01]  /*1440*/  SHFL.DOWN PT, R196, R197, 0x1, 0x1f ;  /* 0x08201f00c5c47f89 */ /* 0x000e2200000e0000 */
[----:B--2---:R-:W-:-:S06]  /*1450*/  FADD.FTZ R198, R190, R203 ;  /* 0x000000cbbec67221 */ /* 0x004fcc0000010000 */
[----:B------:R-:W2:Y:S01]  /*1460*/  MUFU.RCP R198, R198 ;  /* 0x000000c600c67308 */ /* 0x000ea20000001000 */
[----:B-1----:R-:W-:-:S04]  /*1470*/  FADD.FTZ R3, R2, R193 ;  /* 0x000000c102037221 */ /* 0x002fc80000010000 */
[----:B------:R-:W-:-:S05]  /*1480*/  FFMA.FTZ R3, R194, R195, R3 ;  /* 0x000000c3c2037223 */ /* 0x000fca0000010003 */
[----:B------:R-:W1:Y:S01]  /*1490*/  SHFL.DOWN PT, R0, R3, 0x1, 0x1f ;  /* 0x08201f0003007f89 */ /* 0x000e6200000e0000 */
[----:B0-----:R-:W-:Y:S01]  /*14a0*/  FMUL.FTZ R201, R203, R196 ;  /* 0x000000c4cbc97220 */ /* 0x001fe20000410000 */
[----:B------:R-:W-:-:S03]  /*14b0*/  FADD.FTZ R196, R197, -R196 ;  /* 0x800000c4c5c47221 */ /* 0x000fc60000010000 */
[----:B------:R-:W-:Y:S01]  /*14c0*/  FFMA.FTZ R201, R190, R197, R201 ;  /* 0x000000c5bec97223 */ /* 0x000fe200000100c9 */
[----:B------:R-:W-:-:S03]  /*14d0*/  FMUL.FTZ R193, R196, R196 ;  /* 0x000000c4c4c17220 */ /* 0x000fc60000410000 */
[----:B--2---:R-:W-:Y:S01]  /*14e0*/  FMUL.FTZ R201, R198, R201 ;  /* 0x000000c9c6c97220 */ /* 0x004fe20000410000 */
[----:B------:R-:W-:-:S04]  /*14f0*/  FMUL.FTZ R190, R190, R193 ;  /* 0x000000c1bebe7220 */ /* 0x000fc80000410000 */
[----:B------:R-:W-:Y:S01]  /*1500*/  FMUL.FTZ R190, R203, R190 ;  /* 0x000000becbbe7220 */ /* 0x000fe20000410000 */
[----:B------:R-:W0:Y:S01]  /*1510*/  SHFL.IDX PT, R201, R201, RZ, 0x1f ;  /* 0x00001fffc9c97589 */ /* 0x000e2200000e0000 */
[----:B-1----:R-:W-:-:S04]  /*1520*/  FADD.FTZ R193, R3, R0 ;  /* 0x0000000003c17221 */ /* 0x002fc80000010000 */
[----:B------:R-:W-:Y:S01]  /*1530*/  FFMA.FTZ R2, R198, R190, R193 ;  /* 0x000000bec6027223 */ /* 0x000fe200000100c1 */
[--C-:B0-----:R-:W-:Y:S01]  /*1540*/  FADD.FTZ R194, R205, -R201.reuse ;  /* 0x800000c9cdc27221 */ /* 0x101fe20000010000 */
[--C-:B------:R-:W-:Y:S01]  /*1550*/  FADD.FTZ R192, R206, -R201.reuse ;  /* 0x800000c9cec07221 */ /* 0x100fe20000010000 */
[----:B------:R-:W0:Y:S02]  /*1560*/  LDC R205, c[0x0][0x3d0] ;  /* 0x0000f400ffcd7b82 */ /* 0x000e240000000800 */
[----:B------:R1:W0:Y:S01]  /*1570*/  SHFL.IDX PT, R206, R2, RZ, 0x1f ;  /* 0x00001fff02ce7589 */ /* 0x00022200000e0000 */
        /* <DEDUP_REMOVED lines=9> */
[----:B-1----:R-:W1:Y:S01]  /*1610*/  @!P1 LDC.64 R2, c[0x0][0x3a0] ;  /* 0x0000e800ff029b82 */ /* 0x002e620000000a00 */
[--C-:B------:R-:W-:Y:S01]  /*1620*/  FADD.FTZ R156, R152, -R201.reuse ;  /* 0x800000c9989c7221 */ /* 0x100fe20000010000 */
[--C-:B------:R-:W-:Y:S01]  /*1630*/  FADD.FTZ R157, R153, -R201.reuse ;  /* 0x800000c9999d7221 */ /* 0x100fe20000010000 */
[--C-:B------:R-:W-:Y:S01]  /*1640*/  FADD.FTZ R202, R154, -R201.reuse ;  /* 0x800000c99aca7221 */ /* 0x100fe20000010000 */
[--C-:B------:R-:W-:Y:S01]  /*1650*/  FADD.FTZ R203, R155, -R201.reuse ;  /* 0x800000c99bcb7221 */ /* 0x100fe20000010000 */
[--C-:B------:R-:W-:Y:S01]  /*1660*/  FADD.FTZ R0, R208, -R201.reuse ;  /* 0x800000c9d0007221 */ /* 0x100fe20000010000 */
[--C-:B------:R-:W-:Y:S01]  /*1670*/  FADD.FTZ R190, R209, -R201.reuse ;  /* 0x800000c9d1be7221 */ /* 0x100fe20000010000 */
[--C-:B------:R-:W-:Y:S01]  /*1680*/  FADD.FTZ R195, R210, -R201.reuse ;  /* 0x800000c9d2c37221 */ /* 0x100fe20000010000 */
[----:B------:R-:W2:Y:S01]  /*1690*/  @!P1 LDC.64 R152, c[0x0][0x3a8] ;  /* 0x0000ea00ff989b82 */ /* 0x000ea20000000a00 */
[--C-:B------:R-:W-:Y:S01]  /*16a0*/  FADD.FTZ R196, R211, -R201.reuse ;  /* 0x800000c9d3c47221 */ /* 0x100fe20000010000 */
[--C-:B------:R-:W-:Y:S01]  /*16b0*/  FADD.FTZ R132, R132, -R201.reuse ;  /* 0x800000c984847221 */ /* 0x100fe20000010000 */
[--C-:B------:R-:W-:Y:S01]  /*16c0*/  FADD.FTZ R218, R133, -R201.reuse ;  /* 0x800000c985da7221 */ /* 0x100fe20000010000 */
[--C-:B------:R-:W-:Y:S01]  /*16d0*/  FADD.FTZ R220, R134, -R201.reuse ;  /* 0x800000c986dc7221 */ /* 0x100fe20000010000 */
[----:B------:R-:W-:Y:S01]  /*16e0*/  FADD.FTZ R185, R185, -R201 ;  /* 0x800000c9b9b97221 */ /* 0x000fe20000010000 */
[----:B0-----:R-:W-:Y:S01]  /*16f0*/  FFMA.FTZ R147, R206, 0.0001220703125, R205 ;  /* 0x39000000ce937823 */ /* 0x001fe200000100cd */
[--C-:B------:R-:W-:Y:S01]  /*1700*/  FADD.FTZ R186, R186, -R201.reuse ;  /* 0x800000c9baba7221 */ /* 0x100fe20000010000 */
[----:B------:R-:W0:Y:S01]  /*1710*/  LDC.64 R154, c[0x0][0x398] ;  /* 0x0000e600ff9a7b82 */ /* 0x000e220000000a00 */
        /* <DEDUP_REMOVED lines=9> */
[----:B------:R-:W-:Y:S01]  /*17b0*/  FADD.FTZ R212, R143, -R201 ;  /* 0x800000c98fd47221 */ /* 0x000fe20000010000 */
[----:B-1----:R-:W-:-:S04]  /*17c0*/  @!P1 IMAD.WIDE R2, R191, 0x4, R2 ;  /* 0x00000004bf029825 */ /* 0x002fc800078e0202 */
[--C-:B------:R-:W-:Y:S01]  /*17d0*/  FADD.FTZ R222, R135, -R201.reuse ;  /* 0x800000c987de7221 */ /* 0x100fe20000010000 */
[--C-:B------:R-:W-:Y:S01]  /*17e0*/  FADD.FTZ R206, R149, -R201.reuse ;  /* 0x800000c995ce7221 */ /* 0x100fe20000010000 */
[--C-:B------:R-:W-:Y:S01]  /*17f0*/  FADD.FTZ R158, R158, -R201.reuse ;  /* 0x800000c99e9e7221 */ /* 0x100fe20000010000 */
[----:B------:R-:W-:Y:S01]  /*1800*/  FADD.FTZ R159, R159, -R201 ;  /* 0x800000c99f9f7221 */ /* 0x000fe20000010000 */
[----:B--2---:R-:W-:Y:S01]  /*1810*/  @!P1 IMAD.WIDE R152, R191, 0x4, R152 ;  /* 0x00000004bf989825 */ /* 0x004fe200078e0298 */
[----:B------:R1:W-:Y:S03]  /*1820*/  @!P1 STG.E desc[UR6][R2.64], R201 ;  /* 0x000000c902009986 */ /* 0x0003e6000c101906 */
[--C-:B------:R-:W-:Y:S01]  /*1830*/  FADD.FTZ R184, R184, -R201.reuse ;  /* 0x800000c9b8b87221 */ /* 0x100fe20000010000 */
[--C-:B------:R-:W-:Y:S01]  /*1840*/  FADD.FTZ R193, R207, -R201.reuse ;  /* 0x800000c9cfc17221 */ /* 0x100fe20000010000 */
[--C-:B------:R-:W-:Y:S01]  /*1850*/  FADD.FTZ R140, R140, -R201.reuse ;  /* 0x800000c98c8c7221 */ /* 0x100fe20000010000 */
[----:B------:R-:W-:Y:S01]  /*1860*/  FADD.FTZ R210, R141, -R201 ;  /* 0x800000c98dd27221 */ /* 0x000fe20000010000 */
[C---:B---3--:R-:W-:Y:S01]  /*1870*/  FMUL.FTZ R133, R147.reuse, R0 ;  /* 0x0000000093857220 */ /* 0x048fe20000410000 */
[C---:B------:R-:W-:Y:S01]  /*1880*/  FMUL.FTZ R134, R147.reuse, R190 ;  /* 0x000000be93867220 */ /* 0x040fe20000410000 */
[C---:B------:R-:W-:Y:S01]  /*1890*/  FMUL.FTZ R195, R147.reuse, R195 ;  /* 0x000000c393c37220 */ /* 0x040fe20000410000 */
[C---:B------:R-:W-:Y:S01]  /*18a0*/  FMUL.FTZ R196, R147.reuse, R196 ;  /* 0x000000c493c47220 */ /* 0x040fe20000410000 */
[C---:B------:R-:W-:Y:S01]  /*18b0*/  FMUL.FTZ R215, R147.reuse, R132 ;  /* 0x0000008493d77220 */ /* 0x040fe20000410000 */
[----:B-----5:R-:W-:Y:S01]  /*18c0*/  FFMA.FTZ R132, R4, R133, R68 ;  /* 0x0000008504847223 */ /* 0x020fe20000010044 */
[C---:B------:R-:W-:Y:S01]  /*18d0*/  FMUL.FTZ R190, R147.reuse, R185 ;  /* 0x000000b993be7220 */ /* 0x040fe20000410000 */
[----:B------:R-:W-:Y:S01]  /*18e0*/  FMUL.FTZ R143, R147, R186 ;  /* 0x000000ba938f7220 */ /* 0x000fe20000410000 */
[----:B------:R-:W-:Y:S01]  /*18f0*/  FFMA.FTZ R133, R5, R134, R69 ;  /* 0x0000008605857223 */ /* 0x000fe20000010045 */
[----:B0-----:R-:W-:-:S04]  /*1900*/  IMAD.WIDE.U32 R154, R199, 0x10, R154 ;  /* 0x00000010c79a7825 */ /* 0x001fc800078e009a */
[C---:B------:R-:W-:Y:S01]  /*1910*/  FMUL.FTZ R186, R147.reuse, R187 ;  /* 0x000000bb93ba7220 */ /* 0x040fe20000410000 */
[----:B------:R-:W-:Y:S01]  /*1920*/  FMUL.FTZ R185, R147, R182 ;  /* 0x000000b693b97220 */ /* 0x000fe20000410000 */
        /* <DEDUP_REMOVED lines=8> */
[----:B------:R-:W-:Y:S01]  /*19b0*/  @!P1 STG.E desc[UR6][R152.64], R147 ;  /* 0x0000009398009986 */ /* 0x000fe2000c101906 */
[C---:B-1----:R-:W-:Y:S01]  /*19c0*/  FMUL.FTZ R3, R147.reuse, R158 ;  /* 0x0000009e93037220 */ /* 0x042fe20000410000 */
[----:B------:R-:W-:Y:S01]  /*19d0*/  FMUL.FTZ R2, R147, R159 ;  /* 0x0000009f93027220 */ /* 0x000fe20000410000 */
[--C-:B------:R-:W-:Y:S01]  /*19e0*/  FADD.FTZ R142, R142, -R201.reuse ;  /* 0x800000c98e8e7221 */ /* 0x100fe20000010000 */
[----:B------:R0:W-:Y:S01]  /*19f0*/  STG.E.128 desc[UR6][R154.64], R132 ;  /* 0x000000849a007986 */ /* 0x0001e2000c101d06 */
        /* <DEDUP_REMOVED lines=14> */
[----:B------:R-:W-:Y:S01]  /*1ae0*/  FMUL.FTZ R192, R147, R193 ;  /* 0x000000c193c07220 */ /* 0x000fe20000410000 */
[--C-:B------:R-:W-:Y:S01]  /*1af0*/  FADD.FTZ R171, R171, -R201.reuse ;  /* 0x800000c9abab7221 */ /* 0x100fe20000010000 */
[----:B------:R-:W-:Y:S01]  /*1b00*/  FADD.FTZ R165, R165, -R201 ;  /* 0x800000c9a5a57221 */ /* 0x000fe20000010000 */
[----:B0-----:R-:W-:Y:S01]  /*1b10*/  FFMA.FTZ R132, R20, R183, R84 ;  /* 0x000000b714847223 */ /* 0x001fe20000010054 */
[----:B------:R-:W-:Y:S01]  /*1b20*/  FFMA.FTZ R133, R21, R180, R85 ;  /* 0x000000b415857223 */ /* 0x000fe20000010055 */
[----:B------:R-:W-:Y:S01]  /*1b30*/  FFMA.FTZ R134, R22, R149, R86 ;  /* 0x0000009516867223 */ /* 0x000fe20000010056 */
[----:B------:R-:W-:Y:S01]  /*1b40*/  FFMA.FTZ R135, R23, R178, R87 ;  /* 0x000000b217877223 */ /* 0x000fe20000010057 */
[--C-:B------:R-:W-:Y:S01]  /*1b50*/  FADD.FTZ R167, R167, -R201.reuse ;  /* 0x800000c9a7a77221 */ /* 0x100fe20000010000 */
[--C-:B------:R-:W-:Y:S01]  /*1b60*/  FADD.FTZ R162, R162, -R201.reuse ;  /* 0x800000c9a2a27221 */ /* 0x100fe20000010000 */
[--C-:B------:R-:W-:Y:S01]  /*1b70*/  FADD.FTZ R163, R163, -R201.reuse ;  /* 0x800000c9a3a37221 */ /* 0x100fe20000010000 */
[--C-:B------:R-:W-:Y:S01]  /*1b80*/  FADD.FTZ R208, R151, -R201.reuse ;  /* 0x800000c997d07221 */ /* 0x100fe20000010000 */
[----:B------:R0:W-:Y:S01]  /*1b90*/  STG.E.128 desc[UR6][R154.64+0x2000], R132 ;  /* 0x002000849a007986 */ /* 0x0001e2000c101d06 */
[C---:B------:R-:W-:Y:S01]  /*1ba0*/  FMUL.FTZ R207, R147.reuse, R140 ;  /* 0x0000008c93cf7220 */ /* 0x040fe20000410000 */
[C---:B------:R-:W-:Y:S01]  /*1bb0*/  FMUL.FTZ R209, R147.reuse, R142 ;  /* 0x0000008e93d17220 */ /* 0x040fe20000410000 */
[----:B------:R-:W-:Y:S01]  /*1bc0*/  FMUL.FTZ R213, R147, R138 ;  /* 0x0000008a93d57220 */ /* 0x000fe20000410000 */
[--C-:B------:R-:W-:Y:S01]  /*1bd0*/  FADD.FTZ R214, R137, -R201.reuse ;  /* 0x800000c989d67221 */ /* 0x100fe20000010000 */
[C---:B------:R-:W-:Y:S01]  /*1be0*/  FMUL.FTZ R184, R147.reuse, R181 ;  /* 0x000000b593b87220 */ /* 0x040fe20000410000 */
[C---:B------:R-:W-:Y:S01]  /*1bf0*/  FMUL.FTZ R176, R147.reuse, R173 ;  /* 0x000000ad93b07220 */ /* 0x040fe20000410000 */
[C---:B------:R-:W-:Y:S01]  /*1c00*/  FMUL.FTZ R151, R147.reuse, R174 ;  /* 0x000000ae93977220 */ /* 0x040fe20000410000 */
[C---:B------:R-:W-:Y:S01]  /*1c10*/  FMUL.FTZ R211, R147.reuse, R136 ;  /* 0x0000008893d37220 */ /* 0x040fe20000410000 */
[----:B------:R-:W-:Y:S01]  /*1c20*/  FFMA.FTZ R138, R10, R139, R74 ;  /* 0x0000008b0a8a7223 */ /* 0x000fe2000001004a */
[----:B------:R-:W-:Y:S01]  /*1c30*/  FFMA.FTZ R140, R12, R141, R76 ;  /* 0x0000008d0c8c7223 */ /* 0x000fe2000001004c */
[----:B------:R-:W-:Y:S01]  /*1c40*/  FFMA.FTZ R142, R14, R143, R78 ;  /* 0x0000008f0e8e7223 */ /* 0x000fe2000001004e */
[----:B------:R-:W-:Y:S01]  /*1c50*/  FADD.FTZ R150, R150, -R201 ;  /* 0x800000c996967221 */ /* 0x000fe20000010000 */
[C---:B------:R-:W-:Y:S01]  /*1c60*/  FMUL.FTZ R181, R147.reuse, R172 ;  /* 0x000000ac93b57220 */ /* 0x040fe20000410000 */
[C---:B------:R-:W-:Y:S01]  /*1c70*/  FMUL.FTZ R174, R147.reuse, R175 ;  /* 0x000000af93ae7220 */ /* 0x040fe20000410000 */
[C---:B------:R-:W-:Y:S01]  /*1c80*/  FMUL.FTZ R177, R147.reuse, R170 ;  /* 0x000000aa93b17220 */ /* 0x040fe20000410000 */
[----:B------:R-:W-:Y:S01]  /*1c90*/  FMUL.FTZ R173, R147, R166 ;  /* 0x000000a693ad7220 */ /* 0x000fe20000410000 */
[----:B------:R-:W-:Y:S01]  /*1ca0*/  FFMA.FTZ R136, R8, R197, R72 ;  /* 0x000000c508887223 */ /* 0x000fe20000010048 */
[----:B0-----:R-:W-:Y:S01]  /*1cb0*/  FFMA.FTZ R134, R42, R3, R106 ;  /* 0x000000032a867223 */ /* 0x001fe2000001006a */
[----:B------:R-:W-:Y:S01]  /*1cc0*/  FFMA.FTZ R135, R43, R2, R107 ;  /* 0x000000022b877223 */ /* 0x000fe2000001006b */
[----:B------:R-:W-:Y:S01]  /*1cd0*/  FFMA.FTZ R137, R9, R194, R73 ;  /* 0x000000c209897223 */ /* 0x000fe20000010049 */
[----:B------:R-:W0:Y:S01]  /*1ce0*/  LDC.64 R2, c[0x0][0x380] ;  /* 0x0000e000ff027b82 */ /* 0x000e220000000a00 */
[----:B------:R-:W-:Y:S01]  /*1cf0*/  FFMA.FTZ R139, R11, R192, R75 ;  /* 0x000000c00b8b7223 */ /* 0x000fe2000001004b */
[----:B------:R-:W-:Y:S01]  /*1d00*/  FFMA.FTZ R141, R13, R190, R77 ;  /* 0x000000be0d8d7223 */ /* 0x000fe2000001004d */
[----:B------:R-:W-:Y:S01]  /*1d10*/  FFMA.FTZ R143, R15, R186, R79 ;  /* 0x000000ba0f8f7223 */ /* 0x000fe2000001004f */
        /* <DEDUP_REMOVED lines=67> */
[----:B---3--:R-:W-:Y:S01]  /*2150*/  FFMA.FTZ R144, R48, R193, R112 ;  /* 0x000000c130907223 */ /* 0x008fe20000010070 */
[----:B------:R-:W-:Y:S01]  /*2160*/  FFMA.FTZ R145, R49, R202, R113 ;  /* 0x000000ca31917223 */ /* 0x000fe20000010071 */
[----:B------:R-:W-:Y:S01]  /*2170*/  FFMA.FTZ R146, R50, R201, R114 ;  /* 0x000000c932927223 */ /* 0x000fe20000010072 */
[----:B------:R3:W-:Y:S01]  /*2180*/  STG.E.128 desc[UR6][R154.64+0x5000], R140 ;  /* 0x0050008c9a007986 */ /* 0x0007e2000c101d06 */
[----:B------:R-:W-:Y:S01]  /*2190*/  FFMA.FTZ R147, R51, R204, R115 ;  /* 0x000000cc33937223 */ /* 0x000fe20000010073 */
[----:B----4-:R-:W-:Y:S01]  /*21a0*/  FFMA.FTZ R148, R52, R203, R116 ;  /* 0x000000cb34947223 */ /* 0x010fe20000010074 */
[----:B------:R-:W-:Y:S01]  /*21b0*/  FFMA.FTZ R149, R53, R206, R117 ;  /* 0x000000ce35957223 */ /* 0x000fe20000010075 */
[----:B------:R-:W-:Y:S01]  /*21c0*/  FFMA.FTZ R150, R54, R205, R118 ;  /* 0x000000cd36967223 */ /* 0x000fe20000010076 */
[----:B------:R-:W-:Y:S01]  /*21d0*/  FFMA.FTZ R151, R55, R208, R119 ;  /* 0x000000d037977223 */ /* 0x000fe20000010077 */
[----:B------:R4:W-:Y:S01]  /*21e0*/  STG.E.128 desc[UR6][R154.64+0x3000], R156 ;  /* 0x0030009c9a007986 */ /* 0x0009e2000c101d06 */
[----:B0-----:R-:W-:Y:S01]  /*21f0*/  IADD3 R191, PT, PT, R191, R2, RZ ;  /* 0x00000002bfbf7210 */ /* 0x001fe20007ffe0ff */
        /* <DEDUP_REMOVED lines=13> */
[----:B------:R-:W-:-:S03]  /*22d0*/  ISETP.GE.AND P1, PT, R191, R3, PT ;  /* 0x00000003bf00720c */ /* 0x000fc60003f26270 */
[----:B------:R4:W-:Y:S04]  /*22e0*/  STG.E.128 desc[UR6][R154.64+0x5800], R144 ;  /* 0x005800909a007986 */ /* 0x0009e8000c101d06 */
[----:B------:R4:W-:Y:S04]  /*22f0*/  STG.E.128 desc[UR6][R154.64+0x6000], R148 ;  /* 0x006000949a007986 */ /* 0x0009e8000c101d06 */
[----:B------:R4:W-:Y:S04]  /*2300*/  STG.E.128 desc[UR6][R154.64+0x6800], R132 ;  /* 0x006800849a007986 */ /* 0x0009e8000c101d06 */
[----:B------:R4:W-:Y:S04]  /*2310*/  STG.E.128 desc[UR6][R154.64+0x7000], R136 ;  /* 0x007000889a007986 */ /* 0x0009e8000c101d06 */
[----:B------:R4:W-:Y:S01]  /*2320*/  STG.E.128 desc[UR6][R154.64+0x7800], R140 ;  /* 0x0078008c9a007986 */ /* 0x0009e2000c101d06 */
[----:B------:R-:W-:Y:S05]  /*2330*/  @!P1 BRA `(.L_x_528) ;  /* 0xffffffdc00f49947 */ /* 0x000fea000383ffff */
[----:B------:R-:W-:Y:S05]  /*2340*/  EXIT ;  /* 0x000000000000794d */ /* 0x000fea0003800000 */
.L_x_529:
        /* <DEDUP_REMOVED lines=11> */
.L_x_1076:


//--------------------- .text._ZN10layer_norm13ln_fwd_kernelINS_13Kernel_traitsI13__nv_bfloat16fS2_fjLj6144ELj1ELj1ELj4ELj16ENS_18Kernel_traits_baseILj6144ES2_fS2_fjLj128EEEEEEEvNS_9FwdParamsE --------------------------
	.section	.text._ZN10layer_norm13ln_fwd_kernelINS_13Kernel_traitsI13__nv_bfloat16fS2_fjLj6144ELj1ELj1ELj4ELj16ENS_18Kernel_traits_baseILj6144ES2_fS2_fjLj128EEEEEEEvNS_9FwdParamsE,"ax",@progbits
	.align	128
        .global         _ZN10layer_norm13ln_fwd_kernelINS_13Kernel_traitsI13__nv_bfloat16fS2_fjLj6144ELj1ELj1ELj4ELj16ENS_18Kernel_traits_baseILj6144ES2_fS2_fjLj128EEEEEEEvNS_9FwdParamsE
        .type           _ZN10layer_norm13ln_fwd_kernelINS_13Kernel_traitsI13__nv_bfloat16fS2_fjLj6144ELj1ELj1ELj4ELj16ENS_18Kernel_traits_baseILj6144ES2_fS2_fjLj128EEEEEEEvNS_9FwdParamsE,@function
        .size           _ZN10layer_norm13ln_fwd_kernelINS_13Kernel_traitsI13__nv_bfloat16fS2_fjLj6144ELj1ELj1ELj4ELj16ENS_18Kernel_traits_baseILj6144ES2_fS2_fjLj128EEEEEEEvNS_9FwdParamsE,(.L_x_1077 - _ZN10layer_norm13ln_fwd_kernelINS_13Kernel_traitsI13__nv_bfloat16fS2_fjLj6144ELj1ELj1ELj4ELj16ENS_18Kernel_traits_baseILj6144ES2_fS2_fjLj128EEEEEEEvNS_9FwdParamsE)
        .other          _ZN10layer_norm13ln_fwd_kernelINS_13Kernel_traitsI13__nv_bfloat16fS2_fjLj6144ELj1ELj1ELj4ELj16ENS_18Kernel_traits_baseILj6144ES2_fS2_fjLj128EEEEEEEvNS_9FwdParamsE,@"STO_CUDA_ENTRY STV_DEFAULT"
_ZN10layer_norm13ln_fwd_kernelINS_13Kernel_traitsI13__nv_bfloat16fS2_fjLj6144ELj1ELj1ELj4ELj16ENS_18Kernel_traits_baseILj6144ES2_fS2_fjLj128EEEEEEEvNS_9FwdParamsE:
.text._ZN10layer_norm13ln_fwd_kernelINS_13Kernel_traitsI13__nv_bfloat16fS2_fjLj6144ELj1ELj1ELj4ELj16ENS_18Kernel_traits_baseILj6144ES2_fS2_fjLj128EEEEEEEvNS_9FwdParamsE:
        /* <DEDUP_REMOVED lines=10> */
[C---:B--2---:R-:W-:Y:S01]  /*00a0*/  IMAD.WIDE.U32 R4, R0.reuse, 0x8, R4 ;  /* 0x0000000800047825 */ /* 0x044fe200078e0004 */
[----:B-1----:R-:W2:Y:S04]  /*00b0*/  LDG.E.64 R126, desc[UR6][R2.64] ;  /* 0x00000006027e7981 */ /* 0x002ea8000c1e1b00 */
        /* <DEDUP_REMOVED lines=20> */
[----:B------:R0:W5:Y:S04]  /*0200*/  LDG.E.64 R84, desc[UR6][R2.64+0x2000] ;  /* 0x0020000602547981 */ /* 0x000168000c1e1b00 */
[----:B------:R-:W5:Y:S04]  /*0210*/  LDG.E.64 R82, desc[UR6][R4.64+0x2400] ;  /* 0x0024000604527981 */ /* 0x000f68000c1e1b00 */
[----:B------:R1:W5:Y:S01]  /*0220*/  LDG.E.64 R80, desc[UR6][R4.64+0x2000] ;  /* 0x0020000604507981 */ /* 0x000362000c1e1b00 */
[----:B------:R-:W-:Y:S01]  /*0230*/  UPLOP3.LUT UP0, UPT, UPT, UPT, UPT, 0x40, 0x4 ;  /* 0x000000000004789c */ /* 0x000fe20003f0e870 */
[----:B0-----:R-:W-:-:S02]  /*0240*/  LOP3.LUT R3, R0, 0x60, RZ, 0xc0, !PT ;  /* 0x0000006000037812 */ /* 0x001fc400078ec0ff */
[----:B------:R-:W-:Y:S02]  /*0250*/  LOP3.LUT R2, R0, 0x1f, RZ, 0xc0, !PT ;  /* 0x0000001f00027812 */ /* 0x000fe400078ec0ff */
[----:B------:R-:W-:Y:S02]  /*0260*/  LOP3.LUT R3, R3, 0x1f, R0, 0xf8, !PT ;  /* 0x0000001f03037812 */ /* 0x000fe400078ef800 */
[----:B-1----:R-:W-:Y:S02]  /*0270*/  MOV R4, UR4 ;  /* 0x0000000400047c02 */ /* 0x002fe40008000f00 */
[--C-:B--2---:R-:W-:Y:S02]  /*0280*/  SHF.R.U64 R14, R126, 0x10, R127.reuse ;  /* 0x000000107e0e7819 */ /* 0x104fe4000000127f */
[----:B------:R-:W-:Y:S02]  /*0290*/  SHF.R.U32.HI R15, RZ, 0x10, R127 ;  /* 0x00000010ff0f7819 */ /* 0x000fe4000001167f */
[----:B---3--:R-:W-:-:S02]  /*02a0*/  SHF.R.U64 R16, R124, 0x10, R125 ;  /* 0x000000107c107819 */ /* 0x008fc4000000127d */
[----:B------:R-:W-:Y:S02]  /*02b0*/  PRMT R14, R14, 0x5410, R14 ;  /* 0x000054100e0e7816 */ /* 0x000fe4000000000e */
[----:B------:R-:W-:Y:S02]  /*02c0*/  SHF.R.U32.HI R6, RZ, 0x10, R125 ;  /* 0x00000010ff067819 */ /* 0x000fe4000001167d */
[--C-:B----4-:R-:W-:Y:S02]  /*02d0*/  SHF.R.U64 R17, R122, 0x10, R123.reuse ;  /* 0x000000107a117819 */ /* 0x110fe4000000127b */
        /* <DEDUP_REMOVED lines=74> */
.L_x_532:
[----:B------:R-:W0:Y:S01]  /*0780*/  LDC.64 R72, c[0x0][0x390] ;  /* 0x0000e400ff487b82 */ /* 0x000e220000000a00 */
[----:B-1----:R-:W-:-:S04]  /*0790*/  IMAD R13, R4, 0x600, R3 ;  /* 0x00000600040d7824 */ /* 0x002fc800078e0203 */
        /* <DEDUP_REMOVED lines=214> */
.L_x_531:
[----:B------:R-:W-:Y:S05]  /*1500*/  BSYNC.RECONVERGENT B0 ;  /* 0x0000000000007941 */ /* 0x000fea0003800200 */
.L_x_530:
[----:B------:R-:W-:Y:S01]  /*1510*/  BAR.SYNC.DEFER_BLOCKING 0x0 ;  /* 0x0000000000007b1d */ /* 0x000fe20000010000 */
[----:B------:R-:W-:Y:S01]  /*1520*/  HFMA2 R158, -RZ, RZ, 0, 0 ;  /* 0x00000000ff9e7431 */ /* 0x000fe200000001ff */
[----:B------:R-:W-:Y:S01]  /*1530*/  @!P0 MOV R158, 0x44c00000 ;  /* 0x44c00000009e8802 */ /* 0x000fe20000000f00 */
[----:B------:R-:W-:Y:S01]  /*1540*/  UPLOP3.LUT UP0, UPT, UPT, UPT, UP0, 0x40, 0x4 ;  /* 0x000000000004789c */ /* 0x000fe20003f0e800 */
[----:B------:R-:W-:Y:S02]  /*1550*/  PRMT R16, R124, 0x7610, R16 ;  /* 0x000076107c107816 */ /* 0x000fe40000000010 */
[----:B------:R-:W-:Y:S01]  /*1560*/  PRMT R17, R122, 0x7610, R17 ;  /* 0x000076107a117816 */ /* 0x000fe20000000011 */
[----:B------:R-:W1:Y:S01]  /*1570*/  SHFL.DOWN PT, R157, R158, 0x2, 0x1f ;  /* 0x08401f009e9d7f89 */ /* 0x000e6200000e0000 */
        /* <DEDUP_REMOVED lines=8> */
[----:B------:R-:W-:Y:S01]  /*1600*/  @!P0 LDS.64 R128, [R159] ;  /* 0x000000009f808984 */ /* 0x000fe20000000a00 */
        /* <DEDUP_REMOVED lines=8> */
[----:B0-----:R-:W0:Y:S01]  /*1690*/  SHFL.DOWN PT, R153, R154, 0x1, 0x1f ;  /* 0x08201f009a997f89 */ /* 0x001e2200000e0000 */
[----:B------:R-:W-:-:S02]  /*16a0*/  PRMT R147, R92, 0x7610, R147 ;  /* 0x000076105c937816 */ /* 0x000fc40000000093 */
[----:B------:R-:W-:Y:S02]  /*16b0*/  PRMT R149, R90, 0x7610, R149 ;  /* 0x000076105a957816 */ /* 0x000fe40000000095 */
[----:B------:R-:W-:Y:S02]  /*16c0*/  PRMT R151, R88, 0x7610, R151 ;  /* 0x0000761058977816 */ /* 0x000fe40000000097 */
[----:B------:R-:W-:Y:S01]  /*16d0*/  ISETP.NE.AND P0, PT, R0, RZ, PT ;  /* 0x000000ff0000720c */ /* 0x000fe20003f05270 */
[----:B0-----:R-:W-:Y:S01]  /*16e0*/  FADD.FTZ R161, R154, R153 ;  /* 0x000000999aa17221 */ /* 0x001fe20000010000 */
[----:B------:R-:W0:Y:S04]  /*16f0*/  SHFL.DOWN PT, R156, R128, 0x2, 0x1f ;  /* 0x08401f00809c7f89 */ /* 0x000e2800000e0000 */
[----:B------:R-:W2:Y:S01]  /*1700*/  SHFL.DOWN PT, R160, R129, 0x2, 0x1f ;  /* 0x08401f0081a07f89 */ /* 0x000ea200000e0000 */
[----:B0-----:R-:W-:Y:S01]  /*1710*/  FMUL.FTZ R131, R157, R156 ;  /* 0x0000009c9d837220 */ /* 0x001fe20000410000 */
[----:B------:R-:W-:-:S02]  /*1720*/  FADD.FTZ R159, -R156, R128 ;  /* 0x000000809c9f7221 */ /* 0x000fc40000010100 */
[----:B------:R-:W0:Y:S01]  /*1730*/  MUFU.RCP R156, R161 ;  /* 0x000000a1009c7308 */ /* 0x000e220000001000 */
[----:B------:R-:W-:Y:S01]  /*1740*/  FFMA.FTZ R130, R158, R128, R131 ;  /* 0x000000809e827223 */ /* 0x000fe20000010083 */
[----:B------:R-:W-:Y:S01]  /*1750*/  FMUL.FTZ R159, R159, R159 ;  /* 0x0000009f9f9f7220 */ /* 0x000fe20000410000 */
[----:B--2---:R-:W-:Y:S02]  /*1760*/  FADD.FTZ R160, R160, R129 ;  /* 0x00000081a0a07221 */ /* 0x004fe40000010000 */
[----:B-1----:R-:W-:Y:S01]  /*1770*/  FMUL.FTZ R131, R155, R130 ;  /* 0x000000829b837220 */ /* 0x002fe20000410000 */
[----:B------:R-:W-:-:S04]  /*1780*/  FMUL.FTZ R158, R159, R158 ;  /* 0x0000009e9f9e7220 */ /* 0x000fc80000410000 */
[----:B------:R-:W1:Y:S01]  /*1790*/  SHFL.DOWN PT, R130, R131, 0x1, 0x1f ;  /* 0x08201f0083827f89 */ /* 0x000e6200000e0000 */
[----:B------:R-:W-:-:S04]  /*17a0*/  FMUL.FTZ R158, R157, R158 ;  /* 0x0000009e9d9e7220 */ /* 0x000fc80000410000 */
[----:B------:R-:W-:-:S05]  /*17b0*/  FFMA.FTZ R158, R155, R158, R160 ;  /* 0x0000009e9b9e7223 */ /* 0x000fca00000100a0 */
[----:B------:R-:W2:Y:S01]  /*17c0*/  SHFL.DOWN PT, R129, R158, 0x1, 0x1f ;  /* 0x08201f009e817f89 */ /* 0x000ea200000e0000 */
[----:B-1----:R-:W-:Y:S01]  /*17d0*/  FMUL.FTZ R157, R153, R130 ;  /* 0x00000082999d7220 */ /* 0x002fe20000410000 */
[----:B------:R-:W-:-:S03]  /*17e0*/  FADD.FTZ R130, R131, -R130 ;  /* 0x8000008283827221 */ /* 0x000fc60000010000 */
[----:B------:R-:W-:Y:S01]  /*17f0*/  FFMA.FTZ R157, R154, R131, R157 ;  /* 0x000000839a9d7223 */ /* 0x000fe2000001009d */
[----:B------:R-:W-:-:S03]  /*1800*/  FMUL.FTZ R131, R130, R130 ;  /* 0x0000008282837220 */ /* 0x000fc60000410000 */
[----:B0-----:R-:W-:Y:S01]  /*1810*/  FMUL.FTZ R128, R156, R157 ;  /* 0x0000009d9c807220 */ /* 0x001fe20000410000 */
[----:B------:R-:W-:Y:S01]  /*1820*/  FMUL.FTZ R154, R154, R131 ;  /* 0x000000839a9a7220 */ /* 0x000fe20000410000 */
[----:B--2---:R-:W-:-:S03]  /*1830*/  FADD.FTZ R129, R158, R129 ;  /* 0x000000819e817221 */ /* 0x004fc60000010000 */
[----:B------:R-:W-:Y:S01]  /*1840*/  FMUL.FTZ R154, R153, R154 ;  /* 0x0000009a999a7220 */ /* 0x000fe20000410000 */
[----:B------:R-:W0:Y:S03]  /*1850*/  SHFL.IDX PT, R128, R128, RZ, 0x1f ;  /* 0x00001fff80807589 */ /* 0x000e2600000e0000 */
[----:B------:R-:W-:Y:S01]  /*1860*/  FFMA.FTZ R130, R156, R154, R129 ;  /* 0x0000009a9c827223 */ /* 0x000fe20000010081 */
[----:B-----5:R-:W-:Y:S01]  /*1870*/  SHF.R.U32.HI R154, RZ, 0x10, R85 ;  /* 0x00000010ff9a7819 */ /* 0x020fe20000011655 */
[----:B------:R-:W1:Y:S04]  /*1880*/  LDC R129, c[0x0][0x3d0] ;  /* 0x0000f400ff817b82 */ /* 0x000e680000000800 */
        /* <DEDUP_REMOVED lines=10> */
[----:B-1----:R-:W-:Y:S01]  /*1930*/  FFMA.FTZ R48, R130, 0.00016276042151730507612, R129 ;  /* 0x392aaaab82307823 */ /* 0x002fe20000010081 */
        /* <DEDUP_REMOVED lines=59> */
[--C-:B------:R-:W-:Y:S01]  /*1cf0*/  FADD.FTZ R37, R37, -R128.reuse ;  /* 0x8000008025257221 */ /* 0x100fe20000010000 */
[----:B------:R-:W-:Y:S01]  /*1d00*/  F2FP.BF16.F32.PACK_AB R72, RZ, R69 ;  /* 0x00000045ff48723e */ /* 0x000fe200000010ff */
[--C-:B------:R-:W-:Y:S01]  /*1d10*/  FADD.FTZ R49, R49, -R128.reuse ;  /* 0x8000008031317221 */ /* 0x100fe20000010000 */
[--C-:B------:R-:W-:Y:S01]  /*1d20*/  FADD.FTZ R53, R53, -R128.reuse ;  /* 0x8000008035357221 */ /* 0x100fe20000010000 */
[----:B------:R-:W-:Y:S01]  /*1d30*/  F2FP.BF16.F32.PACK_AB R69, RZ, R71 ;  /* 0x00000047ff45723e */ /* 0x000fe200000010ff */
[--C-:B------:R-:W-:Y:S01]  /*1d40*/  FADD.FTZ R51, R51, -R128.reuse ;  /* 0x8000008033337221 */ /* 0x100fe20000010000 */
[--C-:B------:R-:W-:Y:S01]  /*1d50*/  FADD.FTZ R61, R61, -R128.reuse ;  /* 0x800000803d3d7221 */ /* 0x100fe20000010000 */
[----:B------:R-:W-:Y:S01]  /*1d60*/  F2FP.BF16.F32.PACK_AB R31, RZ, R30 ;  /* 0x0000001eff1f723e */ /* 0x000fe200000010ff */
[----:B------:R-:W-:Y:S01]  /*1d70*/  FMUL.FTZ R153, R48, R153 ;  /* 0x0000009930997220 */ /* 0x000fe20000410000 */
[----:B------:R-:W-:Y:S01]  /*1d80*/  F2FP.BF16.F32.PACK_AB R46, RZ, R43 ;  /* 0x0000002bff2e723e */ /* 0x000fe200000010ff */
        /* <DEDUP_REMOVED lines=10> */
[----:B------:R-:W-:Y:S01]  /*1e30*/  FADD.FTZ R57, R57, -R128 ;  /* 0x8000008039397221 */ /* 0x000fe20000010000 */
[----:B------:R-:W-:Y:S01]  /*1e40*/  F2FP.BF16.F32.PACK_AB R59, RZ, R59 ;  /* 0x0000003bff3b723e */ /* 0x000fe200000010ff */
[C---:B------:R-:W-:Y:S01]  /*1e50*/  FMUL.FTZ R130, R48.reuse, R161 ;  /* 0x000000a130827220 */ /* 0x040fe20000410000 */
[----:B------:R-:W-:Y:S01]  /*1e60*/  SHF.R.U32.HI R67, RZ, 0x10, R81 ;  /* 0x00000010ff437819 */ /* 0x000fe20000011651 */
        /* <DEDUP_REMOVED lines=8> */
[--C-:B------:R-:W-:Y:S01]  /*1ef0*/  FADD.FTZ R65, R65, -R128.reuse ;  /* 0x8000008041417221 */ /* 0x100fe20000010000 */
[----:B------:R-:W-:Y:S01]  /*1f00*/  FMUL.FTZ R54, R48, R131 ;  /* 0x0000008330367220 */ /* 0x000fe20000410000 */
[----:B------:R-:W-:Y:S01]  /*1f10*/  F2FP.BF16.F32.PACK_AB R51, RZ, R153 ;  /* 0x00000099ff33723e */ /* 0x000fe200000010ff */
[----:B------:R-:W-:Y:S01]  /*1f20*/  HFMA2.BF16_V2 R59, R154.H0_H0, R59.H0_H0, R67.H0_H0 ;  /* 0x2000003b9a3b7231 */ /* 0x000fe20000240843 */
[----:B------:R-:W-:Y:S01]  /*1f30*/  PRMT R30, R30, 0x5410, R33 ;  /* 0x000054101e1e7816 */ /* 0x000fe20000000021 */
[----:B------:R-:W-:Y:S01]  /*1f40*/  HFMA2.BF16_V2 R67, R22.H1_H1, R38.H0_H0, R24.H1_H1 ;  /* 0x2000002616437231 */ /* 0x000fe20000260c18 */
[----:B------:R-:W-:Y:S01]  /*1f50*/  F2FP.BF16.F32.PACK_AB R60, RZ, R60 ;  /* 0x0000003cff3c723e */ /* 0x000fe200000010ff */
[C---:B------:R-:W-:Y:S01]  /*1f60*/  FMUL.FTZ R129, R48.reuse, R129 ;  /* 0x0000008130817220 */ /* 0x040fe20000410000 */
[----:B------:R-:W-:Y:S01]  /*1f70*/  SHF.R.U32.HI R131, RZ, 0x10, R87 ;  /* 0x00000010ff837819 */ /* 0x000fe20000011657 */
[----:B------:R-:W-:Y:S01]  /*1f80*/  FMUL.FTZ R56, R48, R57 ;  /* 0x0000003930387220 */ /* 0x000fe20000410000 */
[----:B------:R-:W-:Y:S01]  /*1f90*/  SHF.R.U32.HI R153, RZ, 0x10, R83 ;  /* 0x00000010ff997819 */ /* 0x000fe20000011653 */
[----:B------:R-:W-:Y:S01]  /*1fa0*/  HFMA2.BF16_V2 R38, R28, R29, R16 ;  /* 0x0000001d1c267231 */ /* 0x000fe20000200010 */
[----:B------:R-:W-:Y:S01]  /*1fb0*/  F2FP.BF16.F32.PACK_AB R37, RZ, R37 ;  /* 0x00000025ff25723e */ /* 0x000fe200000010ff */
[----:B------:R-:W-:Y:S01]  /*1fc0*/  FADD.FTZ R66, R66, -R128 ;  /* 0x8000008042427221 */ /* 0x000fe20000010000 */
[----:B------:R-:W-:Y:S01]  /*1fd0*/  F2FP.BF16.F32.PACK_AB R52, RZ, R52 ;  /* 0x00000034ff34723e */ /* 0x000fe200000010ff */
[C---:B------:R-:W-:Y:S01]  /*1fe0*/  FMUL.FTZ R165, R48.reuse, R165 ;  /* 0x000000a530a57220 */ /* 0x040fe20000410000 */
[----:B------:R-:W-:Y:S01]  /*1ff0*/  F2FP.BF16.F32.PACK_AB R58, RZ, R58 ;  /* 0x0000003aff3a723e */ /* 0x000fe200000010ff */
[----:B------:R-:W-:Y:S01]  /*2000*/  FMUL.FTZ R65, R48, R65 ;  /* 0x0000004130417220 */ /* 0x000fe20000410000 */
[----:B------:R-:W-:Y:S01]  /*2010*/  PRMT R43, R43, 0x5410, R47 ;  /* 0x000054102b2b7816 */ /* 0x000fe2000000002f */
[----:B------:R-:W-:Y:S01]  /*2020*/  HFMA2.BF16_V2 R30, R17, R30, R19 ;  /* 0x0000001e111e7231 */ /* 0x000fe20000200013 */
[----:B------:R-:W-:Y:S01]  /*2030*/  F2FP.BF16.F32.PACK_AB R130, RZ, R130 ;  /* 0x00000082ff82723e */ /* 0x000fe200000010ff */
[----:B------:R-:W-:Y:S01]  /*2040*/  HFMA2.BF16_V2 R60, R131.H0_H0, R60.H0_H0, R153.H0_H0 ;  /* 0x2000003c833c7231 */ /* 0x000fe20000240899 */
[----:B------:R-:W-:Y:S01]  /*2050*/  F2FP.BF16.F32.PACK_AB R64, RZ, R64 ;  /* 0x00000040ff40723e */ /* 0x000fe200000010ff */
[----:B------:R-:W-:Y:S01]  /*2060*/  HFMA2.BF16_V2 R131, R127.H0_H0, R31.H0_H0, R125.H0_H0 ;  /* 0x2000001f7f837231 */ /* 0x000fe2000024087d */
[----:B------:R-:W-:Y:S01]  /*2070*/  SHF.R.U64 R47, R84, 0x10, R85 ;  /* 0x00000010542f7819 */ /* 0x000fe20000001255 */
[----:B------:R-:W-:Y:S01]  /*2080*/  FMUL.FTZ R63, R48, R66 ;  /* 0x00000042303f7220 */ /* 0x000fe20000410000 */
[----:B------:R-:W-:Y:S01]  /*2090*/  SHF.R.U64 R29, R80, 0x10, R81 ;  /* 0x00000010501d7819 */ /* 0x000fe20000001251 */
[----:B------:R-:W-:Y:S01]  /*20a0*/  HFMA2.BF16_V2 R31, R15.H1_H1, R32.H0_H0, R14.H0_H0 ;  /* 0x200000200f1f7231 */ /* 0x000fe20000240c0e */
[----:B------:R-:W-:Y:S01]  /*20b0*/  PRMT R34, R34, 0x5410, R37 ;  /* 0x0000541022227816 */ /* 0x000fe20000000025 */
[----:B------:R-:W-:Y:S01]  /*20c0*/  HFMA2.BF16_V2 R32, R123.H0_H0, R35.H0_H0, R121.H0_H0 ;  /* 0x200000237b207231 */ /* 0x000fe20000240879 */
[----:B------:R-:W-:Y:S01]  /*20d0*/  PRMT R42, R42, 0x5410, R40 ;  /* 0x000054102a2a7816 */ /* 0x000fe20000000028 */
[----:B------:R-:W-:Y:S01]  /*20e0*/  HFMA2.BF16_V2 R35, R18.H1_H1, R36.H0_H0, R20.H1_H1 ;  /* 0x2000002412237231 */ /* 0x000fe20000260c14 */
[----:B------:R-:W-:Y:S01]  /*20f0*/  PRMT R52, R52, 0x5410, R58 ;  /* 0x0000541034347816 */ /* 0x000fe2000000003a */
[----:B------:R-:W-:Y:S01]  /*2100*/  HFMA2.BF16_V2 R37, R21, R34, R23 ;  /* 0x0000002215257231 */ /* 0x000fe20000200017 */
[----:B------:R-:W-:Y:S01]  /*2110*/  F2FP.BF16.F32.PACK_AB R57, RZ, R129 ;  /* 0x00000081ff39723e */ /* 0x000fe200000010ff */
[----:B------:R-:W-:Y:S01]  /*2120*/  HFMA2.BF16_V2 R36, R25, R42, R27 ;  /* 0x0000002a19247231 */ /* 0x000fe2000020001b */
[----:B------:R-:W-:Y:S01]  /*2130*/  F2FP.BF16.F32.PACK_AB R56, RZ, R56 ;  /* 0x00000038ff38723e */ /* 0x000fe200000010ff */
[----:B------:R-:W-:Y:S01]  /*2140*/  HFMA2.BF16_V2 R42, R137, R52, R139 ;  /* 0x00000034892a7231 */ /* 0x000fe2000020008b */
[----:B------:R-:W-:Y:S01]  /*2150*/  PRMT R130, R130, 0x5410, R64 ;  /* 0x0000541082827816 */ /* 0x000fe20000000040 */
[----:B------:R-:W-:Y:S01]  /*2160*/  HFMA2.BF16_V2 R34, R77, R43, R79 ;  /* 0x0000002b4d227231 */ /* 0x000fe2000020004f */
[----:B------:R-:W-:Y:S01]  /*2170*/  PRMT R47, R84, 0x5410, R47 ;  /* 0x00005410542f7816 */ /* 0x000fe2000000002f */
[--C-:B------:R-:W-:Y:S01]  /*2180*/  FADD.FTZ R68, R68, -R128.reuse ;  /* 0x8000008044447221 */ /* 0x100fe20000010000 */
[----:B------:R-:W-:Y:S01]  /*2190*/  PRMT R28, R80, 0x5410, R29 ;  /* 0x00005410501c7816 */ /* 0x000fe2000000001d */
[----:B------:R-:W-:Y:S01]  /*21a0*/  HFMA2.BF16_V2 R39, R119.H0_H0, R39.H0_H0, R117.H0_H0 ;  /* 0x2000002777277231 */ /* 0x000fe20000240875 */
[----:B------:R-:W-:Y:S01]  /*21b0*/  F2FP.BF16.F32.PACK_AB R66, RZ, R165 ;  /* 0x000000a5ff42723e */ /* 0x000fe200000010ff */
[----:B------:R-:W-:Y:S01]  /*21c0*/  FMUL.FTZ R68, R48, R68 ;  /* 0x0000004430447220 */ /* 0x000fe20000410000 */
[----:B------:R-:W-:Y:S01]  /*21d0*/  F2FP.BF16.F32.PACK_AB R65, RZ, R65 ;  /* 0x00000041ff41723e */ /* 0x000fe200000010ff */
[----:B------:R-:W-:Y:S01]  /*21e0*/  HFMA2.BF16_V2 R47, R47, R130, R28 ;  /* 0x000000822f2f7231 */ /* 0x000fe2000020001c */
[----:B------:R-:W-:Y:S01]  /*21f0*/  SHF.R.U64 R33, R86, 0x10, R87 ;  /* 0x0000001056217819 */ /* 0x000fe20000001257 */
[----:B------:R-:W-:Y:S01]  /*2200*/  HFMA2.BF16_V2 R41, R115.H0_H0, R41.H0_H0, R113.H0_H0 ;  /* 0x2000002973297231 */ /* 0x000fe20000240871 */
[----:B------:R-:W-:Y:S01]  /*2210*/  SHF.R.U64 R29, R82, 0x10, R83 ;  /* 0x00000010521d7819 */ /* 0x000fe20000001253 */
[----:B------:R-:W-:Y:S01]  /*2220*/  FADD.FTZ R55, R55, -R128 ;  /* 0x8000008037377221 */ /* 0x000fe20000010000 */
[----:B------:R-:W-:Y:S01]  /*2230*/  PRMT R15, R38, 0x7632, R15 ;  /* 0x00007632260f7816 */ /* 0x000fe2000000000f */
[----:B------:R-:W-:Y:S01]  /*2240*/  FMUL.FTZ R157, R48, R157 ;  /* 0x0000009d309d7220 */ /* 0x000fe20000410000 */
[----:B------:R-:W-:Y:S01]  /*2250*/  PRMT R16, R30, 0x7632, R16 ;  /* 0x000076321e107816 */ /* 0x000fe20000000010 */
[----:B------:R-:W-:Y:S01]  /*2260*/  FADD.FTZ R73, R73, -R128 ;  /* 0x8000008049497221 */ /* 0x000fe20000010000 */
[----:B------:R-:W-:Y:S01]  /*2270*/  F2FP.BF16.F32.PACK_AB R54, RZ, R54 ;  /* 0x00000036ff36723e */ /* 0x000fe200000010ff */
[C---:B------:R-:W-:Y:S01]  /*2280*/  FMUL.FTZ R53, R48.reuse, R55 ;  /* 0x0000003730357220 */ /* 0x040fe20000410000 */
[----:B------:R-:W-:Y:S01]  /*2290*/  F2FP.BF16.F32.PACK_AB R50, RZ, R50 ;  /* 0x00000032ff32723e */ /* 0x000fe200000010ff */
[C---:B------:R-:W-:Y:S01]  /*22a0*/  FMUL.FTZ R61, R48.reuse, R163 ;  /* 0x000000a3303d7220 */ /* 0x040fe20000410000 */
        /* <DEDUP_REMOVED lines=8> */
[----:B------:R-:W-:Y:S01]  /*2330*/  LOP3.LUT R28, R15, 0xffff, RZ, 0xc0, !PT ;  /* 0x0000ffff0f1c7812 */ /* 0x000fe200078ec0ff */
[----:B------:R-:W-:Y:S01]  /*2340*/  FMUL.FTZ R70, R48, R70 ;  /* 0x0000004630467220 */ /* 0x000fe20000410000 */
[----:B------:R-:W-:Y:S01]  /*2350*/  LOP3.LUT R33, R16, 0xffff, RZ, 0xc0, !PT ;  /* 0x0000ffff10217812 */ /* 0x000fe200078ec0ff */
[----:B------:R-:W-:Y:S01]  /*2360*/  HFMA2.BF16_V2 R52, R52, R66, R29 ;  /* 0x0000004234347231 */ /* 0x000fe2000020001d */
[----:B------:R-:W-:Y:S01]  /*2370*/  PRMT R54, R54, 0x5410, R50 ;  /* 0x0000541036367816 */ /* 0x000fe20000000032 */
[----:B------:R-:W-:Y:S01]  /*2380*/  HFMA2.BF16_V2 R50, R141, R57, R143 ;  /* 0x000000398d327231 */ /* 0x000fe2000020008f */
[----:B------:R-:W-:Y:S01]  /*2390*/  PRMT R16, R37, 0x7632, R16 ;  /* 0x0000763225107816 */ /* 0x000fe20000000010 */
[----:B------:R-:W-:Y:S01]  /*23a0*/  IMAD.WIDE.U32 R28, R28, 0x10000, RZ ;  /* 0x000100001c1c7825 */ /* 0x000fe200078e00ff */
[----:B------:R-:W-:-:S03]  /*23b0*/  PRMT R57, R32, 0x7610, R57 ;  /* 0x0000761020397816 */ /* 0x000fc60000000039 */
[----:B------:R-:W-:Y:S01]  /*23c0*/  HFMA2.BF16_V2 R40, R133, R54, R135 ;  /* 0x0000003685287231 */ /* 0x000fe20000200087 */
[----:B------:R-:W-:Y:S01]  /*23d0*/  PRMT R15, R38, 0x7610, R15 ;  /* 0x00007610260f7816 */ /* 0x000fe2000000000f */
[----:B------:R-:W-:Y:S01]  /*23e0*/  IMAD.WIDE.U32 R32, R33, 0x10000, RZ ;  /* 0x0001000021207825 */ /* 0x000fe200078e00ff */
[----:B------:R-:W-:-:S03]  /*23f0*/  PRMT R17, R30, 0x7610, R17 ;  /* 0x000076101e117816 */ /* 0x000fc60000000011 */
[----:B------:R-:W-:Y:S01]  /*2400*/  HFMA2.BF16_V2 R46, R26.H1_H1, R46.H0_H0, R76.H1_H1 ;  /* 0x2000002e1a2e7231 */ /* 0x000fe20000260c4c */
[----:B------:R-:W-:Y:S01]  /*2410*/  LOP3.LUT R38, R16, 0xffff, RZ, 0xc0, !PT ;  /* 0x0000ffff10267812 */ /* 0x000fe200078ec0ff */
[--C-:B------:R-:W-:Y:S01]  /*2420*/  FADD.FTZ R74, R74, -R128.reuse ;  /* 0x800000804a4a7221 */ /* 0x100fe20000010000 */
[----:B------:R-:W-:Y:S01]  /*2430*/  LOP3.LUT R28, R28, 0xffff, R15, 0xf8, !PT ;  /* 0x0000ffff1c1c7812 */ /* 0x000fe200078ef80f */
[----:B------:R-:W-:Y:S01]  /*2440*/  FMUL.FTZ R129, R48, R159 ;  /* 0x0000009f30817220 */ /* 0x000fe20000410000 */
[----:B------:R-:W-:Y:S01]  /*2450*/  LOP3.LUT R30, R32, 0xffff, R17, 0xf8, !PT ;  /* 0x0000ffff201e7812 */ /* 0x000fe200078ef811 */
[----:B------:R-:W-:Y:S01]  /*2460*/  FADD.FTZ R75, R75, -R128 ;  /* 0x800000804b4b7221 */ /* 0x000fe20000010000 */
[----:B------:R-:W-:Y:S01]  /*2470*/  LOP3.LUT R57, R33, 0xffff, R57, 0xf8, !PT ;  /* 0x0000ffff21397812 */ /* 0x000fe200078ef839 */
[----:B------:R-:W-:Y:S01]  /*2480*/  IMAD.WIDE.U32 R32, R38, 0x10000, RZ ;  /* 0x0001000026207825 */ /* 0x000fe200078e00ff */
[----:B------:R-:W-:-:S03]  /*2490*/  PRMT R15, R36, 0x7632, R15 ;  /* 0x00007632240f7816 */ /* 0x000fc6000000000f */
[----:B------:R-:W-:Y:S01]  /*24a0*/  FMUL.FTZ R74, R48, R74 ;  /* 0x0000004a304a7220 */ /* 0x000fe20000410000 */
[----:B------:R-:W-:Y:S01]  /*24b0*/  PRMT R16, R34, 0x7632, R16 ;  /* 0x0000763222107816 */ /* 0x000fe20000000010 */
[----:B------:R-:W-:Y:S01]  /*24c0*/  FMUL.FTZ R75, R48, R75 ;  /* 0x0000004b304b7220 */ /* 0x000fe20000410000 */
[----:B------:R-:W-:Y:S01]  /*24d0*/  LOP3.LUT R38, R15, 0xffff, RZ, 0xc0, !PT ;  /* 0x0000ffff0f267812 */ /* 0x000fe200078ec0ff */
[----:B------:R-:W-:Y:S01]  /*24e0*/  HFMA2.BF16_V2 R45, R78.H1_H1, R45.H0_H0, R132.H1_H1 ;  /* 0x2000002d4e2d7231 */ /* 0x000fe20000260c84 */
[----:B------:R-:W-:Y:S01]  /*24f0*/  LOP3.LUT R32, R32, 0xffff, R37, 0xf8, !PT ;  /* 0x0000ffff20207812 */ /* 0x000fe200078ef825 */
[----:B------:R-:W-:Y:S01]  /*2500*/  HFMA2.BF16_V2 R69, R146.H1_H1, R69.H0_H0, R148.H1_H1 ;  /* 0x2000004592457231 */ /* 0x000fe20000260c94 */
[----:B------:R-:W-:Y:S02]  /*2510*/  LOP3.LUT R37, R16, 0xffff, RZ, 0xc0, !PT ;  /* 0x0000ffff10257812 */ /* 0x000fe400078ec0ff */
[----:B------:R-:W-:Y:S02]  /*2520*/  PRMT R16, R40, 0x7632, R16 ;  /* 0x0000763228107816 */ /* 0x000fe40000000010 */
[----:B------:R-:W-:Y:S01]  /*2530*/  LOP3.LUT R33, R33, 0xffff, R39, 0xf8, !PT ;  /* 0x0000ffff21217812 */ /* 0x000fe200078ef827 */
[----:B------:R-:W-:Y:S01]  /*2540*/  IMAD.WIDE.U32 R38, R38, 0x10000, RZ ;  /* 0x0001000026267825 */ /* 0x000fe200078e00ff */
[----:B------:R-:W-:-:S02]  /*2550*/  PRMT R15, R36, 0x7610, R15 ;  /* 0x00007610240f7816 */ /* 0x000fc4000000000f */
[----:B------:R-:W-:Y:S01]  /*2560*/  F2FP.BF16.F32.PACK_AB R68, RZ, R68 ;  /* 0x00000044ff44723e */ /* 0x000fe200000010ff */
[----:B------:R-:W-:Y:S01]  /*2570*/  IMAD.WIDE.U32 R36, R37, 0x10000, RZ ;  /* 0x0001000025247825 */ /* 0x000fe200078e00ff */
[----:B------:R-:W-:Y:S02]  /*2580*/  LOP3.LUT R43, R16, 0xffff, RZ, 0xc0, !PT ;  /* 0x0000ffff102b7812 */ /* 0x000fe400078ec0ff */
[----:B------:R-:W-:Y:S02]  /*2590*/  PRMT R16, R42, 0x7632, R16 ;  /* 0x000076322a107816 */ /* 0x000fe40000000010 */
[----:B------:R-:W-:Y:S02]  /*25a0*/  PRMT R17, R34, 0x7610, R17 ;  /* 0x0000761022117816 */ /* 0x000fe40000000011 */
[----:B------:R-:W-:Y:S02]  /*25b0*/  LOP3.LUT R34, R38, 0xffff, R15, 0xf8, !PT ;  /* 0x0000ffff26227812 */ /* 0x000fe400078ef80f */
[----:B------:R-:W-:-:S02]  /*25c0*/  PRMT R68, R68, 0x5410, R72 ;  /* 0x0000541044447816 */ /* 0x000fc40000000048 */
[----:B------:R-:W-:Y:S01]  /*25d0*/  LOP3.LUT R58, R39, 0xffff, R41, 0xf8, !PT ;  /* 0x0000ffff273a7812 */ /* 0x000fe200078ef829 */
[----:B------:R-:W-:Y:S01]  /*25e0*/  IMAD.WIDE.U32 R38, R43, 0x10000, RZ ;  /* 0x000100002b267825 */ /* 0x000fe200078e00ff */
[----:B------:R-:W-:-:S03]  /*25f0*/  PRMT R15, R40, 0x7610, R15 ;  /* 0x00007610280f7816 */ /* 0x000fc6000000000f */
[----:B------:R-:W-:Y:S01]  /*2600*/  HFMA2.BF16_V2 R54, R145, R68, R147 ;  /* 0x0000004491367231 */ /* 0x000fe20000200093 */
[----:B------:R-:W-:Y:S02]  /*2610*/  LOP3.LUT R40, R16, 0xffff, RZ, 0xc0, !PT ;  /* 0x0000ffff10287812 */ /* 0x000fe400078ec0ff */
[--C-:B------:R-:W-:Y:S02]  /*2620*/  LOP3.LUT R36, R36, 0xffff, R17.reuse, 0xf8, !PT ;  /* 0x0000ffff24247812 */ /* 0x100fe400078ef811 */
[----:B------:R-:W-:Y:S01]  /*2630*/  PRMT R17, R50, 0x7632, R17 ;  /* 0x0000763232117816 */ /* 0x000fe20000000011 */
[----:B------:R-:W-:Y:S01]  /*2640*/  IMAD.WIDE.U32 R40, R40, 0x10000, RZ ;  /* 0x0001000028287825 */ /* 0x000fe200078e00ff */
[----:B------:R-:W-:Y:S02]  /*2650*/  F2FP.BF16.F32.PACK_AB R55, RZ, R157 ;  /* 0x0000009dff37723e */ /* 0x000fe400000010ff */
[----:B------:R-:W-:Y:S02]  /*2660*/  PRMT R16, R47, 0x7632, R16 ;  /* 0x000076322f107816 */ /* 0x000fe40000000010 */
[----:B------:R-:W-:Y:S01]  /*2670*/  LOP3.LUT R38, R38, 0xffff, R15, 0xf8, !PT ;  /* 0x0000ffff26267812 */ /* 0x000fe200078ef80f */
[----:B------:R-:W-:Y:S01]  /*2680*/  HFMA2.BF16_V2 R55, R103.H0_H0, R55.H0_H0, R101.H0_H0 ;  /* 0x2000003767377231 */ /* 0x000fe20000240865 */
[----:B------:R-:W-:-:S02]  /*2690*/  LOP3.LUT R43, R17, 0xffff, RZ, 0xc0, !PT ;  /* 0x0000ffff112b7812 */ /* 0x000fc400078ec0ff */
[----:B------:R-:W-:Y:S02]  /*26a0*/  PRMT R15, R42, 0x7610, R15 ;  /* 0x000076102a0f7816 */ /* 0x000fe4000000000f */
[----:B------:R-:W-:Y:S01]  /*26b0*/  PRMT R17, R50, 0x7610, R17 ;  /* 0x0000761032117816 */ /* 0x000fe20000000011 */
[----:B------:R-:W-:Y:S01]  /*26c0*/  IMAD.WIDE.U32 R42, R43, 0x10000, RZ ;  /* 0x000100002b2a7825 */ /* 0x000fe200078e00ff */
[----:B------:R-:W-:Y:S02]  /*26d0*/  LOP3.LUT R50, R16, 0xffff, RZ, 0xc0, !PT ;  /* 0x0000ffff10327812 */ /* 0x000fe400078ec0ff */
[----:B------:R-:W-:Y:S02]  /*26e0*/  F2FP.BF16.F32.PACK_AB R61, RZ, R61 ;  /* 0x0000003dff3d723e */ /* 0x000fe400000010ff */
[----:B------:R-:W-:Y:S02]  /*26f0*/  PRMT R16, R54, 0x7632, R16 ;  /* 0x0000763236107816 */ /* 0x000fe40000000010 */
[--C-:B------:R-:W-:Y:S01]  /*2700*/  LOP3.LUT R40, R40, 0xffff, R15.reuse, 0xf8, !PT ;  /* 0x0000ffff28287812 */ /* 0x100fe200078ef80f */
[----:B------:R-:W-:Y:S01]  /*2710*/  HFMA2.BF16_V2 R61, R85.H0_H0, R61.H0_H0, R81.H0_H0 ;  /* 0x2000003d553d7231 */ /* 0x000fe20000240851 */
[----:B------:R-:W-:-:S02]  /*2720*/  PRMT R15, R52, 0x7632, R15 ;  /* 0x00007632340f7816 */ /* 0x000fc4000000000f */
[----:B------:R-:W-:Y:S02]  /*2730*/  F2FP.BF16.F32.PACK_AB R73, RZ, R73 ;  /* 0x00000049ff49723e */ /* 0x000fe400000010ff */
[----:B------:R-:W-:Y:S01]  /*2740*/  LOP3.LUT R39, R39, 0xffff, R51, 0xf8, !PT ;  /* 0x0000ffff27277812 */ /* 0x000fe200078ef833 */
[----:B------:R-:W-:Y:S01]  /*2750*/  IMAD.WIDE.U32 R50, R50, 0x10000, RZ ;  /* 0x0001000032327825 */ /* 0x000fe200078e00ff */
[----:B------:R-:W-:Y:S02]  /*2760*/  LOP3.LUT R64, R16, 0xffff, RZ, 0xc0, !PT ;  /* 0x0000ffff10407812 */ /* 0x000fe400078ec0ff */
[----:B------:R-:W-:Y:S02]  /*2770*/  LOP3.LUT R41, R41, 0xffff, R55, 0xf8, !PT ;  /* 0x0000ffff29297812 */ /* 0x000fe400078ef837 */
[----:B------:R-:W-:Y:S01]  /*2780*/  LOP3.LUT R55, R15, 0xffff, RZ, 0xc0, !PT ;  /* 0x0000ffff0f377812 */ /* 0x000fe200078ec0ff */
[----:B------:R-:W-:Y:S01]  /*2790*/  IMAD.WIDE.U32 R64, R64, 0x10000, RZ ;  /* 0x0001000040407825 */ /* 0x000fe200078e00ff */
[----:B------:R-:W-:-:S02]  /*27a0*/  PRMT R71, R71, 0x5410, R73 ;  /* 0x0000541047477816 */ /* 0x000fc40000000049 */
[----:B------:R-:W-:Y:S02]  /*27b0*/  PRMT R19, R44, 0x7610, R19 ;  /* 0x000076102c137816 */ /* 0x000fe40000000013 */
[----:B------:R-:W-:Y:S01]  /*27c0*/  LOP3.LUT R42, R42, 0xffff, R17, 0xf8, !PT ;  /* 0x0000ffff2a2a7812 */ /* 0x000fe200078ef811 */
[----:B------:R-:W-:Y:S01]  /*27d0*/  HFMA2.BF16_V2 R56, R149, R71, R151 ;  /* 0x0000004795387231 */ /* 0x000fe20000200097 */
[----:B------:R-:W-:Y:S02]  /*27e0*/  LOP3.LUT R44, R50, 0xffff, R47, 0xf8, !PT ;  /* 0x0000ffff322c7812 */ /* 0x000fe400078ef82f */
[----:B------:R-:W-:Y:S01]  /*27f0*/  LOP3.LUT R61, R51, 0xffff, R61, 0xf8, !PT ;  /* 0x0000ffff333d7812 */ /* 0x000fe200078ef83d */
[----:B------:R-:W-:Y:S01]  /*2800*/  IMAD.WIDE.U32 R50, R55, 0x10000, RZ ;  /* 0x0001000037327825 */ /* 0x000fe200078e00ff */
[----:B------:R-:W-:Y:S02]  /*2810*/  PRMT R17, R54, 0x7610, R17 ;  /* 0x0000761036117816 */ /* 0x000fe40000000011 */
[----:B------:R-:W-:-:S02]  /*2820*/  F2FP.BF16.F32.PACK_AB R70, RZ, R70 ;  /* 0x00000046ff46723e */ /* 0x000fc400000010ff */
[----:B------:R-:W-:Y:S02]  /*2830*/  PRMT R15, R52, 0x7610, R15 ;  /* 0x00007610340f7816 */ /* 0x000fe4000000000f */
[----:B------:R-:W-:Y:S01]  /*2840*/  F2FP.BF16.F32.PACK_AB R63, RZ, R63 ;  /* 0x0000003fff3f723e */ /* 0x000fe200000010ff */
[----:B------:R-:W-:Y:S01]  /*2850*/  HFMA2.BF16_V2 R70, R95.H0_H0, R70.H0_H0, R93.H0_H0 ;  /* 0x200000465f467231 */ /* 0x000fe2000024085d */
[----:B------:R-:W-:Y:S02]  /*2860*/  LOP3.LUT R52, R64, 0xffff, R17, 0xf8, !PT ;  /* 0x0000ffff40347812 */ /* 0x000fe400078ef811 */
[----:B------:R-:W-:Y:S01]  /*2870*/  SHF.L.U32 R64, R35, 0x10, RZ ;  /* 0x0000001023407819 */ /* 0x000fe200000006ff */
[----:B------:R-:W-:Y:S01]  /*2880*/  HFMA2.BF16_V2 R63, R87.H0_H0, R63.H0_H0, R83.H0_H0 ;  /* 0x2000003f573f7231 */ /* 0x000fe20000240853 */
[----:B------:R-:W-:Y:S02]  /*2890*/  LOP3.LUT R50, R50, 0xffff, R15, 0xf8, !PT ;  /* 0x0000ffff32327812 */ /* 0x000fe400078ef80f */
[----:B------:R-:W-:-:S02]  /*28a0*/  PRMT R16, R56, 0x7632, R16 ;  /* 0x0000763238107816 */ /* 0x000fc40000000010 */
[----:B------:R-:W-:Y:S02]  /*28b0*/  PRMT R15, R56, 0x7610, R15 ;  /* 0x00007610380f7816 */ /* 0x000fe4000000000f */
[----:B------:R-:W-:Y:S02]  /*28c0*/  SHF.L.U32 R56, R31, 0x10, RZ ;  /* 0x000000101f387819 */ /* 0x000fe400000006ff */
[----:B------:R-:W-:Y:S02]  /*28d0*/  LOP3.LUT R31, R57, R64, RZ, 0xfc, !PT ;  /* 0x00000040391f7212 */ /* 0x000fe400078efcff */
[--C-:B------:R-:W-:Y:S02]  /*28e0*/  LOP3.LUT R37, R37, 0xffff, R19.reuse, 0xf8, !PT ;  /* 0x0000ffff25257812 */ /* 0x100fe400078ef813 */
[----:B------:R-:W-:Y:S02]  /*28f0*/  SHF.L.U32 R64, R67, 0x10, RZ ;  /* 0x0000001043407819 */ /* 0x000fe400000006ff */
[----:B------:R-:W-:-:S02]  /*2900*/  PRMT R19, R70, 0x7610, R19 ;  /* 0x0000761046137816 */ /* 0x000fc40000000013 */
[----:B------:R-:W-:Y:S02]  /*2910*/  LOP3.LUT R51, R51, 0xffff, R63, 0xf8, !PT ;  /* 0x0000ffff33337812 */ /* 0x000fe400078ef83f */
[----:B------:R-:W-:Y:S02]  /*2920*/  LOP3.LUT R63, R65, 0xffff, R19, 0xf8, !PT ;  /* 0x0000ffff413f7812 */ /* 0x000fe400078ef813 */
[----:B------:R-:W-:Y:S02]  /*2930*/  LOP3.LUT R33, R33, R64, RZ, 0xfc, !PT ;  /* 0x0000004021217212 */ /* 0x000fe400078efcff */
[----:B------:R-:W0:Y:S01]  /*2940*/  LDC.64 R64, c[0x0][0x398] ;  /* 0x0000e600ff407b82 */ /* 0x000e220000000a00 */
[----:B------:R-:W-:Y:S02]  /*2950*/  LOP3.LUT R29, R29, 0xffff, R131, 0xf8, !PT ;  /* 0x0000ffff1d1d7812 */ /* 0x000fe400078ef883 */
[----:B------:R-:W-:Y:S02]  /*2960*/  F2FP.BF16.F32.PACK_AB R49, RZ, R49 ;  /* 0x00000031ff31723e */ /* 0x000fe400000010ff */
[----:B------:R-:W-:-:S02]  /*2970*/  LOP3.LUT R29, R29, R56, RZ, 0xfc, !PT ;  /* 0x000000381d1d7212 */ /* 0x000fc400078efcff */
[----:B------:R-:W-:Y:S01]  /*2980*/  SHF.L.U32 R35, R46, 0x10, RZ ;  /* 0x000000102e237819 */ /* 0x000fe200000006ff */
[----:B------:R-:W1:Y:S01]  /*2990*/  @!P0 LDC.64 R56, c[0x0][0x3a0] ;  /* 0x0000e800ff388b82 */ /* 0x000e620000000a00 */
[----:B------:R-:W-:Y:S01]  /*29a0*/  HFMA2.BF16_V2 R49, R134.H1_H1, R49.H0_H0, R136.H1_H1 ;  /* 0x2000003186317231 */ /* 0x000fe20000260c88 */
[----:B------:R-:W-:Y:S02]  /*29b0*/  F2FP.BF16.F32.PACK_AB R129, RZ, R129 ;  /* 0x00000081ff81723e */ /* 0x000fe400000010ff */
[----:B------:R-:W-:Y:S02]  /*29c0*/  F2FP.BF16.F32.PACK_AB R62, RZ, R62 ;  /* 0x0000003eff3e723e */ /* 0x000fe400000010ff */
[----:B------:R-:W-:Y:S01]  /*29d0*/  LOP3.LUT R35, R58, R35, RZ, 0xfc, !PT ;  /* 0x000000233a237212 */ /* 0x000fe200078efcff */
[----:B------:R-:W-:Y:S01]  /*29e0*/  HFMA2.BF16_V2 R129, R99.H0_H0, R129.H0_H0, R97.H0_H0 ;  /* 0x2000008163817231 */ /* 0x000fe20000240861 */
[----:B------:R-:W2:Y:S01]  /*29f0*/  @!P0 LDC.64 R46, c[0x0][0x3a8] ;  /* 0x0000ea00ff2e8b82 */ /* 0x000ea20000000a00 */
[----:B------:R-:W-:Y:S01]  /*2a00*/  F2FP.BF16.F32.PACK_AB R74, RZ, R74 ;  /* 0x0000004aff4a723e */ /* 0x000fe200000010ff */
[----:B------:R-:W-:Y:S01]  /*2a10*/  HFMA2.BF16_V2 R62, R142.H1_H1, R62.H0_H0, R144.H1_H1 ;  /* 0x2000003e8e3e7231 */ /* 0x000fe20000260c90 */
[----:B------:R-:W-:-:S02]  /*2a20*/  SHF.L.U32 R58, R49, 0x10, RZ ;  /* 0x00000010313a7819 */ /* 0x000fc400000006ff */
[----:B------:R-:W-:Y:S01]  /*2a30*/  SHF.L.U32 R68, R59, 0x10, RZ ;  /* 0x000000103b447819 */ /* 0x000fe200000006ff */
[----:B------:R-:W-:Y:S01]  /*2a40*/  HFMA2.BF16_V2 R74, R91.H0_H0, R74.H0_H0, R89.H0_H0 ;  /* 0x2000004a5b4a7231 */ /* 0x000fe20000240859 */
[----:B------:R-:W-:Y:S01]  /*2a50*/  F2FP.BF16.F32.PACK_AB R75, RZ, R75 ;  /* 0x0000004bff4b723e */ /* 0x000fe200000010ff */
[----:B0-----:R-:W-:Y:S01]  /*2a60*/  IMAD.WIDE.U32 R70, R6, 0x8, R64 ;  /* 0x0000000806467825 */ /* 0x001fe200078e0040 */
[----:B------:R-:W-:Y:S02]  /*2a70*/  LOP3.LUT R54, R16, 0xffff, RZ, 0xc0, !PT ;  /* 0x0000ffff10367812 */ /* 0x000fe400078ec0ff */
[----:B------:R-:W-:Y:S01]  /*2a80*/  SHF.L.U32 R66, R45, 0x10, RZ ;  /* 0x000000102d427819 */ /* 0x000fe200000006ff */
[----:B------:R-:W-:Y:S01]  /*2a90*/  HFMA2.BF16_V2 R75, R150.H1_H1, R75.H0_H0, R152.H1_H1 ;  /* 0x2000004b964b7231 */ /* 0x000fe20000260c98 */
[----:B------:R-:W-:Y:S01]  /*2aa0*/  LOP3.LUT R39, R39, R58, RZ, 0xfc, !PT ;  /* 0x0000003a27277212 */ /* 0x000fe200078efcff */
[----:B------:R-:W-:Y:S01]  /*2ab0*/  IMAD.WIDE.U32 R54, R54, 0x10000, RZ ;  /* 0x0001000036367825 */ /* 0x000fe200078e00ff */
[----:B------:R-:W-:-:S02]  /*2ac0*/  F2FP.BF16.F32.PACK_AB R53, RZ, R53 ;  /* 0x00000035ff35723e */ /* 0x000fc400000010ff */
[----:B------:R-:W-:Y:S01]  /*2ad0*/  LOP3.LUT R45, R61, R68, RZ, 0xfc, !PT ;  /* 0x000000443d2d7212 */ /* 0x000fe200078efcff */
[----:B-1----:R-:W-:Y:S01]  /*2ae0*/  @!P0 IMAD.WIDE R56, R4, 0x4, R56 ;  /* 0x0000000404388825 */ /* 0x002fe200078e0238 */
[----:B------:R-:W-:-:S03]  /*2af0*/  SHF.L.U32 R58, R69, 0x10, RZ ;  /* 0x00000010453a7819 */ /* 0x000fc600000006ff */
[----:B------:R-:W-:Y:S01]  /*2b00*/  HFMA2.BF16_V2 R53, R138.H1_H1, R53.H0_H0, R140.H1_H1 ;  /* 0x200000358a357231 */ /* 0x000fe20000260c8c */
[----:B------:R-:W-:Y:S01]  /*2b10*/  LOP3.LUT R43, R43, 0xffff, R129, 0xf8, !PT ;  /* 0x0000ffff2b2b7812 */ /* 0x000fe200078ef881 */
[----:B------:R-:W-:Y:S01]  /*2b20*/  IMAD.WIDE.U32 R68, R7, 0x8, R64 ;  /* 0x0000000807447825 */ /* 0x000fe200078e0040 */
[----:B------:R-:W-:Y:S01]  /*2b30*/  SHF.L.U32 R62, R62, 0x10, RZ ;  /* 0x000000103e3e7819 */ /* 0x000fe200000006ff */
[----:B------:R-:W0:Y:S01]  /*2b40*/  LDC.64 R6, c[0x0][0x380] ;  /* 0x0000e000ff067b82 */ /* 0x000e220000000a00 */
[----:B------:R-:W-:Y:S01]  /*2b50*/  PRMT R17, R74, 0x7610, R17 ;  /* 0x000076104a117816 */ /* 0x000fe20000000011 */
[----:B--2---:R-:W-:Y:S01]  /*2b60*/  @!P0 IMAD.WIDE R46, R4, 0x4, R46 ;  /* 0x00000004042e8825 */ /* 0x004fe200078e022e */
[----:B------:R-:W-:Y:S01]  /*2b70*/  LOP3.LUT R43, R43, R62, RZ, 0xfc, !PT ;  /* 0x0000003e2b2b7212 */ /* 0x000fe200078efcff */
[----:B------:R1:W-:Y:S01]  /*2b80*/  @!P0 STG.E desc[UR6][R56.64], R128 ;  /* 0x0000008038008986 */ /* 0x0003e2000c101906 */
[----:B------:R-:W-:Y:S02]  /*2b90*/  SHF.L.U32 R60, R60, 0x10, RZ ;  /* 0x000000103c3c7819 */ /* 0x000fe400000006ff */
[----:B------:R-:W-:Y:S01]  /*2ba0*/  LOP3.LUT R55, R55, 0xffff, R17, 0xf8, !PT ;  /* 0x0000ffff37377812 */ /* 0x000fe200078ef811 */
[----:B------:R1:W-:Y:S01]  /*2bb0*/  @!P0 STG.E desc[UR6][R46.64], R48 ;  /* 0x000000302e008986 */ /* 0x0003e2000c101906 */
[----:B------:R-:W-:-:S02]  /*2bc0*/  LOP3.LUT R37, R37, R66, RZ, 0xfc, !PT ;  /* 0x0000004225257212 */ /* 0x000fc400078efcff */
[----:B------:R-:W-:Y:S02]  /*2bd0*/  SHF.L.U32 R62, R75, 0x10, RZ ;  /* 0x000000104b3e7819 */ /* 0x000fe400000006ff */
[----:B------:R-:W-:Y:S02]  /*2be0*/  SHF.L.U32 R66, R53, 0x10, RZ ;  /* 0x0000001035427819 */ /* 0x000fe400000006ff */
[----:B------:R-:W-:Y:S01]  /*2bf0*/  LOP3.LUT R53, R63, R58, RZ, 0xfc, !PT ;  /* 0x0000003a3f357212 */ /* 0x000fe200078efcff */
[--C-:B------:R-:W-:Y:S01]  /*2c00*/  IMAD.WIDE.U32 R58, R13, 0x8, R64.reuse ;  /* 0x000000080d3a7825 */ /* 0x100fe200078e0040 */
[----:B------:R-:W-:Y:S02]  /*2c10*/  LOP3.LUT R51, R51, R60, RZ, 0xfc, !PT ;  /* 0x0000003c33337212 */ /* 0x000fe400078efcff */
        /* <DEDUP_REMOVED lines=9> */
[----:B------:R-:W-:Y:S01]  /*2cb0*/  ISETP.GE.AND P0, PT, R4, R7, PT ;  /* 0x000000070400720c */ /* 0x000fe20003f06270 */
        /* <DEDUP_REMOVED lines=15> */
.L_x_533:
        /* <DEDUP_REMOVED lines=13> */
.L_x_1077:


//--------------------- .text._ZN10layer_norm13ln_fwd_kernelINS_13Kernel_traitsI13__nv_bfloat16S2_S2_fjLj6144ELj1ELj1ELj4ELj16ENS_18Kernel_traits_baseILj6144ES2_S2_S2_fjLj128EEEEEEEvNS_9FwdParamsE --------------------------
	.section	.text._ZN10layer_norm13ln_fwd_kernelINS_13Kernel_traitsI13__nv_bfloat16S2_S2_fjLj6144ELj1ELj1ELj4ELj16ENS_18Kernel_traits_baseILj6144ES2_S2_S2_fjLj128EEEEEEEvNS_9FwdParamsE,"ax",@progbits
	.align	128
        .global         _ZN10layer_norm13ln_fwd_kernelINS_13Kernel_traitsI13__nv_bfloat16S2_S2_fjLj6144ELj1ELj1ELj4ELj16ENS_18Kernel_traits_baseILj6144ES2_S2_S2_fjLj128EEEEEEEvNS_9FwdParamsE
        .type           _ZN10layer_norm13ln_fwd_kernelINS_13Kernel_traitsI13__nv_bfloat16S2_S2_fjLj6144ELj1ELj1ELj4ELj16ENS_18Kernel_traits_baseILj6144ES2_S2_S2_fjLj128EEEEEEEvNS_9FwdParamsE,@function
        .size           _ZN10layer_norm13ln_fwd_kernelINS_13Kernel_traitsI13__nv_bfloat16S2_S2_fjLj6144ELj1ELj1ELj4ELj16ENS_18Kernel_traits_baseILj6144ES2_S2_S2_fjLj128EEEEEEEvNS_9FwdParamsE,(.L_x_1078 - _ZN10layer_norm13ln_fwd_kernelINS_13Kernel_traitsI13__nv_bfloat16S2_S2_fjLj6144ELj1ELj1ELj4ELj16ENS_18Kernel_traits_baseILj6144ES2_S2_S2_fjLj128EEEEEEEvNS_9FwdParamsE)
        .other          _ZN10layer_norm13ln_fwd_kernelINS_13Kernel_traitsI13__nv_bfloat16S2_S2_fjLj6144ELj1ELj1ELj4ELj16ENS_18Kernel_traits_baseILj6144ES2_S2_S2_fjLj128EEEEEEEvNS_9FwdParamsE,@"STO_CUDA_ENTRY STV_DEFAULT"
_ZN10layer_norm13ln_fwd_kernelINS_13Kernel_traitsI13__nv_bfloat16S2_S2_fjLj6144ELj1ELj1ELj4ELj16ENS_18Kernel_traits_baseILj6144ES2_S2_S2_fjLj128EEEEEEEvNS_9FwdParamsE:
.text._ZN10layer_norm13ln_fwd_kernelINS_13Kernel_traitsI13__nv_bfloat16S2_S2_fjLj6144ELj1ELj1ELj4ELj16ENS_18Kernel_traits_baseILj6144ES2_S2_S2_fjLj128EEEEEEEvNS_9FwdParamsE:
        /* <DEDUP_REMOVED lines=23> */
[----:B------:R-:W-:Y:S01]  /*0170*/  MOV R79, UR4 ;  /* 0x00000004004f7c02 */ /* 0x000fe20008000f00 */
[----:B------:R-:W-:Y:S01]  /*0180*/  UPLOP3.LUT UP0, UPT, UPT, UPT, UPT, 0x40, 0x4 ;  /* 0x000000000004789c */ /* 0x000fe20003f0e870 */
[----:B------:R-:W-:-:S02]  /*0190*/  LOP3.LUT R77, R76, 0x1f, RZ, 0xc0, !PT ;  /* 0x0000001f4c4d7812 */ /* 0x000fc400078ec0ff */
[----:B------:R-:W-:-:S08]  /*01a0*/  SHF.R.U32.HI R78, RZ, 0x5, R76 ;  /* 0x00000005ff4e7819 */ /* 0x000fd0000001164c */
.L_x_534:
[----:B-1----:R-:W1:Y:S01]  /*01b0*/  LDC.64 R56, c[0x0][0x390] ;  /* 0x0000e400ff387b82 */ /* 0x002e620000000a00 */
[----:B0-----:R-:W-:-:S05]  /*01c0*/  IMAD R3, R79, 0x300, RZ ;  /* 0x000003004f037824 */ /* 0x001fca00078e02ff */
[----:B------:R-:W-:-:S05]  /*01d0*/  LOP3.LUT R84, R3, R76, RZ, 0xfc, !PT ;  /* 0x0000004c03547212 */ /* 0x000fca00078efcff */
[----:B-1----:R-:W-:-:S05]  /*01e0*/  IMAD.WIDE.U32 R2, R84, 0x10, R56 ;  /* 0x0000001054027825 */ /* 0x002fca00078e0038 */
        /* <DEDUP_REMOVED lines=14> */
[----:B------:R-:W0:Y:S01]  /*02d0*/  S2UR UR5, SR_CgaCtaId ;  /* 0x00000000000579c3 */ /* 0x000e220000008800 */
[C---:B------:R-:W-:Y:S01]  /*02e0*/  ISETP.NE.AND P0, PT, R77.reuse, RZ, PT ;  /* 0x000000ff4d00720c */ /* 0x040fe20003f05270 */
[----:B------:R-:W-:Y:S01]  /*02f0*/  UMOV UR4, 0x400 ;  /* 0x0000040000047882 */ /* 0x000fe20000000000 */
[----:B------:R-:W-:Y:S01]  /*0300*/  ISETP.GT.U32.AND P1, PT, R77, 0x3, PT ;  /* 0x000000034d00780c */ /* 0x000fe20003f24070 */
[----:B0-----:R-:W-:-:S04]  /*0310*/  ULEA UR4, UR5, UR4, 0x18 ;  /* 0x0000000405047291 */ /* 0x001fc8000f8ec0ff */
[----:B------:R-:W-:Y:S02]  /*0320*/  @UP0 UIADD3 UR4, UPT, UPT, UR4, 0x20, URZ ;  /* 0x0000002004040890 */ /* 0x000fe4000fffe0ff */
[----:B------:R-:W-:-:S06]  /*0330*/  UPLOP3.LUT UP0, UPT, UPT, UPT, UP0, 0x40, 0x4 ;  /* 0x000000000004789c */ /* 0x000fcc0003f0e800 */
[----:B------:R-:W-:Y:S02]  /*0340*/  @!P1 LEA R100, R77, UR4, 0x3 ;  /* 0x000000044d649c11 */ /* 0x000fe4000f8e18ff */
        /* <DEDUP_REMOVED lines=28> */
[--C-:B------:R-:W-:Y:S01]  /*0510*/  FADD.FTZ R2, R99, R0.reuse ;  /* 0x0000000063027221 */ /* 0x100fe20000010000 */
[----:B------:R-:W-:Y:S02]  /*0520*/  PRMT R0, R69, 0x7632, R0 ;  /* 0x0000763245007816 */ /* 0x000fe40000000000 */
[----:B----4-:R-:W-:Y:S01]  /*0530*/  PRMT R111, R72, 0x7632, R111 ;  /* 0x00007632486f7816 */ /* 0x010fe2000000006f */
[----:B------:R-:W-:Y:S01]  /*0540*/  FADD.FTZ R2, R101, R2 ;  /* 0x0000000265027221 */ /* 0x000fe20000010000 */
[----:B------:R-:W-:-:S02]  /*0550*/  SHF.L.U32 R69, R0, 0x10, RZ ;  /* 0x0000001000457819 */ /* 0x000fc400000006ff */
        /* <DEDUP_REMOVED lines=101> */
[--C-:B------:R-:W-:Y:S01]  /*0bb0*/  FADD.FTZ R52, R89, -R2.reuse ;  /* 0x8000000259347221 */ /* 0x100fe20000010000 */
[----:B------:R-:W-:Y:S01]  /*0bc0*/  FFMA.FTZ R0, R0, R0, RZ ;  /* 0x0000000000007223 */ /* 0x000fe200000100ff */
[----:B------:R-:W-:-:S03]  /*0bd0*/  FADD.FTZ R53, R93, -R2 ;  /* 0x800000025d357221 */ /* 0x000fc60000010000 */
[----:B------:R-:W-:-:S04]  /*0be0*/  FFMA.FTZ R0, R98, R98, R0 ;  /* 0x0000006262007223 */ /* 0x000fc80000010000 */
        /* <DEDUP_REMOVED lines=100> */
[----:B------:R-:W-:Y:S01]  /*1230*/  CS2R R52, SRZ ;  /* 0x0000000000347805 */ /* 0x000fe2000001ff00 */
[----:B------:R-:W-:Y:S01]  /*1240*/  HFMA2 R98, -RZ, RZ, 0, 0 ;  /* 0x00000000ff627431 */ /* 0x000fe200000001ff */
[----:B------:R-:W-:Y:S02]  /*1250*/  @!P1 MOV R98, 0x44c00000 ;  /* 0x44c0000000629802 */ /* 0x000fe40000000f00 */
[----:B------:R-:W-:Y:S01]  /*1260*/  @!P0 STS.64 [R96], R2 ;  /* 0x0000000260008388 */ /* 0x000fe20000000a00 */
[----:B------:R-:W-:Y:S01]  /*1270*/  BAR.SYNC.DEFER_BLOCKING 0x0 ;  /* 0x0000000000007b1d */ /* 0x000fe20000010000 */
[----:B------:R-:W-:-:S05]  /*1280*/  ISETP.NE.AND P0, PT, R76, RZ, PT ;  /* 0x000000ff4c00720c */ /* 0x000fca0003f05270 */
[----:B------:R-:W0:Y:S04]  /*1290*/  SHFL.DOWN PT, R102, R98, 0x2, 0x1f ;  /* 0x08401f0062667f89 */ /* 0x000e2800000e0000 */
[----:B------:R-:W1:Y:S01]  /*12a0*/  @!P1 LDS.64 R52, [R100] ;  /* 0x0000000064349984 */ /* 0x000e620000000a00 */
[----:B0-----:R-:W-:-:S04]  /*12b0*/  FADD.FTZ R0, R102, R98 ;  /* 0x0000006266007221 */ /* 0x001fc80000010000 */
[----:B------:R-:W0:Y:S01]  /*12c0*/  MUFU.RCP R108, R0 ;  /* 0x00000000006c7308 */ /* 0x000e220000001000 */
[----:B------:R-:W-:Y:S04]  /*12d0*/  SHFL.DOWN PT, R2, R0, 0x1, 0x1f ;  /* 0x08201f0000027f89 */ /* 0x000fe800000e0000 */
[----:B-1----:R-:W1:Y:S04]  /*12e0*/  SHFL.DOWN PT, R104, R52, 0x2, 0x1f ;  /* 0x08401f0034687f89 */ /* 0x002e6800000e0000 */
[----:B------:R-:W2:Y:S01]  /*12f0*/  SHFL.DOWN PT, R106, R53, 0x2, 0x1f ;  /* 0x08401f00356a7f89 */ /* 0x000ea200000e0000 */
[----:B-1----:R-:W-:Y:S01]  /*1300*/  FADD.FTZ R110, -R104, R52 ;  /* 0x00000034686e7221 */ /* 0x002fe20000010100 */
[----:B------:R-:W-:-:S03]  /*1310*/  FMUL.FTZ R104, R102, R104 ;  /* 0x0000006866687220 */ /* 0x000fc60000410000 */
[----:B------:R-:W-:Y:S01]  /*1320*/  FMUL.FTZ R3, R110, R110 ;  /* 0x0000006e6e037220 */ /* 0x000fe20000410000 */
[----:B------:R-:W-:Y:S01]  /*1330*/  FFMA.FTZ R104, R98, R52, R104 ;  /* 0x0000003462687223 */ /* 0x000fe20000010068 */
[----:B--2---:R-:W-:Y:S02]  /*1340*/  FADD.FTZ R106, R106, R53 ;  /* 0x000000356a6a7221 */ /* 0x004fe40000010000 */
[----:B------:R-:W-:Y:S01]  /*1350*/  FMUL.FTZ R96, R3, R98 ;  /* 0x0000006203607220 */ /* 0x000fe20000410000 */
[----:B0-----:R-:W-:Y:S01]  /*1360*/  FMUL.FTZ R3, R108, R104 ;  /* 0x000000686c037220 */ /* 0x001fe20000410000 */
[----:B------:R-:W-:Y:S02]  /*1370*/  FADD.FTZ R98, R0, R2 ;  /* 0x0000000200627221 */ /* 0x000fe40000010000 */
[----:B------:R-:W-:Y:S02]  /*1380*/  FMUL.FTZ R96, R102, R96 ;  /* 0x0000006066607220 */ /* 0x000fe40000410000 */
[----:B------:R-:W0:Y:S02]  /*1390*/  SHFL.DOWN PT, R52, R3, 0x1, 0x1f ;  /* 0x08201f0003347f89 */ /* 0x000e2400000e0000 */
[----:B------:R-:W-:Y:S01]  /*13a0*/  FFMA.FTZ R96, R108, R96, R106 ;  /* 0x000000606c607223 */ /* 0x000fe2000001006a */
[----:B------:R-:W1:Y:S04]  /*13b0*/  MUFU.RCP R98, R98 ;  /* 0x0000006200627308 */ /* 0x000e680000001000 */
[----:B------:R-:W2:Y:S01]  /*13c0*/  SHFL.DOWN PT, R53, R96, 0x1, 0x1f ;  /* 0x08201f0060357f89 */ /* 0x000ea200000e0000 */
[----:B0-----:R-:W-:Y:S01]  /*13d0*/  FADD.FTZ R100, R3, -R52 ;  /* 0x8000003403647221 */ /* 0x001fe20000010000 */
[----:B------:R-:W-:-:S03]  /*13e0*/  FMUL.FTZ R52, R2, R52 ;  /* 0x0000003402347220 */ /* 0x000fc60000410000 */
[----:B------:R-:W-:Y:S01]  /*13f0*/  FMUL.FTZ R100, R100, R100 ;  /* 0x0000006464647220 */ /* 0x000fe20000410000 */
[----:B------:R-:W-:Y:S01]  /*1400*/  FFMA.FTZ R3, R0, R3, R52 ;  /* 0x0000000300037223 */ /* 0x000fe20000010034 */
[----:B--2---:R-:W-:Y:S02]  /*1410*/  FADD.FTZ R53, R96, R53 ;  /* 0x0000003560357221 */ /* 0x004fe40000010000 */
[----:B------:R-:W-:Y:S01]  /*1420*/  FMUL.FTZ R100, R0, R100 ;  /* 0x0000006400647220 */ /* 0x000fe20000410000 */
[----:B-1----:R-:W-:Y:S01]  /*1430*/  FMUL.FTZ R96, R98, R3 ;  /* 0x0000000362607220 */ /* 0x002fe20000410000 */
[----:B------:R-:W0:Y:S02]  /*1440*/  LDC R0, c[0x0][0x3d0] ;  /* 0x0000f400ff007b82 */ /* 0x000e240000000800 */
[----:B------:R-:W-:-:S03]  /*1450*/  FMUL.FTZ R100, R2, R100 ;  /* 0x0000006402647220 */ /* 0x000fc60000410000 */
[----:B------:R-:W1:Y:S01]  /*1460*/  SHFL.IDX PT, R96, R96, RZ, 0x1f ;  /* 0x00001fff60607589 */ /* 0x000e6200000e0000 */
[----:B------:R-:W-:Y:S02]  /*1470*/  FFMA.FTZ R100, R98, R100, R53 ;  /* 0x0000006462647223 */ /* 0x000fe40000010035 */
[----:B------:R-:W2:Y:S03]  /*1480*/  @!P0 LDC.64 R52, c[0x0][0x3a0] ;  /* 0x0000e800ff348b82 */ /* 0x000ea60000000a00 */
[----:B------:R3:W0:Y:S01]  /*1490*/  SHFL.IDX PT, R3, R100, RZ, 0x1f ;  /* 0x00001fff64037589 */ /* 0x00062200000e0000 */
[--C-:B-1----:R-:W-:Y:S01]  /*14a0*/  FADD.FTZ R98, R56, -R96.reuse ;  /* 0x8000006038627221 */ /* 0x102fe20000010000 */
[--C-:B---3--:R-:W-:Y:S01]  /*14b0*/  FADD.FTZ R100, R57, -R96.reuse ;  /* 0x8000006039647221 */ /* 0x108fe20000010000 */
[--C-:B------:R-:W-:Y:S02]  /*14c0*/  FADD.FTZ R87, R87, -R96.reuse ;  /* 0x8000006057577221 */ /* 0x100fe40000010000 */
[----:B------:R-:W1:Y:S01]  /*14d0*/  LDC.64 R56, c[0x0][0x398] ;  /* 0x0000e600ff387b82 */ /* 0x000e620000000a00 */
[--C-:B------:R-:W-:Y:S01]  /*14e0*/  FADD.FTZ R85, R85, -R96.reuse ;  /* 0x8000006055557221 */ /* 0x100fe20000010000 */
[----:B------:R-:W-:Y:S01]  /*14f0*/  FADD.FTZ R91, R91, -R96 ;  /* 0x800000605b5b7221 */ /* 0x000fe20000010000 */
[----:B0-----:R-:W-:Y:S01]  /*1500*/  FFMA.FTZ R0, R3, 0.00016276042151730507612, R0 ;  /* 0x392aaaab03007823 */ /* 0x001fe20000010000 */
[--C-:B------:R-:W-:Y:S01]  /*1510*/  FADD.FTZ R89, R89, -R96.reuse ;  /* 0x8000006059597221 */ /* 0x100fe20000010000 */
[--C-:B------:R-:W-:Y:S01]  /*1520*/  FADD.FTZ R95, R95, -R96.reuse ;  /* 0x800000605f5f7221 */ /* 0x100fe20000010000 */
[--C-:B------:R-:W-:Y:S01]  /*1530*/  FADD.FTZ R93, R93, -R96.reuse ;  /* 0x800000605d5d7221 */ /* 0x100fe20000010000 */
[--C-:B------:R-:W-:Y:S01]  /*1540*/  FADD.FTZ R55, R55, -R96.reuse ;  /* 0x8000006037377221 */ /* 0x100fe20000010000 */
[----:B------:R-:W0:Y:S01]  /*1550*/  @!P0 LDC.64 R2, c[0x0][0x3a8] ;  /* 0x0000ea00ff028b82 */ /* 0x000e220000000a00 */
[----:B------:R-:W3:Y:S01]  /*1560*/  MUFU.RSQ R0, R0 ;  /* 0x0000000000007308 */ /* 0x000ee20000001400 */
[----:B------:R-:W-:Y:S01]  /*1570*/  FADD.FTZ R97, R97, -R96 ;  /* 0x8000006061617221 */ /* 0x000fe20000010000 */
[----:B--2---:R-:W-:-:S04]  /*1580*/  @!P0 IMAD.WIDE R52, R79, 0x4, R52 ;  /* 0x000000044f348825 */ /* 0x004fc800078e0234 */
        /* <DEDUP_REMOVED lines=15> */
[C---:B---3--:R-:W-:Y:S01]  /*1680*/  FMUL.FTZ R87, R0.reuse, R87 ;  /* 0x0000005700577220 */ /* 0x048fe20000410000 */
        /* <DEDUP_REMOVED lines=23> */
[----:B------:R-:W-:Y:S01]  /*1800*/  PRMT R87, R87, 0x5410, R85 ;  /* 0x0000541057577816 */ /* 0x000fe20000000055 */
[--C-:B------:R-:W-:Y:S01]  /*1810*/  FADD.FTZ R67, R67, -R96.reuse ;  /* 0x8000006043437221 */ /* 0x100fe20000010000 */
[----:B------:R-:W-:Y:S01]  /*1820*/  PRMT R91, R91, 0x5410, R89 ;  /* 0x000054105b5b7816 */ /* 0x000fe20000000059 */
[--C-:B------:R-:W-:Y:S01]  /*1830*/  FADD.FTZ R70, R70, -R96.reuse ;  /* 0x8000006046467221 */ /* 0x100fe20000010000 */
[----:B------:R-:W-:Y:S01]  /*1840*/  PRMT R95, R95, 0x5410, R93 ;  /* 0x000054105f5f7816 */ /* 0x000fe2000000005d */
[--C-:B------:R-:W-:Y:S01]  /*1850*/  FADD.FTZ R60, R60, -R96.reuse ;  /* 0x800000603c3c7221 */ /* 0x100fe20000010000 */
[----:B------:R-:W-:Y:S01]  /*1860*/  PRMT R55, R55, 0x5410, R97 ;  /* 0x0000541037377816 */ /* 0x000fe20000000061 */
        /* <DEDUP_REMOVED lines=13> */
[----:B0-----:R-:W-:-:S04]  /*1940*/  @!P0 IMAD.WIDE R2, R79, 0x4, R2 ;  /* 0x000000044f028825 */ /* 0x001fc800078e0202 */
[----:B-----5:R-:W-:Y:S02]  /*1950*/  HFMA2.BF16_V2 R55, R27, R55, R51 ;  /* 0x000000371b377231 */ /* 0x020fe40000200033 */
[C---:B------:R-:W-:Y:S01]  /*1960*/  FMUL.FTZ R99, R0.reuse, R99 ;  /* 0x0000006300637220 */ /* 0x040fe20000410000 */
[----:B------:R-:W-:Y:S01]  /*1970*/  FMUL.FTZ R101, R0, R101 ;  /* 0x0000006500657220 */ /* 0x000fe20000410000 */
[----:B-1----:R-:W-:Y:S01]  /*1980*/  IMAD.WIDE.U32 R84, R84, 0x10, R56 ;  /* 0x0000001054547825 */ /* 0x002fe200078e0038 */
[----:B------:R-:W-:Y:S03]  /*1990*/  @!P0 STG.E desc[UR6][R2.64], R0 ;  /* 0x0000000002008986 */ /* 0x000fe6000c101906 */
[C---:B------:R-:W-:Y:S01]  /*19a0*/  FMUL.FTZ R103, R0.reuse, R103 ;  /* 0x0000006700677220 */ /* 0x040fe20000410000 */
[C---:B------:R-:W-:Y:S01]  /*19b0*/  FMUL.FTZ R69, R0.reuse, R69 ;  /* 0x0000004500457220 */ /* 0x040fe20000410000 */
[C---:B------:R-:W-:Y:S01]  /*19c0*/  FMUL.FTZ R105, R0.reuse, R105 ;  /* 0x0000006900697220 */ /* 0x040fe20000410000 */
[C---:B------:R-:W-:Y:S01]  /*19d0*/  FMUL.FTZ R107, R0.reuse, R107 ;  /* 0x0000006b006b7220 */ /* 0x040fe20000410000 */
[C---:B------:R-:W-:Y:S01]  /*19e0*/  FMUL.FTZ R109, R0.reuse, R109 ;  /* 0x0000006d006d7220 */ /* 0x040fe20000410000 */
[----:B--2---:R-:W-:Y:S01]  /*19f0*/  FMUL.FTZ R96, R0, R54 ;  /* 0x0000003600607220 */ /* 0x004fe20000410000 */
[----:B------:R-:W-:-:S02]  /*1a00*/  HFMA2.BF16_V2 R52, R24, R87, R48 ;  /* 0x0000005718347231 */ /* 0x000fc40000200030 */
[----:B------:R-:W-:Y:S02]  /*1a10*/  HFMA2.BF16_V2 R53, R25, R91, R49 ;  /* 0x0000005b19357231 */ /* 0x000fe40000200031 */
[----:B------:R-:W-:Y:S02]  /*1a20*/  HFMA2.BF16_V2 R54, R26, R95, R50 ;  /* 0x0000005f1a367231 */ /* 0x000fe40000200032 */
        /* <DEDUP_REMOVED lines=22> */
[----:B0-----:R-:W0:Y:S01]  /*1b90*/  LDC.64 R52, c[0x0][0x380] ;  /* 0x0000e000ff347b82 */ /* 0x001e220000000a00 */
        /* <DEDUP_REMOVED lines=39> */
[----:B0-----:R-:W-:Y:S02]  /*1e10*/  IADD3 R79, PT, PT, R79, R52, RZ ;  /* 0x000000344f4f7210 */ /* 0x001fe40007ffe0ff */
        /* <DEDUP_REMOVED lines=24> */
[----:B------:R-:W-:Y:S01]  /*1fa0*/  HFMA2.BF16_V2 R69, R17, R115, R41 ;  /* 0x0000007311457231 */ /* 0x000fe20000200029 */
[----:B------:R-:W-:-:S02]  /*1fb0*/  PRMT R125, R125, 0x5410, R123 ;  /* 0x000054107d7d7816 */ /* 0x000fc4000000007b */
[----:B------:R-:W-:Y:S01]  /*1fc0*/  PRMT R96, R96, 0x5410, R65 ;  /* 0x0000541060607816 */ /* 0x000fe20000000041 */
[----:B------:R-:W-:Y:S01]  /*1fd0*/  HFMA2.BF16_V2 R65, R21, R103, R45 ;  /* 0x0000006715417231 */ /* 0x000fe2000020002d */
[----:B------:R-:W-:Y:S01]  /*1fe0*/  PRMT R0, R66, 0x5410, R64 ;  /* 0x0000541042007816 */ /* 0x000fe20000000040 */
[----:B------:R-:W-:Y:S01]  /*1ff0*/  HFMA2.BF16_V2 R64, R20, R99, R44 ;  /* 0x0000006314407231 */ /* 0x000fe2000020002c */
[----:B------:R-:W-:Y:S01]  /*2000*/  PRMT R75, R68, 0x5410, R67 ;  /* 0x00005410444b7816 */ /* 0x000fe20000000043 */
[----:B------:R-:W-:Y:S01]  /*2010*/  HFMA2.BF16_V2 R66, R22, R105, R46 ;  /* 0x0000006916427231 */ /* 0x000fe2000020002e */
[----:B------:R-:W-:Y:S01]  /*2020*/  ISETP.GE.AND P0, PT, R79, R53, PT ;  /* 0x000000354f00720c */ /* 0x000fe20003f06270 */
        /* <DEDUP_REMOVED lines=20> */
[----:B------:R-:W-:Y:S02]  /*2170*/  HFMA2.BF16_V2 R88, R4, R88, R28 ;  /* 0x0000005804587231 */ /* 0x000fe4000020001c */
[----:B------:R-:W-:Y:S02]  /*2180*/  HFMA2.BF16_V2 R89, R5, R90, R29 ;  /* 0x0000005a05597231 */ /* 0x000fe4000020001d */
[----:B------:R-:W-:-:S02]  /*2190*/  HFMA2.BF16_V2 R90, R6, R92, R30 ;  /* 0x0000005c065a7231 */ /* 0x000fc4000020001e */
[----:B------:R-:W-:Y:S01]  /*21a0*/  HFMA2.BF16_V2 R91, R7, R94, R31 ;  /* 0x0000005e075b7231 */ /* 0x000fe2000020001f */
[----:B------:R1:W-:Y:S04]  /*21b0*/  STG.E.128 desc[UR6][R84.64+0x800], R64 ;  /* 0x0008004054007986 */ /* 0x0003e8000c101d06 */
[----:B------:R1:W-:Y:S04]  /*21c0*/  STG.E.128 desc[UR6][R2.64], R68 ;  /* 0x0000004402007986 */ /* 0x0003e8000c101d06 */
[----:B------:R1:W-:Y:S04]  /*21d0*/  STG.E.128 desc[UR6][R58.64], R72 ;  /* 0x000000483a007986 */ /* 0x0003e8000c101d06 */
[----:B------:R1:W-:Y:S04]  /*21e0*/  STG.E.128 desc[UR6][R60.64], R80 ;  /* 0x000000503c007986 */ /* 0x0003e8000c101d06 */
[----:B------:R1:W-:Y:S01]  /*21f0*/  STG.E.128 desc[UR6][R56.64], R88 ;  /* 0x0000005838007986 */ /* 0x0003e2000c101d06 */
[----:B------:R-:W-:Y:S05]  /*2200*/  @!P0 BRA `(.L_x_534) ;  /* 0xffffffdc00e88947 */ /* 0x000fea000383ffff */
[----:B------:R-:W-:Y:S05]  /*2210*/  EXIT ;  /* 0x000000000000794d */ /* 0x000fea0003800000 */
.L_x_535:
        /* <DEDUP_REMOVED lines=14> */
.L_x_1078:


//--------------------- .text._ZN10layer_norm13ln_fwd_kernelINS_13Kernel_traitsI6__halffS2_fjLj6144ELj1ELj1ELj4ELj16ENS_18Kernel_traits_baseILj6144ES2_fS2_fjLj128EEEEEEEvNS_9FwdParamsE --------------------------
	.section	.text._ZN10layer_norm13ln_fwd_kernelINS_13Kernel_traitsI6__halffS2_fjLj6144ELj1ELj1ELj4ELj16ENS_18Kernel_traits_baseILj6144ES2_fS2_fjLj128EEEEEEEvNS_9FwdParamsE,"ax",@progbits
	.align	128
        .global         _ZN10layer_norm13ln_fwd_kernelINS_13Kernel_traitsI6__halffS2_fjLj6144ELj1ELj1ELj4ELj16ENS_18Kernel_traits_baseILj6144ES2_fS2_fjLj128EEEEEEEvNS_9FwdParamsE
        .type           _ZN10layer_norm13ln_fwd_kernelINS_13Kernel_traitsI6__halffS2_fjLj6144ELj1ELj1ELj4ELj16ENS_18Kernel_traits_baseILj6144ES2_fS2_fjLj128EEEEEEEvNS_9FwdParamsE,@function
        .size           _ZN10layer_norm13ln_fwd_kernelINS_13Kernel_traitsI6__halffS2_fjLj6144ELj1ELj1ELj4ELj16ENS_18Kernel_traits_baseILj6144ES2_fS2_fjLj128EEEEEEEvNS_9FwdParamsE,(.L_x_1079 - _ZN10layer_norm13ln_fwd_kernelINS_13Kernel_traitsI6__halffS2_fjLj6144ELj1ELj1ELj4ELj16ENS_18Kernel_traits_baseILj6144ES2_fS2_fjLj128EEEEEEEvNS_9FwdParamsE)
        .other          _ZN10layer_norm13ln_fwd_kernelINS_13Kernel_traitsI6__halffS2_fjLj6144ELj1ELj1ELj4ELj16ENS_18Kernel_traits_baseILj6144ES2_fS2_fjLj128EEEEEEEvNS_9FwdParamsE,@"STO_CUDA_ENTRY STV_DEFAULT"
_ZN10layer_norm13ln_fwd_kernelINS_13Kernel_traitsI6__halffS2_fjLj6144ELj1ELj1ELj4ELj16ENS_18Kernel_traits_baseILj6144ES2_fS2_fjLj128EEEEEEEvNS_9FwdParamsE:
.text._ZN10layer_norm13ln_fwd_kernelINS_13Kernel_traitsI6__halffS2_fjLj6144ELj1ELj1ELj4ELj16ENS_18Kernel_traits_baseILj6144ES2_fS2_fjLj128EEEEEEEvNS_9FwdParamsE:
        /* <DEDUP_REMOVED lines=120> */
.L_x_538:
        /* <DEDUP_REMOVED lines=216> */
.L_x_537:
[----:B------:R-:W-:Y:S05]  /*1500*/  BSYNC.RECONVERGENT B0 ;  /* 0x0000000000007941 */ /* 0x000fea0003800200 */
.L_x_536:
        /* <DEDUP_REMOVED lines=126> */
[--C-:B------:R-:W-:Y:S01]  /*1cf0*/  FADD.FTZ R37, R37, -R128.reuse ;  /* 0x8000008025257221 */ /* 0x100fe20000010000 */
[----:B------:R-:W-:Y:S01]  /*1d00*/  F2FP.F16.F32.PACK_AB R72, RZ, R69 ;  /* 0x00000045ff48723e */ /* 0x000fe200000000ff */
[--C-:B------:R-:W-:Y:S01]  /*1d10*/  FADD.FTZ R49, R49, -R128.reuse ;  /* 0x8000008031317221 */ /* 0x100fe20000010000 */
        /* <DEDUP_REMOVED lines=17> */
[----:B------:R-:W-:Y:S01]  /*1e30*/  FADD.FTZ R57, R57, -R128 ;  /* 0x8000008039397221 */ /* 0x000fe20000010000 */
[----:B------:R-:W-:Y:S01]  /*1e40*/  F2FP.F16.F32.PACK_AB R59, RZ, R59 ;  /* 0x0000003bff3b723e */ /* 0x000fe200000000ff */
[C---:B------:R-:W-:Y:S01]  /*1e50*/  FMUL.FTZ R130, R48.reuse, R161 ;  /* 0x000000a130827220 */ /* 0x040fe20000410000 */
[----:B------:R-:W-:Y:S01]  /*1e60*/  SHF.R.U32.HI R67, RZ, 0x10, R81 ;  /* 0x00000010ff437819 */ /* 0x000fe20000011651 */
        /* <DEDUP_REMOVED lines=8> */
[--C-:B------:R-:W-:Y:S01]  /*1ef0*/  FADD.FTZ R65, R65, -R128.reuse ;  /* 0x8000008041417221 */ /* 0x100fe20000010000 */
[----:B------:R-:W-:Y:S01]  /*1f00*/  FMUL.FTZ R54, R48, R131 ;  /* 0x0000008330367220 */ /* 0x000fe20000410000 */
[----:B------:R-:W-:Y:S01]  /*1f10*/  F2FP.F16.F32.PACK_AB R51, RZ, R153 ;  /* 0x00000099ff33723e */ /* 0x000fe200000000ff */
[----:B------:R-:W-:Y:S01]  /*1f20*/  HFMA2 R59, R154.H0_H0, R59.H0_H0, R67.H0_H0 ;  /* 0x2000003b9a3b7231 */ /* 0x000fe20000040843 */
[----:B------:R-:W-:Y:S01]  /*1f30*/  PRMT R30, R30, 0x5410, R33 ;  /* 0x000054101e1e7816 */ /* 0x000fe20000000021 */
[----:B------:R-:W-:Y:S01]  /*1f40*/  HFMA2 R67, R22.H1_H1, R38.H0_H0, R24.H1_H1 ;  /* 0x2000002616437231 */ /* 0x000fe20000060c18 */
[----:B------:R-:W-:Y:S01]  /*1f50*/  F2FP.F16.F32.PACK_AB R60, RZ, R60 ;  /* 0x0000003cff3c723e */ /* 0x000fe200000000ff */
[C---:B------:R-:W-:Y:S01]  /*1f60*/  FMUL.FTZ R129, R48.reuse, R129 ;  /* 0x0000008130817220 */ /* 0x040fe20000410000 */
[----:B------:R-:W-:Y:S01]  /*1f70*/  SHF.R.U32.HI R131, RZ, 0x10, R87 ;  /* 0x00000010ff837819 */ /* 0x000fe20000011657 */
[----:B------:R-:W-:Y:S01]  /*1f80*/  FMUL.FTZ R56, R48, R57 ;  /* 0x0000003930387220 */ /* 0x000fe20000410000 */
[----:B------:R-:W-:Y:S01]  /*1f90*/  SHF.R.U32.HI R153, RZ, 0x10, R83 ;  /* 0x00000010ff997819 */ /* 0x000fe20000011653 */
[----:B------:R-:W-:Y:S01]  /*1fa0*/  HFMA2 R38, R28, R29, R16 ;  /* 0x0000001d1c267231 */ /* 0x000fe20000000010 */
[----:B------:R-:W-:Y:S01]  /*1fb0*/  F2FP.F16.F32.PACK_AB R37, RZ, R37 ;  /* 0x00000025ff25723e */ /* 0x000fe200000000ff */
[----:B------:R-:W-:Y:S01]  /*1fc0*/  FADD.FTZ R66, R66, -R128 ;  /* 0x8000008042427221 */ /* 0x000fe20000010000 */
[----:B------:R-:W-:Y:S01]  /*1fd0*/  F2FP.F16.F32.PACK_AB R52, RZ, R52 ;  /* 0x00000034ff34723e */ /* 0x000fe200000000ff */
[C---:B------:R-:W-:Y:S01]  /*1fe0*/  FMUL.FTZ R165, R48.reuse, R165 ;  /* 0x000000a530a57220 */ /* 0x040fe20000410000 */
[----:B------:R-:W-:Y:S01]  /*1ff0*/  F2FP.F16.F32.PACK_AB R58, RZ, R58 ;  /* 0x0000003aff3a723e */ /* 0x000fe200000000ff */
[----:B------:R-:W-:Y:S01]  /*2000*/  FMUL.FTZ R65, R48, R65 ;  /* 0x0000004130417220 */ /* 0x000fe20000410000 */
[----:B------:R-:W-:Y:S01]  /*2010*/  PRMT R43, R43, 0x5410, R47 ;  /* 0x000054102b2b7816 */ /* 0x000fe2000000002f */
[----:B------:R-:W-:Y:S01]  /*2020*/  HFMA2 R30, R17, R30, R19 ;  /* 0x0000001e111e7231 */ /* 0x000fe20000000013 */
[----:B------:R-:W-:Y:S01]  /*2030*/  F2FP.F16.F32.PACK_AB R130, RZ, R130 ;  /* 0x00000082ff82723e */ /* 0x000fe200000000ff */
[----:B------:R-:W-:Y:S01]  /*2040*/  HFMA2 R60, R131.H0_H0, R60.H0_H0, R153.H0_H0 ;  /* 0x2000003c833c7231 */ /* 0x000fe20000040899 */
[----:B------:R-:W-:Y:S01]  /*2050*/  F2FP.F16.F32.PACK_AB R64, RZ, R64 ;  /* 0x00000040ff40723e */ /* 0x000fe200000000ff */
[----:B------:R-:W-:Y:S01]  /*2060*/  HFMA2 R131, R127.H0_H0, R31.H0_H0, R125.H0_H0 ;  /* 0x2000001f7f837231 */ /* 0x000fe2000004087d */
[----:B------:R-:W-:Y:S01]  /*2070*/  SHF.R.U64 R47, R84, 0x10, R85 ;  /* 0x00000010542f7819 */ /* 0x000fe20000001255 */
[----:B------:R-:W-:Y:S01]  /*2080*/  FMUL.FTZ R63, R48, R66 ;  /* 0x00000042303f7220 */ /* 0x000fe20000410000 */
[----:B------:R-:W-:Y:S01]  /*2090*/  SHF.R.U64 R29, R80, 0x10, R81 ;  /* 0x00000010501d7819 */ /* 0x000fe20000001251 */
[----:B------:R-:W-:Y:S01]  /*20a0*/  HFMA2 R31, R15.H1_H1, R32.H0_H0, R14.H0_H0 ;  /* 0x200000200f1f7231 */ /* 0x000fe20000040c0e */
[----:B------:R-:W-:Y:S01]  /*20b0*/  PRMT R34, R34, 0x5410, R37 ;  /* 0x0000541022227816 */ /* 0x000fe20000000025 */
[----:B------:R-:W-:Y:S01]  /*20c0*/  HFMA2 R32, R123.H0_H0, R35.H0_H0, R121.H0_H0 ;  /* 0x200000237b207231 */ /* 0x000fe20000040879 */
[----:B------:R-:W-:Y:S01]  /*20d0*/  PRMT R42, R42, 0x5410, R40 ;  /* 0x000054102a2a7816 */ /* 0x000fe20000000028 */
[----:B------:R-:W-:Y:S01]  /*20e0*/  HFMA2 R35, R18.H1_H1, R36.H0_H0, R20.H1_H1 ;  /* 0x2000002412237231 */ /* 0x000fe20000060c14 */
[----:B------:R-:W-:Y:S01]  /*20f0*/  PRMT R52, R52, 0x5410, R58 ;  /* 0x0000541034347816 */ /* 0x000fe2000000003a */
[----:B------:R-:W-:Y:S01]  /*2100*/  HFMA2 R37, R21, R34, R23 ;  /* 0x0000002215257231 */ /* 0x000fe20000000017 */
[----:B------:R-:W-:Y:S01]  /*2110*/  F2FP.F16.F32.PACK_AB R57, RZ, R129 ;  /* 0x00000081ff39723e */ /* 0x000fe200000000ff */
[----:B------:R-:W-:Y:S01]  /*2120*/  HFMA2 R36, R25, R42, R27 ;  /* 0x0000002a19247231 */ /* 0x000fe2000000001b */
[----:B------:R-:W-:Y:S01]  /*2130*/  F2FP.F16.F32.PACK_AB R56, RZ, R56 ;  /* 0x00000038ff38723e */ /* 0x000fe200000000ff */
[----:B------:R-:W-:Y:S01]  /*2140*/  HFMA2 R42, R137, R52, R139 ;  /* 0x00000034892a7231 */ /* 0x000fe2000000008b */
[----:B------:R-:W-:Y:S01]  /*2150*/  PRMT R130, R130, 0x5410, R64 ;  /* 0x0000541082827816 */ /* 0x000fe20000000040 */
[----:B------:R-:W-:Y:S01]  /*2160*/  HFMA2 R34, R77, R43, R79 ;  /* 0x0000002b4d227231 */ /* 0x000fe2000000004f */
[----:B------:R-:W-:Y:S01]  /*2170*/  PRMT R47, R84, 0x5410, R47 ;  /* 0x00005410542f7816 */ /* 0x000fe2000000002f */
[--C-:B------:R-:W-:Y:S01]  /*2180*/  FADD.FTZ R68, R68, -R128.reuse ;  /* 0x8000008044447221 */ /* 0x100fe20000010000 */
[----:B------:R-:W-:Y:S01]  /*2190*/  PRMT R28, R80, 0x5410, R29 ;  /* 0x00005410501c7816 */ /* 0x000fe2000000001d */
[----:B------:R-:W-:Y:S01]  /*21a0*/  HFMA2 R39, R119.H0_H0, R39.H0_H0, R117.H0_H0 ;  /* 0x2000002777277231 */ /* 0x000fe20000040875 */
[----:B------:R-:W-:Y:S01]  /*21b0*/  F2FP.F16.F32.PACK_AB R66, RZ, R165 ;  /* 0x000000a5ff42723e */ /* 0x000fe200000000ff */
[----:B------:R-:W-:Y:S01]  /*21c0*/  FMUL.FTZ R68, R48, R68 ;  /* 0x0000004430447220 */ /* 0x000fe20000410000 */
[----:B------:R-:W-:Y:S01]  /*21d0*/  F2FP.F16.F32.PACK_AB R65, RZ, R65 ;  /* 0x00000041ff41723e */ /* 0x000fe200000000ff */
[----:B------:R-:W-:Y:S01]  /*21e0*/  HFMA2 R47, R47, R130, R28 ;  /* 0x000000822f2f7231 */ /* 0x000fe2000000001c */
[----:B------:R-:W-:Y:S01]  /*21f0*/  SHF.R.U64 R33, R86, 0x10, R87 ;  /* 0x0000001056217819 */ /* 0x000fe20000001257 */
[----:B------:R-:W-:Y:S01]  /*2200*/  HFMA2 R41, R115.H0_H0, R41.H0_H0, R113.H0_H0 ;  /* 0x2000002973297231 */ /* 0x000fe20000040871 */
[----:B------:R-:W-:Y:S01]  /*2210*/  SHF.R.U64 R29, R82, 0x10, R83 ;  /* 0x00000010521d7819 */ /* 0x000fe20000001253 */
[----:B------:R-:W-:Y:S01]  /*2220*/  FADD.FTZ R55, R55, -R128 ;  /* 0x8000008037377221 */ /* 0x000fe20000010000 */
[----:B------:R-:W-:Y:S01]  /*2230*/  PRMT R15, R38, 0x7632, R15 ;  /* 0x00007632260f7816 */ /* 0x000fe2000000000f */
[----:B------:R-:W-:Y:S01]  /*2240*/  FMUL.FTZ R157, R48, R157 ;  /* 0x0000009d309d7220 */ /* 0x000fe20000410000 */
[----:B------:R-:W-:Y:S01]  /*2250*/  PRMT R16, R30, 0x7632, R16 ;  /* 0x000076321e107816 */ /* 0x000fe20000000010 */
[----:B------:R-:W-:Y:S01]  /*2260*/  FADD.FTZ R73, R73, -R128 ;  /* 0x8000008049497221 */ /* 0x000fe20000010000 */
[----:B------:R-:W-:Y:S01]  /*2270*/  F2FP.F16.F32.PACK_AB R54, RZ, R54 ;  /* 0x00000036ff36723e */ /* 0x000fe200000000ff */
[C---:B------:R-:W-:Y:S01]  /*2280*/  FMUL.FTZ R53, R48.reuse, R55 ;  /* 0x0000003730357220 */ /* 0x040fe20000410000 */
[----:B------:R-:W-:Y:S01]  /*2290*/  F2FP.F16.F32.PACK_AB R50, RZ, R50 ;  /* 0x00000032ff32723e */ /* 0x000fe200000000ff */
[C---:B------:R-:W-:Y:S01]  /*22a0*/  FMUL.FTZ R61, R48.reuse, R163 ;  /* 0x000000a3303d7220 */ /* 0x040fe20000410000 */
        /* <DEDUP_REMOVED lines=8> */
[----:B------:R-:W-:Y:S01]  /*2330*/  LOP3.LUT R28, R15, 0xffff, RZ, 0xc0, !PT ;  /* 0x0000ffff0f1c7812 */ /* 0x000fe200078ec0ff */
[----:B------:R-:W-:Y:S01]  /*2340*/  FMUL.FTZ R70, R48, R70 ;  /* 0x0000004630467220 */ /* 0x000fe20000410000 */
[----:B------:R-:W-:Y:S01]  /*2350*/  LOP3.LUT R33, R16, 0xffff, RZ, 0xc0, !PT ;  /* 0x0000ffff10217812 */ /* 0x000fe200078ec0ff */
[----:B------:R-:W-:Y:S01]  /*2360*/  HFMA2 R52, R52, R66, R29 ;  /* 0x0000004234347231 */ /* 0x000fe2000000001d */
[----:B------:R-:W-:Y:S01]  /*2370*/  PRMT R54, R54, 0x5410, R50 ;  /* 0x0000541036367816 */ /* 0x000fe20000000032 */
[----:B------:R-:W-:Y:S01]  /*2380*/  HFMA2 R50, R141, R57, R143 ;  /* 0x000000398d327231 */ /* 0x000fe2000000008f */
[----:B------:R-:W-:Y:S01]  /*2390*/  PRMT R16, R37, 0x7632, R16 ;  /* 0x0000763225107816 */ /* 0x000fe20000000010 */
[----:B------:R-:W-:Y:S01]  /*23a0*/  IMAD.WIDE.U32 R28, R28, 0x10000, RZ ;  /* 0x000100001c1c7825 */ /* 0x000fe200078e00ff */
[----:B------:R-:W-:-:S03]  /*23b0*/  PRMT R57, R32, 0x7610, R57 ;  /* 0x0000761020397816 */ /* 0x000fc60000000039 */
[----:B------:R-:W-:Y:S01]  /*23c0*/  HFMA2 R40, R133, R54, R135 ;  /* 0x0000003685287231 */ /* 0x000fe20000000087 */
[----:B------:R-:W-:Y:S01]  /*23d0*/  PRMT R15, R38, 0x7610, R15 ;  /* 0x00007610260f7816 */ /* 0x000fe2000000000f */
[----:B------:R-:W-:Y:S01]  /*23e0*/  IMAD.WIDE.U32 R32, R33, 0x10000, RZ ;  /* 0x0001000021207825 */ /* 0x000fe200078e00ff */
[----:B------:R-:W-:-:S03]  /*23f0*/  PRMT R17, R30, 0x7610, R17 ;  /* 0x000076101e117816 */ /* 0x000fc60000000011 */
[----:B------:R-:W-:Y:S01]  /*2400*/  HFMA2 R46, R26.H1_H1, R46.H0_H0, R76.H1_H1 ;  /* 0x2000002e1a2e7231 */ /* 0x000fe20000060c4c */
        /* <DEDUP_REMOVED lines=13> */
[----:B------:R-:W-:Y:S01]  /*24e0*/  HFMA2 R45, R78.H1_H1, R45.H0_H0, R132.H1_H1 ;  /* 0x2000002d4e2d7231 */ /* 0x000fe20000060c84 */
[----:B------:R-:W-:Y:S01]  /*24f0*/  LOP3.LUT R32, R32, 0xffff, R37, 0xf8, !PT ;  /* 0x0000ffff20207812 */ /* 0x000fe200078ef825 */
[----:B------:R-:W-:Y:S01]  /*2500*/  HFMA2 R69, R146.H1_H1, R69.H0_H0, R148.H1_H1 ;  /* 0x2000004592457231 */ /* 0x000fe20000060c94 */
[----:B------:R-:W-:Y:S02]  /*2510*/  LOP3.LUT R37, R16, 0xffff, RZ, 0xc0, !PT ;  /* 0x0000ffff10257812 */ /* 0x000fe400078ec0ff */
[----:B------:R-:W-:Y:S02]  /*2520*/  PRMT R16, R40, 0x7632, R16 ;  /* 0x0000763228107816 */ /* 0x000fe40000000010 */
[----:B------:R-:W-:Y:S01]  /*2530*/  LOP3.LUT R33, R33, 0xffff, R39, 0xf8, !PT ;  /* 0x0000ffff21217812 */ /* 0x000fe200078ef827 */
[----:B------:R-:W-:Y:S01]  /*2540*/  IMAD.WIDE.U32 R38, R38, 0x10000, RZ ;  /* 0x0001000026267825 */ /* 0x000fe200078e00ff */
[----:B------:R-:W-:-:S02]  /*2550*/  PRMT R15, R36, 0x7610, R15 ;  /* 0x00007610240f7816 */ /* 0x000fc4000000000f */
[----:B------:R-:W-:Y:S01]  /*2560*/  F2FP.F16.F32.PACK_AB R68, RZ, R68 ;  /* 0x00000044ff44723e */ /* 0x000fe200000000ff */
        /* <DEDUP_REMOVED lines=9> */
[----:B------:R-:W-:Y:S01]  /*2600*/  HFMA2 R54, R145, R68, R147 ;  /* 0x0000004491367231 */ /* 0x000fe20000000093 */
[----:B------:R-:W-:Y:S02]  /*2610*/  LOP3.LUT R40, R16, 0xffff, RZ, 0xc0, !PT ;  /* 0x0000ffff10287812 */ /* 0x000fe400078ec0ff */
[--C-:B------:R-:W-:Y:S02]  /*2620*/  LOP3.LUT R36, R36, 0xffff, R17.reuse, 0xf8, !PT ;  /* 0x0000ffff24247812 */ /* 0x100fe400078ef811 */
[----:B------:R-:W-:Y:S01]  /*2630*/  PRMT R17, R50, 0x7632, R17 ;  /* 0x0000763232117816 */ /* 0x000fe20000000011 */
[----:B------:R-:W-:Y:S01]  /*2640*/  IMAD.WIDE.U32 R40, R40, 0x10000, RZ ;  /* 0x0001000028287825 */ /* 0x000fe200078e00ff */
[----:B------:R-:W-:Y:S02]  /*2650*/  F2FP.F16.F32.PACK_AB R55, RZ, R157 ;  /* 0x0000009dff37723e */ /* 0x000fe400000000ff */
[----:B------:R-:W-:Y:S02]  /*2660*/  PRMT R16, R47, 0x7632, R16 ;  /* 0x000076322f107816 */ /* 0x000fe40000000010 */
[----:B------:R-:W-:Y:S01]  /*2670*/  LOP3.LUT R38, R38, 0xffff, R15, 0xf8, !PT ;  /* 0x0000ffff26267812 */ /* 0x000fe200078ef80f */
[----:B------:R-:W-:Y:S01]  /*2680*/  HFMA2 R55, R103.H0_H0, R55.H0_H0, R101.H0_H0 ;  /* 0x2000003767377231 */ /* 0x000fe20000040865 */
[----:B------:R-:W-:-:S02]  /*2690*/  LOP3.LUT R43, R17, 0xffff, RZ, 0xc0, !PT ;  /* 0x0000ffff112b7812 */ /* 0x000fc400078ec0ff */
[----:B------:R-:W-:Y:S02]  /*26a0*/  PRMT R15, R42, 0x7610, R15 ;  /* 0x000076102a0f7816 */ /* 0x000fe4000000000f */
[----:B------:R-:W-:Y:S01]  /*26b0*/  PRMT R17, R50, 0x7610, R17 ;  /* 0x0000761032117816 */ /* 0x000fe20000000011 */
[----:B------:R-:W-:Y:S01]  /*26c0*/  IMAD.WIDE.U32 R42, R43, 0x10000, RZ ;  /* 0x000100002b2a7825 */ /* 0x000fe200078e00ff */
[----:B------:R-:W-:Y:S02]  /*26d0*/  LOP3.LUT R50, R16, 0xffff, RZ, 0xc0, !PT ;  /* 0x0000ffff10327812 */ /* 0x000fe400078ec0ff */
[----:B------:R-:W-:Y:S02]  /*26e0*/  F2FP.F16.F32.PACK_AB R61, RZ, R61 ;  /* 0x0000003dff3d723e */ /* 0x000fe400000000ff */
[----:B------:R-:W-:Y:S02]  /*26f0*/  PRMT R16, R54, 0x7632, R16 ;  /* 0x0000763236107816 */ /* 0x000fe40000000010 */
[--C-:B------:R-:W-:Y:S01]  /*2700*/  LOP3.LUT R40, R40, 0xffff, R15.reuse, 0xf8, !PT ;  /* 0x0000ffff28287812 */ /* 0x100fe200078ef80f */
[----:B------:R-:W-:Y:S01]  /*2710*/  HFMA2 R61, R85.H0_H0, R61.H0_H0, R81.H0_H0 ;  /* 0x2000003d553d7231 */ /* 0x000fe20000040851 */
[----:B------:R-:W-:-:S02]  /*2720*/  PRMT R15, R52, 0x7632, R15 ;  /* 0x00007632340f7816 */ /* 0x000fc4000000000f */
[----:B------:R-:W-:Y:S02]  /*2730*/  F2FP.F16.F32.PACK_AB R73, RZ, R73 ;  /* 0x00000049ff49723e */ /* 0x000fe400000000ff */
        /* <DEDUP_REMOVED lines=9> */
[----:B------:R-:W-:Y:S01]  /*27d0*/  HFMA2 R56, R149, R71, R151 ;  /* 0x0000004795387231 */ /* 0x000fe20000000097 */
[----:B------:R-:W-:Y:S02]  /*27e0*/  LOP3.LUT R44, R50, 0xffff, R47, 0xf8, !PT ;  /* 0x0000ffff322c7812 */ /* 0x000fe400078ef82f */
[----:B------:R-:W-:Y:S01]  /*27f0*/  LOP3.LUT R61, R51, 0xffff, R61, 0xf8, !PT ;  /* 0x0000ffff333d7812 */ /* 0x000fe200078ef83d */
[----:B------:R-:W-:Y:S01]  /*2800*/  IMAD.WIDE.U32 R50, R55, 0x10000, RZ ;  /* 0x0001000037327825 */ /* 0x000fe200078e00ff */
[----:B------:R-:W-:Y:S02]  /*2810*/  PRMT R17, R54, 0x7610, R17 ;  /* 0x0000761036117816 */ /* 0x000fe40000000011 */
[----:B------:R-:W-:-:S02]  /*2820*/  F2FP.F16.F32.PACK_AB R70, RZ, R70 ;  /* 0x00000046ff46723e */ /* 0x000fc400000000ff */
[----:B------:R-:W-:Y:S02]  /*2830*/  PRMT R15, R52, 0x7610, R15 ;  /* 0x00007610340f7816 */ /* 0x000fe4000000000f */
[----:B------:R-:W-:Y:S01]  /*2840*/  F2FP.F16.F32.PACK_AB R63, RZ, R63 ;  /* 0x0000003fff3f723e */ /* 0x000fe200000000ff */
[----:B------:R-:W-:Y:S01]  /*2850*/  HFMA2 R70, R95.H0_H0, R70.H0_H0, R93.H0_H0 ;  /* 0x200000465f467231 */ /* 0x000fe2000004085d */
[----:B------:R-:W-:Y:S02]  /*2860*/  LOP3.LUT R52, R64, 0xffff, R17, 0xf8, !PT ;  /* 0x0000ffff40347812 */ /* 0x000fe400078ef811 */
[----:B------:R-:W-:Y:S01]  /*2870*/  SHF.L.U32 R64, R35, 0x10, RZ ;  /* 0x0000001023407819 */ /* 0x000fe200000006ff */
[----:B------:R-:W-:Y:S01]  /*2880*/  HFMA2 R63, R87.H0_H0, R63.H0_H0, R83.H0_H0 ;  /* 0x2000003f573f7231 */ /* 0x000fe20000040853 */
        /* <DEDUP_REMOVED lines=13> */
[----:B------:R-:W-:Y:S02]  /*2960*/  F2FP.F16.F32.PACK_AB R49, RZ, R49 ;  /* 0x00000031ff31723e */ /* 0x000fe400000000ff */
[----:B------:R-:W-:-:S02]  /*2970*/  LOP3.LUT R29, R29, R56, RZ, 0xfc, !PT ;  /* 0x000000381d1d7212 */ /* 0x000fc400078efcff */
[----:B------:R-:W-:Y:S01]  /*2980*/  SHF.L.U32 R35, R46, 0x10, RZ ;  /* 0x000000102e237819 */ /* 0x000fe200000006ff */
[----:B------:R-:W1:Y:S01]  /*2990*/  @!P0 LDC.64 R56, c[0x0][0x3a0] ;  /* 0x0000e800ff388b82 */ /* 0x000e620000000a00 */
[----:B------:R-:W-:Y:S01]  /*29a0*/  HFMA2 R49, R134.H1_H1, R49.H0_H0, R136.H1_H1 ;  /* 0x2000003186317231 */ /* 0x000fe20000060c88 */
[----:B------:R-:W-:Y:S02]  /*29b0*/  F2FP.F16.F32.PACK_AB R129, RZ, R129 ;  /* 0x00000081ff81723e */ /* 0x000fe400000000ff */
[----:B------:R-:W-:Y:S02]  /*29c0*/  F2FP.F16.F32.PACK_AB R62, RZ, R62 ;  /* 0x0000003eff3e723e */ /* 0x000fe400000000ff */
[----:B------:R-:W-:Y:S01]  /*29d0*/  LOP3.LUT R35, R58, R35, RZ, 0xfc, !PT ;  /* 0x000000233a237212 */ /* 0x000fe200078efcff */
[----:B------:R-:W-:Y:S01]  /*29e0*/  HFMA2 R129, R99.H0_H0, R129.H0_H0, R97.H0_H0 ;  /* 0x2000008163817231 */ /* 0x000fe20000040861 */
[----:B------:R-:W2:Y:S01]  /*29f0*/  @!P0 LDC.64 R46, c[0x0][0x3a8] ;  /* 0x0000ea00ff2e8b82 */ /* 0x000ea20000000a00 */
[----:B------:R-:W-:Y:S01]  /*2a00*/  F2FP.F16.F32.PACK_AB R74, RZ, R74 ;  /* 0x0000004aff4a723e */ /* 0x000fe200000000ff */
[----:B------:R-:W-:Y:S01]  /*2a10*/  HFMA2 R62, R142.H1_H1, R62.H0_H0, R144.H1_H1 ;  /* 0x2000003e8e3e7231 */ /* 0x000fe20000060c90 */
[----:B------:R-:W-:-:S02]  /*2a20*/  SHF.L.U32 R58, R49, 0x10, RZ ;  /* 0x00000010313a7819 */ /* 0x000fc400000006ff */
[----:B------:R-:W-:Y:S01]  /*2a30*/  SHF.L.U32 R68, R59, 0x10, RZ ;  /* 0x000000103b447819 */ /* 0x000fe200000006ff */
[----:B------:R-:W-:Y:S01]  /*2a40*/  HFMA2 R74, R91.H0_H0, R74.H0_H0, R89.H0_H0 ;  /* 0x2000004a5b4a7231 */ /* 0x000fe20000040859 */
[----:B------:R-:W-:Y:S01]  /*2a50*/  F2FP.F16.F32.PACK_AB R75, RZ, R75 ;  /* 0x0000004bff4b723e */ /* 0x000fe200000000ff */
[----:B0-----:R-:W-:Y:S01]  /*2a60*/  IMAD.WIDE.U32 R70, R6, 0x8, R64 ;  /* 0x0000000806467825 */ /* 0x001fe200078e0040 */
[----:B------:R-:W-:Y:S02]  /*2a70*/  LOP3.LUT R54, R16, 0xffff, RZ, 0xc0, !PT ;  /* 0x0000ffff10367812 */ /* 0x000fe400078ec0ff */
[----:B------:R-:W-:Y:S01]  /*2a80*/  SHF.L.U32 R66, R45, 0x10, RZ ;  /* 0x000000102d427819 */ /* 0x000fe200000006ff */
[----:B------:R-:W-:Y:S01]  /*2a90*/  HFMA2 R75, R150.H1_H1, R75.H0_H0, R152.H1_H1 ;  /* 0x2000004b964b7231 */ /* 0x000fe20000060c98 */
[----:B------:R-:W-:Y:S01]  /*2aa0*/  LOP3.LUT R39, R39, R58, RZ, 0xfc, !PT ;  /* 0x0000003a27277212 */ /* 0x000fe200078efcff */
[----:B------:R-:W-:Y:S01]  /*2ab0*/  IMAD.WIDE.U32 R54, R54, 0x10000, RZ ;  /* 0x0001000036367825 */ /* 0x000fe200078e00ff */
[----:B------:R-:W-:-:S02]  /*2ac0*/  F2FP.F16.F32.PACK_AB R53, RZ, R53 ;  /* 0x00000035ff35723e */ /* 0x000fc400000000ff */
[----:B------:R-:W-:Y:S01]  /*2ad0*/  LOP3.LUT R45, R61, R68, RZ, 0xfc, !PT ;  /* 0x000000443d2d7212 */ /* 0x000fe200078efcff */
[----:B-1----:R-:W-:Y:S01]  /*2ae0*/  @!P0 IMAD.WIDE R56, R4, 0x4, R56 ;  /* 0x0000000404388825 */ /* 0x002fe200078e0238 */
[----:B------:R-:W-:-:S03]  /*2af0*/  SHF.L.U32 R58, R69, 0x10, RZ ;  /* 0x00000010453a7819 */ /* 0x000fc600000006ff */
[----:B------:R-:W-:Y:S01]  /*2b00*/  HFMA2 R53, R138.H1_H1, R53.H0_H0, R140.H1_H1 ;  /* 0x200000358a357231 */ /* 0x000fe20000060c8c */
        /* <DEDUP_REMOVED lines=42> */
.L_x_539:
        /* <DEDUP_REMOVED lines=13> */
.L_x_1079:


//--------------------- .text._ZN10layer_norm13ln_fwd_kernelINS_13Kernel_traitsI6__halfS2_S2_fjLj6144ELj1ELj1ELj4ELj16ENS_18Kernel_traits_baseILj6144ES2_S2_S2_fjLj128EEEEEEEvNS_9FwdParamsE --------------------------
	.section	.text._ZN10layer_norm13ln_fwd_kernelINS_13Kernel_traitsI6__halfS2_S2_fjLj6144ELj1ELj1ELj4ELj16ENS_18Kernel_traits_baseILj6144ES2_S2_S2_fjLj128EEEEEEEvNS_9FwdParamsE,"ax",@progbits
	.align	128
        .global         _ZN10layer_norm13ln_fwd_kernelINS_13Kernel_traitsI6__halfS2_S2_fjLj6144ELj1ELj1ELj4ELj16ENS_18Kernel_traits_baseILj6144ES2_S2_S2_fjLj128EEEEEEEvNS_9FwdParamsE
        .type           _ZN10layer_norm13ln_fwd_kernelINS_13Kernel_traitsI6__halfS2_S2_fjLj6144ELj1ELj1ELj4ELj16ENS_18Kernel_traits_baseILj6144ES2_S2_S2_fjLj128EEEEEEEvNS_9FwdParamsE,@function
        .size           _ZN10layer_norm13ln_fwd_kernelINS_13Kernel_traitsI6__halfS2_S2_fjLj6144ELj1ELj1ELj4ELj16ENS_18Kernel_traits_baseILj6144ES2_S2_S2_fjLj128EEEEEEEvNS_9FwdParamsE,(.L_x_1080 - _ZN10layer_norm13ln_fwd_kernelINS_13Kernel_traitsI6__halfS2_S2_fjLj6144ELj1ELj1ELj4ELj16ENS_18Kernel_traits_baseILj6144ES2_S2_S2_fjLj128EEEEEEEvNS_9FwdParamsE)
        .other          _ZN10layer_norm13ln_fwd_kernelINS_13Kernel_traitsI6__halfS2_S2_fjLj6144ELj1ELj1ELj4ELj16ENS_18Kernel_traits_baseILj6144ES2_S2_S2_fjLj128EEEEEEEvNS_9FwdParamsE,@"STO_CUDA_ENTRY STV_DEFAULT"
_ZN10layer_norm13ln_fwd_kernelINS_13Kernel_traitsI6__halfS2_S2_fjLj6144ELj1ELj1ELj4ELj16ENS_18Kernel_traits_baseILj6144ES2_S2_S2_fjLj128EEEEEEEvNS_9FwdParamsE:
.text._ZN10layer_norm13ln_fwd_kernelINS_13Kernel_traitsI6__halfS2_S2_fjLj6144ELj1ELj1ELj4ELj16ENS_18Kernel_traits_baseILj6144ES2_S2_S2_fjLj128EEEEEEEvNS_9FwdParamsE:
        /* <DEDUP_REMOVED lines=27> */
.L_x_540:
[----:B-1----:R-:W0:Y:S01]  /*01b0*/  LDC.64 R56, c[0x0][0x390] ;  /* 0x0000e400ff387b82 */ /* 0x002e220000000a00 */
[----:B------:R-:W-:-:S05]  /*01c0*/  IMAD R85, R79, 0x300, RZ ;  /* 0x000003004f557824 */ /* 0x000fca00078e02ff */
[----:B------:R-:W-:-:S05]  /*01d0*/  LOP3.LUT R85, R85, R76, RZ, 0xfc, !PT ;  /* 0x0000004c55557212 */ /* 0x000fca00078efcff */
        /* <DEDUP_REMOVED lines=22> */
[----:B------:R-:W-:Y:S01]  /*0340*/  @!P1 LEA R100, R77, UR4, 0x3 ;  /* 0x000000044d649c11 */ /* 0x000fe2000f8e18ff */
        /* <DEDUP_REMOVED lines=292> */
[----:B0-----:R-:W-:Y:S01]  /*1590*/  @!P0 IMAD.WIDE R2, R79, 0x4, R2 ;  /* 0x000000044f028825 */ /* 0x001fe200078e0202 */
[----:B------:R-:W-:-:S03]  /*15a0*/  F2FP.F16.F32.PACK_AB R87, RZ, R87 ;  /* 0x00000057ff57723e */ /* 0x000fc600000000ff */
        /* <DEDUP_REMOVED lines=34> */
[----:B------:R-:W-:Y:S01]  /*17d0*/  FMUL.FTZ R91, R0, R55 ;  /* 0x00000037005b7220 */ /* 0x000fe20000410000 */
[----:B-----5:R-:W-:-:S02]  /*17e0*/  HFMA2 R55, R27, R97, R51 ;  /* 0x000000611b377231 */ /* 0x020fc40000000033 */
[C---:B------:R-:W-:Y:S01]  /*17f0*/  FMUL.FTZ R103, R0.reuse, R103 ;  /* 0x0000006700677220 */ /* 0x040fe20000410000 */
        /* <DEDUP_REMOVED lines=8> */
[----:B0-----:R-:W-:Y:S01]  /*1880*/  FMUL.FTZ R96, R0, R54 ;  /* 0x0000003600607220 */ /* 0x001fe20000410000 */
[----:B------:R-:W-:-:S02]  /*1890*/  HFMA2 R52, R24, R83, R48 ;  /* 0x0000005318347231 */ /* 0x000fc40000000030 */
[----:B------:R-:W-:Y:S02]  /*18a0*/  HFMA2 R53, R25, R89, R49 ;  /* 0x0000005919357231 */ /* 0x000fe40000000031 */
[----:B------:R-:W-:Y:S02]  /*18b0*/  HFMA2 R54, R26, R102, R50 ;  /* 0x000000661a367231 */ /* 0x000fe40000000032 */
[----:B-1----:R-:W-:-:S04]  /*18c0*/  IMAD.WIDE.U32 R2, R85, 0x10, R56 ;  /* 0x0000001055027825 */ /* 0x002fc800078e0038 */
        /* <DEDUP_REMOVED lines=60> */
[----:B0-----:R-:W-:Y:S02]  /*1c90*/  IADD3 R79, PT, PT, R79, R52, RZ ;  /* 0x000000344f4f7210 */ /* 0x001fe40007ffe0ff */
        /* <DEDUP_REMOVED lines=25> */
[----:B------:R-:W-:Y:S01]  /*1e30*/  PRMT R96, R96, 0x5410, R65 ;  /* 0x0000541060607816 */ /* 0x000fe20000000041 */
[----:B------:R-:W-:Y:S01]  /*1e40*/  HFMA2 R65, R21, R101, R45 ;  /* 0x0000006515417231 */ /* 0x000fe2000000002d */
[----:B------:R-:W-:Y:S01]  /*1e50*/  PRMT R0, R64, 0x5410, R66 ;  /* 0x0000541040007816 */ /* 0x000fe20000000042 */
[----:B------:R-:W-:Y:S01]  /*1e60*/  HFMA2 R64, R20, R91, R44 ;  /* 0x0000005b14407231 */ /* 0x000fe2000000002c */
[----:B------:R-:W-:Y:S01]  /*1e70*/  PRMT R75, R68, 0x5410, R67 ;  /* 0x00005410444b7816 */ /* 0x000fe20000000043 */
[----:B------:R-:W-:Y:S01]  /*1e80*/  HFMA2 R66, R22, R69, R46 ;  /* 0x0000004516427231 */ /* 0x000fe2000000002e */
[----:B------:R-:W-:Y:S01]  /*1e90*/  ISETP.GE.AND P0, PT, R79, R53, PT ;  /* 0x000000354f00720c */ /* 0x000fe20003f06270 */
        /* <DEDUP_REMOVED lines=20> */
[----:B------:R-:W-:Y:S02]  /*1fe0*/  HFMA2 R87, R11, R87, R35 ;  /* 0x000000570b577231 */ /* 0x000fe40000000023 */
[----:B------:R-:W-:Y:S02]  /*1ff0*/  HFMA2 R88, R4, R88, R28 ;  /* 0x0000005804587231 */ /* 0x000fe4000000001c */
[----:B------:R-:W-:-:S02]  /*2000*/  HFMA2 R89, R5, R90, R29 ;  /* 0x0000005a05597231 */ /* 0x000fc4000000001d */
[----:B------:R-:W-:Y:S02]  /*2010*/  HFMA2 R90, R6, R92, R30 ;  /* 0x0000005c065a7231 */ /* 0x000fe4000000001e */
[----:B------:R-:W-:Y:S01]  /*2020*/  HFMA2 R91, R7, R94, R31 ;  /* 0x0000005e075b7231 */ /* 0x000fe2000000001f */
[----:B------:R1:W-:Y:S04]  /*2030*/  STG.E.128 desc[UR6][R2.64+0x800], R64 ;  /* 0x0008004002007986 */ /* 0x0003e8000c101d06 */
[----:B------:R1:W-:Y:S04]  /*2040*/  STG.E.128 desc[UR6][R58.64], R68 ;  /* 0x000000443a007986 */ /* 0x0003e8000c101d06 */
[----:B------:R1:W-:Y:S04]  /*2050*/  STG.E.128 desc[UR6][R82.64], R72 ;  /* 0x0000004852007986 */ /* 0x0003e8000c101d06 */
[----:B------:R1:W-:Y:S04]  /*2060*/  STG.E.128 desc[UR6][R60.64], R84 ;  /* 0x000000543c007986 */ /* 0x0003e8000c101d06 */
[----:B------:R1:W-:Y:S01]  /*2070*/  STG.E.128 desc[UR6][R56.64], R88 ;  /* 0x0000005838007986 */ /* 0x0003e2000c101d06 */
[----:B------:R-:W-:Y:S05]  /*2080*/  @!P0 BRA `(.L_x_540) ;  /* 0xffffffe000488947 */ /* 0x000fea000383ffff */
[----:B------:R-:W-:Y:S05]  /*2090*/  EXIT ;  /* 0x000000000000794d */ /* 0x000fea0003800000 */
.L_x_541:
        /* <DEDUP_REMOVED lines=14> */
.L_x_1080:


//--------------------- .text._ZN10layer_norm13ln_fwd_kernelINS_13Kernel_traitsIffffjLj6144ELj1ELj1ELj4ELj16ENS_18Kernel_traits_baseILj6144EffffjLj128EEEEEEEvNS_9FwdParamsE --------------------------
	.section	.text._ZN10layer_norm13ln_fwd_kernelINS_13Kernel_traitsIffffjLj6144ELj1ELj1ELj4ELj16ENS_18Kernel_traits_baseILj6144EffffjLj128EEEEEEEvNS_9FwdParamsE,"ax",@progbits
	.align	128
        .global         _ZN10layer_norm13ln_fwd_kernelINS_13Kernel_traitsIffffjLj6144ELj1ELj1ELj4ELj16ENS_18Kernel_traits_baseILj6144EffffjLj128EEEEEEEvNS_9FwdParamsE
        .type           _ZN10layer_norm13ln_fwd_kernelINS_13Kernel_traitsIffffjLj6144ELj1ELj1ELj4ELj16ENS_18Kernel_traits_baseILj6144EffffjLj128EEEEEEEvNS_9FwdParamsE,@function
        .size           _ZN10layer_norm13ln_fwd_kernelINS_13Kernel_traitsIffffjLj6144ELj1ELj1ELj4ELj16ENS_18Kernel_traits_baseILj6144EffffjLj128EEEEEEEvNS_9FwdParamsE,(.L_x_1081 - _ZN10layer_norm13ln_fwd_kernelINS_13Kernel_traitsIffffjLj6144ELj1ELj1ELj4ELj16ENS_18Kernel_traits_baseILj6144EffffjLj128EEEEEEEvNS_9FwdParamsE)
        .other          _ZN10layer_norm13ln_fwd_kernelINS_13Kernel_traitsIffffjLj6144ELj1ELj1ELj4ELj16ENS_18Kernel_traits_baseILj6144EffffjLj128EEEEEEEvNS_9FwdParamsE,@"STO_CUDA_ENTRY STV_DEFAULT"
_ZN10layer_norm13ln_fwd_kernelINS_13Kernel_traitsIffffjLj6144ELj1ELj1ELj4ELj16ENS_18Kernel_traits_baseILj6144EffffjLj128EEEEEEEvNS_9FwdParamsE:
.text._ZN10layer_norm13ln_fwd_kernelINS_13Kernel_traitsIffffjLj6144ELj1ELj1ELj4ELj16ENS_18Kernel_traits_baseILj6144EffffjLj128EEEEEEEvNS_9FwdParamsE:
        /* <DEDUP_REMOVED lines=36> */
[----:B------:R-:W-:Y:S01]  /*0240*/  UPLOP3.LUT UP0, UPT, UPT, UPT, UPT, 0x40, 0x4 ;  /* 0x000000000004789c */ /* 0x000fe20003f0e870 */
[----:B------:R-:W-:-:S02]  /*0250*/  MOV R156, UR4 ;  /* 0x00000004009c7c02 */ /* 0x000fc40008000f00 */
[----:B------:R-:W-:-:S08]  /*0260*/  LOP3.LUT R152, R152, 0x1f, R153, 0xf8, !PT ;  /* 0x0000001f98987812 */ /* 0x000fd000078ef899 */
.L_x_544:
[----:B-1----:R-:W0:Y:S01]  /*0270*/  LDC.64 R104, c[0x0][0x390] ;  /* 0x0000e400ff687b82 */ /* 0x002e220000000a00 */
        /* <DEDUP_REMOVED lines=30> */
[----:B------:R-:W-:Y:S01]  /*0460*/  PLOP3.LUT P3, PT, PT, PT, UP0, 0x80, 0x8 ;  /* 0x000000000008781c */ /* 0x000fe20003f6f008 */
[----:B------:R-:W-:Y:S01]  /*0470*/  BSSY.RECONVERGENT B0, `(.L_x_542) ;  /* 0x00000b6000007945 */ /* 0x000fe20003800200 */
[----:B------:R-:W-:Y:S01]  /*0480*/  PLOP3.LUT P2, PT, PT, PT, PT, 0x8, 0x80 ;  /* 0x000000000080781c */ /* 0x000fe20003f4e170 */
        /* <DEDUP_REMOVED lines=61> */
[----:B------:R-:W-:Y:S02]  /*0860*/  FADD.FTZ R158, R150, -R154 ;  /* 0x8000009a969e7221 */ /* 0x000fe40000010000 */
[----:B------:R-:W-:-:S04]  /*0870*/  FFMA.FTZ R155, R155, R155, RZ ;  /* 0x0000009b9b9b7223 */ /* 0x000fc800000100ff */
[----:B------:R-:W-:-:S04]  /*0880*/  FFMA.FTZ R155, R162, R162, R155 ;  /* 0x000000a2a29b7223 */ /* 0x000fc8000001009b */
        /* <DEDUP_REMOVED lines=94> */
[----:B0-----:R-:W-:Y:S01]  /*0e70*/  FADD.FTZ R159, R158, R157 ;  /* 0x0000009d9e9f7221 */ /* 0x001fe20000010000 */
[----:B------:R-:W-:-:S04]  /*0e80*/  LOP3.LUT R157, R153, 0x1f, RZ, 0xc0, !PT ;  /* 0x0000001f999d7812 */ /* 0x000fc800078ec0ff */
[----:B------:R-:W0:Y:S01]  /*0e90*/  SHFL.BFLY PT, R160, R159, 0x4, 0x1f ;  /* 0x0c801f009fa07f89 */ /* 0x000e2200000e0000 */
[C---:B------:R-:W-:Y:S02]  /*0ea0*/  ISETP.GT.U32.AND P1, PT, R157.reuse, 0x3, PT ;  /* 0x000000039d00780c */ /* 0x040fe40003f24070 */
[----:B------:R-:W-:-:S11]  /*0eb0*/  ISETP.NE.AND P0, PT, R157, RZ, PT ;  /* 0x000000ff9d00720c */ /* 0x000fd60003f05270 */
[----:B------:R-:W1:Y:S01]  /*0ec0*/  @!P1 S2R R164, SR_CgaCtaId ;  /* 0x0000000000a49919 */ /* 0x000e620000008800 */
[----:B------:R-:W-:Y:S02]  /*0ed0*/  @!P1 MOV R155, 0x400 ;  /* 0x00000400009b9802 */ /* 0x000fe40000000f00 */
[----:B------:R-:W-:Y:S01]  /*0ee0*/  @!P1 PLOP3.LUT P2, PT, P3, PT, PT, 0x80, 0x8 ;  /* 0x000000000008981c */ /* 0x000fe20001f4f070 */
[----:B0-----:R-:W-:-:S05]  /*0ef0*/  FADD.FTZ R160, R159, R160 ;  /* 0x000000a09fa07221 */ /* 0x001fca0000010000 */
[----:B------:R-:W0:Y:S01]  /*0f00*/  SHFL.BFLY PT, R161, R160, 0x8, 0x1f ;  /* 0x0d001f00a0a17f89 */ /* 0x000e2200000e0000 */
[----:B-1----:R-:W-:Y:S01]  /*0f10*/  @!P1 LEA R164, R164, R155, 0x18 ;  /* 0x0000009ba4a49211 */ /* 0x002fe200078ec0ff */
        /* <DEDUP_REMOVED lines=11> */
.L_x_543:
[----:B------:R-:W-:Y:S05]  /*0fd0*/  BSYNC.RECONVERGENT B0 ;  /* 0x0000000000007941 */ /* 0x000fea0003800200 */
.L_x_542:
[----:B------:R-:W-:Y:S01]  /*0fe0*/  BAR.SYNC.DEFER_BLOCKING 0x0 ;  /* 0x0000000000007b1d */ /* 0x000fe20000010000 */
[----:B------:R-:W-:Y:S02]  /*0ff0*/  @P2 IADD3 R164, PT, PT, R164, 0x20, RZ ;  /* 0x00000020a4a42810 */ /* 0x000fe40007ffe0ff */
[----:B0-----:R-:W-:Y:S01]  /*1000*/  CS2R R154, SRZ ;  /* 0x00000000009a7805 */ /* 0x001fe2000001ff00 */
[----:B------:R-:W-:Y:S01]  /*1010*/  HFMA2 R159, -RZ, RZ, 0, 0 ;  /* 0x00000000ff9f7431 */ /* 0x000fe200000001ff */
[----:B------:R-:W-:Y:S01]  /*1020*/  @!P1 MOV R159, 0x44c00000 ;  /* 0x44c00000009f9802 */ /* 0x000fe20000000f00 */
[----:B------:R-:W-:Y:S01]  /*1030*/  UPLOP3.LUT UP0, UPT, UPT, UPT, UP0, 0x40, 0x4 ;  /* 0x000000000004789c */ /* 0x000fe20003f0e800 */
[----:B------:R-:W-:Y:S02]  /*1040*/  @!P1 LEA R157, R157, R164, 0x3 ;  /* 0x000000a49d9d9211 */ /* 0x000fe400078e18ff */
[----:B------:R-:W-:Y:S01]  /*1050*/  ISETP.NE.AND P0, PT, R153, RZ, PT ;  /* 0x000000ff9900720c */ /* 0x000fe20003f05270 */
[----:B------:R-:W0:Y:S04]  /*1060*/  SHFL.DOWN PT, R158, R159, 0x2, 0x1f ;  /* 0x08401f009f9e7f89 */ /* 0x000e2800000e0000 */
[----:B------:R0:W1:Y:S02]  /*1070*/  @!P1 LDS.64 R154, [R157] ;  /* 0x000000009d9a9984 */ /* 0x0000640000000a00 */
[----:B0-----:R-:W-:-:S02]  /*1080*/  FADD.FTZ R157, R158, R159 ;  /* 0x0000009f9e9d7221 */ /* 0x001fc40000010000 */
[----:B-1----:R-:W0:Y:S02]  /*1090*/  SHFL.DOWN PT, R161, R154, 0x2, 0x1f ;  /* 0x08401f009aa17f89 */ /* 0x002e2400000e0000 */
[----:B0-----:R-:W-:Y:S01]  /*10a0*/  FADD.FTZ R160, -R161, R154 ;  /* 0x0000009aa1a07221 */ /* 0x001fe20000010100 */
[----:B------:R-:W-:-:S03]  /*10b0*/  FMUL.FTZ R162, R158, R161 ;  /* 0x000000a19ea27220 */ /* 0x000fc60000410000 */
[----:B------:R-:W-:Y:S01]  /*10c0*/  FMUL.FTZ R160, R160, R160 ;  /* 0x000000a0a0a07220 */ /* 0x000fe20000410000 */
[----:B------:R-:W-:Y:S02]  /*10d0*/  FFMA.FTZ R163, R159, R154, R162 ;  /* 0x0000009a9fa37223 */ /* 0x000fe400000100a2 */
[----:B------:R-:W0:Y:S01]  /*10e0*/  MUFU.RCP R154, R157 ;  /* 0x0000009d009a7308 */ /* 0x000e220000001000 */
[----:B------:R-:W-:-:S04]  /*10f0*/  FMUL.FTZ R161, R160, R159 ;  /* 0x0000009fa0a17220 */ /* 0x000fc80000410000 */
[----:B------:R-:W-:Y:S02]  /*1100*/  FMUL.FTZ R160, R158, R161 ;  /* 0x000000a19ea07220 */ /* 0x000fe40000410000 */
[----:B------:R-:W1:Y:S01]  /*1110*/  SHFL.DOWN PT, R158, R155, 0x2, 0x1f ;  /* 0x08401f009b9e7f89 */ /* 0x000e6200000e0000 */
[----:B0-----:R-:W-:-:S05]  /*1120*/  FMUL.FTZ R162, R154, R163 ;  /* 0x000000a39aa27220 */ /* 0x001fca0000410000 */
[----:B------:R-:W0:Y:S01]  /*1130*/  SHFL.DOWN PT, R159, R162, 0x1, 0x1f ;  /* 0x08201f00a29f7f89 */ /* 0x000e2200000e0000 */
[----:B-1----:R-:W-:-:S04]  /*1140*/  FADD.FTZ R161, R158, R155 ;  /* 0x0000009b9ea17221 */ /* 0x002fc80000010000 */
[----:B------:R-:W-:Y:S02]  /*1150*/  FFMA.FTZ R154, R154, R160, R161 ;  /* 0x000000a09a9a7223 */ /* 0x000fe400000100a1 */
[----:B------:R-:W1:Y:S04]  /*1160*/  SHFL.DOWN PT, R160, R157, 0x1, 0x1f ;  /* 0x08201f009da07f89 */ /* 0x000e6800000e0000 */
[----:B------:R-:W2:Y:S01]  /*1170*/  SHFL.DOWN PT, R155, R154, 0x1, 0x1f ;  /* 0x08201f009a9b7f89 */ /* 0x000ea200000e0000 */
[----:B0-----:R-:W-:-:S04]  /*1180*/  FADD.FTZ R158, R162, -R159 ;  /* 0x8000009fa29e7221 */ /* 0x001fc80000010000 */
[----:B------:R-:W-:Y:S01]  /*1190*/  FMUL.FTZ R164, R158, R158 ;  /* 0x0000009e9ea47220 */ /* 0x000fe20000410000 */
[----:B-1----:R-:W-:Y:S01]  /*11a0*/  FADD.FTZ R163, R157, R160 ;  /* 0x000000a09da37221 */ /* 0x002fe20000010000 */
[----:B------:R-:W-:-:S04]  /*11b0*/  FMUL.FTZ R159, R160, R159 ;  /* 0x0000009fa09f7220 */ /* 0x000fc80000410000 */
[C---:B------:R-:W-:Y:S01]  /*11c0*/  FFMA.FTZ R158, R157.reuse, R162, R159 ;  /* 0x000000a29d9e7223 */ /* 0x040fe2000001009f */
[----:B------:R-:W0:Y:S01]  /*11d0*/  MUFU.RCP R163, R163 ;  /* 0x000000a300a37308 */ /* 0x000e220000001000 */
[----:B------:R-:W-:-:S04]  /*11e0*/  FMUL.FTZ R159, R157, R164 ;  /* 0x000000a49d9f7220 */ /* 0x000fc80000410000 */
[----:B------:R-:W-:Y:S01]  /*11f0*/  FMUL.FTZ R159, R160, R159 ;  /* 0x0000009fa09f7220 */ /* 0x000fe20000410000 */
[----:B--2---:R-:W-:-:S04]  /*1200*/  FADD.FTZ R160, R154, R155 ;  /* 0x0000009b9aa07221 */ /* 0x004fc80000010000 */
[C---:B0-----:R-:W-:Y:S01]  /*1210*/  FFMA.FTZ R157, R163.reuse, R159, R160 ;  /* 0x0000009fa39d7223 */ /* 0x041fe200000100a0 */
[----:B------:R-:W-:Y:S01]  /*1220*/  FMUL.FTZ R155, R163, R158 ;  /* 0x0000009ea39b7220 */ /* 0x000fe20000410000 */
[----:B------:R-:W0:Y:S04]  /*1230*/  LDC R160, c[0x0][0x3d0] ;  /* 0x0000f400ffa07b82 */ /* 0x000e280000000800 */
[----:B------:R-:W0:Y:S04]  /*1240*/  SHFL.IDX PT, R157, R157, RZ, 0x1f ;  /* 0x00001fff9d9d7589 */ /* 0x000e2800000e0000 */
[----:B------:R-:W1:Y:S01]  /*1250*/  @!P0 LDC.64 R158, c[0x0][0x3a0] ;  /* 0x0000e800ff9e8b82 */ /* 0x000e620000000a00 */
[----:B------:R-:W2:Y:S01]  /*1260*/  SHFL.IDX PT, R155, R155, RZ, 0x1f ;  /* 0x00001fff9b9b7589 */ /* 0x000ea200000e0000 */
[----:B0-----:R-:W-:-:S06]  /*1270*/  FFMA.FTZ R154, R157, 0.00016276042151730507612, R160 ;  /* 0x392aaaab9d9a7823 */ /* 0x001fcc00000100a0 */
[----:B------:R-:W0:Y:S01]  /*1280*/  @!P0 LDC.64 R160, c[0x0][0x3a8] ;  /* 0x0000ea00ffa08b82 */ /* 0x000e220000000a00 */
[----:B-1----:R-:W-:-:S04]  /*1290*/  @!P0 IMAD.WIDE R162, R156, 0x4, R158 ;  /* 0x000000049ca28825 */ /* 0x002fc800078e029e */
[--C-:B--2---:R-:W-:Y:S01]  /*12a0*/  FADD.FTZ R157, R148, -R155.reuse ;  /* 0x8000009b949d7221 */ /* 0x104fe20000010000 */
[----:B------:R-:W1:Y:S01]  /*12b0*/  MUFU.RSQ R154, R154 ;  /* 0x0000009a009a7308 */ /* 0x000e620000001400 */
[--C-:B------:R-:W-:Y:S01]  /*12c0*/  FADD.FTZ R149, R149, -R155.reuse ;  /* 0x8000009b95957221 */ /* 0x100fe20000010000 */
[--C-:B------:R-:W-:Y:S01]  /*12d0*/  FADD.FTZ R165, R150, -R155.reuse ;  /* 0x8000009b96a57221 */ /* 0x100fe20000010000 */
[--C-:B------:R-:W-:Y:S01]  /*12e0*/  FADD.FTZ R151, R151, -R155.reuse ;  /* 0x8000009b97977221 */ /* 0x100fe20000010000 */
[----:B------:R-:W2:Y:S01]  /*12f0*/  LDC.64 R158, c[0x0][0x398] ;  /* 0x0000e600ff9e7b82 */ /* 0x000ea20000000a00 */
        /* <DEDUP_REMOVED lines=12> */
[----:B---3--:R-:W-:Y:S01]  /*13c0*/  FADD.FTZ R163, R144, -R155 ;  /* 0x8000009b90a37221 */ /* 0x008fe20000010000 */
[C---:B-1----:R-:W-:Y:S01]  /*13d0*/  FMUL.FTZ R157, R154.reuse, R157 ;  /* 0x0000009d9a9d7220 */ /* 0x042fe20000410000 */
[----:B------:R-:W-:Y:S01]  /*13e0*/  FMUL.FTZ R150, R154, R149 ;  /* 0x000000959a967220 */ /* 0x000fe20000410000 */
[----:B0-----:R-:W-:-:S04]  /*13f0*/  @!P0 IMAD.WIDE R160, R156, 0x4, R160 ;  /* 0x000000049ca08825 */ /* 0x001fc800078e02a0 */
[----:B------:R-:W-:Y:S01]  /*1400*/  FMUL.FTZ R165, R154, R165 ;  /* 0x000000a59aa57220 */ /* 0x000fe20000410000 */
[----:B-----5:R-:W-:Y:S01]  /*1410*/  FFMA.FTZ R148, R8, R157, R56 ;  /* 0x0000009d08947223 */ /* 0x020fe20000010038 */
[----:B------:R-:W-:Y:S01]  /*1420*/  FMUL.FTZ R162, R154, R151 ;  /* 0x000000979aa27220 */ /* 0x000fe20000410000 */
[----:B------:R-:W-:Y:S01]  /*1430*/  IMAD R157, R156, 0x600, R152 ;  /* 0x000006009c9d7824 */ /* 0x000fe200078e0298 */
[----:B------:R2:W-:Y:S01]  /*1440*/  @!P0 STG.E desc[UR6][R160.64], R154 ;  /* 0x0000009aa0008986 */ /* 0x0005e2000c101906 */
[----:B------:R-:W-:Y:S01]  /*1450*/  FFMA.FTZ R149, R9, R150, R57 ;  /* 0x0000009609957223 */ /* 0x000fe20000010039 */
[----:B------:R-:W-:Y:S01]  /*1460*/  FFMA.FTZ R150, R10, R165, R58 ;  /* 0x000000a50a967223 */ /* 0x000fe2000001003a */
[----:B------:R-:W-:Y:S01]  /*1470*/  FFMA.FTZ R151, R11, R162, R59 ;  /* 0x000000a20b977223 */ /* 0x000fe2000001003b */
[--C-:B------:R-:W-:Y:S01]  /*1480*/  FADD.FTZ R165, R146, -R155.reuse ;  /* 0x8000009b92a57221 */ /* 0x100fe20000010000 */
[C---:B------:R-:W-:Y:S01]  /*1490*/  FMUL.FTZ R146, R154.reuse, R145 ;  /* 0x000000919a927220 */ /* 0x040fe20000410000 */
[----:B------:R-:W-:Y:S01]  /*14a0*/  FADD.FTZ R111, R111, -R155 ;  /* 0x8000009b6f6f7221 */ /* 0x000fe20000010000 */
[C---:B------:R-:W-:Y:S01]  /*14b0*/  FMUL.FTZ R163, R154.reuse, R163 ;  /* 0x000000a39aa37220 */ /* 0x040fe20000410000 */
[C---:B------:R-:W-:Y:S01]  /*14c0*/  FMUL.FTZ R165, R154.reuse, R165 ;  /* 0x000000a59aa57220 */ /* 0x040fe20000410000 */
[C---:B------:R-:W-:Y:S01]  /*14d0*/  FMUL.FTZ R162, R154.reuse, R147 ;  /* 0x000000939aa27220 */ /* 0x040fe20000410000 */
[C---:B------:R-:W-:Y:S01]  /*14e0*/  FMUL.FTZ R136, R154.reuse, R136 ;  /* 0x000000889a887220 */ /* 0x040fe20000410000 */
[----:B------:R-:W-:Y:S01]  /*14f0*/  FMUL.FTZ R137, R154, R137 ;  /* 0x000000899a897220 */ /* 0x000fe20000410000 */
[----:B--2---:R-:W-:-:S04]  /*1500*/  IMAD.WIDE.U32 R160, R157, 0x10, R158 ;  /* 0x000000109da07825 */ /* 0x004fc800078e009e */
[C---:B------:R-:W-:Y:S01]  /*1510*/  FMUL.FTZ R138, R154.reuse, R138 ;  /* 0x0000008a9a8a7220 */ /* 0x040fe20000410000 */
[----:B------:R-:W-:Y:S01]  /*1520*/  FMUL.FTZ R139, R154, R139 ;  /* 0x0000008b9a8b7220 */ /* 0x000fe20000410000 */
[----:B------:R-:W-:Y:S01]  /*1530*/  FFMA.FTZ R145, R13, R146, R61 ;  /* 0x000000920d917223 */ /* 0x000fe2000001003d */
[----:B------:R-:W-:Y:S01]  /*1540*/  FFMA.FTZ R144, R12, R163, R60 ;  /* 0x000000a30c907223 */ /* 0x000fe2000001003c */
[----:B------:R0:W-:Y:S01]  /*1550*/  STG.E.128 desc[UR6][R160.64], R148 ;  /* 0x00000094a0007986 */ /* 0x0001e2000c101d06 */
[----:B------:R-:W-:Y:S01]  /*1560*/  FFMA.FTZ R146, R14, R165, R62 ;  /* 0x000000a50e927223 */ /* 0x000fe2000001003e */
[----:B------:R-:W-:Y:S01]  /*1570*/  FFMA.FTZ R147, R15, R162, R63 ;  /* 0x000000a20f937223 */ /* 0x000fe2000001003f */
[--C-:B------:R-:W-:Y:S01]  /*1580*/  FADD.FTZ R132, R132, -R155.reuse ;  /* 0x8000009b84847221 */ /* 0x100fe20000010000 */
[--C-:B------:R-:W-:Y:S01]  /*1590*/  FADD.FTZ R133, R133, -R155.reuse ;  /* 0x8000009b85857221 */ /* 0x100fe20000010000 */
[--C-:B------:R-:W-:Y:S01]  /*15a0*/  FADD.FTZ R134, R134, -R155.reuse ;  /* 0x8000009b86867221 */ /* 0x100fe20000010000 */
        /* <DEDUP_REMOVED lines=22> */
[----:B-1----:R-:W-:-:S04]  /*1710*/  IMAD.WIDE.U32 R144, R2, 0x10, R158 ;  /* 0x0000001002907825 */ /* 0x002fc800078e009e */
[--C-:B------:R-:W-:Y:S01]  /*1720*/  FADD.FTZ R122, R122, -R155.reuse ;  /* 0x8000009b7a7a7221 */ /* 0x100fe20000010000 */
[--C-:B------:R-:W-:Y:S01]  /*1730*/  FADD.FTZ R123, R123, -R155.reuse ;  /* 0x8000009b7b7b7221 */ /* 0x100fe20000010000 */
[----:B------:R-:W-:Y:S01]  /*1740*/  IADD3 R157, PT, PT, R157, 0x200, RZ ;  /* 0x000002009d9d7810 */ /* 0x000fe20007ffe0ff */
[----:B------:R0:W-:Y:S01]  /*1750*/  STG.E.128 desc[UR6][R160.64+0x1000], R140 ;  /* 0x0010008ca0007986 */ /* 0x0001e2000c101d06 */
        /* <DEDUP_REMOVED lines=27> */
[----:B------:R-:W-:Y:S01]  /*1910*/  FMUL.FTZ R127, R154, R127 ;  /* 0x0000007f9a7f7220 */ /* 0x000fe20000410000 */
[--C-:B------:R-:W-:Y:S01]  /*1920*/  FADD.FTZ R104, R104, -R155.reuse ;  /* 0x8000009b68687221 */ /* 0x100fe20000010000 */
[----:B------:R0:W-:Y:S01]  /*1930*/  STG.E.128 desc[UR6][R160.64+0x1800], R108 ;  /* 0x0018006ca0007986 */ /* 0x0001e2000c101d06 */
        /* <DEDUP_REMOVED lines=16> */
[----:B------:R-:W-:Y:S01]  /*1a40*/  FMUL.FTZ R113, R154, R113 ;  /* 0x000000719a717220 */ /* 0x000fe20000410000 */
[----:B0-----:R-:W-:-:S04]  /*1a50*/  IMAD.WIDE.U32 R108, R3, 0x10, R158 ;  /* 0x00000010036c7825 */ /* 0x001fc800078e009e */
[C---:B------:R-:W-:Y:S01]  /*1a60*/  FMUL.FTZ R114, R154.reuse, R114 ;  /* 0x000000729a727220 */ /* 0x040fe20000410000 */
[----:B------:R-:W0:Y:S01]  /*1a70*/  LDC.64 R2, c[0x0][0x380] ;  /* 0x0000e000ff027b82 */ /* 0x000e220000000a00 */
[----:B------:R-:W-:Y:S01]  /*1a80*/  FMUL.FTZ R115, R154, R115 ;  /* 0x000000739a737220 */ /* 0x000fe20000410000 */
        /* <DEDUP_REMOVED lines=35> */
[----:B------:R-:W-:Y:S01]  /*1cc0*/  IMAD.WIDE.U32 R158, R0, 0x10, R158 ;  /* 0x00000010009e7825 */ /* 0x000fe200078e009e */
[----:B------:R1:W-:Y:S03]  /*1cd0*/  STG.E.128 desc[UR6][R138.64], R124 ;  /* 0x0000007c8a007986 */ /* 0x0003e6000c101d06 */
[----:B------:R-:W-:Y:S01]  /*1ce0*/  FFMA.FTZ R104, R52, R104, R100 ;  /* 0x0000006834687223 */ /* 0x000fe20000010064 */
[----:B------:R-:W-:Y:S01]  /*1cf0*/  FFMA.FTZ R105, R53, R105, R101 ;  /* 0x0000006935697223 */ /* 0x000fe20000010065 */
[----:B------:R-:W-:Y:S01]  /*1d00*/  FFMA.FTZ R106, R54, R106, R102 ;  /* 0x0000006a366a7223 */ /* 0x000fe20000010066 */
[----:B------:R-:W-:Y:S01]  /*1d10*/  FFMA.FTZ R107, R55, R107, R103 ;  /* 0x0000006b376b7223 */ /* 0x000fe20000010067 */
[----:B------:R1:W-:Y:S01]  /*1d20*/  STG.E.128 desc[UR6][R6.64], R120 ;  /* 0x0000007806007986 */ /* 0x0003e2000c101d06 */
[----:B0-----:R-:W-:-:S03]  /*1d30*/  IADD3 R156, PT, PT, R156, R2, RZ ;  /* 0x000000029c9c7210 */ /* 0x001fc60007ffe0ff */
[----:B------:R1:W-:Y:S01]  /*1d40*/  STG.E.128 desc[UR6][R4.64], R116 ;  /* 0x0000007404007986 */ /* 0x0003e2000c101d06 */
[----:B------:R-:W-:-:S03]  /*1d50*/  ISETP.GE.AND P0, PT, R156, R3, PT ;  /* 0x000000039c00720c */ /* 0x000fc60003f06270 */
[----:B------:R1:W-:Y:S04]  /*1d60*/  STG.E.128 desc[UR6][R108.64], R112 ;  /* 0x000000706c007986 */ /* 0x0003e8000c101d06 */
[----:B------:R1:W-:Y:S04]  /*1d70*/  STG.E.128 desc[UR6][R144.64], R140 ;  /* 0x0000008c90007986 */ /* 0x0003e8000c101d06 */
[----:B------:R1:W-:Y:S02]  /*1d80*/  STG.E.128 desc[UR6][R158.64], R104 ;  /* 0x000000689e007986 */ /* 0x0003e4000c101d06 */
[----:B------:R-:W-:Y:S05]  /*1d90*/  @!P0 BRA `(.L_x_544) ;  /* 0xffffffe400348947 */ /* 0x000fea000383ffff */
[----:B------:R-:W-:Y:S05]  /*1da0*/  EXIT ;  /* 0x000000000000794d */ /* 0x000fea0003800000 */
.L_x_545:
        /* <DEDUP_REMOVED lines=13> */
.L_x_1081:


//--------------------- .text._ZN10layer_norm13ln_fwd_kernelINS_13Kernel_traitsI13__nv_bfloat16fS2_fjLj5120ELj1ELj1ELj4ELj16ENS_18Kernel_traits_baseILj5120ES2_fS2_fjLj128EEEEEEEvNS_9FwdParamsE --------------------------
	.section	.text._ZN10layer_norm13ln_fwd_kernelINS_13Kernel_traitsI13__nv_bfloat16fS2_fjLj5120ELj1ELj1ELj4ELj16ENS_18Kernel_traits_baseILj5120ES2_fS2_fjLj128EEEEEEEvNS_9FwdParamsE,"ax",@progbits
	.align	128
        .global         _ZN10layer_norm13ln_fwd_kernelINS_13Kernel_traitsI13__nv_bfloat16fS2_fjLj5120ELj1ELj1ELj4ELj16ENS_18Kernel_traits_baseILj5120ES2_fS2_fjLj128EEEEEEEvNS_9FwdParamsE
        .type           _ZN10layer_norm13ln_fwd_kernelINS_13Kernel_traitsI13__nv_bfloat16fS2_fjLj5120ELj1ELj1ELj4ELj16ENS_18Kernel_traits_baseILj5120ES2_fS2_fjLj128EEEEEEEvNS_9FwdParamsE,@function
        .size           _ZN10layer_norm13ln_fwd_kernelINS_13Kernel_traitsI13__nv_bfloat16fS2_fjLj5120ELj1ELj1ELj4ELj16ENS_18Kernel_traits_baseILj5120ES2_fS2_fjLj128EEEEEEEvNS_9FwdParamsE,(.L_x_1082 - _ZN10layer_norm13ln_fwd_kernelINS_13Kernel_traitsI13__nv_bfloat16fS2_fjLj5120ELj1ELj1ELj4ELj16ENS_18Kernel_traits_baseILj5120ES2_fS2_fjLj128EEEEEEEvNS_9FwdParamsE)
        .other          _ZN10layer_norm13ln_fwd_kernelINS_13Kernel_traitsI13__nv_bfloat16fS2_fjLj5120ELj1ELj1ELj4ELj16ENS_18Kernel_traits_baseILj5120ES2_fS2_fjLj128EEEEEEEvNS_9FwdParamsE,@"STO_CUDA_ENTRY STV_DEFAULT"
_ZN10layer_norm13ln_fwd_kernelINS_13Kernel_traitsI13__nv_bfloat16fS2_fjLj5120ELj1ELj1ELj4ELj16ENS_18Kernel_traits_baseILj5120ES2_fS2_fjLj128EEEEEEEvNS_9FwdParamsE:
.text._ZN10layer_norm13ln_fwd_kernelINS_13Kernel_traitsI13__nv_bfloat16fS2_fjLj5120ELj1ELj1ELj4ELj16ENS_18Kernel_traits_baseILj5120ES2_fS2_fjLj128EEEEEEEvNS_9FwdParamsE:
        /* <DEDUP_REMOVED lines=9> */
[----:B0-----:R-:W-:-:S05]  /*0090*/  IMAD.WIDE.U32 R2, R121, 0x8, R2 ;  /* 0x0000000879027825 */ /* 0x001fca00078e0002 */
[----:B-1----:R-:W3:Y:S04]  /*00a0*/  LDG.E.64 R92, desc[UR6][R2.64+0x2400] ;  /* 0x00240006025c7981 */ /* 0x002ee8000c1e1b00 */
[----:B------:R-:W4:Y:S01]  /*00b0*/  LDG.E.64 R90, desc[UR6][R2.64+0x2000] ;  /* 0x00200006025a7981 */ /* 0x000f22000c1e1b00 */
[----:B--2---:R-:W-:-:S03]  /*00c0*/  IMAD.WIDE.U32 R4, R121, 0x8, R4 ;  /* 0x0000000879047825 */ /* 0x004fc600078e0004 */
        /* <DEDUP_REMOVED lines=16> */
[----:B------:R-:W5:Y:S04]  /*01d0*/  LDG.E.64 R58, desc[UR6][R4.64+0x800] ;  /* 0x00080006043a7981 */ /* 0x000f68000c1e1b00 */
[----:B------:R5:W5:Y:S01]  /*01e0*/  LDG.E.64 R14, desc[UR6][R4.64] ;  /* 0x00000006040e7981 */ /* 0x000b62000c1e1b00 */
[----:B------:R-:W-:Y:S01]  /*01f0*/  UPLOP3.LUT UP0, UPT, UPT, UPT, UPT, 0x40, 0x4 ;  /* 0x000000000004789c */ /* 0x000fe20003f0e870 */
[----:B---3--:R-:W-:-:S02]  /*0200*/  SHF.R.U64 R0, R92, 0x10, R93 ;  /* 0x000000105c007819 */ /* 0x008fc4000000125d */
[----:B----4-:R-:W-:Y:S02]  /*0210*/  SHF.R.U64 R3, R90, 0x10, R91 ;  /* 0x000000105a037819 */ /* 0x010fe4000000125b */
[----:B------:R-:W-:Y:S02]  /*0220*/  SHF.R.U32.HI R111, RZ, 0x10, R93 ;  /* 0x00000010ff6f7819 */ /* 0x000fe4000001165d */
[----:B------:R-:W-:Y:S02]  /*0230*/  PRMT R0, R0, 0x5410, R3 ;  /* 0x0000541000007816 */ /* 0x000fe40000000003 */
[----:B--2---:R-:W-:Y:S02]  /*0240*/  SHF.R.U64 R2, R88, 0x10, R89 ;  /* 0x0000001058027819 */ /* 0x004fe40000001259 */
[----:B-----5:R-:W-:Y:S02]  /*0250*/  SHF.R.U64 R4, R86, 0x10, R87 ;  /* 0x0000001056047819 */ /* 0x020fe40000001257 */
[----:B------:R-:W-:-:S02]  /*0260*/  SHF.R.U64 R3, R84, 0x10, R85 ;  /* 0x0000001054037819 */ /* 0x000fc40000001255 */
[----:B------:R-:W-:Y:S02]  /*0270*/  SHF.R.U64 R5, R82, 0x10, R83 ;  /* 0x0000001052057819 */ /* 0x000fe40000001253 */
[----:B------:R-:W-:Y:S02]  /*0280*/  PRMT R2, R2, 0x5410, R4 ;  /* 0x0000541002027816 */ /* 0x000fe40000000004 */
[----:B------:R-:W-:Y:S02]  /*0290*/  PRMT R3, R3, 0x5410, R5 ;  /* 0x0000541003037816 */ /* 0x000fe40000000005 */
[----:B------:R-:W-:Y:S02]  /*02a0*/  PRMT R111, R111, 0x5410, R111 ;  /* 0x000054106f6f7816 */ /* 0x000fe4000000006f */
[----:B------:R-:W-:Y:S02]  /*02b0*/  SHF.R.U64 R4, R80, 0x10, R81 ;  /* 0x0000001050047819 */ /* 0x000fe40000001251 */
[----:B------:R-:W-:-:S02]  /*02c0*/  SHF.R.U64 R5, R78, 0x10, R79 ;  /* 0x000000104e057819 */ /* 0x000fc4000000124f */
[----:B------:R-:W-:Y:S02]  /*02d0*/  SHF.R.U32.HI R9, RZ, 0x10, R73 ;  /* 0x00000010ff097819 */ /* 0x000fe40000011649 */
[----:B------:R-:W-:Y:S02]  /*02e0*/  SHF.R.U32.HI R114, RZ, 0x10, R87 ;  /* 0x00000010ff727819 */ /* 0x000fe40000011657 */
[----:B------:R-:W-:Y:S02]  /*02f0*/  SHF.R.U32.HI R112, RZ, 0x10, R91 ;  /* 0x00000010ff707819 */ /* 0x000fe4000001165b */
[----:B------:R-:W-:Y:S02]  /*0300*/  SHF.R.U32.HI R113, RZ, 0x10, R89 ;  /* 0x00000010ff717819 */ /* 0x000fe40000011659 */
[----:B------:R-:W-:Y:S02]  /*0310*/  PRMT R4, R4, 0x5410, R5 ;  /* 0x0000541004047816 */ /* 0x000fe40000000005 */
[----:B------:R-:W-:-:S02]  /*0320*/  PRMT R111, R9, 0x7610, R111 ;  /* 0x00007610096f7816 */ /* 0x000fc4000000006f */
[----:B------:R-:W-:Y:S02]  /*0330*/  PRMT R114, R114, 0x5410, R114 ;  /* 0x0000541072727816 */ /* 0x000fe40000000072 */
[----:B------:R-:W-:Y:S02]  /*0340*/  SHF.R.U64 R5, R72, 0x10, R73 ;  /* 0x0000001048057819 */ /* 0x000fe40000001249 */
[----:B------:R-:W-:Y:S02]  /*0350*/  SHF.R.U64 R7, R70, 0x10, R71 ;  /* 0x0000001046077819 */ /* 0x000fe40000001247 */
[----:B------:R-:W-:Y:S02]  /*0360*/  SHF.R.U32.HI R9, RZ, 0x10, R67 ;  /* 0x00000010ff097819 */ /* 0x000fe40000011643 */
[----:B------:R-:W-:Y:S02]  /*0370*/  PRMT R112, R112, 0x5410, R112 ;  /* 0x0000541070707816 */ /* 0x000fe40000000070 */
[----:B------:R-:W-:-:S02]  /*0380*/  PRMT R113, R113, 0x5410, R113 ;  /* 0x0000541071717816 */ /* 0x000fc40000000071 */
        /* <DEDUP_REMOVED lines=8> */
[----:B------:R-:W-:Y:S02]  /*0410*/  PRMT R113, R10, 0x7610, R113 ;  /* 0x000076100a717816 */ /* 0x000fe40000000071 */
[----:B------:R-:W-:Y:S02]  /*0420*/  SHF.R.U64 R9, R62, 0x10, R63 ;  /* 0x000000103e097819 */ /* 0x000fe4000000123f */
[----:B------:R-:W-:Y:S02]  /*0430*/  PRMT R115, R115, 0x5410, R115 ;  /* 0x0000541073737816 */ /* 0x000fe40000000073 */
[----:B------:R-:W-:-:S02]  /*0440*/  PRMT R116, R116, 0x5410, R116 ;  /* 0x0000541074747816 */ /* 0x000fc40000000074 */
[----:B------:R-:W-:Y:S02]  /*0450*/  SHF.R.U64 R109, R76, 0x10, R77 ;  /* 0x000000104c6d7819 */ /* 0x000fe4000000124d */
[----:B------:R-:W-:Y:S02]  /*0460*/  SHF.R.U64 R6, R68, 0x10, R69 ;  /* 0x0000001044067819 */ /* 0x000fe40000001245 */
[----:B------:R-:W-:Y:S02]  /*0470*/  SHF.R.U64 R8, R66, 0x10, R67 ;  /* 0x0000001042087819 */ /* 0x000fe40000001243 */
[----:B------:R-:W-:Y:S02]  /*0480*/  SHF.R.U32.HI R11, RZ, 0x10, R65 ;  /* 0x00000010ff0b7819 */ /* 0x000fe40000011641 */
[----:B------:R-:W-:Y:S02]  /*0490*/  SHF.R.U32.HI R10, RZ, 0x10, R63 ;  /* 0x00000010ff0a7819 */ /* 0x000fe4000001163f */
[----:B------:R-:W-:-:S02]  /*04a0*/  SHF.R.U32.HI R118, RZ, 0x10, R79 ;  /* 0x00000010ff767819 */ /* 0x000fc4000001164f */
[----:B------:R-:W-:Y:S02]  /*04b0*/  PRMT R7, R7, 0x5410, R9 ;  /* 0x0000541007077816 */ /* 0x000fe40000000009 */
[----:B------:R-:W-:Y:S02]  /*04c0*/  PRMT R109, R109, 0x5410, R109 ;  /* 0x000054106d6d7816 */ /* 0x000fe4000000006d */
[----:B------:R-:W-:Y:S02]  /*04d0*/  PRMT R6, R6, 0x5410, R8 ;  /* 0x0000541006067816 */ /* 0x000fe40000000008 */
[----:B------:R-:W-:Y:S02]  /*04e0*/  PRMT R115, R11, 0x7610, R115 ;  /* 0x000076100b737816 */ /* 0x000fe40000000073 */
[----:B------:R-:W-:Y:S02]  /*04f0*/  PRMT R116, R10, 0x7610, R116 ;  /* 0x000076100a747816 */ /* 0x000fe40000000074 */
[----:B------:R-:W-:-:S02]  /*0500*/  SHF.R.U64 R9, R56, 0x10, R57 ;  /* 0x0000001038097819 */ /* 0x000fc40000001239 */
[----:B------:R-:W-:Y:S02]  /*0510*/  PRMT R118, R118, 0x5410, R118 ;  /* 0x0000541076767816 */ /* 0x000fe40000000076 */
[----:B------:R-:W-:Y:S02]  /*0520*/  SHF.R.U64 R110, R74, 0x10, R75 ;  /* 0x000000104a6e7819 */ /* 0x000fe4000000124b */
[----:B------:R-:W-:Y:S02]  /*0530*/  SHF.R.U64 R8, R60, 0x10, R61 ;  /* 0x000000103c087819 */ /* 0x000fe4000000123d */
[--C-:B------:R-:W-:Y:S02]  /*0540*/  SHF.R.U64 R10, R58, 0x10, R59.reuse ;  /* 0x000000103a0a7819 */ /* 0x100fe4000000123b */
[----:B------:R-:W-:Y:S02]  /*0550*/  SHF.R.U32.HI R11, RZ, 0x10, R59 ;  /* 0x00000010ff0b7819 */ /* 0x000fe4000001163b */
[----:B------:R-:W-:-:S02]  /*0560*/  SHF.R.U32.HI R117, RZ, 0x10, R81 ;  /* 0x00000010ff757819 */ /* 0x000fc40000011651 */
[----:B------:R-:W-:Y:S02]  /*0570*/  SHF.R.U32.HI R119, RZ, 0x10, R77 ;  /* 0x00000010ff777819 */ /* 0x000fe4000001164d */
[----:B------:R-:W-:Y:S02]  /*0580*/  SHF.R.U32.HI R120, RZ, 0x10, R75 ;  /* 0x00000010ff787819 */ /* 0x000fe4000001164b */
[----:B------:R-:W-:Y:S02]  /*0590*/  PRMT R109, R9, 0x7610, R109 ;  /* 0x00007610096d7816 */ /* 0x000fe4000000006d */
[----:B------:R-:W-:Y:S02]  /*05a0*/  PRMT R110, R110, 0x5410, R110 ;  /* 0x000054106e6e7816 */ /* 0x000fe4000000006e */
[----:B------:R-:W-:Y:S02]  /*05b0*/  PRMT R8, R8, 0x5410, R10 ;  /* 0x0000541008087816 */ /* 0x000fe4000000000a */
[----:B------:R-:W-:-:S02]  /*05c0*/  PRMT R118, R11, 0x7610, R118 ;  /* 0x000076100b767816 */ /* 0x000fc40000000076 */
[----:B------:R-:W-:Y:S02]  /*05d0*/  SHF.R.U64 R9, R14, 0x10, R15 ;  /* 0x000000100e097819 */ /* 0x000fe4000000120f */
[----:B------:R-:W-:Y:S02]  /*05e0*/  PRMT R117, R117, 0x5410, R117 ;  /* 0x0000541075757816 */ /* 0x000fe40000000075 */
[----:B------:R-:W-:Y:S02]  /*05f0*/  PRMT R119, R119, 0x5410, R119 ;  /* 0x0000541077777816 */ /* 0x000fe40000000077 */
[----:B------:R-:W-:Y:S02]  /*0600*/  PRMT R120, R120, 0x5410, R120 ;  /* 0x0000541078787816 */ /* 0x000fe40000000078 */
[----:B------:R-:W-:Y:S02]  /*0610*/  SHF.R.U32.HI R12, RZ, 0x10, R61 ;  /* 0x00000010ff0c7819 */ /* 0x000fe4000001163d */
[----:B------:R-:W-:-:S02]  /*0620*/  SHF.R.U32.HI R11, RZ, 0x10, R57 ;  /* 0x00000010ff0b7819 */ /* 0x000fc40000011639 */
[----:B------:R-:W-:Y:S02]  /*0630*/  SHF.R.U32.HI R10, RZ, 0x10, R15 ;  /* 0x00000010ff0a7819 */ /* 0x000fe4000001160f */
[----:B------:R-:W-:Y:S02]  /*0640*/  PRMT R110, R9, 0x7610, R110 ;  /* 0x00007610096e7816 */ /* 0x000fe4000000006e */
[----:B------:R-:W-:Y:S02]  /*0650*/  PRMT R117, R12, 0x7610, R117 ;  /* 0x000076100c757816 */ /* 0x000fe40000000075 */
[----:B------:R-:W-:Y:S02]  /*0660*/  PRMT R119, R11, 0x7610, R119 ;  /* 0x000076100b777816 */ /* 0x000fe40000000077 */
[----:B------:R-:W-:Y:S02]  /*0670*/  PRMT R120, R10, 0x7610, R120 ;  /* 0x000076100a787816 */ /* 0x000fe40000000078 */
[----:B------:R-:W-:-:S07]  /*0680*/  MOV R9, UR4 ;  /* 0x0000000400097c02 */ /* 0x000fce0008000f00 */
.L_x_550:
[----:B------:R-:W0:Y:S01]  /*0690*/  LDC.64 R52, c[0x0][0x390] ;  /* 0x0000e400ff347b82 */ /* 0x000e220000000a00 */
[----:B------:R-:W-:-:S05]  /*06a0*/  IMAD R10, R9, 0x500, RZ ;  /* 0x00000500090a7824 */ /* 0x000fca00078e02ff */
[----:B------:R-:W-:-:S05]  /*06b0*/  LOP3.LUT R99, R10, R121, RZ, 0xfc, !PT ;  /* 0x000000790a637212 */ /* 0x000fca00078efcff */
[----:B0-----:R-:W-:-:S05]  /*06c0*/  IMAD.WIDE.U32 R32, R99, 0x10, R52 ;  /* 0x0000001063207825 */ /* 0x001fca00078e0034 */
[----:B------:R-:W2:Y:S01]  /*06d0*/  LDG.E.128 R36, desc[UR6][R32.64] ;  /* 0x0000000620247981 */ /* 0x000ea2000c1e1d00 */
[----:B------:R-:W-:-:S03]  /*06e0*/  IADD3 R10, PT, PT, R99, 0x100, RZ ;  /* 0x00000100630a7810 */ /* 0x000fc60007ffe0ff */
[----:B------:R-:W3:Y:S02]  /*06f0*/  LDG.E.128 R32, desc[UR6][R32.64+0x800] ;  /* 0x0008000620207981 */ /* 0x000ee4000c1e1d00 */
        /* <DEDUP_REMOVED lines=167> */
[----:B0-----:R-:W-:Y:S06]  /*1170*/  @P0 BRA `(.L_x_547) ;  /* 0x0000000000200947 */ /* 0x001fec0003800000 */
        /* <DEDUP_REMOVED lines=8> */
.L_x_547:
[----:B------:R-:W-:Y:S05]  /*1200*/  BSYNC.RECONVERGENT B0 ;  /* 0x0000000000007941 */ /* 0x000fea0003800200 */
.L_x_546:
        /* <DEDUP_REMOVED lines=15> */
.L_x_549:
[----:B------:R-:W-:Y:S05]  /*1300*/  BSYNC.RECONVERGENT B0 ;  /* 0x0000000000007941 */ /* 0x000fea0003800200 */
.L_x_548:
[----:B------:R-:W1:Y:S01]  /*1310*/  SHFL.DOWN PT, R102, R101, 0x2, 0x1f ;  /* 0x08401f0065667f89 */ /* 0x000e6200000e0000 */
[----:B------:R-:W-:Y:S01]  /*1320*/  ISETP.NE.AND P0, PT, R121, RZ, PT ;  /* 0x000000ff7900720c */ /* 0x000fe20003f05270 */
[----:B------:R-:W-:Y:S02]  /*1330*/  UPLOP3.LUT UP0, UPT, UPT, UPT, UP0, 0x40, 0x4 ;  /* 0x000000000004789c */ /* 0x000fe40003f0e800 */
[----:B0-----:R-:W0:Y:S04]  /*1340*/  SHFL.DOWN PT, R107, R94, 0x2, 0x1f ;  /* 0x08401f005e6b7f89 */ /* 0x001e2800000e0000 */
[----:B------:R-:W2:Y:S01]  /*1350*/  SHFL.DOWN PT, R105, R95, 0x2, 0x1f ;  /* 0x08401f005f697f89 */ /* 0x000ea200000e0000 */
[----:B-1----:R-:W-:-:S04]  /*1360*/  FADD.FTZ R103, R102, R101 ;  /* 0x0000006566677221 */ /* 0x002fc80000010000 */
[----:B------:R-:W1:Y:S01]  /*1370*/  MUFU.RCP R104, R103 ;  /* 0x0000006700687308 */ /* 0x000e620000001000 */
[----:B0-----:R-:W-:Y:S01]  /*1380*/  FADD.FTZ R106, -R107, R94 ;  /* 0x0000005e6b6a7221 */ /* 0x001fe20000010100 */
[----:B------:R-:W-:Y:S01]  /*1390*/  FMUL.FTZ R107, R102, R107 ;  /* 0x0000006b666b7220 */ /* 0x000fe20000410000 */
[----:B--2---:R-:W-:Y:S02]  /*13a0*/  FADD.FTZ R105, R105, R95 ;  /* 0x0000005f69697221 */ /* 0x004fe40000010000 */
[----:B------:R-:W-:Y:S01]  /*13b0*/  FMUL.FTZ R106, R106, R106 ;  /* 0x0000006a6a6a7220 */ /* 0x000fe20000410000 */
[----:B------:R-:W-:-:S03]  /*13c0*/  FFMA.FTZ R107, R101, R94, R107 ;  /* 0x0000005e656b7223 */ /* 0x000fc6000001006b */
[----:B------:R-:W-:Y:S02]  /*13d0*/  FMUL.FTZ R106, R106, R101 ;  /* 0x000000656a6a7220 */ /* 0x000fe40000410000 */
[----:B------:R-:W0:Y:S02]  /*13e0*/  SHFL.DOWN PT, R101, R103, 0x1, 0x1f ;  /* 0x08201f0067657f89 */ /* 0x000e2400000e0000 */
[----:B------:R-:W-:Y:S01]  /*13f0*/  FMUL.FTZ R102, R102, R106 ;  /* 0x0000006a66667220 */ /* 0x000fe20000410000 */
[----:B-1----:R-:W-:-:S03]  /*1400*/  FMUL.FTZ R107, R104, R107 ;  /* 0x0000006b686b7220 */ /* 0x002fc60000410000 */
        /* <DEDUP_REMOVED lines=8> */
[----:B--2---:R-:W-:Y:S01]  /*1490*/  FADD.FTZ R102, R104, R102 ;  /* 0x0000006668667221 */ /* 0x004fe20000010000 */
[C---:B------:R-:W-:Y:S01]  /*14a0*/  FFMA.FTZ R94, R103.reuse, R107, R94 ;  /* 0x0000006b675e7223 */ /* 0x040fe2000001005e */
[----:B------:R-:W1:Y:S01]  /*14b0*/  LDC R104, c[0x0][0x3d0] ;  /* 0x0000f400ff687b82 */ /* 0x000e620000000800 */
[----:B------:R-:W-:-:S04]  /*14c0*/  FMUL.FTZ R105, R103, R105 ;  /* 0x0000006967697220 */ /* 0x000fc80000410000 */
[----:B------:R-:W-:Y:S01]  /*14d0*/  FMUL.FTZ R105, R101, R105 ;  /* 0x0000006965697220 */ /* 0x000fe20000410000 */
[----:B0-----:R-:W-:-:S03]  /*14e0*/  FMUL.FTZ R94, R95, R94 ;  /* 0x0000005e5f5e7220 */ /* 0x001fc60000410000 */
[----:B------:R-:W-:-:S03]  /*14f0*/  FFMA.FTZ R102, R95, R105, R102 ;  /* 0x000000695f667223 */ /* 0x000fc60000010066 */
[----:B------:R-:W0:Y:S04]  /*1500*/  SHFL.IDX PT, R94, R94, RZ, 0x1f ;  /* 0x00001fff5e5e7589 */ /* 0x000e2800000e0000 */
[----:B------:R-:W1:Y:S01]  /*1510*/  SHFL.IDX PT, R95, R102, RZ, 0x1f ;  /* 0x00001fff665f7589 */ /* 0x000e6200000e0000 */
[--C-:B0-----:R-:W-:Y:S01]  /*1520*/  FADD.FTZ R101, R16, -R94.reuse ;  /* 0x8000005e10657221 */ /* 0x101fe20000010000 */
[--C-:B------:R-:W-:Y:S01]  /*1530*/  FADD.FTZ R37, R37, -R94.reuse ;  /* 0x8000005e25257221 */ /* 0x100fe20000010000 */
[--C-:B------:R-:W-:Y:S01]  /*1540*/  FADD.FTZ R39, R39, -R94.reuse ;  /* 0x8000005e27277221 */ /* 0x100fe20000010000 */
[----:B------:R-:W-:Y:S01]  /*1550*/  FADD.FTZ R36, R36, -R94 ;  /* 0x8000005e24247221 */ /* 0x000fe20000010000 */
[----:B-1----:R-:W-:Y:S01]  /*1560*/  FFMA.FTZ R95, R95, 0.00019531250291038304567, R104 ;  /* 0x394ccccd5f5f7823 */ /* 0x002fe20000010068 */
        /* <DEDUP_REMOVED lines=34> */
[--C-:B------:R-:W-:Y:S01]  /*1790*/  FADD.FTZ R45, R45, -R94.reuse ;  /* 0x8000005e2d2d7221 */ /* 0x100fe20000010000 */
[C---:B------:R-:W-:Y:S01]  /*17a0*/  FMUL.FTZ R51, R16.reuse, R29 ;  /* 0x0000001d10337220 */ /* 0x040fe20000410000 */
[C---:B------:R-:W-:Y:S01]  /*17b0*/  FMUL.FTZ R39, R16.reuse, R30 ;  /* 0x0000001e10277220 */ /* 0x040fe20000410000 */
[----:B------:R-:W-:Y:S01]  /*17c0*/  FMUL.FTZ R48, R16, R48 ;  /* 0x0000003010307220 */ /* 0x000fe20000410000 */
[--C-:B------:R-:W-:Y:S01]  /*17d0*/  FADD.FTZ R17, R17, -R94.reuse ;  /* 0x8000005e11117221 */ /* 0x100fe20000010000 */
[--C-:B------:R-:W-:Y:S01]  /*17e0*/  FADD.FTZ R18, R18, -R94.reuse ;  /* 0x8000005e12127221 */ /* 0x100fe20000010000 */
[----:B------:R-:W-:Y:S01]  /*17f0*/  F2FP.BF16.F32.PACK_AB R29, RZ, R34 ;  /* 0x00000022ff1d723e */ /* 0x000fe200000010ff */
[C---:B------:R-:W-:Y:S01]  /*1800*/  FMUL.FTZ R102, R16.reuse, R102 ;  /* 0x0000006610667220 */ /* 0x040fe20000410000 */
[--C-:B------:R-:W-:Y:S01]  /*1810*/  FADD.FTZ R19, R19, -R94.reuse ;  /* 0x8000005e13137221 */ /* 0x100fe20000010000 */
[--C-:B------:R-:W-:Y:S01]  /*1820*/  FADD.FTZ R55, R55, -R94.reuse ;  /* 0x8000005e37377221 */ /* 0x100fe20000010000 */
[C---:B------:R-:W-:Y:S01]  /*1830*/  FMUL.FTZ R50, R16.reuse, R28 ;  /* 0x0000001c10327220 */ /* 0x040fe20000410000 */
[C---:B------:R-:W-:Y:S01]  /*1840*/  FMUL.FTZ R34, R16.reuse, R26 ;  /* 0x0000001a10227220 */ /* 0x040fe20000410000 */
[C---:B------:R-:W-:Y:S01]  /*1850*/  FMUL.FTZ R104, R16.reuse, R22 ;  /* 0x0000001610687220 */ /* 0x040fe20000410000 */
[C---:B------:R-:W-:Y:S01]  /*1860*/  FMUL.FTZ R106, R16.reuse, R95 ;  /* 0x0000005f106a7220 */ /* 0x040fe20000410000 */
[--C-:B------:R-:W-:Y:S01]  /*1870*/  FADD.FTZ R41, R41, -R94.reuse ;  /* 0x8000005e29297221 */ /* 0x100fe20000010000 */
[--C-:B------:R-:W-:Y:S01]  /*1880*/  FADD.FTZ R43, R43, -R94.reuse ;  /* 0x8000005e2b2b7221 */ /* 0x100fe20000010000 */
[----:B------:R-:W-:Y:S01]  /*1890*/  F2FP.BF16.F32.PACK_AB R28, RZ, R35 ;  /* 0x00000023ff1c723e */ /* 0x000fe200000010ff */
[C---:B------:R-:W-:Y:S01]  /*18a0*/  FMUL.FTZ R42, R16.reuse, R42 ;  /* 0x0000002a102a7220 */ /* 0x040fe20000410000 */
[----:B------:R-:W-:Y:S01]  /*18b0*/  F2FP.BF16.F32.PACK_AB R24, RZ, R24 ;  /* 0x00000018ff18723e */ /* 0x000fe200000010ff */
[----:B------:R-:W-:Y:S01]  /*18c0*/  FMUL.FTZ R95, R16, R49 ;  /* 0x00000031105f7220 */ /* 0x000fe20000410000 */
[----:B------:R-:W-:Y:S01]  /*18d0*/  F2FP.BF16.F32.PACK_AB R26, RZ, R25 ;  /* 0x00000019ff1a723e */ /* 0x000fe200000010ff */
[----:B------:R-:W-:Y:S01]  /*18e0*/  FADD.FTZ R44, R44, -R94 ;  /* 0x8000005e2c2c7221 */ /* 0x000fe20000010000 */
        /* <DEDUP_REMOVED lines=15> */
[----:B------:R-:W-:Y:S01]  /*19e0*/  FMUL.FTZ R19, R16, R43 ;  /* 0x0000002b10137220 */ /* 0x000fe20000410000 */
[----:B------:R-:W-:Y:S01]  /*19f0*/  PRMT R24, R24, 0x5410, R26 ;  /* 0x0000541018187816 */ /* 0x000fe2000000001a */
[----:B------:R-:W-:Y:S01]  /*1a00*/  FMUL.FTZ R21, R16, R44 ;  /* 0x0000002c10157220 */ /* 0x000fe20000410000 */
[----:B------:R-:W-:Y:S01]  /*1a10*/  PRMT R20, R20, 0x5410, R22 ;  /* 0x0000541014147816 */ /* 0x000fe20000000016 */
[--C-:B------:R-:W-:Y:S01]  /*1a20*/  FADD.FTZ R32, R32, -R94.reuse ;  /* 0x8000005e20207221 */ /* 0x100fe20000010000 */
[----:B------:R-:W-:Y:S01]  /*1a30*/  F2FP.BF16.F32.PACK_AB R43, RZ, R42 ;  /* 0x0000002aff2b723e */ /* 0x000fe200000010ff */
[----:B------:R-:W-:Y:S01]  /*1a40*/  FADD.FTZ R33, R33, -R94 ;  /* 0x8000005e21217221 */ /* 0x000fe20000010000 */
[----:B------:R-:W-:Y:S01]  /*1a50*/  PRMT R26, R80, 0x5410, R4 ;  /* 0x00005410501a7816 */ /* 0x000fe20000000004 */
[----:B------:R-:W-:Y:S01]  /*1a60*/  FMUL.FTZ R30, R16, R101 ;  /* 0x00000065101e7220 */ /* 0x000fe20000410000 */
[----:B------:R-:W-:Y:S01]  /*1a70*/  PRMT R22, R60, 0x5410, R8 ;  /* 0x000054103c167816 */ /* 0x000fe20000000008 */
[----:B------:R-:W-:Y:S01]  /*1a80*/  FADD.FTZ R40, R40, -R94 ;  /* 0x8000005e28287221 */ /* 0x000fe20000010000 */
[----:B------:R-:W-:Y:S01]  /*1a90*/  F2FP.BF16.F32.PACK_AB R42, RZ, R45 ;  /* 0x0000002dff2a723e */ /* 0x000fe200000010ff */
[----:B------:R-:W-:Y:S01]  /*1aa0*/  HFMA2.BF16_V2 R45, R79.H0_H0, R39.H0_H0, R59.H0_H0 ;  /* 0x200000274f2d7231 */ /* 0x000fe2000024083b */
[----:B------:R-:W-:Y:S01]  /*1ab0*/  F2FP.BF16.F32.PACK_AB R18, RZ, R18 ;  /* 0x00000012ff12723e */ /* 0x000fe200000010ff */
[----:B------:R-:W-:Y:S01]  /*1ac0*/  HFMA2.BF16_V2 R39, R91.H0_H0, R48.H0_H0, R71.H0_H0 ;  /* 0x200000305b277231 */ /* 0x000fe20000240847 */
[----:B------:R-:W-:Y:S01]  /*1ad0*/  F2FP.BF16.F32.PACK_AB R103, RZ, R103 ;  /* 0x00000067ff67723e */ /* 0x000fe200000010ff */
[----:B------:R-:W-:Y:S01]  /*1ae0*/  HFMA2.BF16_V2 R24, R26, R24, R22 ;  /* 0x000000181a187231 */ /* 0x000fe20000200016 */
[----:B------:R-:W-:Y:S01]  /*1af0*/  PRMT R46, R46, 0x5410, R38 ;  /* 0x000054102e2e7816 */ /* 0x000fe20000000026 */
[C---:B------:R-:W-:Y:S01]  /*1b00*/  FMUL.FTZ R32, R16.reuse, R32 ;  /* 0x0000002010207220 */ /* 0x040fe20000410000 */
[----:B------:R-:W-:Y:S01]  /*1b10*/  F2FP.BF16.F32.PACK_AB R44, RZ, R41 ;  /* 0x00000029ff2c723e */ /* 0x000fe200000010ff */
[----:B------:R-:W-:Y:S01]  /*1b20*/  FMUL.FTZ R33, R16, R33 ;  /* 0x0000002110217220 */ /* 0x000fe20000410000 */
[----:B------:R-:W-:Y:S01]  /*1b30*/  PRMT R38, R74, 0x7610, R110 ;  /* 0x000076104a267816 */ /* 0x000fe2000000006e */
[----:B------:R-:W-:Y:S01]  /*1b40*/  FADD.FTZ R27, R27, -R94 ;  /* 0x8000005e1b1b7221 */ /* 0x000fe20000010000 */
[----:B------:R-:W-:Y:S01]  /*1b50*/  PRMT R48, R14, 0x5410, R110 ;  /* 0x000054100e307816 */ /* 0x000fe2000000006e */
[----:B------:R-:W-:Y:S01]  /*1b60*/  FMUL.FTZ R101, R16, R40 ;  /* 0x0000002810657220 */ /* 0x000fe20000410000 */
[----:B------:R-:W-:Y:S01]  /*1b70*/  F2FP.BF16.F32.PACK_AB R41, RZ, R21 ;  /* 0x00000015ff29723e */ /* 0x000fe200000010ff */
[----:B------:R-:W-:Y:S01]  /*1b80*/  HFMA2.BF16_V2 R21, R120.H1_H1, R37.H0_H0, R120.H0_H0 ;  /* 0x2000002578157231 */ /* 0x000fe20000240c78 */
[----:B------:R-:W-:Y:S01]  /*1b90*/  F2FP.BF16.F32.PACK_AB R50, RZ, R50 ;  /* 0x00000032ff32723e */ /* 0x000fe200000010ff */
[----:B------:R-:W-:Y:S01]  /*1ba0*/  HFMA2.BF16_V2 R37, R85.H0_H0, R18.H0_H0, R65.H0_H0 ;  /* 0x2000001255257231 */ /* 0x000fe20000240841 */
[----:B------:R-:W-:Y:S01]  /*1bb0*/  F2FP.BF16.F32.PACK_AB R51, RZ, R51 ;  /* 0x00000033ff33723e */ /* 0x000fe200000010ff */
[----:B------:R-:W-:Y:S01]  /*1bc0*/  HFMA2.BF16_V2 R18, R111.H1_H1, R103.H0_H0, R111.H0_H0 ;  /* 0x200000676f127231 */ /* 0x000fe20000240c6f */
[----:B------:R-:W-:Y:S01]  /*1bd0*/  PRMT R22, R82, 0x7610, R3 ;  /* 0x0000761052167816 */ /* 0x000fe20000000003 */
[----:B------:R-:W-:Y:S01]  /*1be0*/  HFMA2.BF16_V2 R103, R38, R46, R48 ;  /* 0x0000002e26677231 */ /* 0x000fe20000200030 */
[----:B------:R-:W-:Y:S01]  /*1bf0*/  PRMT R26, R62, 0x7610, R7 ;  /* 0x000076103e1a7816 */ /* 0x000fe20000000007 */
[--C-:B------:R-:W-:Y:S01]  /*1c00*/  FADD.FTZ R23, R23, -R94.reuse ;  /* 0x8000005e17177221 */ /* 0x100fe20000010000 */
[----:B------:R-:W-:Y:S01]  /*1c10*/  F2FP.BF16.F32.PACK_AB R30, RZ, R30 ;  /* 0x0000001eff1e723e */ /* 0x000fe200000010ff */
[C---:B------:R-:W-:Y:S01]  /*1c20*/  FMUL.FTZ R105, R16.reuse, R27 ;  /* 0x0000001b10697220 */ /* 0x040fe20000410000 */
[----:B------:R-:W-:Y:S01]  /*1c30*/  F2FP.BF16.F32.PACK_AB R31, RZ, R31 ;  /* 0x0000001fff1f723e */ /* 0x000fe200000010ff */
[----:B------:R-:W-:Y:S01]  /*1c40*/  FMUL.FTZ R27, R16, R23 ;  /* 0x00000017101b7220 */ /* 0x000fe20000410000 */
[----:B------:R-:W-:Y:S01]  /*1c50*/  F2FP.BF16.F32.PACK_AB R35, RZ, R35 ;  /* 0x00000023ff23723e */ /* 0x000fe200000010ff */
[--C-:B------:R-:W-:Y:S01]  /*1c60*/  FADD.FTZ R52, R52, -R94.reuse ;  /* 0x8000005e34347221 */ /* 0x100fe20000010000 */
[----:B------:R-:W-:Y:S01]  /*1c70*/  PRMT R46, R50, 0x5410, R51 ;  /* 0x00005410322e7816 */ /* 0x000fe20000000033 */
[----:B------:R-:W-:Y:S01]  /*1c80*/  HFMA2.BF16_V2 R50, R22, R20, R26 ;  /* 0x0000001416327231 */ /* 0x000fe2000020001a */
[----:B------:R-:W-:Y:S01]  /*1c90*/  F2FP.BF16.F32.PACK_AB R32, RZ, R32 ;  /* 0x00000020ff20723e */ /* 0x000fe200000010ff */
[----:B------:R-:W-:Y:S01]  /*1ca0*/  HFMA2.BF16_V2 R23, R118.H1_H1, R35.H0_H0, R118.H0_H0 ;  /* 0x2000002376177231 */ /* 0x000fe20000240c76 */
[----:B------:R-:W-:Y:S01]  /*1cb0*/  F2FP.BF16.F32.PACK_AB R33, RZ, R33 ;  /* 0x00000021ff21723e */ /* 0x000fe200000010ff */
[----:B------:R-:W-:Y:S01]  /*1cc0*/  HFMA2.BF16_V2 R35, R113.H1_H1, R49.H0_H0, R113.H0_H0 ;  /* 0x2000003171237231 */ /* 0x000fe20000240c71 */
[----:B------:R-:W-:Y:S01]  /*1cd0*/  PRMT R30, R30, 0x5410, R31 ;  /* 0x000054101e1e7816 */ /* 0x000fe2000000001f */
[--C-:B------:R-:W-:Y:S01]  /*1ce0*/  FADD.FTZ R53, R53, -R94.reuse ;  /* 0x8000005e35357221 */ /* 0x100fe20000010000 */
[----:B------:R-:W-:Y:S01]  /*1cf0*/  PRMT R20, R84, 0x5410, R3 ;  /* 0x0000541054147816 */ /* 0x000fe20000000003 */
[----:B------:R-:W-:Y:S01]  /*1d00*/  FADD.FTZ R54, R54, -R94 ;  /* 0x8000005e36367221 */ /* 0x000fe20000010000 */
[----:B------:R-:W-:Y:S01]  /*1d10*/  PRMT R22, R64, 0x5410, R7 ;  /* 0x0000541040167816 */ /* 0x000fe20000000007 */
[C---:B------:R-:W-:Y:S01]  /*1d20*/  FMUL.FTZ R52, R16.reuse, R52 ;  /* 0x0000003410347220 */ /* 0x040fe20000410000 */
[----:B------:R-:W-:Y:S01]  /*1d30*/  F2FP.BF16.F32.PACK_AB R101, RZ, R101 ;  /* 0x00000065ff65723e */ /* 0x000fe200000010ff */
[----:B------:R-:W-:Y:S01]  /*1d40*/  FMUL.FTZ R53, R16, R53 ;  /* 0x0000003510357220 */ /* 0x000fe20000410000 */
[----:B------:R-:W-:Y:S01]  /*1d50*/  PRMT R32, R32, 0x5410, R33 ;  /* 0x0000541020207816 */ /* 0x000fe20000000021 */
[----:B------:R-:W-:Y:S01]  /*1d60*/  HFMA2.BF16_V2 R49, R20, R30, R22 ;  /* 0x0000001e14317231 */ /* 0x000fe20000200016 */
[--C-:B------:R-:W-:Y:S01]  /*1d70*/  PRMT R33, R76, 0x7610, R109.reuse ;  /* 0x000076104c217816 */ /* 0x100fe2000000006d */
[----:B------:R-:W-:Y:S01]  /*1d80*/  FMUL.FTZ R107, R16, R54 ;  /* 0x00000036106b7220 */ /* 0x000fe20000410000 */
[----:B------:R-:W-:Y:S01]  /*1d90*/  PRMT R38, R56, 0x5410, R109 ;  /* 0x0000541038267816 */ /* 0x000fe2000000006d */
[----:B------:R-:W-:Y:S01]  /*1da0*/  HFMA2.BF16_V2 R25, R119.H1_H1, R28.H0_H0, R119.H0_H0 ;  /* 0x2000001c77197231 */ /* 0x000fe20000240c77 */
[----:B------:R-:W-:-:S02]  /*1db0*/  PRMT R48, R101, 0x5410, R44 ;  /* 0x0000541065307816 */ /* 0x000fc4000000002c */
[----:B------:R-:W-:Y:S01]  /*1dc0*/  PRMT R20, R86, 0x7610, R2 ;  /* 0x0000761056147816 */ /* 0x000fe20000000002 */
[----:B------:R-:W-:Y:S01]  /*1dd0*/  HFMA2.BF16_V2 R32, R33, R32, R38 ;  /* 0x0000002021207231 */ /* 0x000fe20000200026 */
[----:B------:R-:W-:Y:S02]  /*1de0*/  PRMT R22, R66, 0x7610, R6 ;  /* 0x0000761042167816 */ /* 0x000fe40000000006 */
[----:B------:R-:W-:Y:S02]  /*1df0*/  PRMT R33, R78, 0x7610, R4 ;  /* 0x000076104e217816 */ /* 0x000fe40000000004 */
[----:B------:R-:W-:Y:S01]  /*1e00*/  PRMT R38, R58, 0x7610, R8 ;  /* 0x000076103a267816 */ /* 0x000fe20000000008 */
[----:B------:R-:W-:Y:S01]  /*1e10*/  HFMA2.BF16_V2 R48, R20, R48, R22 ;  /* 0x0000003014307231 */ /* 0x000fe20000200016 */
[----:B------:R-:W-:Y:S02]  /*1e20*/  F2FP.BF16.F32.PACK_AB R95, RZ, R95 ;  /* 0x0000005fff5f723e */ /* 0x000fe400000010ff */
[----:B------:R-:W-:Y:S01]  /*1e30*/  PRMT R41, R41, 0x5410, R42 ;  /* 0x0000541029297816 */ /* 0x000fe2000000002a */
[----:B------:R-:W-:Y:S01]  /*1e40*/  HFMA2.BF16_V2 R46, R33, R46, R38 ;  /* 0x0000002e212e7231 */ /* 0x000fe20000200026 */
[----:B------:R-:W-:-:S02]  /*1e50*/  PRMT R20, R88, 0x5410, R2 ;  /* 0x0000541058147816 */ /* 0x000fc40000000002 */
[----:B------:R-:W-:Y:S02]  /*1e60*/  PRMT R22, R68, 0x5410, R6 ;  /* 0x0000541044167816 */ /* 0x000fe40000000006 */
[----:B------:R-:W-:Y:S02]  /*1e70*/  PRMT R38, R47, 0x5410, R95 ;  /* 0x000054102f267816 */ /* 0x000fe4000000005f */
[----:B------:R-:W-:Y:S01]  /*1e80*/  F2FP.BF16.F32.PACK_AB R36, RZ, R36 ;  /* 0x00000024ff24723e */ /* 0x000fe200000010ff */
[----:B------:R-:W-:Y:S01]  /*1e90*/  HFMA2.BF16_V2 R47, R20, R41, R22 ;  /* 0x00000029142f7231 */ /* 0x000fe20000200016 */
[----:B------:R-:W-:Y:S02]  /*1ea0*/  PRMT R20, R90, 0x7610, R0 ;  /* 0x000076105a147816 */ /* 0x000fe40000000000 */
[----:B------:R-:W-:Y:S01]  /*1eb0*/  PRMT R30, R103, 0x7632, R30 ;  /* 0x00007632671e7816 */ /* 0x000fe2000000001e */
[----:B------:R-:W-:Y:S01]  /*1ec0*/  HFMA2.BF16_V2 R102, R75.H0_H0, R36.H0_H0, R15.H0_H0 ;  /* 0x200000244b667231 */ /* 0x000fe2000024080f */
[----:B------:R-:W-:Y:S01]  /*1ed0*/  PRMT R22, R70, 0x7610, R5 ;  /* 0x0000761046167816 */ /* 0x000fe20000000005 */
[----:B------:R-:W-:Y:S01]  /*1ee0*/  HFMA2.BF16_V2 R36, R87.H0_H0, R43.H0_H0, R67.H0_H0 ;  /* 0x2000002b57247231 */ /* 0x000fe20000240843 */
[----:B------:R-:W-:Y:S01]  /*1ef0*/  F2FP.BF16.F32.PACK_AB R54, RZ, R52 ;  /* 0x00000034ff36723e */ /* 0x000fe200000010ff */
[----:B------:R-:W-:Y:S01]  /*1f00*/  HFMA2.BF16_V2 R52, R77.H0_H0, R29.H0_H0, R57.H0_H0 ;  /* 0x2000001d4d347231 */ /* 0x000fe20000240839 */
[----:B------:R-:W-:Y:S01]  /*1f10*/  F2FP.BF16.F32.PACK_AB R55, RZ, R53 ;  /* 0x00000035ff37723e */ /* 0x000fe200000010ff */
[----:B------:R-:W-:Y:S01]  /*1f20*/  HFMA2.BF16_V2 R38, R20, R38, R22 ;  /* 0x0000002614267231 */ /* 0x000fe20000200016 */
[----:B------:R-:W-:-:S02]  /*1f30*/  LOP3.LUT R30, R30, 0xffff, RZ, 0xc0, !PT ;  /* 0x0000ffff1e1e7812 */ /* 0x000fc400078ec0ff */
[----:B------:R-:W-:Y:S02]  /*1f40*/  PRMT R22, R32, 0x7632, R22 ;  /* 0x0000763220167816 */ /* 0x000fe40000000016 */
[----:B------:R-:W-:Y:S01]  /*1f50*/  PRMT R44, R54, 0x5410, R55 ;  /* 0x00005410362c7816 */ /* 0x000fe20000000037 */
[----:B------:R-:W-:Y:S01]  /*1f60*/  IMAD.WIDE.U32 R30, R30, 0x10000, RZ ;  /* 0x000100001e1e7825 */ /* 0x000fe200078e00ff */
[----:B------:R-:W-:Y:S02]  /*1f70*/  PRMT R20, R92, 0x5410, R0 ;  /* 0x000054105c147816 */ /* 0x000fe40000000000 */
[----:B------:R-:W-:Y:S02]  /*1f80*/  PRMT R26, R72, 0x5410, R5 ;  /* 0x00005410481a7816 */ /* 0x000fe40000000005 */
[----:B------:R-:W-:Y:S02]  /*1f90*/  PRMT R41, R102, 0x7610, R41 ;  /* 0x0000761066297816 */ /* 0x000fe40000000029 */
[----:B------:R-:W-:Y:S01]  /*1fa0*/  LOP3.LUT R22, R22, 0xffff, RZ, 0xc0, !PT ;  /* 0x0000ffff16167812 */ /* 0x000fe200078ec0ff */
[----:B------:R-:W-:Y:S01]  /*1fb0*/  HFMA2.BF16_V2 R44, R20, R44, R26 ;  /* 0x0000002c142c7231 */ /* 0x000fe2000020001a */
[----:B------:R-:W-:-:S02]  /*1fc0*/  LOP3.LUT R20, R30, 0xffff, R103, 0xf8, !PT ;  /* 0x0000ffff1e147812 */ /* 0x000fc400078ef867 */
[----:B------:R-:W-:Y:S01]  /*1fd0*/  LOP3.LUT R41, R31, 0xffff, R41, 0xf8, !PT ;  /* 0x0000ffff1f297812 */ /* 0x000fe200078ef829 */
[----:B------:R-:W-:Y:S01]  /*1fe0*/  IMAD.WIDE.U32 R30, R22, 0x10000, RZ ;  /* 0x00010000161e7825 */ /* 0x000fe200078e00ff */
[----:B------:R-:W-:Y:S02]  /*1ff0*/  PRMT R22, R32, 0x7610, R22 ;  /* 0x0000761020167816 */ /* 0x000fe40000000016 */
[----:B------:R-:W-:Y:S02]  /*2000*/  PRMT R32, R46, 0x7632, R32 ;  /* 0x000076322e207816 */ /* 0x000fe40000000020 */
[----:B------:R-:W-:Y:S02]  /*2010*/  PRMT R26, R24, 0x7632, R26 ;  /* 0x00007632181a7816 */ /* 0x000fe4000000001a */
[----:B------:R-:W-:Y:S02]  /*2020*/  LOP3.LUT R22, R30, 0xffff, R22, 0xf8, !PT ;  /* 0x0000ffff1e167812 */ /* 0x000fe400078ef816 */
[----:B------:R-:W-:-:S02]  /*2030*/  LOP3.LUT R32, R32, 0xffff, RZ, 0xc0, !PT ;  /* 0x0000ffff20207812 */ /* 0x000fc400078ec0ff */
[----:B------:R-:W-:Y:S02]  /*2040*/  F2FP.BF16.F32.PACK_AB R34, RZ, R34 ;  /* 0x00000022ff22723e */ /* 0x000fe400000010ff */
[----:B------:R-:W-:Y:S01]  /*2050*/  PRMT R42, R52, 0x7610, R42 ;  /* 0x00007610342a7816 */ /* 0x000fe2000000002a */
[----:B------:R-:W-:Y:S01]  /*2060*/  IMAD.WIDE.U32 R32, R32, 0x10000, RZ ;  /* 0x0001000020207825 */ /* 0x000fe200078e00ff */
[----:B------:R-:W-:-:S03]  /*2070*/  LOP3.LUT R30, R26, 0xffff, RZ, 0xc0, !PT ;  /* 0x0000ffff1a1e7812 */ /* 0x000fc600078ec0ff */
[----:B------:R-:W-:Y:S01]  /*2080*/  HFMA2.BF16_V2 R53, R81.H0_H0, R34.H0_H0, R61.H0_H0 ;  /* 0x2000002251357231 */ /* 0x000fe2000024083d */
[----:B------:R-:W-:Y:S02]  /*2090*/  PRMT R51, R50, 0x7632, R51 ;  /* 0x0000763232337816 */ /* 0x000fe40000000033 */
[----:B------:R-:W-:Y:S01]  /*20a0*/  LOP3.LUT R42, R31, 0xffff, R42, 0xf8, !PT ;  /* 0x0000ffff1f2a7812 */ /* 0x000fe200078ef82a */
[----:B------:R-:W-:Y:S01]  /*20b0*/  IMAD.WIDE.U32 R30, R30, 0x10000, RZ ;  /* 0x000100001e1e7825 */ /* 0x000fe200078e00ff */
[----:B------:R-:W-:Y:S02]  /*20c0*/  F2FP.BF16.F32.PACK_AB R104, RZ, R104 ;  /* 0x00000068ff68723e */ /* 0x000fe400000010ff */
[----:B------:R-:W-:Y:S02]  /*20d0*/  PRMT R26, R24, 0x7610, R26 ;  /* 0x00007610181a7816 */ /* 0x000fe4000000001a */
[----:B------:R-:W-:Y:S01]  /*20e0*/  LOP3.LUT R51, R51, 0xffff, RZ, 0xc0, !PT ;  /* 0x0000ffff33337812 */ /* 0x000fe200078ec0ff */
[----:B------:R-:W-:Y:S01]  /*20f0*/  HFMA2.BF16_V2 R28, R83.H0_H0, R104.H0_H0, R63.H0_H0 ;  /* 0x20000068531c7231 */ /* 0x000fe2000024083f */
[----:B------:R-:W-:-:S02]  /*2100*/  LOP3.LUT R24, R32, 0xffff, R46, 0xf8, !PT ;  /* 0x0000ffff20187812 */ /* 0x000fc400078ef82e */
[----:B------:R-:W-:Y:S02]  /*2110*/  LOP3.LUT R26, R30, 0xffff, R26, 0xf8, !PT ;  /* 0x0000ffff1e1a7812 */ /* 0x000fe400078ef81a */
[----:B------:R-:W-:Y:S01]  /*2120*/  LOP3.LUT R46, R31, 0xffff, R53, 0xf8, !PT ;  /* 0x0000ffff1f2e7812 */ /* 0x000fe200078ef835 */
[----:B------:R-:W-:Y:S01]  /*2130*/  IMAD.WIDE.U32 R30, R51, 0x10000, RZ ;  /* 0x00010000331e7825 */ /* 0x000fe200078e00ff */
[----:B------:R-:W-:Y:S01]  /*2140*/  LOP3.LUT R45, R33, 0xffff, R45, 0xf8, !PT ;  /* 0x0000ffff212d7812 */ /* 0x000fe200078ef82d */
[----:B------:R-:W0:Y:S01]  /*2150*/  @!P0 LDC.64 R52, c[0x0][0x3a8] ;  /* 0x0000ea00ff348b82 */ /* 0x000e220000000a00 */
[----:B------:R-:W-:Y:S02]  /*2160*/  PRMT R51, R50, 0x7610, R51 ;  /* 0x0000761032337816 */ /* 0x000fe40000000033 */
[----:B------:R-:W-:Y:S02]  /*2170*/  PRMT R33, R49, 0x7632, R33 ;  /* 0x0000763231217816 */ /* 0x000fe40000000021 */
[----:B------:R-:W-:-:S02]  /*2180*/  PRMT R50, R28, 0x7610, R50 ;  /* 0x000076101c327816 */ /* 0x000fc40000000032 */
[----:B------:R-:W-:Y:S02]  /*2190*/  PRMT R32, R48, 0x7632, R32 ;  /* 0x0000763230207816 */ /* 0x000fe40000000020 */
[--C-:B------:R-:W-:Y:S02]  /*21a0*/  LOP3.LUT R28, R30, 0xffff, R51.reuse, 0xf8, !PT ;  /* 0x0000ffff1e1c7812 */ /* 0x100fe400078ef833 */
[----:B------:R-:W-:Y:S02]  /*21b0*/  LOP3.LUT R30, R33, 0xffff, RZ, 0xc0, !PT ;  /* 0x0000ffff211e7812 */ /* 0x000fe400078ec0ff */
[----:B------:R-:W-:Y:S02]  /*21c0*/  LOP3.LUT R32, R32, 0xffff, RZ, 0xc0, !PT ;  /* 0x0000ffff20207812 */ /* 0x000fe400078ec0ff */
[----:B------:R-:W-:Y:S01]  /*21d0*/  LOP3.LUT R50, R31, 0xffff, R50, 0xf8, !PT ;  /* 0x0000ffff1f327812 */ /* 0x000fe200078ef832 */
[----:B------:R-:W-:Y:S01]  /*21e0*/  IMAD.WIDE.U32 R30, R30, 0x10000, RZ ;  /* 0x000100001e1e7825 */ /* 0x000fe200078e00ff */
[----:B------:R-:W-:-:S02]  /*21f0*/  PRMT R51, R37, 0x7610, R51 ;  /* 0x0000761025337816 */ /* 0x000fc40000000033 */
[----:B------:R-:W-:Y:S01]  /*2200*/  F2FP.BF16.F32.PACK_AB R106, RZ, R106 ;  /* 0x0000006aff6a723e */ /* 0x000fe200000010ff */
[----:B------:R-:W-:Y:S01]  /*2210*/  IMAD.WIDE.U32 R32, R32, 0x10000, RZ ;  /* 0x0001000020207825 */ /* 0x000fe200078e00ff */
[----:B------:R-:W-:Y:S02]  /*2220*/  PRMT R37, R47, 0x7632, R37 ;  /* 0x000076322f257816 */ /* 0x000fe40000000025 */
[--C-:B------:R-:W-:Y:S01]  /*2230*/  LOP3.LUT R30, R30, 0xffff, R49.reuse, 0xf8, !PT ;  /* 0x0000ffff1e1e7812 */ /* 0x100fe200078ef831 */
[----:B------:R-:W-:Y:S01]  /*2240*/  HFMA2.BF16_V2 R34, R89.H0_H0, R106.H0_H0, R69.H0_H0 ;  /* 0x2000006a59227231 */ /* 0x000fe20000240845 */
[----:B------:R-:W-:Y:S02]  /*2250*/  LOP3.LUT R37, R37, 0xffff, RZ, 0xc0, !PT ;  /* 0x0000ffff25257812 */ /* 0x000fe400078ec0ff */
[----:B------:R-:W-:Y:S02]  /*2260*/  PRMT R49, R38, 0x7632, R49 ;  /* 0x0000763226317816 */ /* 0x000fe40000000031 */
[----:B------:R-:W-:-:S02]  /*2270*/  LOP3.LUT R32, R32, 0xffff, R48, 0xf8, !PT ;  /* 0x0000ffff20207812 */ /* 0x000fc400078ef830 */
[----:B------:R-:W-:Y:S01]  /*2280*/  LOP3.LUT R33, R33, 0xffff, R36, 0xf8, !PT ;  /* 0x0000ffff21217812 */ /* 0x000fe200078ef824 */
[----:B------:R-:W-:Y:S01]  /*2290*/  IMAD.WIDE.U32 R36, R37, 0x10000, RZ ;  /* 0x0001000025247825 */ /* 0x000fe200078e00ff */
[----:B------:R-:W-:Y:S02]  /*22a0*/  PRMT R48, R47, 0x7610, R48 ;  /* 0x000076102f307816 */ /* 0x000fe40000000030 */
[----:B------:R-:W-:Y:S02]  /*22b0*/  LOP3.LUT R31, R31, 0xffff, R51, 0xf8, !PT ;  /* 0x0000ffff1f1f7812 */ /* 0x000fe400078ef833 */
[----:B------:R-:W-:Y:S02]  /*22c0*/  PRMT R47, R34, 0x7610, R47 ;  /* 0x00007610222f7816 */ /* 0x000fe4000000002f */
[----:B------:R-:W-:Y:S02]  /*22d0*/  LOP3.LUT R49, R49, 0xffff, RZ, 0xc0, !PT ;  /* 0x0000ffff31317812 */ /* 0x000fe400078ec0ff */
[----:B------:R-:W-:-:S02]  /*22e0*/  PRMT R51, R44, 0x7632, R51 ;  /* 0x000076322c337816 */ /* 0x000fc40000000033 */
[--C-:B------:R-:W-:Y:S02]  /*22f0*/  LOP3.LUT R34, R36, 0xffff, R48.reuse, 0xf8, !PT ;  /* 0x0000ffff24227812 */ /* 0x100fe400078ef830 */
[----:B------:R-:W-:Y:S01]  /*2300*/  LOP3.LUT R47, R37, 0xffff, R47, 0xf8, !PT ;  /* 0x0000ffff252f7812 */ /* 0x000fe200078ef82f */
[----:B------:R-:W-:Y:S01]  /*2310*/  IMAD.WIDE.U32 R36, R49, 0x10000, RZ ;  /* 0x0001000031247825 */ /* 0x000fe200078e00ff */
[----:B------:R-:W-:Y:S02]  /*2320*/  F2FP.BF16.F32.PACK_AB R107, RZ, R107 ;  /* 0x0000006bff6b723e */ /* 0x000fe400000010ff */
[----:B------:R-:W-:Y:S02]  /*2330*/  LOP3.LUT R51, R51, 0xffff, RZ, 0xc0, !PT ;  /* 0x0000ffff33337812 */ /* 0x000fe400078ec0ff */
[----:B------:R-:W-:Y:S01]  /*2340*/  PRMT R48, R39, 0x7610, R48 ;  /* 0x0000761027307816 */ /* 0x000fe20000000030 */
[----:B------:R-:W-:Y:S01]  /*2350*/  HFMA2.BF16_V2 R43, R93.H0_H0, R107.H0_H0, R73.H0_H0 ;  /* 0x2000006b5d2b7231 */ /* 0x000fe20000240849 */
[----:B------:R-:W-:Y:S01]  /*2360*/  PRMT R49, R38, 0x7610, R49 ;  /* 0x0000761026317816 */ /* 0x000fe20000000031 */
[----:B------:R-:W-:Y:S01]  /*2370*/  IMAD.WIDE.U32 R38, R51, 0x10000, RZ ;  /* 0x0001000033267825 */ /* 0x000fe200078e00ff */
[----:B------:R-:W-:-:S02]  /*2380*/  F2FP.BF16.F32.PACK_AB R105, RZ, R105 ;  /* 0x00000069ff69723e */ /* 0x000fc400000010ff */
[----:B------:R-:W-:Y:S02]  /*2390*/  LOP3.LUT R36, R36, 0xffff, R49, 0xf8, !PT ;  /* 0x0000ffff24247812 */ /* 0x000fe400078ef831 */
[----:B------:R-:W-:Y:S01]  /*23a0*/  LOP3.LUT R37, R37, 0xffff, R48, 0xf8, !PT ;  /* 0x0000ffff25257812 */ /* 0x000fe200078ef830 */
[----:B------:R-:W-:Y:S01]  /*23b0*/  HFMA2.BF16_V2 R40, R117.H1_H1, R105.H0_H0, R117.H0_H0 ;  /* 0x2000006975287231 */ /* 0x000fe20000240c75 */
[----:B------:R-:W1:Y:S01]  /*23c0*/  @!P0 LDC.64 R48, c[0x0][0x3a0] ;  /* 0x0000e800ff308b82 */ /* 0x000e620000000a00 */
[----:B------:R-:W-:Y:S02]  /*23d0*/  SHF.L.U32 R25, R25, 0x10, RZ ;  /* 0x0000001019197819 */ /* 0x000fe400000006ff */
[----:B------:R-:W-:Y:S02]  /*23e0*/  SHF.L.U32 R21, R21, 0x10, RZ ;  /* 0x0000001015157819 */ /* 0x000fe400000006ff */
[----:B------:R-:W-:Y:S02]  /*23f0*/  LOP3.LUT R39, R39, 0xffff, R43, 0xf8, !PT ;  /* 0x0000ffff27277812 */ /* 0x000fe400078ef82b */
[----:B------:R-:W-:-:S02]  /*2400*/  SHF.L.U32 R43, R23, 0x10, RZ ;  /* 0x00000010172b7819 */ /* 0x000fc400000006ff */
[----:B------:R-:W-:Y:S02]  /*2410*/  LOP3.LUT R23, R42, R25, RZ, 0xfc, !PT ;  /* 0x000000192a177212 */ /* 0x000fe400078efcff */
[----:B------:R-:W-:Y:S02]  /*2420*/  LOP3.LUT R21, R41, R21, RZ, 0xfc, !PT ;  /* 0x0000001529157212 */ /* 0x000fe400078efcff */
[----:B------:R-:W-:Y:S02]  /*2430*/  PRMT R42, R40, 0x7610, R42 ;  /* 0x00007610282a7816 */ /* 0x000fe4000000002a */
[----:B------:R-:W-:Y:S01]  /*2440*/  F2FP.BF16.F32.PACK_AB R27, RZ, R27 ;  /* 0x0000001bff1b723e */ /* 0x000fe200000010ff */
[----:B------:R-:W2:Y:S01]  /*2450*/  LDC.64 R40, c[0x0][0x398] ;  /* 0x0000e600ff287b82 */ /* 0x000ea20000000a00 */
[----:B------:R-:W-:Y:S02]  /*2460*/  F2FP.BF16.F32.PACK_AB R17, RZ, R17 ;  /* 0x00000011ff11723e */ /* 0x000fe400000010ff */
[----:B------:R-:W-:Y:S01]  /*2470*/  F2FP.BF16.F32.PACK_AB R19, RZ, R19 ;  /* 0x00000013ff13723e */ /* 0x000fe200000010ff */
[----:B------:R-:W-:Y:S01]  /*2480*/  HFMA2.BF16_V2 R29, R116.H1_H1, R27.H0_H0, R116.H0_H0 ;  /* 0x2000001b741d7231 */ /* 0x000fe20000240c74 */
[----:B------:R-:W-:Y:S01]  /*2490*/  F2FP.BF16.F32.PACK_AB R108, RZ, R108 ;  /* 0x0000006cff6c723e */ /* 0x000fe200000010ff */
[----:B------:R-:W-:Y:S01]  /*24a0*/  HFMA2.BF16_V2 R17, R115.H1_H1, R17.H0_H0, R115.H0_H0 ;  /* 0x2000001173117231 */ /* 0x000fe20000240c73 */
[----:B------:R-:W-:Y:S01]  /*24b0*/  SHF.L.U32 R42, R42, 0x10, RZ ;  /* 0x000000102a2a7819 */ /* 0x000fe200000006ff */
[----:B------:R-:W-:Y:S01]  /*24c0*/  HFMA2.BF16_V2 R27, R114.H1_H1, R19.H0_H0, R114.H0_H0 ;  /* 0x20000013721b7231 */ /* 0x000fe20000240c72 */
[----:B------:R-:W-:Y:S01]  /*24d0*/  LOP3.LUT R25, R45, R43, RZ, 0xfc, !PT ;  /* 0x0000002b2d197212 */ /* 0x000fe200078efcff */
[----:B------:R-:W-:Y:S01]  /*24e0*/  HFMA2.BF16_V2 R19, R112.H1_H1, R108.H0_H0, R112.H0_H0 ;  /* 0x2000006c70137231 */ /* 0x000fe20000240c70 */
[----:B------:R-:W-:-:S02]  /*24f0*/  SHF.L.U32 R17, R17, 0x10, RZ ;  /* 0x0000001011117819 */ /* 0x000fc400000006ff */
[----:B------:R-:W-:Y:S02]  /*2500*/  SHF.L.U32 R43, R27, 0x10, RZ ;  /* 0x000000101b2b7819 */ /* 0x000fe400000006ff */
[----:B------:R-:W-:Y:S02]  /*2510*/  LOP3.LUT R27, R46, R42, RZ, 0xfc, !PT ;  /* 0x0000002a2e1b7212 */ /* 0x000fe400078efcff */
[----:B------:R-:W-:Y:S02]  /*2520*/  PRMT R42, R18, 0x7610, R42 ;  /* 0x00007610122a7816 */ /* 0x000fe4000000002a */
[----:B------:R-:W-:Y:S02]  /*2530*/  LOP3.LUT R31, R31, R17, RZ, 0xfc, !PT ;  /* 0x000000111f1f7212 */ /* 0x000fe400078efcff */
[----:B------:R-:W-:Y:S01]  /*2540*/  PRMT R17, R19, 0x7610, R17 ;  /* 0x0000761013117816 */ /* 0x000fe20000000011 */
[----:B-1----:R-:W-:Y:S01]  /*2550*/  @!P0 IMAD.WIDE R18, R9, 0x4, R48 ;  /* 0x0000000409128825 */ /* 0x002fe200078e0230 */
[----:B------:R-:W-:-:S02]  /*2560*/  LOP3.LUT R38, R38, 0xffff, R44, 0xf8, !PT ;  /* 0x0000ffff26267812 */ /* 0x000fc400078ef82c */
[----:B------:R-:W-:Y:S02]  /*2570*/  LOP3.LUT R33, R33, R43, RZ, 0xfc, !PT ;  /* 0x0000002b21217212 */ /* 0x000fe400078efcff */
[----:B------:R-:W-:Y:S01]  /*2580*/  SHF.L.U32 R44, R42, 0x10, RZ ;  /* 0x000000102a2c7819 */ /* 0x000fe200000006ff */
[----:B0-----:R-:W-:Y:S01]  /*2590*/  @!P0 IMAD.WIDE R42, R9, 0x4, R52 ;  /* 0x00000004092a8825 */ /* 0x001fe200078e0234 */
[----:B------:R-:W-:Y:S01]  /*25a0*/  SHF.L.U32 R17, R17, 0x10, RZ ;  /* 0x0000001011117819 */ /* 0x000fe200000006ff */
[----:B------:R0:W-:Y:S01]  /*25b0*/  @!P0 STG.E desc[UR6][R18.64], R94 ;  /* 0x0000005e12008986 */ /* 0x0001e2000c101906 */
[----:B------:R-:W-:Y:S02]  /*25c0*/  SHF.L.U32 R29, R29, 0x10, RZ ;  /* 0x000000101d1d7819 */ /* 0x000fe400000006ff */
[----:B------:R-:W-:Y:S01]  /*25d0*/  LOP3.LUT R37, R37, R17, RZ, 0xfc, !PT ;  /* 0x0000001125257212 */ /* 0x000fe200078efcff */
[----:B------:R1:W-:Y:S01]  /*25e0*/  @!P0 STG.E desc[UR6][R42.64], R16 ;  /* 0x000000102a008986 */ /* 0x0003e2000c101906 */
[----:B------:R-:W-:-:S02]  /*25f0*/  SHF.L.U32 R35, R35, 0x10, RZ ;  /* 0x0000001023237819 */ /* 0x000fc400000006ff */
[----:B------:R-:W-:Y:S02]  /*2600*/  LOP3.LUT R29, R50, R29, RZ, 0xfc, !PT ;  /* 0x0000001d321d7212 */ /* 0x000fe400078efcff */
[----:B------:R-:W-:Y:S01]  /*2610*/  LOP3.LUT R39, R39, R44, RZ, 0xfc, !PT ;  /* 0x0000002c27277212 */ /* 0x000fe200078efcff */
[----:B--2---:R-:W-:Y:S01]  /*2620*/  IMAD.WIDE.U32 R44, R13, 0x8, R40 ;  /* 0x000000080d2c7825 */ /* 0x004fe200078e0028 */
[----:B------:R-:W-:-:S03]  /*2630*/  LOP3.LUT R35, R47, R35, RZ, 0xfc, !PT ;  /* 0x000000232f237212 */ /* 0x000fc600078efcff */
[----:B0-----:R-:W-:-:S04]  /*2640*/  IMAD.WIDE.U32 R18, R10, 0x8, R40 ;  /* 0x000000080a127825 */ /* 0x001fc800078e0028 */
[----:B-1----:R-:W-:-:S04]  /*2650*/  IMAD.WIDE.U32 R16, R99, 0x8, R40 ;  /* 0x0000000863107825 */ /* 0x002fc800078e0028 */
[--C-:B------:R-:W-:Y:S01]  /*2660*/  IMAD.WIDE.U32 R98, R98, 0x8, R40.reuse ;  /* 0x0000000862627825 */ /* 0x100fe200078e0028 */
[----:B------:R0:W-:Y:S03]  /*2670*/  STG.E.64 desc[UR6][R16.64], R20 ;  /* 0x0000001410007986 */ /* 0x0001e6000c101b06 */
[--C-:B------:R-:W-:Y:S01]  /*2680*/  IMAD.WIDE.U32 R42, R97, 0x8, R40.reuse ;  /* 0x00000008612a7825 */ /* 0x100fe200078e0028 */
[----:B------:R1:W-:Y:S03]  /*2690*/  STG.E.64 desc[UR6][R16.64+0x400], R22 ;  /* 0x0004001610007986 */ /* 0x0003e6000c101b06 */
[--C-:B------:R-:W-:Y:S01]  /*26a0*/  IMAD.WIDE.U32 R96, R96, 0x8, R40.reuse ;  /* 0x0000000860607825 */ /* 0x100fe200078e0028 */
[----:B------:R1:W-:Y:S03]  /*26b0*/  STG.E.64 desc[UR6][R18.64], R24 ;  /* 0x0000001812007986 */ /* 0x0003e6000c101b06 */
[--C-:B------:R-:W-:Y:S01]  /*26c0*/  IMAD.WIDE.U32 R12, R12, 0x8, R40.reuse ;  /* 0x000000080c0c7825 */ /* 0x100fe200078e0028 */
[----:B------:R1:W-:Y:S01]  /*26d0*/  STG.E.64 desc[UR6][R98.64], R26 ;  /* 0x0000001a62007986 */ /* 0x0003e2000c101b06 */
[----:B0-----:R-:W0:Y:S02]  /*26e0*/  LDC.64 R20, c[0x0][0x380] ;  /* 0x0000e000ff147b82 */ /* 0x001e240000000a00 */
[--C-:B------:R-:W-:Y:S01]  /*26f0*/  IMAD.WIDE.U32 R10, R11, 0x8, R40.reuse ;  /* 0x000000080b0a7825 */ /* 0x100fe200078e0028 */
[----:B------:R1:W-:Y:S03]  /*2700*/  STG.E.64 desc[UR6][R42.64], R28 ;  /* 0x0000001c2a007986 */ /* 0x0003e6000c101b06 */
[----:B------:R-:W-:Y:S01]  /*2710*/  IMAD.WIDE.U32 R40, R100, 0x8, R40 ;  /* 0x0000000864287825 */ /* 0x000fe200078e0028 */
[----:B------:R1:W-:Y:S04]  /*2720*/  STG.E.64 desc[UR6][R96.64], R30 ;  /* 0x0000001e60007986 */ /* 0x0003e8000c101b06 */
[----:B------:R1:W-:Y:S04]  /*2730*/  STG.E.64 desc[UR6][R44.64], R32 ;  /* 0x000000202c007986 */ /* 0x0003e8000c101b06 */
[----:B------:R1:W-:Y:S04]  /*2740*/  STG.E.64 desc[UR6][R12.64], R34 ;  /* 0x000000220c007986 */ /* 0x0003e8000c101b06 */
[----:B------:R1:W-:Y:S04]  /*2750*/  STG.E.64 desc[UR6][R10.64], R36 ;  /* 0x000000240a007986 */ /* 0x0003e8000c101b06 */
[----:B------:R1:W-:Y:S01]  /*2760*/  STG.E.64 desc[UR6][R40.64], R38 ;  /* 0x0000002628007986 */ /* 0x0003e2000c101b06 */
[----:B0-----:R-:W-:-:S04]  /*2770*/  IADD3 R9, PT, PT, R9, R20, RZ ;  /* 0x0000001409097210 */ /* 0x001fc80007ffe0ff */
[----:B------:R-:W-:-:S13]  /*2780*/  ISETP.GE.AND P0, PT, R9, R21, PT ;  /* 0x000000150900720c */ /* 0x000fda0003f06270 */
[----:B-1----:R-:W-:Y:S05]  /*2790*/  @!P0 BRA `(.L_x_550) ;  /* 0xffffffdc00bc8947 */ /* 0x002fea000383ffff */
[----:B------:R-:W-:Y:S05]  /*27a0*/  EXIT ;  /* 0x000000000000794d */ /* 0x000fea0003800000 */
.L_x_551:
        /* <DEDUP_REMOVED lines=13> */
.L_x_1082:


//--------------------- .text._ZN10layer_norm13ln_fwd_kernelINS_13Kernel_traitsI13__nv_bfloat16S2_S2_fjLj5120ELj1ELj1ELj4ELj16ENS_18Kernel_traits_baseILj5120ES2_S2_S2_fjLj128EEEEEEEvNS_9FwdParamsE --------------------------
	.section	.text._ZN10layer_norm13ln_fwd_kernelINS_13Kernel_traitsI13__nv_bfloat16S2_S2_fjLj5120ELj1ELj1ELj4ELj16ENS_18Kernel_traits_baseILj5120ES2_S2_S2_fjLj128EEEEEEEvNS_9FwdParamsE,"ax",@progbits
	.align	128
        .global         _ZN10layer_norm13ln_fwd_kernelINS_13Kernel_traitsI13__nv_bfloat16S2_S2_fjLj5120ELj1ELj1ELj4ELj16ENS_18Kernel_traits_baseILj5120ES2_S2_S2_fjLj128EEEEEEEvNS_9FwdParamsE
        .type           _ZN10layer_norm13ln_fwd_kernelINS_13Kernel_traitsI13__nv_bfloat16S2_S2_fjLj5120ELj1ELj1ELj4ELj16ENS_18Kernel_traits_baseILj5120ES2_S2_S2_fjLj128EEEEEEEvNS_9FwdParamsE,@function
        .size           _ZN10layer_norm13ln_fwd_kernelINS_13Kernel_traitsI13__nv_bfloat16S2_S2_fjLj5120ELj1ELj1ELj4ELj16ENS_18Kernel_traits_baseILj5120ES2_S2_S2_fjLj128EEEEEEEvNS_9FwdParamsE,(.L_x_1083 - _ZN10layer_norm13ln_fwd_kernelINS_13Kernel_traitsI13__nv_bfloat16S2_S2_fjLj5120ELj1ELj1ELj4ELj16ENS_18Kernel_traits_baseILj5120ES2_S2_S2_fjLj128EEEEEEEvNS_9FwdParamsE)
        .other          _ZN10layer_norm13ln_fwd_kernelINS_13Kernel_traitsI13__nv_bfloat16S2_S2_fjLj5120ELj1ELj1ELj4ELj16ENS_18Kernel_traits_baseILj5120ES2_S2_S2_fjLj128EEEEEEEvNS_9FwdParamsE,@"STO_CUDA_ENTRY STV_DEFAULT"
_ZN10layer_norm13ln_fwd_kernelINS_13Kernel_traitsI13__nv_bfloat16S2_S2_fjLj5120ELj1ELj1ELj4ELj16ENS_18Kernel_traits_baseILj5120ES2_S2_S2_fjLj128EEEEEEEvNS_9FwdParamsE:
.text._ZN10layer_norm13ln_fwd_kernelINS_13Kernel_traitsI13__nv_bfloat16S2_S2_fjLj5120ELj1ELj1ELj4ELj16ENS_18Kernel_traits_baseILj5120ES2_S2_S2_fjLj128EEEEEEEvNS_9FwdParamsE:
[----:B------:R-:W-:Y:S08]  /*0000*/  LDC R1, c[0x0][0x37c] ;  /* 0x0000df00ff017b82 */ /* 0x000ff00000000800 */
[----:B------:R-:W0:Y:S08]  /*0010*/  S2UR UR4, SR_CTAID.X ;  /* 0x00000000000479c3 */ /* 0x000e300000002500 */
[----:B------:R-:W0:Y:S02]  /*0020*/  LDC R0, c[0x0][0x384] ;  /* 0x0000e100ff007b82 */ /* 0x000e240000000800 */
[----:B0-----:R-:W-:-:S13]  /*0030*/  ISETP.LE.AND P0, PT, R0, UR4, PT ;  /* 0x0000000400007c0c */ /* 0x001fda000bf03270 */
[----:B------:R-:W-:Y:S05]  /*0040*/  @P0 EXIT ;  /* 0x000000000000094d */ /* 0x000fea0003800000 */
[----:B------:R-:W0:Y:S01]  /*0050*/  S2R R2, SR_TID.X ;  /* 0x0000000000027919 */ /* 0x000e220000002100 */
[----:B------:R-:W0:Y:S01]  /*0060*/  LDC.64 R4, c[0x0][0x3b0] ;  /* 0x0000ec00ff047b82 */ /* 0x000e220000000a00 */
[----:B------:R-:W1:Y:S01]  /*0070*/  LDCU.64 UR8, c[0x0][0x358] ;  /* 0x00006b00ff0877ac */ /* 0x000e620008000a00 */
[----:B------:R-:W2:Y:S06]  /*0080*/  LDCU.64 UR10, c[0x0][0x380] ;  /* 0x00007000ff0a77ac */ /* 0x000eac0008000a00 */
[----:B------:R-:W3:Y:S01]  /*0090*/  LDC.64 R6, c[0x0][0x3b8] ;  /* 0x0000ee00ff067b82 */ /* 0x000ee20000000a00 */
[----:B0-----:R-:W-:-:S04]  /*00a0*/  IMAD.WIDE.U32 R4, R2, 0x10, R4 ;  /* 0x0000001002047825 */ /* 0x001fc800078e0004 */
[----:B---3--:R-:W-:Y:S01]  /*00b0*/  IMAD.WIDE.U32 R6, R2, 0x10, R6 ;  /* 0x0000001002067825 */ /* 0x008fe200078e0006 */
        /* <DEDUP_REMOVED lines=10> */
[----:B--2---:R-:W-:-:S11]  /*0160*/  UPLOP3.LUT UP0, UPT, UPT, UPT, UPT, 0x40, 0x4 ;  /* 0x000000000004789c */ /* 0x004fd60003f0e870 */
.L_x_556:
[----:B-1----:R-:W1:Y:S01]  /*0170*/  LDC.64 R64, c[0x0][0x390] ;  /* 0x0000e400ff407b82 */ /* 0x002e620000000a00 */
[----:B------:R-:W-:-:S06]  /*0180*/  UIMAD UR5, UR4, 0x280, URZ ;  /* 0x00000280040578a4 */ /* 0x000fcc000f8e02ff */
[----:B------:R-:W-:-:S05]  /*0190*/  LOP3.LUT R0, R2, UR5, RZ, 0xfc, !PT ;  /* 0x0000000502007c12 */ /* 0x000fca000f8efcff */
[----:B-1----:R-:W-:-:S06]  /*01a0*/  IMAD.WIDE.U32 R48, R0, 0x10, R64 ;  /* 0x0000001000307825 */ /* 0x002fcc00078e0040 */
[----:B------:R-:W0:Y:S01]  /*01b0*/  LDG.E.128 R48, desc[UR8][R48.64] ;  /* 0x0000000830307981 */ /* 0x000e22000c1e1d00 */
[----:B------:R-:W-:-:S05]  /*01c0*/  IADD3 R53, PT, PT, R0, 0x80, RZ ;  /* 0x0000008000357810 */ /* 0x000fca0007ffe0ff */
[----:B------:R-:W-:-:S06]  /*01d0*/  IMAD.WIDE.U32 R52, R53, 0x10, R64 ;  /* 0x0000001035347825 */ /* 0x000fcc00078e0040 */
        /* <DEDUP_REMOVED lines=9> */
[----:B------:R-:W3:Y:S01]  /*0270*/  LDG.E.128 R64, desc[UR8][R64.64] ;  /* 0x0000000840407981 */ /* 0x000ee2000c1e1d00 */
[----:B------:R-:W-:Y:S01]  /*0280*/  LOP3.LUT P0, RZ, R2, 0x1f, RZ, 0xc0, !PT ;  /* 0x0000001f02ff7812 */ /* 0x000fe2000780c0ff */
[----:B------:R-:W-:Y:S01]  /*0290*/  BSSY.RECONVERGENT B0, `(.L_x_552) ;  /* 0x00000d4000007945 */ /* 0x000fe20003800200 */
[----:B------:R-:W1:Y:S01]  /*02a0*/  S2R R2, SR_TID.X ;  /* 0x0000000000027919 */ /* 0x000e620000002100 */
[C---:B0-----:R-:W-:Y:S02]  /*02b0*/  PRMT R4, R48.reuse, 0x7632, R4 ;  /* 0x0000763230047816 */ /* 0x041fe40000000004 */
[----:B------:R-:W-:Y:S02]  /*02c0*/  SHF.L.U32 R5, R48, 0x10, RZ ;  /* 0x0000001030057819 */ /* 0x000fe400000006ff */
[----:B------:R-:W-:Y:S02]  /*02d0*/  SHF.L.U32 R4, R4, 0x10, RZ ;  /* 0x0000001004047819 */ /* 0x000fe400000006ff */
[C---:B------:R-:W-:Y:S01]  /*02e0*/  PRMT R6, R49.reuse, 0x7632, R6 ;  /* 0x0000763231067816 */ /* 0x040fe20000000006 */
[----:B------:R-:W-:Y:S01]  /*02f0*/  FADD.FTZ R3, RZ, R5 ;  /* 0x00000005ff037221 */ /* 0x000fe20000010000 */
[----:B------:R-:W-:-:S02]  /*0300*/  SHF.L.U32 R7, R49, 0x10, RZ ;  /* 0x0000001031077819 */ /* 0x000fc400000006ff */
[----:B------:R-:W-:Y:S01]  /*0310*/  SHF.L.U32 R6, R6, 0x10, RZ ;  /* 0x0000001006067819 */ /* 0x000fe200000006ff */
[----:B------:R-:W-:Y:S01]  /*0320*/  FADD.FTZ R48, R4, R3 ;  /* 0x0000000304307221 */ /* 0x000fe20000010000 */
[----:B------:R-:W-:Y:S02]  /*0330*/  SHF.L.U32 R3, R50, 0x10, RZ ;  /* 0x0000001032037819 */ /* 0x000fe400000006ff */
[----:B--2---:R-:W-:Y:S01]  /*0340*/  PRMT R70, R54, 0x7632, R70 ;  /* 0x0000763236467816 */ /* 0x004fe20000000046 */
[--C-:B------:R-:W-:Y:S01]  /*0350*/  FADD.FTZ R49, R7, R48.reuse ;  /* 0x0000003007317221 */ /* 0x100fe20000010000 */
[----:B------:R-:W-:-:S03]  /*0360*/  PRMT R48, R50, 0x7632, R48 ;  /* 0x0000763232307816 */ /* 0x000fc60000000030 */
[--C-:B------:R-:W-:Y:S01]  /*0370*/  FADD.FTZ R50, R6, R49.reuse ;  /* 0x0000003106327221 */ /* 0x100fe20000010000 */
[----:B------:R-:W-:Y:S02]  /*0380*/  SHF.L.U32 R48, R48, 0x10, RZ ;  /* 0x0000001030307819 */ /* 0x000fe400000006ff */
[----:B------:R-:W-:Y:S01]  /*0390*/  PRMT R49, R51, 0x7632, R49 ;  /* 0x0000763233317816 */ /* 0x000fe20000000031 */
[----:B------:R-:W-:Y:S01]  /*03a0*/  FADD.FTZ R69, R3, R50 ;  /* 0x0000003203457221 */ /* 0x000fe20000010000 */
[----:B------:R-:W-:Y:S02]  /*03b0*/  SHF.L.U32 R51, R51, 0x10, RZ ;  /* 0x0000001033337819 */ /* 0x000fe400000006ff */
        /* <DEDUP_REMOVED lines=9> */
[----:B------:R-:W-:Y:S02]  /*0450*/  PRMT R69, R53, 0x7632, R69 ;  /* 0x0000763235457816 */ /* 0x000fe40000000045 */
[----:B----4-:R-:W-:Y:S01]  /*0460*/  SHF.L.U32 R79, R62, 0x10, RZ ;  /* 0x000000103e4f7819 */ /* 0x010fe200000006ff */
[----:B------:R-:W-:Y:S01]  /*0470*/  FADD.FTZ R71, R50, R71 ;  /* 0x0000004732477221 */ /* 0x000fe20000010000 */
[----:B------:R-:W-:-:S02]  /*0480*/  SHF.L.U32 R53, R69, 0x10, RZ ;  /* 0x0000001045357819 */ /* 0x000fc400000006ff */
[----:B------:R-:W-:Y:S01]  /*0490*/  SHF.L.U32 R69, R54, 0x10, RZ ;  /* 0x0000001036457819 */ /* 0x000fe200000006ff */
[--C-:B------:R-:W-:Y:S01]  /*04a0*/  FADD.FTZ R72, R68, R71.reuse ;  /* 0x0000004744487221 */ /* 0x100fe20000010000 */
[----:B------:R-:W-:Y:S02]  /*04b0*/  SHF.L.U32 R54, R70, 0x10, RZ ;  /* 0x0000001046367819 */ /* 0x000fe400000006ff */
[----:B------:R-:W-:Y:S01]  /*04c0*/  PRMT R71, R55, 0x7632, R71 ;  /* 0x0000763237477816 */ /* 0x000fe20000000047 */
[----:B------:R-:W-:Y:S01]  /*04d0*/  FADD.FTZ R72, R53, R72 ;  /* 0x0000004835487221 */ /* 0x000fe20000010000 */
[----:B------:R-:W-:Y:S02]  /*04e0*/  SHF.L.U32 R70, R55, 0x10, RZ ;  /* 0x0000001037467819 */ /* 0x000fe400000006ff */
[----:B------:R-:W-:Y:S01]  /*04f0*/  SHF.L.U32 R55, R71, 0x10, RZ ;  /* 0x0000001047377819 */ /* 0x000fe200000006ff */
[--C-:B------:R-:W-:Y:S01]  /*0500*/  FADD.FTZ R73, R69, R72.reuse ;  /* 0x0000004845497221 */ /* 0x100fe20000010000 */
[----:B---3--:R-:W-:-:S02]  /*0510*/  PRMT R72, R56, 0x7632, R72 ;  /* 0x0000763238487816 */ /* 0x008fc40000000048 */
        /* <DEDUP_REMOVED lines=12> */
[----:B------:R-:W-:Y:S01]  /*05e0*/  SHF.L.U32 R83, R66, 0x10, RZ ;  /* 0x0000001042537819 */ /* 0x000fe200000006ff */
[----:B------:R-:W-:Y:S01]  /*05f0*/  FADD.FTZ R75, R56, R75 ;  /* 0x0000004b384b7221 */ /* 0x000fe20000010000 */
[----:B------:R-:W-:Y:S02]  /*0600*/  SHF.L.U32 R58, R74, 0x10, RZ ;  /* 0x000000104a3a7819 */ /* 0x000fe400000006ff */
[C---:B------:R-:W-:Y:S01]  /*0610*/  SHF.L.U32 R74, R59.reuse, 0x10, RZ ;  /* 0x000000103b4a7819 */ /* 0x040fe200000006ff */
[--C-:B------:R-:W-:Y:S01]  /*0620*/  FADD.FTZ R76, R72, R75.reuse ;  /* 0x0000004b484c7221 */ /* 0x100fe20000010000 */
[----:B------:R-:W-:-:S03]  /*0630*/  PRMT R75, R59, 0x7632, R75 ;  /* 0x000076323b4b7816 */ /* 0x000fc6000000004b */
[----:B------:R-:W-:Y:S01]  /*0640*/  FADD.FTZ R76, R57, R76 ;  /* 0x0000004c394c7221 */ /* 0x000fe20000010000 */
[----:B------:R-:W-:Y:S02]  /*0650*/  SHF.L.U32 R59, R75, 0x10, RZ ;  /* 0x000000104b3b7819 */ /* 0x000fe400000006ff */
[C---:B------:R-:W-:Y:S01]  /*0660*/  PRMT R75, R60.reuse, 0x7632, R75 ;  /* 0x000076323c4b7816 */ /* 0x040fe2000000004b */
[----:B------:R-:W-:Y:S01]  /*0670*/  FADD.FTZ R77, R73, R76 ;  /* 0x0000004c494d7221 */ /* 0x000fe20000010000 */
[----:B------:R-:W-:Y:S02]  /*0680*/  SHF.L.U32 R76, R60, 0x10, RZ ;  /* 0x000000103c4c7819 */ /* 0x000fe400000006ff */
[----:B------:R-:W-:Y:S01]  /*0690*/  SHF.L.U32 R75, R75, 0x10, RZ ;  /* 0x000000104b4b7819 */ /* 0x000fe200000006ff */
[----:B------:R-:W-:-:S04]  /*06a0*/  FADD.FTZ R77, R58, R77 ;  /* 0x0000004d3a4d7221 */ /* 0x000fc80000010000 */
[----:B------:R-:W-:-:S04]  /*06b0*/  FADD.FTZ R78, R74, R77 ;  /* 0x0000004d4a4e7221 */ /* 0x000fc80000010000 */
[----:B------:R-:W-:Y:S01]  /*06c0*/  FADD.FTZ R77, R59, R78 ;  /* 0x0000004e3b4d7221 */ /* 0x000fe20000010000 */
[----:B------:R-:W-:-:S03]  /*06d0*/  SHF.L.U32 R78, R61, 0x10, RZ ;  /* 0x000000103d4e7819 */ /* 0x000fc600000006ff */
[--C-:B------:R-:W-:Y:S01]  /*06e0*/  FADD.FTZ R60, R76, R77.reuse ;  /* 0x0000004d4c3c7221 */ /* 0x100fe20000010000 */
[----:B------:R-:W-:-:S03]  /*06f0*/  PRMT R77, R61, 0x7632, R77 ;  /* 0x000076323d4d7816 */ /* 0x000fc6000000004d */
[--C-:B------:R-:W-:Y:S01]  /*0700*/  FADD.FTZ R61, R75, R60.reuse ;  /* 0x0000003c4b3d7221 */ /* 0x100fe20000010000 */
        /* <DEDUP_REMOVED lines=8> */
[----:B------:R-:W-:Y:S01]  /*0790*/  SHF.L.U32 R63, R60, 0x10, RZ ;  /* 0x000000103c3f7819 */ /* 0x000fe200000006ff */
[----:B------:R-:W-:Y:S01]  /*07a0*/  FADD.FTZ R61, R62, R61 ;  /* 0x0000003d3e3d7221 */ /* 0x000fe20000010000 */
[----:B------:R-:W-:-:S03]  /*07b0*/  PRMT R60, R64, 0x7632, R60 ;  /* 0x00007632403c7816 */ /* 0x000fc6000000003c */
[----:B------:R-:W-:Y:S01]  /*07c0*/  FADD.FTZ R82, R80, R61 ;  /* 0x0000003d50527221 */ /* 0x000fe20000010000 */
[----:B------:R-:W-:Y:S02]  /*07d0*/  SHF.L.U32 R64, R60, 0x10, RZ ;  /* 0x000000103c407819 */ /* 0x000fe400000006ff */
[----:B------:R-:W-:Y:S01]  /*07e0*/  PRMT R60, R65, 0x7632, R60 ;  /* 0x00007632413c7816 */ /* 0x000fe2000000003c */
[----:B------:R-:W-:-:S04]  /*07f0*/  FADD.FTZ R82, R63, R82 ;  /* 0x000000523f527221 */ /* 0x000fc80000010000 */
        /* <DEDUP_REMOVED lines=25> */
[----:B------:R-:W-:-:S04]  /*0990*/  FMUL.FTZ R60, R60, 0.00078125001164153218269 ;  /* 0x3a4ccccd3c3c7820 */ /* 0x000fc80000410000 */
        /* <DEDUP_REMOVED lines=90> */
[----:B-1----:R-:W-:Y:S06]  /*0f40*/  @P0 BRA `(.L_x_553) ;  /* 0x0000000000200947 */ /* 0x002fec0003800000 */
        /* <DEDUP_REMOVED lines=8> */
.L_x_553:
[----:B------:R-:W-:Y:S05]  /*0fd0*/  BSYNC.RECONVERGENT B0 ;  /* 0x0000000000007941 */ /* 0x000fea0003800200 */
.L_x_552:
        /* <DEDUP_REMOVED lines=15> */
.L_x_555:
[----:B------:R-:W-:Y:S05]  /*10d0*/  BSYNC.RECONVERGENT B0 ;  /* 0x0000000000007941 */ /* 0x000fea0003800200 */
.L_x_554:
[----:B0-----:R-:W0:Y:S01]  /*10e0*/  SHFL.DOWN PT, R85, R60, 0x2, 0x1f ;  /* 0x08401f003c557f89 */ /* 0x001e2200000e0000 */
[----:B------:R-:W-:Y:S01]  /*10f0*/  ISETP.NE.AND P0, PT, R2, RZ, PT ;  /* 0x000000ff0200720c */ /* 0x000fe20003f05270 */
[----:B------:R-:W-:Y:S02]  /*1100*/  UPLOP3.LUT UP0, UPT, UPT, UPT, UP0, 0x40, 0x4 ;  /* 0x000000000004789c */ /* 0x000fe40003f0e800 */
[----:B------:R-:W1:Y:S01]  /*1110*/  SHFL.DOWN PT, R88, R89, 0x2, 0x1f ;  /* 0x08401f0059587f89 */ /* 0x000e6200000e0000 */
[----:B0-----:R-:W-:Y:S01]  /*1120*/  FADD.FTZ R86, -R85, R60 ;  /* 0x0000003c55567221 */ /* 0x001fe20000010100 */
[C---:B-1----:R-:W-:Y:S01]  /*1130*/  FMUL.FTZ R90, R88.reuse, R85 ;  /* 0x00000055585a7220 */ /* 0x042fe20000410000 */
[----:B------:R-:W-:Y:S02]  /*1140*/  FADD.FTZ R85, R88, R89 ;  /* 0x0000005958557221 */ /* 0x000fe40000010000 */
[----:B------:R-:W-:Y:S01]  /*1150*/  FMUL.FTZ R86, R86, R86 ;  /* 0x0000005656567220 */ /* 0x000fe20000410000 */
[----:B------:R-:W-:Y:S01]  /*1160*/  FFMA.FTZ R92, R89, R60, R90 ;  /* 0x0000003c595c7223 */ /* 0x000fe2000001005a */
[----:B------:R-:W0:Y:S02]  /*1170*/  MUFU.RCP R87, R85 ;  /* 0x0000005500577308 */ /* 0x000e240000001000 */
[----:B------:R-:W-:Y:S01]  /*1180*/  FMUL.FTZ R91, R86, R89 ;  /* 0x00000059565b7220 */ /* 0x000fe20000410000 */
[----:B------:R-:W1:Y:S03]  /*1190*/  SHFL.DOWN PT, R90, R61, 0x2, 0x1f ;  /* 0x08401f003d5a7f89 */ /* 0x000e6600000e0000 */
[----:B------:R-:W-:Y:S01]  /*11a0*/  FMUL.FTZ R91, R88, R91 ;  /* 0x0000005b585b7220 */ /* 0x000fe20000410000 */
[----:B------:R-:W-:Y:S01]  /*11b0*/  SHFL.DOWN PT, R60, R85, 0x1, 0x1f ;  /* 0x08201f00553c7f89 */ /* 0x000fe200000e0000 */
[----:B0-----:R-:W-:-:S05]  /*11c0*/  FMUL.FTZ R86, R87, R92 ;  /* 0x0000005c57567220 */ /* 0x001fca0000410000 */
[----:B------:R-:W0:Y:S01]  /*11d0*/  SHFL.DOWN PT, R89, R86, 0x1, 0x1f ;  /* 0x08201f0056597f89 */ /* 0x000e2200000e0000 */
[----:B-1----:R-:W-:-:S04]  /*11e0*/  FADD.FTZ R90, R90, R61 ;  /* 0x0000003d5a5a7221 */ /* 0x002fc80000010000 */
[----:B------:R-:W-:-:S05]  /*11f0*/  FFMA.FTZ R87, R87, R91, R90 ;  /* 0x0000005b57577223 */ /* 0x000fca000001005a */
[----:B------:R-:W1:Y:S01]  /*1200*/  SHFL.DOWN PT, R90, R87, 0x1, 0x1f ;  /* 0x08201f00575a7f89 */ /* 0x000e6200000e0000 */
[----:B0-----:R-:W-:-:S04]  /*1210*/  FADD.FTZ R88, R86, -R89 ;  /* 0x8000005956587221 */ /* 0x001fc80000010000 */
[----:B------:R-:W-:-:S04]  /*1220*/  FMUL.FTZ R88, R88, R88 ;  /* 0x0000005858587220 */ /* 0x000fc80000410000 */
[C---:B------:R-:W-:Y:S01]  /*1230*/  FMUL.FTZ R91, R85.reuse, R88 ;  /* 0x00000058555b7220 */ /* 0x040fe20000410000 */
[C---:B------:R-:W-:Y:S01]  /*1240*/  FMUL.FTZ R88, R60.reuse, R89 ;  /* 0x000000593c587220 */ /* 0x040fe20000410000 */
[----:B------:R-:W-:Y:S01]  /*1250*/  MOV R89, UR4 ;  /* 0x0000000400597c02 */ /* 0x000fe20008000f00 */
[----:B------:R-:W-:Y:S01]  /*1260*/  UIADD3 UR4, UPT, UPT, UR4, UR10, URZ ;  /* 0x0000000a04047290 */ /* 0x000fe2000fffe0ff */
[----:B------:R-:W-:Y:S01]  /*1270*/  FMUL.FTZ R91, R60, R91 ;  /* 0x0000005b3c5b7220 */ /* 0x000fe20000410000 */
[----:B------:R-:W-:Y:S01]  /*1280*/  FADD.FTZ R60, R85, R60 ;  /* 0x0000003c553c7221 */ /* 0x000fe20000010000 */
[----:B-1----:R-:W-:Y:S01]  /*1290*/  FADD.FTZ R61, R87, R90 ;  /* 0x0000005a573d7221 */ /* 0x002fe20000010000 */
[----:B------:R-:W-:Y:S01]  /*12a0*/  FFMA.FTZ R85, R85, R86, R88 ;  /* 0x0000005655557223 */ /* 0x000fe20000010058 */
[----:B------:R-:W0:Y:S01]  /*12b0*/  LDC R90, c[0x0][0x3d0] ;  /* 0x0000f400ff5a7b82 */ /* 0x000e220000000800 */
[----:B------:R-:W-:Y:S02]  /*12c0*/  UISETP.GE.AND UP1, UPT, UR4, UR11, UPT ;  /* 0x0000000b0400728c */ /* 0x000fe4000bf26270 */
[----:B------:R-:W1:Y:S05]  /*12d0*/  MUFU.RCP R60, R60 ;  /* 0x0000003c003c7308 */ /* 0x000e6a0000001000 */
[----:B------:R-:W2:Y:S01]  /*12e0*/  @!P0 LDC.64 R86, c[0x0][0x3a0] ;  /* 0x0000e800ff568b82 */ /* 0x000ea20000000a00 */
[C---:B-1----:R-:W-:Y:S01]  /*12f0*/  FFMA.FTZ R61, R60.reuse, R91, R61 ;  /* 0x0000005b3c3d7223 */ /* 0x042fe2000001003d */
[----:B------:R-:W-:-:S05]  /*1300*/  FMUL.FTZ R85, R60, R85 ;  /* 0x000000553c557220 */ /* 0x000fca0000410000 */
[----:B------:R-:W0:Y:S04]  /*1310*/  SHFL.IDX PT, R61, R61, RZ, 0x1f ;  /* 0x00001fff3d3d7589 */ /* 0x000e2800000e0000 */
[----:B------:R-:W1:Y:S01]  /*1320*/  SHFL.IDX PT, R85, R85, RZ, 0x1f ;  /* 0x00001fff55557589 */ /* 0x000e6200000e0000 */
[----:B--2---:R-:W-:-:S04]  /*1330*/  @!P0 IMAD.WIDE R86, R89, 0x4, R86 ;  /* 0x0000000459568825 */ /* 0x004fc800078e0256 */
[----:B0-----:R-:W-:Y:S02]  /*1340*/  FFMA.FTZ R90, R61, 0.00019531250291038304567, R90 ;  /* 0x394ccccd3d5a7823 */ /* 0x001fe4000001005a */
[----:B------:R-:W0:Y:S01]  /*1350*/  @!P0 LDC.64 R60, c[0x0][0x3a8] ;  /* 0x0000ea00ff3c8b82 */ /* 0x000e220000000a00 */
[----:B-1----:R-:W-:-:S03]  /*1360*/  R2UR UR5, R85 ;  /* 0x00000000550572ca */ /* 0x002fc600000e0000 */
[----:B------:R-:W1:Y:S10]  /*1370*/  MUFU.RSQ R90, R90 ;  /* 0x0000005a005a7308 */ /* 0x000e740000001400 */
[----:B------:R-:W-:Y:S01]  /*1380*/  MOV R91, UR5 ;  /* 0x00000005005b7c02 */ /* 0x000fe20008000f00 */
        /* <DEDUP_REMOVED lines=8> */
[----:B0-----:R-:W-:-:S04]  /*1410*/  @!P0 IMAD.WIDE R88, R89, 0x4, R60 ;  /* 0x0000000459588825 */ /* 0x001fc800078e023c */
[----:B------:R-:W-:Y:S01]  /*1420*/  FADD.FTZ R49, R49, -UR5 ;  /* 0x8000000531317e21 */ /* 0x000fe20008010000 */
[----:B------:R-:W0:Y:S01]  /*1430*/  LDC.64 R60, c[0x0][0x398] ;  /* 0x0000e600ff3c7b82 */ /* 0x000e220000000a00 */
        /* <DEDUP_REMOVED lines=20> */
[----:B------:R1:W-:Y:S01]  /*1580*/  @!P0 STG.E desc[UR8][R86.64], R91 ;  /* 0x0000005b56008986 */ /* 0x0003e2000c101908 */
        /* <DEDUP_REMOVED lines=11> */
[----:B-1----:R-:W-:Y:S01]  /*1640*/  FMUL.FTZ R91, R6, UR6 ;  /* 0x00000006065b7c20 */ /* 0x002fe20008410000 */
        /* <DEDUP_REMOVED lines=58> */
[----:B------:R-:W-:-:S02]  /*19f0*/  MOV R93, UR6 ;  /* 0x00000006005d7c02 */ /* 0x000fc40008000f00 */
[----:B------:R-:W-:Y:S02]  /*1a00*/  F2FP.BF16.F32.PACK_AB R71, RZ, R71 ;  /* 0x00000047ff47723e */ /* 0x000fe400000010ff */
[----:B------:R-:W-:Y:S01]  /*1a10*/  F2FP.BF16.F32.PACK_AB R56, RZ, R56 ;  /* 0x00000038ff38723e */ /* 0x000fe200000010ff */
[----:B------:R0:W-:Y:S01]  /*1a20*/  @!P0 STG.E desc[UR8][R88.64], R93 ;  /* 0x0000005d58008986 */ /* 0x0001e2000c101908 */
[----:B------:R-:W-:Y:S02]  /*1a30*/  F2FP.BF16.F32.PACK_AB R72, RZ, R72 ;  /* 0x00000048ff48723e */ /* 0x000fe400000010ff */
[----:B------:R-:W-:Y:S02]  /*1a40*/  F2FP.BF16.F32.PACK_AB R57, RZ, R57 ;  /* 0x00000039ff39723e */ /* 0x000fe400000010ff */
[----:B------:R-:W-:Y:S02]  /*1a50*/  F2FP.BF16.F32.PACK_AB R73, RZ, R73 ;  /* 0x00000049ff49723e */ /* 0x000fe400000010ff */
[----:B------:R-:W-:-:S02]  /*1a60*/  F2FP.BF16.F32.PACK_AB R58, RZ, R58 ;  /* 0x0000003aff3a723e */ /* 0x000fc400000010ff */
[----:B------:R-:W-:Y:S02]  /*1a70*/  F2FP.BF16.F32.PACK_AB R74, RZ, R74 ;  /* 0x0000004aff4a723e */ /* 0x000fe400000010ff */
[----:B------:R-:W-:Y:S01]  /*1a80*/  F2FP.BF16.F32.PACK_AB R59, RZ, R59 ;  /* 0x0000003bff3b723e */ /* 0x000fe200000010ff */
[----:B0-----:R-:W-:Y:S01]  /*1a90*/  IMAD.WIDE.U32 R88, R0, 0x10, R60 ;  /* 0x0000001000587825 */ /* 0x001fe200078e003c */
        /* <DEDUP_REMOVED lines=14> */
[----:B------:R-:W-:Y:S02]  /*1b80*/  PRMT R90, R90, 0x5410, R92 ;  /* 0x000054105a5a7816 */ /* 0x000fe4000000005c */
[----:B------:R-:W-:-:S02]  /*1b90*/  PRMT R85, R85, 0x5410, R91 ;  /* 0x0000541055557816 */ /* 0x000fc4000000005b */
[----:B------:R-:W-:Y:S01]  /*1ba0*/  PRMT R3, R3, 0x5410, R48 ;  /* 0x0000541003037816 */ /* 0x000fe20000000030 */
[----:B-----5:R-:W-:Y:S01]  /*1bb0*/  HFMA2.BF16_V2 R48, R28, R90, R8 ;  /* 0x0000005a1c307231 */ /* 0x020fe20000200008 */
[----:B------:R-:W-:Y:S01]  /*1bc0*/  PRMT R51, R51, 0x5410, R49 ;  /* 0x0000541033337816 */ /* 0x000fe20000000031 */
[----:B------:R-:W-:Y:S01]  /*1bd0*/  HFMA2.BF16_V2 R49, R29, R85, R9 ;  /* 0x000000551d317231 */ /* 0x000fe20000200009 */
[----:B------:R-:W-:Y:S02]  /*1be0*/  IADD3 R87, PT, PT, R0, 0x80, RZ ;  /* 0x0000008000577810 */ /* 0x000fe40007ffe0ff */
[----:B------:R-:W-:Y:S01]  /*1bf0*/  PRMT R52, R52, 0x5410, R50 ;  /* 0x0000541034347816 */ /* 0x000fe20000000032 */
[----:B------:R-:W-:Y:S01]  /*1c00*/  HFMA2.BF16_V2 R50, R30, R3, R10 ;  /* 0x000000031e327231 */ /* 0x000fe2000020000a */
[----:B------:R-:W-:Y:S01]  /*1c10*/  PRMT R68, R68, 0x5410, R53 ;  /* 0x0000541044447816 */ /* 0x000fe20000000035 */
[----:B------:R-:W-:Y:S01]  /*1c20*/  HFMA2.BF16_V2 R51, R31, R51, R11 ;  /* 0x000000331f337231 */ /* 0x000fe2000020000b */
[----:B------:R-:W-:Y:S01]  /*1c30*/  PRMT R69, R69, 0x5410, R54 ;  /* 0x0000541045457816 */ /* 0x000fe20000000036 */
[----:B------:R-:W-:Y:S01]  /*1c40*/  IMAD.WIDE.U32 R86, R87, 0x10, R60 ;  /* 0x0000001057567825 */ /* 0x000fe200078e003c */
[----:B------:R-:W-:-:S03]  /*1c50*/  PRMT R70, R70, 0x5410, R55 ;  /* 0x0000541046467816 */ /* 0x000fc60000000037 */
[----:B------:R-:W-:Y:S01]  /*1c60*/  HFMA2.BF16_V2 R52, R32, R52, R12 ;  /* 0x0000003420347231 */ /* 0x000fe2000020000c */
[----:B------:R-:W-:Y:S01]  /*1c70*/  PRMT R78, R78, 0x5410, R77 ;  /* 0x000054104e4e7816 */ /* 0x000fe2000000004d */
[----:B------:R-:W-:Y:S01]  /*1c80*/  HFMA2.BF16_V2 R53, R33, R68, R13 ;  /* 0x0000004421357231 */ /* 0x000fe2000020000d */
[----:B------:R-:W-:Y:S01]  /*1c90*/  IADD3 R5, PT, PT, R0, 0x100, RZ ;  /* 0x0000010000057810 */ /* 0x000fe20007ffe0ff */
[----:B------:R-:W-:Y:S01]  /*1ca0*/  HFMA2.BF16_V2 R54, R34, R69, R14 ;  /* 0x0000004522367231 */ /* 0x000fe2000020000e */
        /* <DEDUP_REMOVED lines=16> */
[----:B------:R-:W-:Y:S01]  /*1db0*/  IADD3 R93, PT, PT, R0, 0x200, RZ ;  /* 0x00000200005d7810 */ /* 0x000fe20007ffe0ff */
[----:B------:R-:W-:Y:S01]  /*1dc0*/  IMAD.WIDE.U32 R6, R7, 0x10, R60 ;  /* 0x0000001007067825 */ /* 0x000fe200078e003c */
[----:B------:R-:W-:-:S03]  /*1dd0*/  PRMT R81, R81, 0x5410, R64 ;  /* 0x0000541051517816 */ /* 0x000fc60000000040 */
[----:B------:R-:W-:Y:S01]  /*1de0*/  HFMA2.BF16_V2 R76, R40, R76, R20 ;  /* 0x0000004c284c7231 */ /* 0x000fe20000200014 */
[----:B------:R-:W-:Y:S01]  /*1df0*/  PRMT R82, R82, 0x5410, R65 ;  /* 0x0000541052527816 */ /* 0x000fe20000000041 */
[----:B------:R-:W-:Y:S01]  /*1e00*/  HFMA2.BF16_V2 R79, R43, R80, R23 ;  /* 0x000000502b4f7231 */ /* 0x000fe20000200017 */
[----:B------:R-:W-:Y:S01]  /*1e10*/  PRMT R83, R83, 0x5410, R66 ;  /* 0x0000541053537816 */ /* 0x000fe20000000042 */
[----:B------:R-:W-:Y:S01]  /*1e20*/  IMAD.WIDE.U32 R60, R93, 0x10, R60 ;  /* 0x000000105d3c7825 */ /* 0x000fe200078e003c */
[----:B------:R-:W-:-:S03]  /*1e30*/  PRMT R84, R84, 0x5410, R67 ;  /* 0x0000541054547816 */ /* 0x000fc60000000043 */
[----:B------:R-:W-:Y:S02]  /*1e40*/  HFMA2.BF16_V2 R64, R44, R81, R24 ;  /* 0x000000512c407231 */ /* 0x000fe40000200018 */
        /* <DEDUP_REMOVED lines=10> */
.L_x_557:
        /* <DEDUP_REMOVED lines=9> */
.L_x_1083:


//--------------------- .text._ZN10layer_norm13ln_fwd_kernelINS_13Kernel_traitsI6__halffS2_fjLj5120ELj1ELj1ELj4ELj16ENS_18Kernel_traits_baseILj5120ES2_fS2_fjLj128EEEEEEEvNS_9FwdParamsE --------------------------
	.section	.text._ZN10layer_norm13ln_fwd_kernelINS_13Kernel_traitsI6__halffS2_fjLj5120ELj1ELj1ELj4ELj16ENS_18Kernel_traits_baseILj5120ES2_fS2_fjLj128EEEEEEEvNS_9FwdParamsE,"ax",@progbits
	.align	128
        .global         _ZN10layer_norm13ln_fwd_kernelINS_13Kernel_traitsI6__halffS2_fjLj5120ELj1ELj1ELj4ELj16ENS_18Kernel_traits_baseILj5120ES2_fS2_fjLj128EEEEEEEvNS_9FwdParamsE
        .type           _ZN10layer_norm13ln_fwd_kernelINS_13Kernel_traitsI6__halffS2_fjLj5120ELj1ELj1ELj4ELj16ENS_18Kernel_traits_baseILj5120ES2_fS2_fjLj128EEEEEEEvNS_9FwdParamsE,@function
        .size           _ZN10layer_norm13ln_fwd_kernelINS_13Kernel_traitsI6__halffS2_fjLj5120ELj1ELj1ELj4ELj16ENS_18Kernel_traits_baseILj5120ES2_fS2_fjLj128EEEEEEEvNS_9FwdParamsE,(.L_x_1084 - _ZN10layer_norm13ln_fwd_kernelINS_13Kernel_traitsI6__halffS2_fjLj5120ELj1ELj1ELj4ELj16ENS_18Kernel_traits_baseILj5120ES2_fS2_fjLj128EEEEEEEvNS_9FwdParamsE)
        .other          _ZN10layer_norm13ln_fwd_kernelINS_13Kernel_traitsI6__halffS2_fjLj5120ELj1ELj1ELj4ELj16ENS_18Kernel_traits_baseILj5120ES2_fS2_fjLj128EEEEEEEvNS_9FwdParamsE,@"STO_CUDA_ENTRY STV_DEFAULT"
_ZN10layer_norm13ln_fwd_kernelINS_13Kernel_traitsI6__halffS2_fjLj5120ELj1ELj1ELj4ELj16ENS_18Kernel_traits_baseILj5120ES2_fS2_fjLj128EEEEEEEvNS_9FwdParamsE:
.text._ZN10layer_norm13ln_fwd_kernelINS_13Kernel_traitsI6__halffS2_fjLj5120ELj1ELj1ELj4ELj16ENS_18Kernel_traits_baseILj5120ES2_fS2_fjLj128EEEEEEEvNS_9FwdParamsE:
        /* <DEDUP_REMOVED lines=105> */
.L_x_562:
        /* <DEDUP_REMOVED lines=183> */
.L_x_559:
[----:B------:R-:W-:Y:S05]  /*1200*/  BSYNC.RECONVERGENT B0 ;  /* 0x0000000000007941 */ /* 0x000fea0003800200 */
.L_x_558:
        /* <DEDUP_REMOVED lines=15> */
.L_x_561:
[----:B------:R-:W-:Y:S05]  /*1300*/  BSYNC.RECONVERGENT B0 ;  /* 0x0000000000007941 */ /* 0x000fea0003800200 */
.L_x_560:
        /* <DEDUP_REMOVED lines=72> */
[--C-:B------:R-:W-:Y:S01]  /*1790*/  FADD.FTZ R45, R45, -R94.reuse ;  /* 0x8000005e2d2d7221 */ /* 0x100fe20000010000 */
[C---:B------:R-:W-:Y:S01]  /*17a0*/  FMUL.FTZ R51, R16.reuse, R29 ;  /* 0x0000001d10337220 */ /* 0x040fe20000410000 */
[C---:B------:R-:W-:Y:S01]  /*17b0*/  FMUL.FTZ R39, R16.reuse, R30 ;  /* 0x0000001e10277220 */ /* 0x040fe20000410000 */
[----:B------:R-:W-:Y:S01]  /*17c0*/  FMUL.FTZ R48, R16, R48 ;  /* 0x0000003010307220 */ /* 0x000fe20000410000 */
[--C-:B------:R-:W-:Y:S01]  /*17d0*/  FADD.FTZ R17, R17, -R94.reuse ;  /* 0x8000005e11117221 */ /* 0x100fe20000010000 */
[--C-:B------:R-:W-:Y:S01]  /*17e0*/  FADD.FTZ R18, R18, -R94.reuse ;  /* 0x8000005e12127221 */ /* 0x100fe20000010000 */
[----:B------:R-:W-:Y:S01]  /*17f0*/  F2FP.F16.F32.PACK_AB R29, RZ, R34 ;  /* 0x00000022ff1d723e */ /* 0x000fe200000000ff */
        /* <DEDUP_REMOVED lines=9> */
[----:B------:R-:W-:Y:S01]  /*1890*/  F2FP.F16.F32.PACK_AB R28, RZ, R35 ;  /* 0x00000023ff1c723e */ /* 0x000fe200000000ff */
[C---:B------:R-:W-:Y:S01]  /*18a0*/  FMUL.FTZ R42, R16.reuse, R42 ;  /* 0x0000002a102a7220 */ /* 0x040fe20000410000 */
[----:B------:R-:W-:Y:S01]  /*18b0*/  F2FP.F16.F32.PACK_AB R24, RZ, R24 ;  /* 0x00000018ff18723e */ /* 0x000fe200000000ff */
[----:B------:R-:W-:Y:S01]  /*18c0*/  FMUL.FTZ R95, R16, R49 ;  /* 0x00000031105f7220 */ /* 0x000fe20000410000 */
        /* <DEDUP_REMOVED lines=18> */
[----:B------:R-:W-:Y:S01]  /*19f0*/  PRMT R24, R24, 0x5410, R26 ;  /* 0x0000541018187816 */ /* 0x000fe2000000001a */
[----:B------:R-:W-:Y:S01]  /*1a00*/  FMUL.FTZ R21, R16, R44 ;  /* 0x0000002c10157220 */ /* 0x000fe20000410000 */
[----:B------:R-:W-:Y:S01]  /*1a10*/  PRMT R20, R20, 0x5410, R22 ;  /* 0x0000541014147816 */ /* 0x000fe20000000016 */
[--C-:B------:R-:W-:Y:S01]  /*1a20*/  FADD.FTZ R32, R32, -R94.reuse ;  /* 0x8000005e20207221 */ /* 0x100fe20000010000 */
[----:B------:R-:W-:Y:S01]  /*1a30*/  F2FP.F16.F32.PACK_AB R43, RZ, R42 ;  /* 0x0000002aff2b723e */ /* 0x000fe200000000ff */
[----:B------:R-:W-:Y:S01]  /*1a40*/  FADD.FTZ R33, R33, -R94 ;  /* 0x8000005e21217221 */ /* 0x000fe20000010000 */
[----:B------:R-:W-:Y:S01]  /*1a50*/  PRMT R26, R80, 0x5410, R4 ;  /* 0x00005410501a7816 */ /* 0x000fe20000000004 */
[----:B------:R-:W-:Y:S01]  /*1a60*/  FMUL.FTZ R30, R16, R101 ;  /* 0x00000065101e7220 */ /* 0x000fe20000410000 */
[----:B------:R-:W-:Y:S01]  /*1a70*/  PRMT R22, R60, 0x5410, R8 ;  /* 0x000054103c167816 */ /* 0x000fe20000000008 */
[----:B------:R-:W-:Y:S01]  /*1a80*/  FADD.FTZ R40, R40, -R94 ;  /* 0x8000005e28287221 */ /* 0x000fe20000010000 */
[----:B------:R-:W-:Y:S01]  /*1a90*/  F2FP.F16.F32.PACK_AB R42, RZ, R45 ;  /* 0x0000002dff2a723e */ /* 0x000fe200000000ff */
[----:B------:R-:W-:Y:S01]  /*1aa0*/  HFMA2 R45, R79.H0_H0, R39.H0_H0, R59.H0_H0 ;  /* 0x200000274f2d7231 */ /* 0x000fe2000004083b */
[----:B------:R-:W-:Y:S01]  /*1ab0*/  F2FP.F16.F32.PACK_AB R18, RZ, R18 ;  /* 0x00000012ff12723e */ /* 0x000fe200000000ff */
[----:B------:R-:W-:Y:S01]  /*1ac0*/  HFMA2 R39, R91.H0_H0, R48.H0_H0, R71.H0_H0 ;  /* 0x200000305b277231 */ /* 0x000fe20000040847 */
[----:B------:R-:W-:Y:S01]  /*1ad0*/  F2FP.F16.F32.PACK_AB R103, RZ, R103 ;  /* 0x00000067ff67723e */ /* 0x000fe200000000ff */
[----:B------:R-:W-:Y:S01]  /*1ae0*/  HFMA2 R24, R26, R24, R22 ;  /* 0x000000181a187231 */ /* 0x000fe20000000016 */
[----:B------:R-:W-:Y:S01]  /*1af0*/  PRMT R46, R46, 0x5410, R38 ;  /* 0x000054102e2e7816 */ /* 0x000fe20000000026 */
[C---:B------:R-:W-:Y:S01]  /*1b00*/  FMUL.FTZ R32, R16.reuse, R32 ;  /* 0x0000002010207220 */ /* 0x040fe20000410000 */
[----:B------:R-:W-:Y:S01]  /*1b10*/  F2FP.F16.F32.PACK_AB R44, RZ, R41 ;  /* 0x00000029ff2c723e */ /* 0x000fe200000000ff */
[----:B------:R-:W-:Y:S01]  /*1b20*/  FMUL.FTZ R33, R16, R33 ;  /* 0x0000002110217220 */ /* 0x000fe20000410000 */
[----:B------:R-:W-:Y:S01]  /*1b30*/  PRMT R38, R74, 0x7610, R110 ;  /* 0x000076104a267816 */ /* 0x000fe2000000006e */
[----:B------:R-:W-:Y:S01]  /*1b40*/  FADD.FTZ R27, R27, -R94 ;  /* 0x8000005e1b1b7221 */ /* 0x000fe20000010000 */
[----:B------:R-:W-:Y:S01]  /*1b50*/  PRMT R48, R14, 0x5410, R110 ;  /* 0x000054100e307816 */ /* 0x000fe2000000006e */
[----:B------:R-:W-:Y:S01]  /*1b60*/  FMUL.FTZ R101, R16, R40 ;  /* 0x0000002810657220 */ /* 0x000fe20000410000 */
[----:B------:R-:W-:Y:S01]  /*1b70*/  F2FP.F16.F32.PACK_AB R41, RZ, R21 ;  /* 0x00000015ff29723e */ /* 0x000fe200000000ff */
[----:B------:R-:W-:Y:S01]  /*1b80*/  HFMA2 R21, R120.H1_H1, R37.H0_H0, R120.H0_H0 ;  /* 0x2000002578157231 */ /* 0x000fe20000040c78 */
[----:B------:R-:W-:Y:S01]  /*1b90*/  F2FP.F16.F32.PACK_AB R50, RZ, R50 ;  /* 0x00000032ff32723e */ /* 0x000fe200000000ff */
[----:B------:R-:W-:Y:S01]  /*1ba0*/  HFMA2 R37, R85.H0_H0, R18.H0_H0, R65.H0_H0 ;  /* 0x2000001255257231 */ /* 0x000fe20000040841 */
[----:B------:R-:W-:Y:S01]  /*1bb0*/  F2FP.F16.F32.PACK_AB R51, RZ, R51 ;  /* 0x00000033ff33723e */ /* 0x000fe200000000ff */
[----:B------:R-:W-:Y:S01]  /*1bc0*/  HFMA2 R18, R111.H1_H1, R103.H0_H0, R111.H0_H0 ;  /* 0x200000676f127231 */ /* 0x000fe20000040c6f */
[----:B------:R-:W-:Y:S01]  /*1bd0*/  PRMT R22, R82, 0x7610, R3 ;  /* 0x0000761052167816 */ /* 0x000fe20000000003 */
[----:B------:R-:W-:Y:S01]  /*1be0*/  HFMA2 R103, R38, R46, R48 ;  /* 0x0000002e26677231 */ /* 0x000fe20000000030 */
[----:B------:R-:W-:Y:S01]  /*1bf0*/  PRMT R26, R62, 0x7610, R7 ;  /* 0x000076103e1a7816 */ /* 0x000fe20000000007 */
[--C-:B------:R-:W-:Y:S01]  /*1c00*/  FADD.FTZ R23, R23, -R94.reuse ;  /* 0x8000005e17177221 */ /* 0x100fe20000010000 */
[----:B------:R-:W-:Y:S01]  /*1c10*/  F2FP.F16.F32.PACK_AB R30, RZ, R30 ;  /* 0x0000001eff1e723e */ /* 0x000fe200000000ff */
[C---:B------:R-:W-:Y:S01]  /*1c20*/  FMUL.FTZ R105, R16.reuse, R27 ;  /* 0x0000001b10697220 */ /* 0x040fe20000410000 */
[----:B------:R-:W-:Y:S01]  /*1c30*/  F2FP.F16.F32.PACK_AB R31, RZ, R31 ;  /* 0x0000001fff1f723e */ /* 0x000fe200000000ff */
[----:B------:R-:W-:Y:S01]  /*1c40*/  FMUL.FTZ R27, R16, R23 ;  /* 0x00000017101b7220 */ /* 0x000fe20000410000 */
[----:B------:R-:W-:Y:S01]  /*1c50*/  F2FP.F16.F32.PACK_AB R35, RZ, R35 ;  /* 0x00000023ff23723e */ /* 0x000fe200000000ff */
[--C-:B------:R-:W-:Y:S01]  /*1c60*/  FADD.FTZ R52, R52, -R94.reuse ;  /* 0x8000005e34347221 */ /* 0x100fe20000010000 */
[----:B------:R-:W-:Y:S01]  /*1c70*/  PRMT R46, R50, 0x5410, R51 ;  /* 0x00005410322e7816 */ /* 0x000fe20000000033 */
[----:B------:R-:W-:Y:S01]  /*1c80*/  HFMA2 R50, R22, R20, R26 ;  /* 0x0000001416327231 */ /* 0x000fe2000000001a */
[----:B------:R-:W-:Y:S01]  /*1c90*/  F2FP.F16.F32.PACK_AB R32, RZ, R32 ;  /* 0x00000020ff20723e */ /* 0x000fe200000000ff */
[----:B------:R-:W-:Y:S01]  /*1ca0*/  HFMA2 R23, R118.H1_H1, R35.H0_H0, R118.H0_H0 ;  /* 0x2000002376177231 */ /* 0x000fe20000040c76 */
[----:B------:R-:W-:Y:S01]  /*1cb0*/  F2FP.F16.F32.PACK_AB R33, RZ, R33 ;  /* 0x00000021ff21723e */ /* 0x000fe200000000ff */
[----:B------:R-:W-:Y:S01]  /*1cc0*/  HFMA2 R35, R113.H1_H1, R49.H0_H0, R113.H0_H0 ;  /* 0x2000003171237231 */ /* 0x000fe20000040c71 */
[----:B------:R-:W-:Y:S01]  /*1cd0*/  PRMT R30, R30, 0x5410, R31 ;  /* 0x000054101e1e7816 */ /* 0x000fe2000000001f */
[--C-:B------:R-:W-:Y:S01]  /*1ce0*/  FADD.FTZ R53, R53, -R94.reuse ;  /* 0x8000005e35357221 */ /* 0x100fe20000010000 */
[----:B------:R-:W-:Y:S01]  /*1cf0*/  PRMT R20, R84, 0x5410, R3 ;  /* 0x0000541054147816 */ /* 0x000fe20000000003 */
[----:B------:R-:W-:Y:S01]  /*1d00*/  FADD.FTZ R54, R54, -R94 ;  /* 0x8000005e36367221 */ /* 0x000fe20000010000 */
[----:B------:R-:W-:Y:S01]  /*1d10*/  PRMT R22, R64, 0x5410, R7 ;  /* 0x0000541040167816 */ /* 0x000fe20000000007 */
[C---:B------:R-:W-:Y:S01]  /*1d20*/  FMUL.FTZ R52, R16.reuse, R52 ;  /* 0x0000003410347220 */ /* 0x040fe20000410000 */
[----:B------:R-:W-:Y:S01]  /*1d30*/  F2FP.F16.F32.PACK_AB R101, RZ, R101 ;  /* 0x00000065ff65723e */ /* 0x000fe200000000ff */
[----:B------:R-:W-:Y:S01]  /*1d40*/  FMUL.FTZ R53, R16, R53 ;  /* 0x0000003510357220 */ /* 0x000fe20000410000 */
[----:B------:R-:W-:Y:S01]  /*1d50*/  PRMT R32, R32, 0x5410, R33 ;  /* 0x0000541020207816 */ /* 0x000fe20000000021 */
[----:B------:R-:W-:Y:S01]  /*1d60*/  HFMA2 R49, R20, R30, R22 ;  /* 0x0000001e14317231 */ /* 0x000fe20000000016 */
[--C-:B------:R-:W-:Y:S01]  /*1d70*/  PRMT R33, R76, 0x7610, R109.reuse ;  /* 0x000076104c217816 */ /* 0x100fe2000000006d */
[----:B------:R-:W-:Y:S01]  /*1d80*/  FMUL.FTZ R107, R16, R54 ;  /* 0x00000036106b7220 */ /* 0x000fe20000410000 */
[----:B------:R-:W-:Y:S01]  /*1d90*/  PRMT R38, R56, 0x5410, R109 ;  /* 0x0000541038267816 */ /* 0x000fe2000000006d */
[----:B------:R-:W-:Y:S01]  /*1da0*/  HFMA2 R25, R119.H1_H1, R28.H0_H0, R119.H0_H0 ;  /* 0x2000001c77197231 */ /* 0x000fe20000040c77 */
[----:B------:R-:W-:-:S02]  /*1db0*/  PRMT R48, R101, 0x5410, R44 ;  /* 0x0000541065307816 */ /* 0x000fc4000000002c */
[----:B------:R-:W-:Y:S01]  /*1dc0*/  PRMT R20, R86, 0x7610, R2 ;  /* 0x0000761056147816 */ /* 0x000fe20000000002 */
[----:B------:R-:W-:Y:S01]  /*1dd0*/  HFMA2 R32, R33, R32, R38 ;  /* 0x0000002021207231 */ /* 0x000fe20000000026 */
[----:B------:R-:W-:Y:S02]  /*1de0*/  PRMT R22, R66, 0x7610, R6 ;  /* 0x0000761042167816 */ /* 0x000fe40000000006 */
[----:B------:R-:W-:Y:S02]  /*1df0*/  PRMT R33, R78, 0x7610, R4 ;  /* 0x000076104e217816 */ /* 0x000fe40000000004 */
[----:B------:R-:W-:Y:S01]  /*1e00*/  PRMT R38, R58, 0x7610, R8 ;  /* 0x000076103a267816 */ /* 0x000fe20000000008 */
[----:B------:R-:W-:Y:S01]  /*1e10*/  HFMA2 R48, R20, R48, R22 ;  /* 0x0000003014307231 */ /* 0x000fe20000000016 */
[----:B------:R-:W-:Y:S02]  /*1e20*/  F2FP.F16.F32.PACK_AB R95, RZ, R95 ;  /* 0x0000005fff5f723e */ /* 0x000fe400000000ff */
[----:B------:R-:W-:Y:S01]  /*1e30*/  PRMT R41, R41, 0x5410, R42 ;  /* 0x0000541029297816 */ /* 0x000fe2000000002a */
[----:B------:R-:W-:Y:S01]  /*1e40*/  HFMA2 R46, R33, R46, R38 ;  /* 0x0000002e212e7231 */ /* 0x000fe20000000026 */
[----:B------:R-:W-:-:S02]  /*1e50*/  PRMT R20, R88, 0x5410, R2 ;  /* 0x0000541058147816 */ /* 0x000fc40000000002 */
[----:B------:R-:W-:Y:S02]  /*1e60*/  PRMT R22, R68, 0x5410, R6 ;  /* 0x0000541044167816 */ /* 0x000fe40000000006 */
[----:B------:R-:W-:Y:S02]  /*1e70*/  PRMT R38, R47, 0x5410, R95 ;  /* 0x000054102f267816 */ /* 0x000fe4000000005f */
[----:B------:R-:W-:Y:S01]  /*1e80*/  F2FP.F16.F32.PACK_AB R36, RZ, R36 ;  /* 0x00000024ff24723e */ /* 0x000fe200000000ff */
[----:B------:R-:W-:Y:S01]  /*1e90*/  HFMA2 R47, R20, R41, R22 ;  /* 0x00000029142f7231 */ /* 0x000fe20000000016 */
[----:B------:R-:W-:Y:S02]  /*1ea0*/  PRMT R20, R90, 0x7610, R0 ;  /* 0x000076105a147816 */ /* 0x000fe40000000000 */
[----:B------:R-:W-:Y:S01]  /*1eb0*/  PRMT R30, R103, 0x7632, R30 ;  /* 0x00007632671e7816 */ /* 0x000fe2000000001e */
[----:B------:R-:W-:Y:S01]  /*1ec0*/  HFMA2 R102, R75.H0_H0, R36.H0_H0, R15.H0_H0 ;  /* 0x200000244b667231 */ /* 0x000fe2000004080f */
[----:B------:R-:W-:Y:S01]  /*1ed0*/  PRMT R22, R70, 0x7610, R5 ;  /* 0x0000761046167816 */ /* 0x000fe20000000005 */
[----:B------:R-:W-:Y:S01]  /*1ee0*/  HFMA2 R36, R87.H0_H0, R43.H0_H0, R67.H0_H0 ;  /* 0x2000002b57247231 */ /* 0x000fe20000040843 */
[----:B------:R-:W-:Y:S01]  /*1ef0*/  F2FP.F16.F32.PACK_AB R54, RZ, R52 ;  /* 0x00000034ff36723e */ /* 0x000fe200000000ff */
[----:B------:R-:W-:Y:S01]  /*1f00*/  HFMA2 R52, R77.H0_H0, R29.H0_H0, R57.H0_H0 ;  /* 0x2000001d4d347231 */ /* 0x000fe20000040839 */
[----:B------:R-:W-:Y:S01]  /*1f10*/  F2FP.F16.F32.PACK_AB R55, RZ, R53 ;  /* 0x00000035ff37723e */ /* 0x000fe200000000ff */
[----:B------:R-:W-:Y:S01]  /*1f20*/  HFMA2 R38, R20, R38, R22 ;  /* 0x0000002614267231 */ /* 0x000fe20000000016 */
        /* <DEDUP_REMOVED lines=8> */
[----:B------:R-:W-:Y:S01]  /*1fb0*/  HFMA2 R44, R20, R44, R26 ;  /* 0x0000002c142c7231 */ /* 0x000fe2000000001a */
        /* <DEDUP_REMOVED lines=8> */
[----:B------:R-:W-:Y:S02]  /*2040*/  F2FP.F16.F32.PACK_AB R34, RZ, R34 ;  /* 0x00000022ff22723e */ /* 0x000fe400000000ff */
[----:B------:R-:W-:Y:S01]  /*2050*/  PRMT R42, R52, 0x7610, R42 ;  /* 0x00007610342a7816 */ /* 0x000fe2000000002a */
[----:B------:R-:W-:Y:S01]  /*2060*/  IMAD.WIDE.U32 R32, R32, 0x10000, RZ ;  /* 0x0001000020207825 */ /* 0x000fe200078e00ff */
[----:B------:R-:W-:-:S03]  /*2070*/  LOP3.LUT R30, R26, 0xffff, RZ, 0xc0, !PT ;  /* 0x0000ffff1a1e7812 */ /* 0x000fc600078ec0ff */
[----:B------:R-:W-:Y:S01]  /*2080*/  HFMA2 R53, R81.H0_H0, R34.H0_H0, R61.H0_H0 ;  /* 0x2000002251357231 */ /* 0x000fe2000004083d */
[----:B------:R-:W-:Y:S02]  /*2090*/  PRMT R51, R50, 0x7632, R51 ;  /* 0x0000763232337816 */ /* 0x000fe40000000033 */
[----:B------:R-:W-:Y:S01]  /*20a0*/  LOP3.LUT R42, R31, 0xffff, R42, 0xf8, !PT ;  /* 0x0000ffff1f2a7812 */ /* 0x000fe200078ef82a */
[----:B------:R-:W-:Y:S01]  /*20b0*/  IMAD.WIDE.U32 R30, R30, 0x10000, RZ ;  /* 0x000100001e1e7825 */ /* 0x000fe200078e00ff */
[----:B------:R-:W-:Y:S02]  /*20c0*/  F2FP.F16.F32.PACK_AB R104, RZ, R104 ;  /* 0x00000068ff68723e */ /* 0x000fe400000000ff */
[----:B------:R-:W-:Y:S02]  /*20d0*/  PRMT R26, R24, 0x7610, R26 ;  /* 0x00007610181a7816 */ /* 0x000fe4000000001a */
[----:B------:R-:W-:Y:S01]  /*20e0*/  LOP3.LUT R51, R51, 0xffff, RZ, 0xc0, !PT ;  /* 0x0000ffff33337812 */ /* 0x000fe200078ec0ff */
[----:B------:R-:W-:Y:S01]  /*20f0*/  HFMA2 R28, R83.H0_H0, R104.H0_H0, R63.H0_H0 ;  /* 0x20000068531c7231 */ /* 0x000fe2000004083f */
        /* <DEDUP_REMOVED lines=16> */
[----:B------:R-:W-:Y:S01]  /*2200*/  F2FP.F16.F32.PACK_AB R106, RZ, R106 ;  /* 0x0000006aff6a723e */ /* 0x000fe200000000ff */
[----:B------:R-:W-:Y:S01]  /*2210*/  IMAD.WIDE.U32 R32, R32, 0x10000, RZ ;  /* 0x0001000020207825 */ /* 0x000fe200078e00ff */
[----:B------:R-:W-:Y:S02]  /*2220*/  PRMT R37, R47, 0x7632, R37 ;  /* 0x000076322f257816 */ /* 0x000fe40000000025 */
[--C-:B------:R-:W-:Y:S01]  /*2230*/  LOP3.LUT R30, R30, 0xffff, R49.reuse, 0xf8, !PT ;  /* 0x0000ffff1e1e7812 */ /* 0x100fe200078ef831 */
[----:B------:R-:W-:Y:S01]  /*2240*/  HFMA2 R34, R89.H0_H0, R106.H0_H0, R69.H0_H0 ;  /* 0x2000006a59227231 */ /* 0x000fe20000040845 */
        /* <DEDUP_REMOVED lines=13> */
[----:B------:R-:W-:Y:S02]  /*2320*/  F2FP.F16.F32.PACK_AB R107, RZ, R107 ;  /* 0x0000006bff6b723e */ /* 0x000fe400000000ff */
[----:B------:R-:W-:Y:S02]  /*2330*/  LOP3.LUT R51, R51, 0xffff, RZ, 0xc0, !PT ;  /* 0x0000ffff33337812 */ /* 0x000fe400078ec0ff */
[----:B------:R-:W-:Y:S01]  /*2340*/  PRMT R48, R39, 0x7610, R48 ;  /* 0x0000761027307816 */ /* 0x000fe20000000030 */
[----:B------:R-:W-:Y:S01]  /*2350*/  HFMA2 R43, R93.H0_H0, R107.H0_H0, R73.H0_H0 ;  /* 0x2000006b5d2b7231 */ /* 0x000fe20000040849 */
[----:B------:R-:W-:Y:S01]  /*2360*/  PRMT R49, R38, 0x7610, R49 ;  /* 0x0000761026317816 */ /* 0x000fe20000000031 */
[----:B------:R-:W-:Y:S01]  /*2370*/  IMAD.WIDE.U32 R38, R51, 0x10000, RZ ;  /* 0x0001000033267825 */ /* 0x000fe200078e00ff */
[----:B------:R-:W-:-:S02]  /*2380*/  F2FP.F16.F32.PACK_AB R105, RZ, R105 ;  /* 0x00000069ff69723e */ /* 0x000fc400000000ff */
[----:B------:R-:W-:Y:S02]  /*2390*/  LOP3.LUT R36, R36, 0xffff, R49, 0xf8, !PT ;  /* 0x0000ffff24247812 */ /* 0x000fe400078ef831 */
[----:B------:R-:W-:Y:S01]  /*23a0*/  LOP3.LUT R37, R37, 0xffff, R48, 0xf8, !PT ;  /* 0x0000ffff25257812 */ /* 0x000fe200078ef830 */
[----:B------:R-:W-:Y:S01]  /*23b0*/  HFMA2 R40, R117.H1_H1, R105.H0_H0, R117.H0_H0 ;  /* 0x2000006975287231 */ /* 0x000fe20000040c75 */
        /* <DEDUP_REMOVED lines=8> */
[----:B------:R-:W-:Y:S01]  /*2440*/  F2FP.F16.F32.PACK_AB R27, RZ, R27 ;  /* 0x0000001bff1b723e */ /* 0x000fe200000000ff */
[----:B------:R-:W2:Y:S01]  /*2450*/  LDC.64 R40, c[0x0][0x398] ;  /* 0x0000e600ff287b82 */ /* 0x000ea20000000a00 */
[----:B------:R-:W-:Y:S02]  /*2460*/  F2FP.F16.F32.PACK_AB R17, RZ, R17 ;  /* 0x00000011ff11723e */ /* 0x000fe400000000ff */
[----:B------:R-:W-:Y:S01]  /*2470*/  F2FP.F16.F32.PACK_AB R19, RZ, R19 ;  /* 0x00000013ff13723e */ /* 0x000fe200000000ff */
[----:B------:R-:W-:Y:S01]  /*2480*/  HFMA2 R29, R116.H1_H1, R27.H0_H0, R116.H0_H0 ;  /* 0x2000001b741d7231 */ /* 0x000fe20000040c74 */
[----:B------:R-:W-:Y:S01]  /*2490*/  F2FP.F16.F32.PACK_AB R108, RZ, R108 ;  /* 0x0000006cff6c723e */ /* 0x000fe200000000ff */
[----:B------:R-:W-:Y:S01]  /*24a0*/  HFMA2 R17, R115.H1_H1, R17.H0_H0, R115.H0_H0 ;  /* 0x2000001173117231 */ /* 0x000fe20000040c73 */
[----:B------:R-:W-:Y:S01]  /*24b0*/  SHF.L.U32 R42, R42, 0x10, RZ ;  /* 0x000000102a2a7819 */ /* 0x000fe200000006ff */
[----:B------:R-:W-:Y:S01]  /*24c0*/  HFMA2 R27, R114.H1_H1, R19.H0_H0, R114.H0_H0 ;  /* 0x20000013721b7231 */ /* 0x000fe20000040c72 */
[----:B------:R-:W-:Y:S01]  /*24d0*/  LOP3.LUT R25, R45, R43, RZ, 0xfc, !PT ;  /* 0x0000002b2d197212 */ /* 0x000fe200078efcff */
[----:B------:R-:W-:Y:S01]  /*24e0*/  HFMA2 R19, R112.H1_H1, R108.H0_H0, R112.H0_H0 ;  /* 0x2000006c70137231 */ /* 0x000fe20000040c70 */
        /* <DEDUP_REMOVED lines=44> */
.L_x_563:
        /* <DEDUP_REMOVED lines=13> */
.L_x_1084:


//--------------------- .text._ZN10layer_norm13ln_fwd_kernelINS_13Kernel_traitsI6__halfS2_S2_fjLj5120ELj1ELj1ELj4ELj16ENS_18Kernel_traits_baseILj5120ES2_S2_S2_fjLj128EEEEEEEvNS_9FwdParamsE --------------------------
	.section	.text._ZN10layer_norm13ln_fwd_kernelINS_13Kernel_traitsI6__halfS2_S2_fjLj5120ELj1ELj1ELj4ELj16ENS_18Kernel_traits_baseILj5120ES2_S2_S2_fjLj128EEEEEEEvNS_9FwdParamsE,"ax",@progbits
	.align	128
        .global         _ZN10layer_norm13ln_fwd_kernelINS_13Kernel_traitsI6__halfS2_S2_fjLj5120ELj1ELj1ELj4ELj16ENS_18Kernel_traits_baseILj5120ES2_S2_S2_fjLj128EEEEEEEvNS_9FwdParamsE
        .type           _ZN10layer_norm13ln_fwd_kernelINS_13Kernel_traitsI6__halfS2_S2_fjLj5120ELj1ELj1ELj4ELj16ENS_18Kernel_traits_baseILj5120ES2_S2_S2_fjLj128EEEEEEEvNS_9FwdParamsE,@function
        .size           _ZN10layer_norm13ln_fwd_kernelINS_13Kernel_traitsI6__halfS2_S2_fjLj5120ELj1ELj1ELj4ELj16ENS_18Kernel_traits_baseILj5120ES2_S2_S2_fjLj128EEEEEEEvNS_9FwdParamsE,(.L_x_1085 - _ZN10layer_norm13ln_fwd_kernelINS_13Kernel_traitsI6__halfS2_S2_fjLj5120ELj1ELj1ELj4ELj16ENS_18Kernel_traits_baseILj5120ES2_S2_S2_fjLj128EEEEEEEvNS_9FwdParamsE)
        .other          _ZN10layer_norm13ln_fwd_kernelINS_13Kernel_traitsI6__halfS2_S2_fjLj5120ELj1ELj1ELj4ELj16ENS_18Kernel_traits_baseILj5120ES2_S2_S2_fjLj128EEEEEEEvNS_9FwdParamsE,@"STO_CUDA_ENTRY STV_DEFAULT"
_ZN10layer_norm13ln_fwd_kernelINS_13Kernel_traitsI6__halfS2_S2_fjLj5120ELj1ELj1ELj4ELj16ENS_18Kernel_traits_baseILj5120ES2_S2_S2_fjLj128EEEEEEEvNS_9FwdParamsE:
.text._ZN10layer_norm13ln_fwd_kernelINS_13Kernel_traitsI6__halfS2_S2_fjLj5120ELj1ELj1ELj4ELj16ENS_18Kernel_traits_baseILj5120ES2_S2_S2_fjLj128EEEEEEEvNS_9FwdParamsE:
        /* <DEDUP_REMOVED lines=23> */
.L_x_568:
[----:B-1----:R-:W1:Y:S01]  /*0170*/  LDC.64 R64, c[0x0][0x390] ;  /* 0x0000e400ff407b82 */ /* 0x002e620000000a00 */
[----:B------:R-:W-:-:S06]  /*0180*/  UIMAD UR5, UR4, 0x280, URZ ;  /* 0x00000280040578a4 */ /* 0x000fcc000f8e02ff */
[----:B------:R-:W-:-:S05]  /*0190*/  LOP3.LUT R2, R3, UR5, RZ, 0xfc, !PT ;  /* 0x0000000503027c12 */ /* 0x000fca000f8efcff */
        /* <DEDUP_REMOVED lines=14> */
[----:B------:R-:W-:Y:S01]  /*0280*/  LOP3.LUT P0, RZ, R3, 0x1f, RZ, 0xc0, !PT ;  /* 0x0000001f03ff7812 */ /* 0x000fe2000780c0ff */
[----:B------:R-:W-:Y:S01]  /*0290*/  BSSY.RECONVERGENT B0, `(.L_x_564) ;  /* 0x00000c0000007945 */ /* 0x000fe20003800200 */
[----:B------:R-:W0:Y:S01]  /*02a0*/  S2R R3, SR_TID.X ;  /* 0x0000000000037919 */ /* 0x000e220000002100 */
[--C-:B--2---:R-:W-:Y:S02]  /*02b0*/  HADD2.F32 R0, -RZ, R48.reuse.H0_H0 ;  /* 0x20000030ff007230 */ /* 0x104fe40000004100 */
[----:B------:R-:W-:Y:S02]  /*02c0*/  HADD2.F32 R6, -RZ, R48.H1_H1 ;  /* 0x30000030ff067230 */ /* 0x000fe40000004100 */
[----:B------:R-:W-:Y:S02]  /*02d0*/  HADD2.F32 R5, -RZ, R49.H0_H0 ;  /* 0x20000031ff057230 */ /* 0x000fe40000004100 */
[----:B------:R-:W-:-:S04]  /*02e0*/  FADD.FTZ R7, RZ, R0 ;  /* 0x00000000ff077221 */ /* 0x000fc80000010000 */
[----:B------:R-:W-:Y:S01]  /*02f0*/  FADD.FTZ R4, R6, R7 ;  /* 0x0000000706047221 */ /* 0x000fe20000010000 */
[----:B------:R-:W-:-:S03]  /*0300*/  HADD2.F32 R7, -RZ, R49.H1_H1 ;  /* 0x30000031ff077230 */ /* 0x000fc60000004100 */
[----:B------:R-:W-:Y:S01]  /*0310*/  FADD.FTZ R48, R5, R4 ;  /* 0x0000000405307221 */ /* 0x000fe20000010000 */
[--C-:B------:R-:W-:Y:S02]  /*0320*/  HADD2.F32 R4, -RZ, R50.reuse.H0_H0 ;  /* 0x20000032ff047230 */ /* 0x100fe40000004100 */
[----:B------:R-:W-:Y:S02]  /*0330*/  HADD2.F32 R50, -RZ, R50.H1_H1 ;  /* 0x30000032ff327230 */ /* 0x000fe40000004100 */
[----:B------:R-:W-:Y:S01]  /*0340*/  FADD.FTZ R49, R7, R48 ;  /* 0x0000003007317221 */ /* 0x000fe20000010000 */
[--C-:B------:R-:W-:Y:S02]  /*0350*/  HADD2.F32 R48, -RZ, R51.reuse.H0_H0 ;  /* 0x20000033ff307230 */ /* 0x100fe40000004100 */
[----:B------:R-:W-:Y:S02]  /*0360*/  HADD2.F32 R51, -RZ, R51.H1_H1 ;  /* 0x30000033ff337230 */ /* 0x000fe40000004100 */
[----:B------:R-:W-:-:S04]  /*0370*/  FADD.FTZ R49, R4, R49 ;  /* 0x0000003104317221 */ /* 0x000fc80000010000 */
[----:B------:R-:W-:-:S04]  /*0380*/  FADD.FTZ R49, R50, R49 ;  /* 0x0000003132317221 */ /* 0x000fc80000010000 */
[----:B------:R-:W-:Y:S01]  /*0390*/  FADD.FTZ R68, R48, R49 ;  /* 0x0000003130447221 */ /* 0x000fe20000010000 */
[----:B---3--:R-:W-:-:S03]  /*03a0*/  HADD2.F32 R49, -RZ, R52.H0_H0 ;  /* 0x20000034ff317230 */ /* 0x008fc60000004100 */
[----:B------:R-:W-:Y:S01]  /*03b0*/  FADD.FTZ R70, R51, R68 ;  /* 0x0000004433467221 */ /* 0x000fe20000010000 */
[----:B------:R-:W-:Y:S02]  /*03c0*/  HADD2.F32 R68, -RZ, R52.H1_H1 ;  /* 0x30000034ff447230 */ /* 0x000fe40000004100 */
[----:B------:R-:W-:Y:S02]  /*03d0*/  HADD2.F32 R52, -RZ, R53.H0_H0 ;  /* 0x20000035ff347230 */ /* 0x000fe40000004100 */
[----:B------:R-:W-:Y:S01]  /*03e0*/  FADD.FTZ R69, R49, R70 ;  /* 0x0000004631457221 */ /* 0x000fe20000010000 */
[----:B----4-:R-:W-:Y:S02]  /*03f0*/  HADD2.F32 R79, -RZ, R61.H1_H1 ;  /* 0x3000003dff4f7230 */ /* 0x010fe40000004100 */
[----:B------:R-:W-:Y:S02]  /*0400*/  HADD2.F32 R78, -RZ, R62.H0_H0 ;  /* 0x2000003eff4e7230 */ /* 0x000fe40000004100 */
        /* <DEDUP_REMOVED lines=32> */
[----:B------:R-:W-:Y:S02]  /*0610*/  HADD2.F32 R58, -RZ, R59.H0_H0 ;  /* 0x2000003bff3a7230 */ /* 0x000fe40000004100 */
        /* <DEDUP_REMOVED lines=135> */
.L_x_565:
[----:B------:R-:W-:Y:S05]  /*0e90*/  BSYNC.RECONVERGENT B0 ;  /* 0x0000000000007941 */ /* 0x000fea0003800200 */
.L_x_564:
        /* <DEDUP_REMOVED lines=15> */
.L_x_567:
[----:B------:R-:W-:Y:S05]  /*0f90*/  BSYNC.RECONVERGENT B0 ;  /* 0x0000000000007941 */ /* 0x000fea0003800200 */
.L_x_566:
[----:B0-----:R-:W-:Y:S01]  /*0fa0*/  SHFL.DOWN PT, R63, R60, 0x2, 0x1f ;  /* 0x08401f003c3f7f89 */ /* 0x001fe200000e0000 */
[----:B------:R-:W-:Y:S01]  /*0fb0*/  ISETP.NE.AND P0, PT, R3, RZ, PT ;  /* 0x000000ff0300720c */ /* 0x000fe20003f05270 */
[----:B------:R-:W-:Y:S02]  /*0fc0*/  UPLOP3.LUT UP0, UPT, UPT, UPT, UP0, 0x40, 0x4 ;  /* 0x000000000004789c */ /* 0x000fe40003f0e800 */
[----:B------:R-:W0:Y:S02]  /*0fd0*/  SHFL.DOWN PT, R88, R89, 0x2, 0x1f ;  /* 0x08401f0059587f89 */ /* 0x000e2400000e0000 */
[----:B0-----:R-:W-:Y:S01]  /*0fe0*/  FMUL.FTZ R62, R88, R63 ;  /* 0x0000003f583e7220 */ /* 0x001fe20000410000 */
[----:B------:R-:W-:-:S03]  /*0ff0*/  FADD.FTZ R63, -R63, R60 ;  /* 0x0000003c3f3f7221 */ /* 0x000fc60000010100 */
[----:B------:R-:W-:Y:S01]  /*1000*/  FFMA.FTZ R92, R89, R60, R62 ;  /* 0x0000003c595c7223 */ /* 0x000fe2000001003e */
[----:B------:R-:W-:Y:S01]  /*1010*/  FADD.FTZ R62, R88, R89 ;  /* 0x00000059583e7221 */ /* 0x000fe20000010000 */
[----:B------:R-:W-:-:S03]  /*1020*/  FMUL.FTZ R90, R63, R63 ;  /* 0x0000003f3f5a7220 */ /* 0x000fc60000410000 */
[----:B------:R-:W0:Y:S01]  /*1030*/  MUFU.RCP R87, R62 ;  /* 0x0000003e00577308 */ /* 0x000e220000001000 */
[----:B------:R-:W-:Y:S02]  /*1040*/  FMUL.FTZ R91, R90, R89 ;  /* 0x000000595a5b7220 */ /* 0x000fe40000410000 */
[----:B------:R-:W1:Y:S02]  /*1050*/  SHFL.DOWN PT, R90, R61, 0x2, 0x1f ;  /* 0x08401f003d5a7f89 */ /* 0x000e6400000e0000 */
[----:B------:R-:W-:Y:S02]  /*1060*/  FMUL.FTZ R91, R88, R91 ;  /* 0x0000005b585b7220 */ /* 0x000fe40000410000 */
[----:B------:R-:W-:Y:S01]  /*1070*/  SHFL.DOWN PT, R89, R62, 0x1, 0x1f ;  /* 0x08201f003e597f89 */ /* 0x000fe200000e0000 */
[----:B0-----:R-:W-:-:S05]  /*1080*/  FMUL.FTZ R63, R87, R92 ;  /* 0x0000005c573f7220 */ /* 0x001fca0000410000 */
[----:B------:R-:W0:Y:S01]  /*1090*/  SHFL.DOWN PT, R60, R63, 0x1, 0x1f ;  /* 0x08201f003f3c7f89 */ /* 0x000e2200000e0000 */
[----:B-1----:R-:W-:-:S04]  /*10a0*/  FADD.FTZ R90, R90, R61 ;  /* 0x0000003d5a5a7221 */ /* 0x002fc80000010000 */
[----:B------:R-:W-:Y:S01]  /*10b0*/  FFMA.FTZ R87, R87, R91, R90 ;  /* 0x0000005b57577223 */ /* 0x000fe2000001005a */
[----:B0-----:R-:W-:Y:S01]  /*10c0*/  FADD.FTZ R88, R63, -R60 ;  /* 0x8000003c3f587221 */ /* 0x001fe20000010000 */
[----:B------:R-:W-:Y:S01]  /*10d0*/  FMUL.FTZ R61, R89, R60 ;  /* 0x0000003c593d7220 */ /* 0x000fe20000410000 */
[----:B------:R-:W-:Y:S02]  /*10e0*/  FADD.FTZ R60, R62, R89 ;  /* 0x000000593e3c7221 */ /* 0x000fe40000010000 */
[----:B------:R-:W-:Y:S01]  /*10f0*/  FMUL.FTZ R91, R88, R88 ;  /* 0x00000058585b7220 */ /* 0x000fe20000410000 */
[C---:B------:R-:W-:Y:S01]  /*1100*/  FFMA.FTZ R61, R62.reuse, R63, R61 ;  /* 0x0000003f3e3d7223 */ /* 0x040fe2000001003d */
[----:B------:R-:W0:Y:S02]  /*1110*/  SHFL.DOWN PT, R88, R87, 0x1, 0x1f ;  /* 0x08201f0057587f89 */ /* 0x000e2400000e0000 */
[----:B------:R-:W1:Y:S01]  /*1120*/  MUFU.RCP R60, R60 ;  /* 0x0000003c003c7308 */ /* 0x000e620000001000 */
[----:B------:R-:W-:-:S02]  /*1130*/  FMUL.FTZ R90, R62, R91 ;  /* 0x0000005b3e5a7220 */ /* 0x000fc40000410000 */
[----:B------:R-:W2:Y:S02]  /*1140*/  @!P0 LDC.64 R62, c[0x0][0x3a0] ;  /* 0x0000e800ff3e8b82 */ /* 0x000ea40000000a00 */
[----:B------:R-:W-:Y:S01]  /*1150*/  FMUL.FTZ R90, R89, R90 ;  /* 0x0000005a595a7220 */ /* 0x000fe20000410000 */
[----:B0-----:R-:W-:Y:S01]  /*1160*/  FADD.FTZ R89, R87, R88 ;  /* 0x0000005857597221 */ /* 0x001fe20000010000 */
[----:B-1----:R-:W-:-:S03]  /*1170*/  FMUL.FTZ R88, R60, R61 ;  /* 0x0000003d3c587220 */ /* 0x002fc60000410000 */
[----:B------:R-:W-:Y:S02]  /*1180*/  FFMA.FTZ R89, R60, R90, R89 ;  /* 0x0000005a3c597223 */ /* 0x000fe40000010059 */
[----:B------:R-:W0:Y:S01]  /*1190*/  LDC R90, c[0x0][0x3d0] ;  /* 0x0000f400ff5a7b82 */ /* 0x000e220000000800 */
[----:B------:R-:W1:Y:S04]  /*11a0*/  SHFL.IDX PT, R88, R88, RZ, 0x1f ;  /* 0x00001fff58587589 */ /* 0x000e6800000e0000 */
[----:B------:R-:W0:Y:S03]  /*11b0*/  SHFL.IDX PT, R89, R89, RZ, 0x1f ;  /* 0x00001fff59597589 */ /* 0x000e2600000e0000 */
[----:B------:R-:W3:Y:S01]  /*11c0*/  @!P0 LDC.64 R60, c[0x0][0x3a8] ;  /* 0x0000ea00ff3c8b82 */ /* 0x000ee20000000a00 */
[----:B-1----:R-:W-:Y:S01]  /*11d0*/  R2UR UR5, R88 ;  /* 0x00000000580572ca */ /* 0x002fe200000e0000 */
[----:B0-----:R-:W-:Y:S01]  /*11e0*/  FFMA.FTZ R87, R89, 0.00019531250291038304567, R90 ;  /* 0x394ccccd59577823 */ /* 0x001fe2000001005a */
[----:B------:R-:W-:Y:S01]  /*11f0*/  MOV R89, UR4 ;  /* 0x0000000400597c02 */ /* 0x000fe20008000f00 */
[----:B------:R-:W-:-:S04]  /*1200*/  UIADD3 UR4, UPT, UPT, UR4, UR10, URZ ;  /* 0x0000000a04047290 */ /* 0x000fc8000fffe0ff */
[----:B------:R-:W0:Y:S01]  /*1210*/  MUFU.RSQ R87, R87 ;  /* 0x0000005700577308 */ /* 0x000e220000001400 */
[----:B--2---:R-:W-:Y:S01]  /*1220*/  @!P0 IMAD.WIDE R62, R89, 0x4, R62 ;  /* 0x00000004593e8825 */ /* 0x004fe200078e023e */
[----:B------:R-:W-:-:S04]  /*1230*/  UISETP.GE.AND UP1, UPT, UR4, UR11, UPT ;  /* 0x0000000b0400728c */ /* 0x000fc8000bf26270 */
[----:B------:R-:W-:Y:S01]  /*1240*/  FADD.FTZ R0, R0, -UR5 ;  /* 0x8000000500007e21 */ /* 0x000fe20008010000 */
[----:B------:R-:W-:Y:S01]  /*1250*/  FADD.FTZ R48, R48, -UR5 ;  /* 0x8000000530307e21 */ /* 0x000fe20008010000 */
[----:B---3--:R-:W-:-:S04]  /*1260*/  @!P0 IMAD.WIDE R88, R89, 0x4, R60 ;  /* 0x0000000459588825 */ /* 0x008fc800078e023c */
[----:B------:R-:W-:Y:S01]  /*1270*/  FADD.FTZ R51, R51, -UR5 ;  /* 0x8000000533337e21 */ /* 0x000fe20008010000 */
[----:B------:R-:W1:Y:S01]  /*1280*/  LDC.64 R60, c[0x0][0x398] ;  /* 0x0000e600ff3c7b82 */ /* 0x000e620000000a00 */
        /* <DEDUP_REMOVED lines=56> */
[----:B------:R-:W-:Y:S01]  /*1610*/  MOV R91, UR5 ;  /* 0x00000005005b7c02 */ /* 0x000fe20008000f00 */
        /* <DEDUP_REMOVED lines=26> */
[----:B------:R1:W-:Y:S01]  /*17c0*/  @!P0 STG.E desc[UR8][R62.64], R91 ;  /* 0x0000005b3e008986 */ /* 0x0003e2000c101908 */
[----:B------:R-:W-:-:S02]  /*17d0*/  F2FP.F16.F32.PACK_AB R92, RZ, R92 ;  /* 0x0000005cff5c723e */ /* 0x000fc400000000ff */
[----:B------:R-:W-:Y:S01]  /*17e0*/  F2FP.F16.F32.PACK_AB R0, RZ, R0 ;  /* 0x00000000ff00723e */ /* 0x000fe200000000ff */
[----:B------:R0:W-:Y:S01]  /*17f0*/  @!P0 STG.E desc[UR8][R88.64], R93 ;  /* 0x0000005d58008986 */ /* 0x0001e2000c101908 */
[----:B------:R-:W-:Y:S02]  /*1800*/  F2FP.F16.F32.PACK_AB R87, RZ, R87 ;  /* 0x00000057ff57723e */ /* 0x000fe400000000ff */
[----:B------:R-:W-:Y:S02]  /*1810*/  F2FP.F16.F32.PACK_AB R4, RZ, R4 ;  /* 0x00000004ff04723e */ /* 0x000fe400000000ff */
[----:B------:R-:W-:Y:S02]  /*1820*/  F2FP.F16.F32.PACK_AB R50, RZ, R50 ;  /* 0x00000032ff32723e */ /* 0x000fe400000000ff */
[----:B------:R-:W-:Y:S01]  /*1830*/  F2FP.F16.F32.PACK_AB R49, RZ, R49 ;  /* 0x00000031ff31723e */ /* 0x000fe200000000ff */
[----:B-1----:R-:W-:Y:S01]  /*1840*/  IMAD.WIDE.U32 R90, R2, 0x10, R60 ;  /* 0x00000010025a7825 */ /* 0x002fe200078e003c */
        /* <DEDUP_REMOVED lines=24> */
[----:B0-----:R-:W-:-:S02]  /*19d0*/  IADD3 R89, PT, PT, R2, 0x80, RZ ;  /* 0x0000008002597810 */ /* 0x001fc40007ffe0ff */
[C---:B------:R-:W-:Y:S02]  /*19e0*/  IADD3 R7, PT, PT, R2.reuse, 0x100, RZ ;  /* 0x0000010002077810 */ /* 0x040fe40007ffe0ff */
[C---:B------:R-:W-:Y:S01]  /*19f0*/  IADD3 R63, PT, PT, R2.reuse, 0x180, RZ ;  /* 0x00000180023f7810 */ /* 0x040fe20007ffe0ff */
[--C-:B------:R-:W-:Y:S01]  /*1a00*/  IMAD.WIDE.U32 R88, R89, 0x10, R60.reuse ;  /* 0x0000001059587825 */ /* 0x100fe200078e003c */
[----:B------:R-:W-:Y:S02]  /*1a10*/  IADD3 R93, PT, PT, R2, 0x200, RZ ;  /* 0x00000200025d7810 */ /* 0x000fe40007ffe0ff */
        /* <DEDUP_REMOVED lines=11> */
[----:B------:R-:W-:Y:S02]  /*1ad0*/  PRMT R5, R5, 0x5410, R92 ;  /* 0x0000541005057816 */ /* 0x000fe4000000005c */
[----:B------:R-:W-:-:S02]  /*1ae0*/  PRMT R0, R0, 0x5410, R87 ;  /* 0x0000541000007816 */ /* 0x000fc40000000057 */
        /* <DEDUP_REMOVED lines=36> */
[----:B------:R-:W-:Y:S01]  /*1d30*/  HFMA2 R67, R47, R86, R27 ;  /* 0x000000562f437231 */ /* 0x000fe2000000001b */
[----:B------:R1:W-:Y:S04]  /*1d40*/  STG.E.128 desc[UR8][R90.64], R52 ;  /* 0x000000345a007986 */ /* 0x0003e8000c101d08 */
[----:B------:R1:W-:Y:S04]  /*1d50*/  STG.E.128 desc[UR8][R88.64], R48 ;  /* 0x0000003058007986 */ /* 0x0003e8000c101d08 */
[----:B------:R1:W-:Y:S04]  /*1d60*/  STG.E.128 desc[UR8][R6.64], R68 ;  /* 0x0000004406007986 */ /* 0x0003e8000c101d08 */
[----:B------:R1:W-:Y:S04]  /*1d70*/  STG.E.128 desc[UR8][R62.64], R56 ;  /* 0x000000383e007986 */ /* 0x0003e8000c101d08 */
[----:B------:R1:W-:Y:S01]  /*1d80*/  STG.E.128 desc[UR8][R60.64], R64 ;  /* 0x000000403c007986 */ /* 0x0003e2000c101d08 */
[----:B------:R-:W-:Y:S05]  /*1d90*/  BRA.U !UP1, `(.L_x_568) ;  /* 0xffffffe109f47547 */ /* 0x000fea000b83ffff */
[----:B------:R-:W-:Y:S05]  /*1da0*/  EXIT ;  /* 0x000000000000794d */ /* 0x000fea0003800000 */
.L_x_569:
        /* <DEDUP_REMOVED lines=13> */
.L_x_1085:


//--------------------- .text._ZN10layer_norm13ln_fwd_kernelINS_13Kernel_traitsIffffjLj5120ELj1ELj1ELj4ELj16ENS_18Kernel_traits_baseILj5120EffffjLj128EEEEEEEvNS_9FwdParamsE --------------------------
	.section	.text._ZN10layer_norm13ln_fwd_kernelINS_13Kernel_traitsIffffjLj5120ELj1ELj1ELj4ELj16ENS_18Kernel_traits_baseILj5120EffffjLj128EEEEEEEvNS_9FwdParamsE,"ax",@progbits
	.align	128
        .global         _ZN10layer_norm13ln_fwd_kernelINS_13Kernel_traitsIffffjLj5120ELj1ELj1ELj4ELj16ENS_18Kernel_traits_baseILj5120EffffjLj128EEEEEEEvNS_9FwdParamsE
        .type           _ZN10layer_norm13ln_fwd_kernelINS_13Kernel_traitsIffffjLj5120ELj1ELj1ELj4ELj16ENS_18Kernel_traits_baseILj5120EffffjLj128EEEEEEEvNS_9FwdParamsE,@function
        .size           _ZN10layer_norm13ln_fwd_kernelINS_13Kernel_traitsIffffjLj5120ELj1ELj1ELj4ELj16ENS_18Kernel_traits_baseILj5120EffffjLj128EEEEEEEvNS_9FwdParamsE,(.L_x_1086 - _ZN10layer_norm13ln_fwd_kernelINS_13Kernel_traitsIffffjLj5120ELj1ELj1ELj4ELj16ENS_18Kernel_traits_baseILj5120EffffjLj128EEEEEEEvNS_9FwdParamsE)
        .other          _ZN10layer_norm13ln_fwd_kernelINS_13Kernel_traitsIffffjLj5120ELj1ELj1ELj4ELj16ENS_18Kernel_traits_baseILj5120EffffjLj128EEEEEEEvNS_9FwdParamsE,@"STO_CUDA_ENTRY STV_DEFAULT"
_ZN10layer_norm13ln_fwd_kernelINS_13Kernel_traitsIffffjLj5120ELj1ELj1ELj4ELj16ENS_18Kernel_traits_baseILj5120EffffjLj128EEEEEEEvNS_9FwdParamsE:
.text._ZN10layer_norm13ln_fwd_kernelINS_13Kernel_traitsIffffjLj5120ELj1ELj1ELj4ELj16ENS_18Kernel_traits_baseILj5120EffffjLj128EEEEEEEvNS_9FwdParamsE:
        /* <DEDUP_REMOVED lines=31> */
[----:B------:R-:W-:Y:S01]  /*01f0*/  UPLOP3.LUT UP0, UPT, UPT, UPT, UPT, 0x40, 0x4 ;  /* 0x000000000004789c */ /* 0x000fe20003f0e870 */
[----:B0-----:R-:W-:-:S10]  /*0200*/  MOV R2, UR4 ;  /* 0x0000000400027c02 */ /* 0x001fd40008000f00 */
.L_x_574:
[----:B------:R-:W0:Y:S01]  /*0210*/  LDC.64 R128, c[0x0][0x390] ;  /* 0x0000e400ff807b82 */ /* 0x000e220000000a00 */
[----:B---3--:R-:W-:-:S05]  /*0220*/  IMAD R11, R2, 0x500, RZ ;  /* 0x00000500020b7824 */ /* 0x008fca00078e02ff */
[----:B------:R-:W-:-:S05]  /*0230*/  LOP3.LUT R11, R11, R0, RZ, 0xfc, !PT ;  /* 0x000000000b0b7212 */ /* 0x000fca00078efcff */
        /* <DEDUP_REMOVED lines=180> */
.L_x_571:
[----:B------:R-:W-:Y:S05]  /*0d80*/  BSYNC.RECONVERGENT B0 ;  /* 0x0000000000007941 */ /* 0x000fea0003800200 */
.L_x_570:
        /* <DEDUP_REMOVED lines=15> */
.L_x_573:
[----:B------:R-:W-:Y:S05]  /*0e80*/  BSYNC.RECONVERGENT B0 ;  /* 0x0000000000007941 */ /* 0x000fea0003800200 */
.L_x_572:
[----:B------:R-:W1:Y:S01]  /*0e90*/  SHFL.DOWN PT, R134, R135, 0x2, 0x1f ;  /* 0x08401f0087867f89 */ /* 0x000e6200000e0000 */
[----:B------:R-:W-:Y:S01]  /*0ea0*/  ISETP.NE.AND P0, PT, R0, RZ, PT ;  /* 0x000000ff0000720c */ /* 0x000fe20003f05270 */
[----:B------:R-:W-:Y:S02]  /*0eb0*/  UPLOP3.LUT UP0, UPT, UPT, UPT, UP0, 0x40, 0x4 ;  /* 0x000000000004789c */ /* 0x000fe40003f0e800 */
[----:B0-----:R-:W0:Y:S10]  /*0ec0*/  SHFL.DOWN PT, R137, R132, 0x2, 0x1f ;  /* 0x08401f0084897f89 */ /* 0x001e3400000e0000 */
[----:B------:R-:W2:Y:S08]  /*0ed0*/  @!P0 LDC.64 R148, c[0x0][0x3a0] ;  /* 0x0000e800ff948b82 */ /* 0x000eb00000000a00 */
[----:B------:R-:W3:Y:S01]  /*0ee0*/  @!P0 LDC.64 R152, c[0x0][0x3a8] ;  /* 0x0000ea00ff988b82 */ /* 0x000ee20000000a00 */
[----:B-1----:R-:W-:-:S04]  /*0ef0*/  FADD.FTZ R138, R134, R135 ;  /* 0x00000087868a7221 */ /* 0x002fc80000010000 */
[----:B------:R-:W1:Y:S01]  /*0f00*/  MUFU.RCP R139, R138 ;  /* 0x0000008a008b7308 */ /* 0x000e620000001000 */
[----:B0-----:R-:W-:Y:S01]  /*0f10*/  FMUL.FTZ R136, R134, R137 ;  /* 0x0000008986887220 */ /* 0x001fe20000410000 */
[----:B------:R-:W-:Y:S01]  /*0f20*/  FADD.FTZ R137, -R137, R132 ;  /* 0x0000008489897221 */ /* 0x000fe20000010100 */
[----:B------:R-:W0:Y:S02]  /*0f30*/  SHFL.DOWN PT, R143, R138, 0x1, 0x1f ;  /* 0x08201f008a8f7f89 */ /* 0x000e2400000e0000 */
[----:B------:R-:W-:Y:S01]  /*0f40*/  FFMA.FTZ R136, R135, R132, R136 ;  /* 0x0000008487887223 */ /* 0x000fe20000010088 */
[----:B------:R-:W-:-:S04]  /*0f50*/  FMUL.FTZ R132, R137, R137 ;  /* 0x0000008989847220 */ /* 0x000fc80000410000 */
[----:B------:R-:W-:Y:S01]  /*0f60*/  FMUL.FTZ R135, R132, R135 ;  /* 0x0000008784877220 */ /* 0x000fe20000410000 */
[----:B--2---:R-:W-:-:S04]  /*0f70*/  @!P0 IMAD.WIDE R154, R2, 0x4, R148 ;  /* 0x00000004029a8825 */ /* 0x004fc800078e0294 */
[----:B------:R-:W-:Y:S01]  /*0f80*/  FMUL.FTZ R135, R134, R135 ;  /* 0x0000008786877220 */ /* 0x000fe20000410000 */
[----:B-1----:R-:W-:Y:S02]  /*0f90*/  FMUL.FTZ R141, R139, R136 ;  /* 0x000000888b8d7220 */ /* 0x002fe40000410000 */
[----:B------:R-:W1:Y:S04]  /*0fa0*/  SHFL.DOWN PT, R136, R133, 0x2, 0x1f ;  /* 0x08401f0085887f89 */ /* 0x000e6800000e0000 */
[----:B------:R-:W2:Y:S01]  /*0fb0*/  SHFL.DOWN PT, R140, R141, 0x1, 0x1f ;  /* 0x08201f008d8c7f89 */ /* 0x000ea200000e0000 */
[----:B0-----:R-:W-:-:S06]  /*0fc0*/  FADD.FTZ R142, R138, R143 ;  /* 0x0000008f8a8e7221 */ /* 0x001fcc0000010000 */
[----:B------:R-:W0:Y:S01]  /*0fd0*/  MUFU.RCP R142, R142 ;  /* 0x0000008e008e7308 */ /* 0x000e220000001000 */
[----:B-1----:R-:W-:-:S04]  /*0fe0*/  FADD.FTZ R136, R136, R133 ;  /* 0x0000008588887221 */ /* 0x002fc80000010000 */
[----:B------:R-:W-:Y:S01]  /*0ff0*/  FFMA.FTZ R135, R139, R135, R136 ;  /* 0x000000878b877223 */ /* 0x000fe20000010088 */
[----:B--2---:R-:W-:Y:S01]  /*1000*/  FMUL.FTZ R137, R143, R140 ;  /* 0x0000008c8f897220 */ /* 0x004fe20000410000 */
[----:B------:R-:W-:-:S03]  /*1010*/  FADD.FTZ R140, R141, -R140 ;  /* 0x8000008c8d8c7221 */ /* 0x000fc60000010000 */
[----:B------:R-:W1:Y:S01]  /*1020*/  SHFL.DOWN PT, R134, R135, 0x1, 0x1f ;  /* 0x08201f0087867f89 */ /* 0x000e6200000e0000 */
[----:B------:R-:W-:Y:S01]  /*1030*/  FMUL.FTZ R133, R140, R140 ;  /* 0x0000008c8c857220 */ /* 0x000fe20000410000 */
[----:B------:R-:W-:-:S03]  /*1040*/  FFMA.FTZ R137, R138, R141, R137 ;  /* 0x0000008d8a897223 */ /* 0x000fc60000010089 */
[----:B------:R-:W-:Y:S01]  /*1050*/  FMUL.FTZ R138, R138, R133 ;  /* 0x000000858a8a7220 */ /* 0x000fe20000410000 */
[----:B0-----:R-:W-:-:S03]  /*1060*/  FMUL.FTZ R132, R142, R137 ;  /* 0x000000898e847220 */ /* 0x001fc60000410000 */
[----:B------:R-:W-:-:S03]  /*1070*/  FMUL.FTZ R138, R143, R138 ;  /* 0x0000008a8f8a7220 */ /* 0x000fc60000410000 */
[----:B------:R-:W0:Y:S01]  /*1080*/  SHFL.IDX PT, R132, R132, RZ, 0x1f ;  /* 0x00001fff84847589 */ /* 0x000e2200000e0000 */
[----:B-1----:R-:W-:Y:S02]  /*1090*/  FADD.FTZ R133, R135, R134 ;  /* 0x0000008687857221 */ /* 0x002fe40000010000 */
[----:B------:R-:W1:Y:S02]  /*10a0*/  LDC R134, c[0x0][0x3d0] ;  /* 0x0000f400ff867b82 */ /* 0x000e640000000800 */
[----:B------:R-:W-:-:S06]  /*10b0*/  FFMA.FTZ R133, R142, R138, R133 ;  /* 0x0000008a8e857223 */ /* 0x000fcc0000010085 */
[----:B------:R-:W1:Y:S01]  /*10c0*/  SHFL.IDX PT, R133, R133, RZ, 0x1f ;  /* 0x00001fff85857589 */ /* 0x000e6200000e0000 */
[--C-:B0-----:R-:W-:Y:S01]  /*10d0*/  FADD.FTZ R136, R120, -R132.reuse ;  /* 0x8000008478887221 */ /* 0x101fe20000010000 */
        /* <DEDUP_REMOVED lines=21> */
[----:B-1----:R-:W-:Y:S01]  /*1230*/  FFMA.FTZ R133, R133, 0.00019531250291038304567, R134 ;  /* 0x394ccccd85857823 */ /* 0x002fe20000010086 */
[--C-:B------:R-:W-:Y:S01]  /*1240*/  FADD.FTZ R134, R119, -R132.reuse ;  /* 0x8000008477867221 */ /* 0x100fe20000010000 */
[--C-:B------:R-:W-:Y:S01]  /*1250*/  FADD.FTZ R110, R110, -R132.reuse ;  /* 0x800000846e6e7221 */ /* 0x100fe20000010000 */
[--C-:B------:R-:W-:Y:S01]  /*1260*/  FADD.FTZ R111, R111, -R132.reuse ;  /* 0x800000846f6f7221 */ /* 0x100fe20000010000 */
[----:B------:R-:W-:Y:S01]  /*1270*/  FADD.FTZ R146, R127, -R132 ;  /* 0x800000847f927221 */ /* 0x000fe20000010000 */
[----:B0-----:R-:W-:Y:S01]  /*1280*/  IMAD.WIDE.U32 R160, R4, 0x10, R120 ;  /* 0x0000001004a07825 */ /* 0x001fe200078e0078 */
[----:B------:R-:W0:Y:S03]  /*1290*/  MUFU.RSQ R133, R133 ;  /* 0x0000008500857308 */ /* 0x000e260000001400 */
        /* <DEDUP_REMOVED lines=16> */
[----:B---3--:R-:W-:-:S04]  /*13a0*/  @!P0 IMAD.WIDE R122, R2, 0x4, R152 ;  /* 0x00000004027a8825 */ /* 0x008fc800078e0298 */
        /* <DEDUP_REMOVED lines=18> */
[----:B-----5:R-:W-:Y:S01]  /*14d0*/  FFMA.FTZ R4, R88, R119, R48 ;  /* 0x0000007758047223 */ /* 0x020fe20000010030 */
[C---:B------:R-:W-:Y:S01]  /*14e0*/  FMUL.FTZ R108, R133.reuse, R109 ;  /* 0x0000006d856c7220 */ /* 0x040fe20000410000 */
[----:B------:R-:W0:Y:S01]  /*14f0*/  LDC.64 R118, c[0x0][0x380] ;  /* 0x0000e000ff767b82 */ /* 0x000e220000000a00 */
[C---:B------:R-:W-:Y:S01]  /*1500*/  FMUL.FTZ R109, R133.reuse, R110 ;  /* 0x0000006e856d7220 */ /* 0x040fe20000410000 */
[C---:B------:R-:W-:Y:S01]  /*1510*/  FMUL.FTZ R110, R133.reuse, R111 ;  /* 0x0000006f856e7220 */ /* 0x040fe20000410000 */
[C---:B------:R-:W-:Y:S01]  /*1520*/  FMUL.FTZ R111, R133.reuse, R112 ;  /* 0x00000070856f7220 */ /* 0x040fe20000410000 */
[C---:B------:R-:W-:Y:S01]  /*1530*/  FMUL.FTZ R112, R133.reuse, R113 ;  /* 0x0000007185707220 */ /* 0x040fe20000410000 */
[C---:B------:R-:W-:Y:S01]  /*1540*/  FMUL.FTZ R113, R133.reuse, R114 ;  /* 0x0000007285717220 */ /* 0x040fe20000410000 */
[C---:B------:R-:W-:Y:S01]  /*1550*/  FMUL.FTZ R114, R133.reuse, R115 ;  /* 0x0000007385727220 */ /* 0x040fe20000410000 */
[C---:B------:R-:W-:Y:S01]  /*1560*/  FMUL.FTZ R115, R133.reuse, R116 ;  /* 0x0000007485737220 */ /* 0x040fe20000410000 */
[C---:B-1----:R-:W-:Y:S01]  /*1570*/  FMUL.FTZ R132, R133.reuse, R117 ;  /* 0x0000007585847220 */ /* 0x042fe20000410000 */
[----:B------:R-:W-:Y:S01]  /*1580*/  FMUL.FTZ R135, R133, R124 ;  /* 0x0000007c85877220 */ /* 0x000fe20000410000 */
[----:B------:R-:W-:-:S04]  /*1590*/  IMAD.WIDE.U32 R116, R11, 0x10, R120 ;  /* 0x000000100b747825 */ /* 0x000fc800078e0078 */
[----:B------:R-:W-:Y:S01]  /*15a0*/  FFMA.FTZ R11, R87, R98, R47 ;  /* 0x00000062570b7223 */ /* 0x000fe2000001002f */
[C---:B------:R-:W-:Y:S01]  /*15b0*/  FMUL.FTZ R134, R133.reuse, R134 ;  /* 0x0000008685867220 */ /* 0x040fe20000410000 */
[----:B------:R-:W-:Y:S01]  /*15c0*/  FMUL.FTZ R129, R133, R136 ;  /* 0x0000008885817220 */ /* 0x000fe20000410000 */
[----:B------:R-:W-:-:S04]  /*15d0*/  IMAD.WIDE.U32 R154, R9, 0x10, R120 ;  /* 0x00000010099a7825 */ /* 0x000fc800078e0078 */
[----:B------:R-:W-:Y:S01]  /*15e0*/  FFMA.FTZ R9, R85, R96, R45 ;  /* 0x0000006055097223 */ /* 0x000fe2000001002d */
[C---:B------:R-:W-:Y:S01]  /*15f0*/  FMUL.FTZ R138, R133.reuse, R138 ;  /* 0x0000008a858a7220 */ /* 0x040fe20000410000 */
[----:B------:R-:W-:Y:S01]  /*1600*/  FMUL.FTZ R131, R133, R140 ;  /* 0x0000008c85837220 */ /* 0x000fe20000410000 */
[----:B------:R-:W-:-:S04]  /*1610*/  IMAD.WIDE.U32 R158, R8, 0x10, R120 ;  /* 0x00000010089e7825 */ /* 0x000fc800078e0078 */
[----:B------:R-:W-:Y:S01]  /*1620*/  FFMA.FTZ R8, R84, R95, R44 ;  /* 0x0000005f54087223 */ /* 0x000fe2000001002c */
[----:B------:R-:W-:Y:S01]  /*1630*/  FFMA.FTZ R95, R83, R102, R43 ;  /* 0x00000066535f7223 */ /* 0x000fe2000001002b */
        /* <DEDUP_REMOVED lines=24> */
[C---:B------:R-:W-:Y:S01]  /*17c0*/  FMUL.FTZ R139, R133.reuse, R128 ;  /* 0x00000080858b7220 */ /* 0x040fe20000410000 */
[C---:B------:R-:W-:Y:S01]  /*17d0*/  FMUL.FTZ R148, R133.reuse, R148 ;  /* 0x0000009485947220 */ /* 0x040fe20000410000 */
[C---:B------:R-:W-:Y:S01]  /*17e0*/  FMUL.FTZ R141, R133.reuse, R130 ;  /* 0x00000082858d7220 */ /* 0x040fe20000410000 */
[----:B------:R-:W-:Y:S01]  /*17f0*/  FMUL.FTZ R150, R133, R150 ;  /* 0x0000009685967220 */ /* 0x000fe20000410000 */
[----:B------:R-:W-:Y:S01]  /*1800*/  @!P0 STG.E desc[UR6][R122.64], R133 ;  /* 0x000000857a008986 */ /* 0x000fe2000c101906 */
        /* <DEDUP_REMOVED lines=10> */
[----:B0-----:R-:W-:-:S02]  /*18b0*/  IADD3 R2, PT, PT, R2, R118, RZ ;  /* 0x0000007602027210 */ /* 0x001fc40007ffe0ff */
[----:B------:R0:W-:Y:S02]  /*18c0*/  STG.E.128 desc[UR6][R154.64], R92 ;  /* 0x0000005c9a007986 */ /* 0x0001e4000c101d06 */
[----:B------:R-:W-:Y:S02]  /*18d0*/  ISETP.GE.AND P0, PT, R2, R119, PT ;  /* 0x000000770200720c */ /* 0x000fe40003f06270 */
[----:B------:R3:W-:Y:S04]  /*18e0*/  STG.E.128 desc[UR6][R158.64], R96 ;  /* 0x000000609e007986 */ /* 0x0007e8000c101d06 */
[----:B------:R3:W-:Y:S01]  /*18f0*/  STG.E.128 desc[UR6][R162.64], R100 ;  /* 0x00000064a2007986 */ /* 0x0007e2000c101d06 */
        /* <DEDUP_REMOVED lines=8> */
[----:B0-----:R-:W-:Y:S01]  /*1980*/  FFMA.FTZ R92, R52, R139, R12 ;  /* 0x0000008b345c7223 */ /* 0x001fe2000001000c */
        /* <DEDUP_REMOVED lines=10> */
.L_x_575:
        /* <DEDUP_REMOVED lines=13> */
.L_x_1086:


//--------------------- .text._ZN10layer_norm13ln_fwd_kernelINS_13Kernel_traitsI13__nv_bfloat16fS2_fjLj4096ELj1ELj1ELj4ELj16ENS_18Kernel_traits_baseILj4096ES2_fS2_fjLj128EEEEEEEvNS_9FwdParamsE --------------------------
	.section	.text._ZN10layer_norm13ln_fwd_kernelINS_13Kernel_traitsI13__nv_bfloat16fS2_fjLj4096ELj1ELj1ELj4ELj16ENS_18Kernel_traits_baseILj4096ES2_fS2_fjLj128EEEEEEEvNS_9FwdParamsE,"ax",@progbits
	.align	128
        .global         _ZN10layer_norm13ln_fwd_kernelINS_13Kernel_traitsI13__nv_bfloat16fS2_fjLj4096ELj1ELj1ELj4ELj16ENS_18Kernel_traits_baseILj4096ES2_fS2_fjLj128EEEEEEEvNS_9FwdParamsE
        .type           _ZN10layer_norm13ln_fwd_kernelINS_13Kernel_traitsI13__nv_bfloat16fS2_fjLj4096ELj1ELj1ELj4ELj16ENS_18Kernel_traits_baseILj4096ES2_fS2_fjLj128EEEEEEEvNS_9FwdParamsE,@function
        .size           _ZN10layer_norm13ln_fwd_kernelINS_13Kernel_traitsI13__nv_bfloat16fS2_fjLj4096ELj1ELj1ELj4ELj16ENS_18Kernel_traits_baseILj4096ES2_fS2_fjLj128EEEEEEEvNS_9FwdParamsE,(.L_x_1087 - _ZN10layer_norm13ln_fwd_kernelINS_13Kernel_traitsI13__nv_bfloat16fS2_fjLj4096ELj1ELj1ELj4ELj16ENS_18Kernel_traits_baseILj4096ES2_fS2_fjLj128EEEEEEEvNS_9FwdParamsE)
        .other          _ZN10layer_norm13ln_fwd_kernelINS_13Kernel_traitsI13__nv_bfloat16fS2_fjLj4096ELj1ELj1ELj4ELj16ENS_18Kernel_traits_baseILj4096ES2_fS2_fjLj128EEEEEEEvNS_9FwdParamsE,@"STO_CUDA_ENTRY STV_DEFAULT"
_ZN10layer_norm13ln_fwd_kernelINS_13Kernel_traitsI13__nv_bfloat16fS2_fjLj4096ELj1ELj1ELj4ELj16ENS_18Kernel_traits_baseILj4096ES2_fS2_fjLj128EEEEEEEvNS_9FwdParamsE:
.text._ZN10layer_norm13ln_fwd_kernelINS_13Kernel_traitsI13__nv_bfloat16fS2_fjLj4096ELj1ELj1ELj4ELj16ENS_18Kernel_traits_baseILj4096ES2_fS2_fjLj128EEEEEEEvNS_9FwdParamsE:
        /* <DEDUP_REMOVED lines=26> */
[----:B------:R0:W5:Y:S01]  /*01a0*/  LDG.E.64 R70, desc[UR6][R4.64+0x400] ;  /* 0x0004000604467981 */ /* 0x000162000c1e1b00 */
[----:B------:R-:W1:Y:S01]  /*01b0*/  S2UR UR5, SR_CgaCtaId ;  /* 0x00000000000579c3 */ /* 0x000e620000008800 */
[----:B------:R-:W-:Y:S01]  /*01c0*/  UMOV UR4, 0x400 ;  /* 0x0000040000047882 */ /* 0x000fe20000000000 */
[----:B------:R-:W-:Y:S01]  /*01d0*/  PLOP3.LUT P0, PT, PT, PT, PT, 0x8, 0x80 ;  /* 0x000000000080781c */ /* 0x000fe20003f0e170 */
[----:B-1----:R-:W-:Y:S01]  /*01e0*/  ULEA UR4, UR5, UR4, 0x18 ;  /* 0x0000000405047291 */ /* 0x002fe2000f8ec0ff */
[----:B---3--:R-:W-:-:S02]  /*01f0*/  SHF.R.U64 R0, R10, 0x10, R11 ;  /* 0x000000100a007819 */ /* 0x008fc4000000120b */
[----:B----4-:R-:W-:Y:S02]  /*0200*/  SHF.R.U64 R2, R44, 0x10, R45 ;  /* 0x000000102c027819 */ /* 0x010fe4000000122d */
[----:B------:R-:W-:Y:S02]  /*0210*/  SHF.R.U32.HI R83, RZ, 0x10, R11 ;  /* 0x00000010ff537819 */ /* 0x000fe4000001160b */
[----:B------:R-:W-:Y:S02]  /*0220*/  PRMT R0, R0, 0x5410, R2 ;  /* 0x0000541000007816 */ /* 0x000fe40000000002 */
[----:B--2---:R-:W-:Y:S02]  /*0230*/  SHF.R.U64 R2, R46, 0x10, R47 ;  /* 0x000000102e027819 */ /* 0x004fe4000000122f */
[----:B-----5:R-:W-:Y:S02]  /*0240*/  SHF.R.U64 R3, R48, 0x10, R49 ;  /* 0x0000001030037819 */ /* 0x020fe40000001231 */
[----:B------:R-:W-:-:S02]  /*0250*/  PRMT R83, R83, 0x5410, R83 ;  /* 0x0000541053537816 */ /* 0x000fc40000000053 */
[----:B------:R-:W-:Y:S02]  /*0260*/  PRMT R2, R2, 0x5410, R3 ;  /* 0x0000541002027816 */ /* 0x000fe40000000003 */
[----:B------:R-:W-:Y:S02]  /*0270*/  SHF.R.U64 R3, R50, 0x10, R51 ;  /* 0x0000001032037819 */ /* 0x000fe40000001233 */
[--C-:B------:R-:W-:Y:S02]  /*0280*/  SHF.R.U64 R7, R58, 0x10, R59.reuse ;  /* 0x000000103a077819 */ /* 0x100fe4000000123b */
[----:B------:R-:W-:Y:S02]  /*0290*/  SHF.R.U32.HI R8, RZ, 0x10, R59 ;  /* 0x00000010ff087819 */ /* 0x000fe4000001163b */
[----:B------:R-:W-:Y:S02]  /*02a0*/  SHF.R.U32.HI R86, RZ, 0x10, R49 ;  /* 0x00000010ff567819 */ /* 0x000fe40000011631 */
[----:B------:R-:W-:-:S02]  /*02b0*/  SHF.R.U32.HI R84, RZ, 0x10, R45 ;  /* 0x00000010ff547819 */ /* 0x000fc4000001162d */
[----:B------:R-:W-:Y:S02]  /*02c0*/  SHF.R.U32.HI R85, RZ, 0x10, R47 ;  /* 0x00000010ff557819 */ /* 0x000fe4000001162f */
[----:B------:R-:W-:Y:S02]  /*02d0*/  PRMT R3, R3, 0x5410, R7 ;  /* 0x0000541003037816 */ /* 0x000fe40000000007 */
[----:B------:R-:W-:Y:S02]  /*02e0*/  PRMT R83, R8, 0x7610, R83 ;  /* 0x0000761008537816 */ /* 0x000fe40000000053 */
[----:B------:R-:W-:Y:S02]  /*02f0*/  PRMT R86, R86, 0x5410, R86 ;  /* 0x0000541056567816 */ /* 0x000fe40000000056 */
[----:B0-----:R-:W-:Y:S02]  /*0300*/  SHF.R.U64 R4, R60, 0x10, R61 ;  /* 0x000000103c047819 */ /* 0x001fe4000000123d */
[----:B------:R-:W-:-:S02]  /*0310*/  SHF.R.U64 R8, R62, 0x10, R63 ;  /* 0x000000103e087819 */ /* 0x000fc4000000123f */
[----:B------:R-:W-:Y:S02]  /*0320*/  SHF.R.U32.HI R7, RZ, 0x10, R65 ;  /* 0x00000010ff077819 */ /* 0x000fe40000011641 */
[----:B------:R-:W-:Y:S02]  /*0330*/  PRMT R84, R84, 0x5410, R84 ;  /* 0x0000541054547816 */ /* 0x000fe40000000054 */
[----:B------:R-:W-:Y:S02]  /*0340*/  PRMT R85, R85, 0x5410, R85 ;  /* 0x0000541055557816 */ /* 0x000fe40000000055 */
        /* <DEDUP_REMOVED lines=9> */
[----:B------:R-:W-:Y:S02]  /*03e0*/  PRMT R84, R5, 0x7610, R84 ;  /* 0x0000761005547816 */ /* 0x000fe40000000054 */
[----:B------:R-:W-:Y:S02]  /*03f0*/  PRMT R85, R9, 0x7610, R85 ;  /* 0x0000761009557816 */ /* 0x000fe40000000055 */
[--C-:B------:R-:W-:Y:S02]  /*0400*/  SHF.R.U64 R7, R68, 0x10, R69.reuse ;  /* 0x0000001044077819 */ /* 0x100fe40000001245 */
[----:B------:R-:W-:Y:S02]  /*0410*/  SHF.R.U32.HI R8, RZ, 0x10, R69 ;  /* 0x00000010ff087819 */ /* 0x000fe40000011645 */
[----:B------:R-:W-:Y:S02]  /*0420*/  PRMT R87, R87, 0x5410, R87 ;  /* 0x0000541057577816 */ /* 0x000fe40000000057 */
[----:B------:R-:W-:-:S02]  /*0430*/  SHF.R.U64 R82, R56, 0x10, R57 ;  /* 0x0000001038527819 */ /* 0x000fc40000001239 */
[----:B------:R-:W-:Y:S02]  /*0440*/  SHF.R.U32.HI R90, RZ, 0x10, R57 ;  /* 0x00000010ff5a7819 */ /* 0x000fe40000011639 */
[----:B------:R-:W-:Y:S02]  /*0450*/  SHF.R.U64 R5, R64, 0x10, R65 ;  /* 0x0000001040057819 */ /* 0x000fe40000001241 */
[--C-:B------:R-:W-:Y:S02]  /*0460*/  SHF.R.U64 R9, R66, 0x10, R67.reuse ;  /* 0x0000001042097819 */ /* 0x100fe40000001243 */
[----:B------:R-:W-:Y:S02]  /*0470*/  SHF.R.U32.HI R12, RZ, 0x10, R67 ;  /* 0x00000010ff0c7819 */ /* 0x000fe40000011643 */
[--C-:B------:R-:W-:Y:S02]  /*0480*/  SHF.R.U64 R81, R54, 0x10, R55.reuse ;  /* 0x0000001036517819 */ /* 0x100fe40000001237 */
[----:B------:R-:W-:-:S02]  /*0490*/  SHF.R.U32.HI R89, RZ, 0x10, R55 ;  /* 0x00000010ff597819 */ /* 0x000fc40000011637 */
[----:B------:R-:W-:Y:S02]  /*04a0*/  PRMT R6, R7, 0x7610, R6 ;  /* 0x0000761007067816 */ /* 0x000fe40000000006 */
[----:B------:R-:W-:Y:S02]  /*04b0*/  PRMT R88, R8, 0x7610, R88 ;  /* 0x0000761008587816 */ /* 0x000fe40000000058 */
[----:B------:R-:W-:Y:S02]  /*04c0*/  PRMT R82, R82, 0x5410, R82 ;  /* 0x0000541052527816 */ /* 0x000fe40000000052 */
[----:B------:R-:W-:Y:S02]  /*04d0*/  PRMT R90, R90, 0x5410, R90 ;  /* 0x000054105a5a7816 */ /* 0x000fe4000000005a */
[----:B------:R-:W-:Y:S02]  /*04e0*/  PRMT R5, R5, 0x5410, R9 ;  /* 0x0000541005057816 */ /* 0x000fe40000000009 */
[----:B------:R-:W-:-:S02]  /*04f0*/  PRMT R87, R12, 0x7610, R87 ;  /* 0x000076100c577816 */ /* 0x000fc40000000057 */
[--C-:B------:R-:W-:Y:S02]  /*0500*/  SHF.R.U64 R7, R72, 0x10, R73.reuse ;  /* 0x0000001048077819 */ /* 0x100fe40000001249 */
[----:B------:R-:W-:Y:S02]  /*0510*/  SHF.R.U32.HI R8, RZ, 0x10, R73 ;  /* 0x00000010ff087819 */ /* 0x000fe40000011649 */
[----:B------:R-:W-:Y:S02]  /*0520*/  PRMT R81, R81, 0x5410, R81 ;  /* 0x0000541051517816 */ /* 0x000fe40000000051 */
[----:B------:R-:W-:Y:S02]  /*0530*/  PRMT R89, R89, 0x5410, R89 ;  /* 0x0000541059597816 */ /* 0x000fe40000000059 */
[--C-:B------:R-:W-:Y:S02]  /*0540*/  SHF.R.U64 R9, R70, 0x10, R71.reuse ;  /* 0x0000001046097819 */ /* 0x100fe40000001247 */
[----:B------:R-:W-:-:S02]  /*0550*/  SHF.R.U32.HI R12, RZ, 0x10, R71 ;  /* 0x00000010ff0c7819 */ /* 0x000fc40000011647 */
[----:B------:R-:W-:Y:S02]  /*0560*/  PRMT R82, R7, 0x7610, R82 ;  /* 0x0000761007527816 */ /* 0x000fe40000000052 */
[----:B------:R-:W-:Y:S02]  /*0570*/  PRMT R90, R8, 0x7610, R90 ;  /* 0x00007610085a7816 */ /* 0x000fe4000000005a */
[----:B------:R-:W-:Y:S02]  /*0580*/  PRMT R81, R9, 0x7610, R81 ;  /* 0x0000761009517816 */ /* 0x000fe40000000051 */
[----:B------:R-:W-:Y:S02]  /*0590*/  PRMT R89, R12, 0x7610, R89 ;  /* 0x000076100c597816 */ /* 0x000fe40000000059 */
[----:B------:R-:W-:Y:S02]  /*05a0*/  MOV R8, UR8 ;  /* 0x0000000800087c02 */ /* 0x000fe40008000f00 */
[----:B------:R-:W-:-:S07]  /*05b0*/  MOV R7, UR4 ;  /* 0x0000000400077c02 */ /* 0x000fce0008000f00 */
.L_x_578:
[----:B-1----:R-:W0:Y:S01]  /*05c0*/  LDC.64 R74, c[0x0][0x390] ;  /* 0x0000e400ff4a7b82 */ /* 0x002e220000000a00 */
        /* <DEDUP_REMOVED lines=14> */
[----:B------:R-:W0:Y:S01]  /*06b0*/  S2R R91, SR_TID.X ;  /* 0x00000000005b7919 */ /* 0x000e220000002100 */
[----:B------:R-:W-:Y:S02]  /*06c0*/  @!P1 IADD3 R77, PT, PT, R7, 0x20, RZ ;  /* 0x00000020074d9810 */ /* 0x000fe40007ffe0ff */
[----:B------:R-:W-:Y:S02]  /*06d0*/  @!P1 LOP3.LUT R78, R78, 0x18, RZ, 0xc0, !PT ;  /* 0x000000184e4e9812 */ /* 0x000fe400078ec0ff */
[----:B------:R-:W-:-:S04]  /*06e0*/  @!P1 SEL R77, R77, R7, P0 ;  /* 0x000000074d4d9207 */ /* 0x000fc80000000000 */
[----:B------:R-:W-:Y:S01]  /*06f0*/  @!P1 IADD3 R77, PT, PT, R77, R78, RZ ;  /* 0x0000004e4d4d9210 */ /* 0x000fe20007ffe0ff */
        /* <DEDUP_REMOVED lines=42> */
[----:B------:R-:W-:-:S04]  /*09a0*/  FMUL.FTZ R74, R74, 0.0009765625 ;  /* 0x3a8000004a4a7820 */ /* 0x000fc80000410000 */
        /* <DEDUP_REMOVED lines=74> */
[----:B------:R0:W-:Y:S02]  /*0e50*/  @!P1 STS.64 [R77], R74 ;  /* 0x0000004a4d009388 */ /* 0x0001e40000000a00 */
[----:B0-----:R-:W-:Y:S01]  /*0e60*/  LOP3.LUT R74, R91, 0x1f, RZ, 0xc0, !PT ;  /* 0x0000001f5b4a7812 */ /* 0x001fe200078ec0ff */
[----:B------:R-:W-:Y:S01]  /*0e70*/  HFMA2 R77, -RZ, RZ, 0, 0 ;  /* 0x00000000ff4d7431 */ /* 0x000fe200000001ff */
[----:B------:R-:W-:Y:S02]  /*0e80*/  BAR.SYNC.DEFER_BLOCKING 0x0 ;  /* 0x0000000000007b1d */ /* 0x000fe40000010000 */
[----:B------:R-:W-:Y:S02]  /*0e90*/  ISETP.GT.U32.AND P1, PT, R74, 0x3, PT ;  /* 0x000000034a00780c */ /* 0x000fe40003f24070 */
[----:B------:R-:W-:-:S11]  /*0ea0*/  CS2R R74, SRZ ;  /* 0x00000000004a7805 */ /* 0x000fd6000001ff00 */
[----:B------:R-:W-:Y:S05]  /*0eb0*/  @P1 BRA `(.L_x_577) ;  /* 0x00000000002c1947 */ /* 0x000fea0003800000 */
[----:B------:R-:W0:Y:S01]  /*0ec0*/  S2UR UR5, SR_CgaCtaId ;  /* 0x00000000000579c3 */ /* 0x000e220000008800 */
[----:B------:R-:W-:Y:S01]  /*0ed0*/  UMOV UR4, 0x400 ;  /* 0x0000040000047882 */ /* 0x000fe20000000000 */
[----:B------:R-:W-:Y:S02]  /*0ee0*/  SHF.L.U32 R75, R91, 0x3, RZ ;  /* 0x000000035b4b7819 */ /* 0x000fe400000006ff */
[----:B------:R-:W-:Y:S02]  /*0ef0*/  MOV R77, 0x44800000 ;  /* 0x44800000004d7802 */ /* 0x000fe40000000f00 */
[----:B------:R-:W-:Y:S01]  /*0f00*/  LOP3.LUT R75, R75, 0xf8, RZ, 0xc0, !PT ;  /* 0x000000f84b4b7812 */ /* 0x000fe200078ec0ff */
[----:B0-----:R-:W-:-:S06]  /*0f10*/  ULEA UR4, UR5, UR4, 0x18 ;  /* 0x0000000405047291 */ /* 0x001fcc000f8ec0ff */
[----:B------:R-:W-:-:S04]  /*0f20*/  MOV R7, UR4 ;  /* 0x0000000400077c02 */ /* 0x000fc80008000f00 */
[----:B------:R-:W-:-:S04]  /*0f30*/  IADD3 R74, PT, PT, R7, 0x20, RZ ;  /* 0x00000020074a7810 */ /* 0x000fc80007ffe0ff */
[----:B------:R-:W-:-:S04]  /*0f40*/  SEL R74, R74, R7, P0 ;  /* 0x000000074a4a7207 */ /* 0x000fc80000000000 */
[----:B------:R-:W-:-:S06]  /*0f50*/  IADD3 R74, PT, PT, R74, R75, RZ ;  /* 0x0000004b4a4a7210 */ /* 0x000fcc0007ffe0ff */
[----:B------:R-:W0:Y:S02]  /*0f60*/  LDS.64 R74, [R74] ;  /* 0x000000004a4a7984 */ /* 0x000e240000000a00 */
.L_x_577:
[----:B------:R-:W-:Y:S05]  /*0f70*/  BSYNC.RECONVERGENT B0 ;  /* 0x0000000000007941 */ /* 0x000fea0003800200 */
.L_x_576:
[----:B0-----:R-:W0:Y:S01]  /*0f80*/  SHFL.DOWN PT, R78, R74, 0x2, 0x1f ;  /* 0x08401f004a4e7f89 */ /* 0x001e2200000e0000 */
[----:B------:R-:W-:Y:S02]  /*0f90*/  ISETP.NE.AND P1, PT, R91, RZ, PT ;  /* 0x000000ff5b00720c */ /* 0x000fe40003f25270 */
[----:B------:R-:W-:Y:S01]  /*0fa0*/  PLOP3.LUT P0, PT, P0, PT, PT, 0x8, 0x80 ;  /* 0x000000000080781c */ /* 0x000fe2000070e170 */
[----:B------:R-:W1:Y:S01]  /*0fb0*/  SHFL.DOWN PT, R79, R77, 0x2, 0x1f ;  /* 0x08401f004d4f7f89 */ /* 0x000e6200000e0000 */
[----:B0-----:R-:W-:-:S04]  /*0fc0*/  FADD.FTZ R76, -R78, R74 ;  /* 0x0000004a4e4c7221 */ /* 0x001fc80000010100 */
[----:B------:R-:W-:Y:S01]  /*0fd0*/  FMUL.FTZ R76, R76, R76 ;  /* 0x0000004c4c4c7220 */ /* 0x000fe20000410000 */
[----:B-1----:R-:W-:-:S03]  /*0fe0*/  FMUL.FTZ R78, R79, R78 ;  /* 0x0000004e4f4e7220 */ /* 0x002fc60000410000 */
[----:B------:R-:W-:Y:S01]  /*0ff0*/  FMUL.FTZ R76, R76, R77 ;  /* 0x0000004d4c4c7220 */ /* 0x000fe20000410000 */
[----:B------:R-:W-:-:S03]  /*1000*/  FFMA.FTZ R74, R77, R74, R78 ;  /* 0x0000004a4d4a7223 */ /* 0x000fc6000001004e */
[C---:B------:R-:W-:Y:S01]  /*1010*/  FMUL.FTZ R76, R79.reuse, R76 ;  /* 0x0000004c4f4c7220 */ /* 0x040fe20000410000 */
[----:B------:R-:W-:Y:S02]  /*1020*/  FADD.FTZ R79, R79, R77 ;  /* 0x0000004d4f4f7221 */ /* 0x000fe40000010000 */
        /* <DEDUP_REMOVED lines=15> */
[----:B------:R-:W1:Y:S01]  /*1120*/  MUFU.RCP R75, R75 ;  /* 0x0000004b004b7308 */ /* 0x000e620000001000 */
[----:B0-----:R-:W-:-:S04]  /*1130*/  FADD.FTZ R74, R76, R74 ;  /* 0x0000004a4c4a7221 */ /* 0x001fc80000010000 */
[C---:B-1----:R-:W-:Y:S01]  /*1140*/  FFMA.FTZ R74, R75.reuse, R77, R74 ;  /* 0x0000004d4b4a7223 */ /* 0x042fe2000001004a */
[----:B------:R-:W-:Y:S01]  /*1150*/  FMUL.FTZ R75, R75, R78 ;  /* 0x0000004e4b4b7220 */ /* 0x000fe20000410000 */
[----:B------:R-:W0:Y:S04]  /*1160*/  LDC R77, c[0x0][0x3d0] ;  /* 0x0000f400ff4d7b82 */ /* 0x000e280000000800 */
[----:B------:R-:W0:Y:S04]  /*1170*/  SHFL.IDX PT, R74, R74, RZ, 0x1f ;  /* 0x00001fff4a4a7589 */ /* 0x000e2800000e0000 */
[----:B------:R-:W1:Y:S01]  /*1180*/  SHFL.IDX PT, R75, R75, RZ, 0x1f ;  /* 0x00001fff4b4b7589 */ /* 0x000e6200000e0000 */
[----:B0-----:R-:W-:Y:S01]  /*1190*/  FFMA.FTZ R74, R74, 0.000244140625, R77 ;  /* 0x398000004a4a7823 */ /* 0x001fe2000001004d */
[--C-:B-1----:R-:W-:Y:S01]  /*11a0*/  FADD.FTZ R16, R16, -R75.reuse ;  /* 0x8000004b10107221 */ /* 0x102fe20000010000 */
        /* <DEDUP_REMOVED lines=34> */
[----:B------:R-:W-:Y:S01]  /*13d0*/  FMUL.FTZ R33, R74, R37 ;  /* 0x000000254a217220 */ /* 0x000fe20000410000 */
        /* <DEDUP_REMOVED lines=12> */
[----:B------:R-:W-:Y:S01]  /*14a0*/  FADD.FTZ R25, R25, -R75 ;  /* 0x8000004b19197221 */ /* 0x000fe20000010000 */
[----:B------:R-:W-:Y:S01]  /*14b0*/  F2FP.BF16.F32.PACK_AB R42, RZ, R41 ;  /* 0x00000029ff2a723e */ /* 0x000fe200000010ff */
[----:B------:R-:W-:Y:S01]  /*14c0*/  FMUL.FTZ R34, R74, R40 ;  /* 0x000000284a227220 */ /* 0x000fe20000410000 */
[----:B------:R-:W-:-:S02]  /*14d0*/  HFMA2.BF16_V2 R41, R53.H0_H0, R16.H0_H0, R69.H0_H0 ;  /* 0x2000001035297231 */ /* 0x000fc40000240845 */
[----:B------:R-:W-:Y:S01]  /*14e0*/  FADD.FTZ R27, R27, -R75 ;  /* 0x8000004b1b1b7221 */ /* 0x000fe20000010000 */
[----:B------:R-:W-:Y:S01]  /*14f0*/  F2FP.BF16.F32.PACK_AB R22, RZ, R19 ;  /* 0x00000013ff16723e */ /* 0x000fe200000010ff */
[----:B------:R-:W-:Y:S01]  /*1500*/  HFMA2.BF16_V2 R40, R55.H0_H0, R15.H0_H0, R71.H0_H0 ;  /* 0x2000000f37287231 */ /* 0x000fe20000240847 */
[----:B------:R-:W-:Y:S01]  /*1510*/  F2FP.BF16.F32.PACK_AB R78, RZ, R78 ;  /* 0x0000004eff4e723e */ /* 0x000fe200000010ff */
[----:B------:R-:W-:Y:S01]  /*1520*/  HFMA2.BF16_V2 R16, R86.H1_H1, R31.H0_H0, R86.H0_H0 ;  /* 0x2000001f56107231 */ /* 0x000fe20000240c56 */
[----:B------:R-:W-:Y:S01]  /*1530*/  F2FP.BF16.F32.PACK_AB R19, RZ, R21 ;  /* 0x00000015ff13723e */ /* 0x000fe200000010ff */
[----:B------:R-:W-:Y:S01]  /*1540*/  HFMA2.BF16_V2 R31, R47.H0_H0, R38.H0_H0, R63.H0_H0 ;  /* 0x200000262f1f7231 */ /* 0x000fe2000024083f */
[----:B------:R-:W-:Y:S01]  /*1550*/  PRMT R76, R76, 0x5410, R13 ;  /* 0x000054104c4c7816 */ /* 0x000fe2000000000d */
[----:B------:R-:W-:Y:S01]  /*1560*/  HFMA2.BF16_V2 R15, R85.H1_H1, R35.H0_H0, R85.H0_H0 ;  /* 0x20000023550f7231 */ /* 0x000fe20000240c55 */
[--C-:B------:R-:W-:Y:S01]  /*1570*/  PRMT R35, R56, 0x7610, R82.reuse ;  /* 0x0000761038237816 */ /* 0x100fe20000000052 */
[----:B------:R-:W-:Y:S01]  /*1580*/  FMUL.FTZ R21, R74, R25 ;  /* 0x000000194a157220 */ /* 0x000fe20000410000 */
[----:B------:R-:W-:Y:S01]  /*1590*/  PRMT R38, R72, 0x5410, R82 ;  /* 0x0000541048267816 */ /* 0x000fe20000000052 */
[----:B------:R-:W-:Y:S01]  /*15a0*/  FMUL.FTZ R25, R74, R27 ;  /* 0x0000001b4a197220 */ /* 0x000fe20000410000 */
[----:B------:R-:W-:Y:S01]  /*15b0*/  F2FP.BF16.F32.PACK_AB R18, RZ, R18 ;  /* 0x00000012ff12723e */ /* 0x000fe200000010ff */
[----:B------:R-:W-:Y:S01]  /*15c0*/  HFMA2.BF16_V2 R27, R89.H1_H1, R22.H0_H0, R89.H0_H0 ;  /* 0x20000016591b7231 */ /* 0x000fe20000240c59 */
[----:B------:R-:W-:Y:S01]  /*15d0*/  F2FP.BF16.F32.PACK_AB R77, RZ, R77 ;  /* 0x0000004dff4d723e */ /* 0x000fe200000010ff */
[----:B------:R-:W-:-:S02]  /*15e0*/  HFMA2.BF16_V2 R22, R51.H0_H0, R78.H0_H0, R67.H0_H0 ;  /* 0x2000004e33167231 */ /* 0x000fc40000240843 */
[----:B------:R-:W-:Y:S01]  /*15f0*/  FADD.FTZ R24, R24, -R75 ;  /* 0x8000004b18187221 */ /* 0x000fe20000010000 */
[----:B------:R-:W-:Y:S01]  /*1600*/  HFMA2.BF16_V2 R78, R35, R76, R38 ;  /* 0x0000004c234e7231 */ /* 0x000fe20000200026 */
[----:B------:R-:W-:Y:S01]  /*1610*/  PRMT R18, R18, 0x5410, R19 ;  /* 0x0000541012127816 */ /* 0x000fe20000000013 */
[----:B------:R-:W-:Y:S01]  /*1620*/  FADD.FTZ R28, R28, -R75 ;  /* 0x8000004b1c1c7221 */ /* 0x000fe20000010000 */
[----:B------:R-:W-:Y:S01]  /*1630*/  PRMT R17, R17, 0x5410, R77 ;  /* 0x0000541011117816 */ /* 0x000fe2000000004d */
[----:B------:R-:W-:Y:S01]  /*1640*/  FMUL.FTZ R20, R74, R24 ;  /* 0x000000184a147220 */ /* 0x000fe20000410000 */
[----:B------:R-:W-:Y:S01]  /*1650*/  PRMT R35, R54, 0x7610, R81 ;  /* 0x0000761036237816 */ /* 0x000fe20000000051 */
[----:B------:R-:W-:Y:S01]  /*1660*/  FADD.FTZ R29, R29, -R75 ;  /* 0x8000004b1d1d7221 */ /* 0x000fe20000010000 */
[----:B------:R-:W-:Y:S01]  /*1670*/  PRMT R19, R70, 0x5410, R81 ;  /* 0x0000541046137816 */ /* 0x000fe20000000051 */
[--C-:B------:R-:W-:Y:S01]  /*1680*/  FADD.FTZ R39, R39, -R75.reuse ;  /* 0x8000004b27277221 */ /* 0x100fe20000010000 */
[--C-:B------:R-:W-:Y:S01]  /*1690*/  FADD.FTZ R43, R43, -R75.reuse ;  /* 0x8000004b2b2b7221 */ /* 0x100fe20000010000 */
[----:B------:R-:W-:Y:S01]  /*16a0*/  F2FP.BF16.F32.PACK_AB R20, RZ, R20 ;  /* 0x00000014ff14723e */ /* 0x000fe200000010ff */
[----:B------:R-:W-:Y:S01]  /*16b0*/  FMUL.FTZ R24, R74, R28 ;  /* 0x0000001c4a187220 */ /* 0x000fe20000410000 */
[----:B------:R-:W-:Y:S01]  /*16c0*/  HFMA2.BF16_V2 R77, R35, R17, R19 ;  /* 0x00000011234d7231 */ /* 0x000fe20000200013 */
[--C-:B------:R-:W-:Y:S01]  /*16d0*/  PRMT R17, R52, 0x7610, R6.reuse ;  /* 0x0000761034117816 */ /* 0x100fe20000000006 */
[----:B------:R-:W-:Y:S01]  /*16e0*/  FMUL.FTZ R29, R74, R29 ;  /* 0x0000001d4a1d7220 */ /* 0x000fe20000410000 */
[----:B------:R-:W-:Y:S01]  /*16f0*/  PRMT R19, R68, 0x5410, R6 ;  /* 0x0000541044137816 */ /* 0x000fe20000000006 */
[----:B------:R-:W-:Y:S01]  /*1700*/  FADD.FTZ R32, R32, -R75 ;  /* 0x8000004b20207221 */ /* 0x000fe20000010000 */
[----:B------:R-:W-:Y:S01]  /*1710*/  F2FP.BF16.F32.PACK_AB R21, RZ, R21 ;  /* 0x00000015ff15723e */ /* 0x000fe200000010ff */
[C---:B------:R-:W-:Y:S01]  /*1720*/  FMUL.FTZ R80, R74.reuse, R39 ;  /* 0x000000274a507220 */ /* 0x040fe20000410000 */
[----:B------:R-:W-:Y:S01]  /*1730*/  FMUL.FTZ R39, R74, R43 ;  /* 0x0000002b4a277220 */ /* 0x000fe20000410000 */
[----:B------:R-:W-:Y:S01]  /*1740*/  HFMA2.BF16_V2 R17, R17, R18, R19 ;  /* 0x0000001211117231 */ /* 0x000fe20000200013 */
[----:B------:R-:W-:Y:S01]  /*1750*/  PRMT R20, R20, 0x5410, R21 ;  /* 0x0000541014147816 */ /* 0x000fe20000000015 */
[----:B------:R-:W-:Y:S01]  /*1760*/  FMUL.FTZ R28, R74, R32 ;  /* 0x000000204a1c7220 */ /* 0x000fe20000410000 */
[----:B------:R-:W-:Y:S01]  /*1770*/  PRMT R18, R50, 0x5410, R3 ;  /* 0x0000541032127816 */ /* 0x000fe20000000003 */
[----:B------:R-:W-:Y:S01]  /*1780*/  FADD.FTZ R36, R36, -R75 ;  /* 0x8000004b24247221 */ /* 0x000fe20000010000 */
[----:B------:R-:W-:Y:S01]  /*1790*/  PRMT R19, R66, 0x7610, R5 ;  /* 0x0000761042137816 */ /* 0x000fe20000000005 */
        /* <DEDUP_REMOVED lines=8> */
[----:B------:R-:W-:Y:S01]  /*1820*/  FADD.FTZ R30, R30, -R75 ;  /* 0x8000004b1e1e7221 */ /* 0x000fe20000010000 */
[--C-:B------:R-:W-:Y:S01]  /*1830*/  PRMT R18, R48, 0x7610, R2.reuse ;  /* 0x0000761030127816 */ /* 0x100fe20000000002 */
[----:B------:R-:W-:Y:S01]  /*1840*/  HFMA2.BF16_V2 R13, R83.H1_H1, R39.H0_H0, R83.H0_H0 ;  /* 0x20000027530d7231 */ /* 0x000fe20000240c53 */
        /* <DEDUP_REMOVED lines=8> */
[----:B------:R-:W-:-:S02]  /*18d0*/  PRMT R28, R28, 0x5410, R26 ;  /* 0x000054101c1c7816 */ /* 0x000fc4000000001a */
[----:B------:R-:W-:Y:S02]  /*18e0*/  PRMT R19, R62, 0x7610, R4 ;  /* 0x000076103e137816 */ /* 0x000fe40000000004 */
[----:B------:R-:W-:Y:S02]  /*18f0*/  F2FP.BF16.F32.PACK_AB R32, RZ, R32 ;  /* 0x00000020ff20723e */ /* 0x000fe400000010ff */
[----:B------:R-:W-:Y:S01]  /*1900*/  F2FP.BF16.F32.PACK_AB R33, RZ, R33 ;  /* 0x00000021ff21723e */ /* 0x000fe200000010ff */
[----:B------:R-:W-:Y:S01]  /*1910*/  HFMA2.BF16_V2 R38, R18, R28, R19 ;  /* 0x0000001c12267231 */ /* 0x000fe20000200013 */
[----:B------:R-:W-:Y:S02]  /*1920*/  PRMT R19, R44, 0x7610, R0 ;  /* 0x000076102c137816 */ /* 0x000fe40000000000 */
[----:B------:R-:W-:Y:S02]  /*1930*/  PRMT R32, R32, 0x5410, R33 ;  /* 0x0000541020207816 */ /* 0x000fe40000000021 */
[----:B------:R-:W-:-:S02]  /*1940*/  PRMT R20, R60, 0x5410, R4 ;  /* 0x000054103c147816 */ /* 0x000fc40000000004 */
[----:B------:R-:W-:Y:S02]  /*1950*/  F2FP.BF16.F32.PACK_AB R34, RZ, R34 ;  /* 0x00000022ff22723e */ /* 0x000fe400000010ff */
[----:B------:R-:W-:Y:S01]  /*1960*/  PRMT R18, R78, 0x7632, R18 ;  /* 0x000076324e127816 */ /* 0x000fe20000000012 */
[----:B------:R-:W-:Y:S01]  /*1970*/  HFMA2.BF16_V2 R35, R19, R32, R20 ;  /* 0x0000002013237231 */ /* 0x000fe20000200014 */
[----:B------:R-:W-:Y:S02]  /*1980*/  PRMT R34, R34, 0x5410, R42 ;  /* 0x0000541022227816 */ /* 0x000fe4000000002a */
[----:B------:R-:W-:Y:S02]  /*1990*/  PRMT R20, R10, 0x5410, R0 ;  /* 0x000054100a147816 */ /* 0x000fe40000000000 */
[----:B------:R-:W-:Y:S02]  /*19a0*/  PRMT R21, R58, 0x7610, R3 ;  /* 0x000076103a157816 */ /* 0x000fe40000000003 */
[----:B------:R-:W-:-:S02]  /*19b0*/  LOP3.LUT R18, R18, 0xffff, RZ, 0xc0, !PT ;  /* 0x0000ffff12127812 */ /* 0x000fc400078ec0ff */
[----:B------:R-:W-:Y:S01]  /*19c0*/  F2FP.BF16.F32.PACK_AB R14, RZ, R14 ;  /* 0x0000000eff0e723e */ /* 0x000fe200000010ff */
[----:B------:R-:W-:Y:S01]  /*19d0*/  HFMA2.BF16_V2 R34, R20, R34, R21 ;  /* 0x0000002214227231 */ /* 0x000fe20000200015 */
[----:B------:R-:W-:Y:S01]  /*19e0*/  PRMT R20, R77, 0x7632, R20 ;  /* 0x000076324d147816 */ /* 0x000fe20000000014 */
[----:B------:R-:W-:Y:S01]  /*19f0*/  IMAD.WIDE.U32 R18, R18, 0x10000, RZ ;  /* 0x0001000012127825 */ /* 0x000fe200078e00ff */
[----:B------:R-:W-:-:S03]  /*1a00*/  PRMT R24, R76, 0x7632, R24 ;  /* 0x000076324c187816 */ /* 0x000fc60000000018 */
[----:B------:R-:W-:Y:S01]  /*1a10*/  HFMA2.BF16_V2 R43, R57.H0_H0, R14.H0_H0, R73.H0_H0 ;  /* 0x2000000e392b7231 */ /* 0x000fe20000240849 */
[----:B------:R-:W-:Y:S02]  /*1a20*/  LOP3.LUT R20, R20, 0xffff, RZ, 0xc0, !PT ;  /* 0x0000ffff14147812 */ /* 0x000fe400078ec0ff */
[----:B------:R-:W-:Y:S02]  /*1a30*/  LOP3.LUT R28, R18, 0xffff, R78, 0xf8, !PT ;  /* 0x0000ffff121c7812 */ /* 0x000fe400078ef84e */
[----:B------:R-:W-:Y:S01]  /*1a40*/  PRMT R18, R17, 0x7632, R18 ;  /* 0x0000763211127816 */ /* 0x000fe20000000012 */
[----:B------:R-:W-:Y:S01]  /*1a50*/  IMAD.WIDE.U32 R20, R20, 0x10000, RZ ;  /* 0x0001000014147825 */ /* 0x000fe200078e00ff */
[----:B------:R-:W-:Y:S02]  /*1a60*/  PRMT R29, R43, 0x7610, R29 ;  /* 0x000076102b1d7816 */ /* 0x000fe4000000001d */
[----:B------:R-:W-:Y:S01]  /*1a70*/  LOP3.LUT R18, R18, 0xffff, RZ, 0xc0, !PT ;  /* 0x0000ffff12127812 */ /* 0x000fe200078ec0ff */
[----:B------:R-:W0:Y:S01]  /*1a80*/  @!P1 LDC.64 R42, c[0x0][0x3a0] ;  /* 0x0000e800ff2a9b82 */ /* 0x000e220000000a00 */
[----:B------:R-:W-:-:S02]  /*1a90*/  LOP3.LUT R29, R19, 0xffff, R29, 0xf8, !PT ;  /* 0x0000ffff131d7812 */ /* 0x000fc400078ef81d */
[----:B------:R-:W-:Y:S01]  /*1aa0*/  LOP3.LUT R26, R20, 0xffff, R77, 0xf8, !PT ;  /* 0x0000ffff141a7812 */ /* 0x000fe200078ef84d */
[----:B------:R-:W-:Y:S01]  /*1ab0*/  IMAD.WIDE.U32 R18, R18, 0x10000, RZ ;  /* 0x0001000012127825 */ /* 0x000fe200078e00ff */
[----:B------:R-:W-:Y:S02]  /*1ac0*/  LOP3.LUT R20, R24, 0xffff, RZ, 0xc0, !PT ;  /* 0x0000ffff18147812 */ /* 0x000fe400078ec0ff */
[----:B------:R-:W-:Y:S02]  /*1ad0*/  F2FP.BF16.F32.PACK_AB R30, RZ, R30 ;  /* 0x0000001eff1e723e */ /* 0x000fe400000010ff */
[----:B------:R-:W-:Y:S02]  /*1ae0*/  PRMT R32, R17, 0x7610, R32 ;  /* 0x0000761011207816 */ /* 0x000fe40000000020 */
[----:B------:R-:W-:Y:S01]  /*1af0*/  LOP3.LUT R17, R21, 0xffff, R40, 0xf8, !PT ;  /* 0x0000ffff15117812 */ /* 0x000fe200078ef828 */
[----:B------:R-:W-:Y:S01]  /*1b00*/  IMAD.WIDE.U32 R20, R20, 0x10000, RZ ;  /* 0x0001000014147825 */ /* 0x000fe200078e00ff */
[----:B------:R-:W-:-:S03]  /*1b10*/  LOP3.LUT R24, R18, 0xffff, R32, 0xf8, !PT ;  /* 0x0000ffff12187812 */ /* 0x000fc600078ef820 */
[----:B------:R-:W-:Y:S01]  /*1b20*/  HFMA2.BF16_V2 R30, R49.H0_H0, R30.H0_H0, R65.H0_H0 ;  /* 0x2000001e311e7231 */ /* 0x000fe20000240841 */
[----:B------:R-:W-:Y:S02]  /*1b30*/  PRMT R32, R39, 0x7632, R32 ;  /* 0x0000763227207816 */ /* 0x000fe40000000020 */
[----:B------:R-:W-:Y:S02]  /*1b40*/  PRMT R18, R22, 0x7610, R18 ;  /* 0x0000761016127816 */ /* 0x000fe40000000012 */
[----:B------:R-:W-:Y:S02]  /*1b50*/  PRMT R33, R38, 0x7632, R33 ;  /* 0x0000763226217816 */ /* 0x000fe40000000021 */
[----:B------:R-:W-:Y:S02]  /*1b60*/  LOP3.LUT R32, R32, 0xffff, RZ, 0xc0, !PT ;  /* 0x0000ffff20207812 */ /* 0x000fe400078ec0ff */
[--C-:B------:R-:W-:Y:S02]  /*1b70*/  LOP3.LUT R21, R21, 0xffff, R18.reuse, 0xf8, !PT ;  /* 0x0000ffff15157812 */ /* 0x100fe400078ef812 */
[----:B------:R-:W-:-:S02]  /*1b80*/  PRMT R18, R30, 0x7610, R18 ;  /* 0x000076101e127816 */ /* 0x000fc40000000012 */
[----:B------:R-:W-:Y:S01]  /*1b90*/  LOP3.LUT R30, R33, 0xffff, RZ, 0xc0, !PT ;  /* 0x0000ffff211e7812 */ /* 0x000fe200078ec0ff */
[----:B------:R-:W-:Y:S01]  /*1ba0*/  IMAD.WIDE.U32 R32, R32, 0x10000, RZ ;  /* 0x0001000020207825 */ /* 0x000fe200078e00ff */
[----:B------:R-:W-:Y:S02]  /*1bb0*/  F2FP.BF16.F32.PACK_AB R12, RZ, R12 ;  /* 0x0000000cff0c723e */ /* 0x000fe400000010ff */
[----:B------:R-:W-:Y:S02]  /*1bc0*/  LOP3.LUT R22, R20, 0xffff, R76, 0xf8, !PT ;  /* 0x0000ffff14167812 */ /* 0x000fe400078ef84c */
[----:B------:R-:W-:Y:S01]  /*1bd0*/  PRMT R40, R31, 0x7610, R40 ;  /* 0x000076101f287816 */ /* 0x000fe20000000028 */
[----:B------:R-:W-:Y:S01]  /*1be0*/  IMAD.WIDE.U32 R30, R30, 0x10000, RZ ;  /* 0x000100001e1e7825 */ /* 0x000fe200078e00ff */
[----:B------:R-:W-:-:S03]  /*1bf0*/  PRMT R20, R39, 0x7610, R20 ;  /* 0x0000761027147816 */ /* 0x000fc60000000014 */
[----:B------:R-:W-:Y:S01]  /*1c00*/  HFMA2.BF16_V2 R36, R90.H1_H1, R12.H0_H0, R90.H0_H0 ;  /* 0x2000000c5a247231 */ /* 0x000fe20000240c5a */
[----:B------:R-:W-:Y:S02]  /*1c10*/  PRMT R39, R35, 0x7632, R39 ;  /* 0x0000763223277816 */ /* 0x000fe40000000027 */
[----:B------:R-:W-:Y:S02]  /*1c20*/  LOP3.LUT R20, R32, 0xffff, R20, 0xf8, !PT ;  /* 0x0000ffff20147812 */ /* 0x000fe400078ef814 */
[----:B------:R-:W-:Y:S02]  /*1c30*/  LOP3.LUT R32, R39, 0xffff, RZ, 0xc0, !PT ;  /* 0x0000ffff27207812 */ /* 0x000fe400078ec0ff */
[--C-:B------:R-:W-:Y:S02]  /*1c40*/  LOP3.LUT R19, R19, 0xffff, R41.reuse, 0xf8, !PT ;  /* 0x0000ffff13137812 */ /* 0x100fe400078ef829 */
[----:B------:R-:W-:Y:S02]  /*1c50*/  LOP3.LUT R39, R31, 0xffff, R40, 0xf8, !PT ;  /* 0x0000ffff1f277812 */ /* 0x000fe400078ef828 */
[----:B------:R-:W-:-:S02]  /*1c60*/  PRMT R41, R38, 0x7610, R41 ;  /* 0x0000761026297816 */ /* 0x000fc40000000029 */
[----:B------:R-:W-:Y:S02]  /*1c70*/  PRMT R40, R35, 0x7610, R40 ;  /* 0x0000761023287816 */ /* 0x000fe40000000028 */
[----:B------:R-:W-:Y:S02]  /*1c80*/  SHF.L.U32 R35, R36, 0x10, RZ ;  /* 0x0000001024237819 */ /* 0x000fe400000006ff */
[----:B------:R-:W-:Y:S02]  /*1c90*/  PRMT R36, R34, 0x7632, R36 ;  /* 0x0000763222247816 */ /* 0x000fe40000000024 */
[----:B------:R-:W-:Y:S02]  /*1ca0*/  F2FP.BF16.F32.PACK_AB R23, RZ, R23 ;  /* 0x00000017ff17723e */ /* 0x000fe400000010ff */
[----:B------:R-:W-:Y:S02]  /*1cb0*/  F2FP.BF16.F32.PACK_AB R37, RZ, R37 ;  /* 0x00000025ff25723e */ /* 0x000fe400000010ff */
[----:B------:R-:W-:Y:S01]  /*1cc0*/  LOP3.LUT R38, R33, 0xffff, R18, 0xf8, !PT ;  /* 0x0000ffff21267812 */ /* 0x000fe200078ef812 */
[----:B------:R-:W-:Y:S01]  /*1cd0*/  IMAD.WIDE.U32 R32, R32, 0x10000, RZ ;  /* 0x0001000020207825 */ /* 0x000fe200078e00ff */
[----:B------:R-:W-:-:S03]  /*1ce0*/  F2FP.BF16.F32.PACK_AB R25, RZ, R25 ;  /* 0x00000019ff19723e */ /* 0x000fc600000010ff */
[----:B------:R-:W-:Y:S01]  /*1cf0*/  HFMA2.BF16_V2 R23, R88.H1_H1, R23.H0_H0, R88.H0_H0 ;  /* 0x2000001758177231 */ /* 0x000fe20000240c58 */
[----:B------:R-:W-:Y:S01]  /*1d00*/  LOP3.LUT R18, R30, 0xffff, R41, 0xf8, !PT ;  /* 0x0000ffff1e127812 */ /* 0x000fe200078ef829 */
[----:B0-----:R-:W-:Y:S01]  /*1d10*/  @!P1 IMAD.WIDE R30, R8, 0x4, R42 ;  /* 0x00000004081e9825 */ /* 0x001fe200078e022a */
[----:B------:R-:W-:-:S03]  /*1d20*/  F2FP.BF16.F32.PACK_AB R79, RZ, R79 ;  /* 0x0000004fff4f723e */ /* 0x000fc600000010ff */
[----:B------:R-:W-:Y:S01]  /*1d30*/  HFMA2.BF16_V2 R37, R45.H0_H0, R37.H0_H0, R61.H0_H0 ;  /* 0x200000252d257231 */ /* 0x000fe2000024083d */
[----:B------:R-:W-:Y:S01]  /*1d40*/  LOP3.LUT R36, R36, 0xffff, RZ, 0xc0, !PT ;  /* 0x0000ffff24247812 */ /* 0x000fe200078ec0ff */
[----:B------:R-:W-:Y:S01]  /*1d50*/  HFMA2.BF16_V2 R12, R87.H1_H1, R25.H0_H0, R87.H0_H0 ;  /* 0x20000019570c7231 */ /* 0x000fe20000240c57 */
[----:B------:R0:W-:Y:S01]  /*1d60*/  @!P1 STG.E desc[UR6][R30.64], R75 ;  /* 0x0000004b1e009986 */ /* 0x0001e2000c101906 */
[----:B------:R-:W-:Y:S01]  /*1d70*/  HFMA2.BF16_V2 R25, R11.H0_H0, R79.H0_H0, R59.H0_H0 ;  /* 0x2000004f0b197231 */ /* 0x000fe2000024083b */
[----:B------:R-:W-:Y:S02]  /*1d80*/  LOP3.LUT R32, R32, 0xffff, R40, 0xf8, !PT ;  /* 0x0000ffff20207812 */ /* 0x000fe400078ef828 */
[----:B------:R-:W-:Y:S01]  /*1d90*/  LOP3.LUT R33, R33, 0xffff, R37, 0xf8, !PT ;  /* 0x0000ffff21217812 */ /* 0x000fe200078ef825 */
[----:B------:R-:W1:Y:S01]  /*1da0*/  @!P1 LDC.64 R40, c[0x0][0x3a8] ;  /* 0x0000ea00ff289b82 */ /* 0x000e620000000a00 */
[----:B------:R-:W-:Y:S02]  /*1db0*/  SHF.L.U32 R23, R23, 0x10, RZ ;  /* 0x0000001017177819 */ /* 0x000fe400000006ff */
[----:B------:R-:W-:-:S02]  /*1dc0*/  SHF.L.U32 R12, R12, 0x10, RZ ;  /* 0x000000100c0c7819 */ /* 0x000fc400000006ff */
[----:B------:R-:W-:Y:S01]  /*1dd0*/  SHF.L.U32 R16, R16, 0x10, RZ ;  /* 0x0000001010107819 */ /* 0x000fe200000006ff */
[----:B0-----:R-:W-:Y:S01]  /*1de0*/  IMAD.WIDE.U32 R30, R36, 0x10000, RZ ;  /* 0x00010000241e7825 */ /* 0x001fe200078e00ff */
[----:B------:R-:W-:Y:S01]  /*1df0*/  SHF.L.U32 R27, R27, 0x10, RZ ;  /* 0x000000101b1b7819 */ /* 0x000fe200000006ff */
[----:B------:R-:W0:Y:S01]  /*1e00*/  LDC.64 R36, c[0x0][0x398] ;  /* 0x0000e600ff247b82 */ /* 0x000e220000000a00 */
[----:B------:R-:W-:Y:S02]  /*1e10*/  F2FP.BF16.F32.PACK_AB R80, RZ, R80 ;  /* 0x00000050ff50723e */ /* 0x000fe400000010ff */
[----:B------:R-:W-:Y:S02]  /*1e20*/  LOP3.LUT R31, R31, 0xffff, R25, 0xf8, !PT ;  /* 0x0000ffff1f1f7812 */ /* 0x000fe400078ef819 */
[----:B------:R-:W-:Y:S01]  /*1e30*/  LOP3.LUT R25, R19, R23, RZ, 0xfc, !PT ;  /* 0x0000001713197212 */ /* 0x000fe200078efcff */
[----:B------:R-:W-:Y:S01]  /*1e40*/  HFMA2.BF16_V2 R14, R84.H1_H1, R80.H0_H0, R84.H0_H0 ;  /* 0x20000050540e7231 */ /* 0x000fe20000240c54 */
[----:B------:R-:W-:-:S02]  /*1e50*/  LOP3.LUT R23, R21, R12, RZ, 0xfc, !PT ;  /* 0x0000000c15177212 */ /* 0x000fc400078efcff */
[----:B------:R-:W-:Y:S02]  /*1e60*/  LOP3.LUT R27, R17, R27, RZ, 0xfc, !PT ;  /* 0x0000001b111b7212 */ /* 0x000fe400078efcff */
[----:B------:R-:W-:Y:S02]  /*1e70*/  LOP3.LUT R21, R38, R16, RZ, 0xfc, !PT ;  /* 0x0000001026157212 */ /* 0x000fe400078efcff */
[----:B------:R-:W2:Y:S01]  /*1e80*/  LDC.64 R16, c[0x0][0x380] ;  /* 0x0000e000ff107b82 */ /* 0x000ea20000000a00 */
[--C-:B------:R-:W-:Y:S02]  /*1e90*/  LOP3.LUT R30, R30, 0xffff, R34.reuse, 0xf8, !PT ;  /* 0x0000ffff1e1e7812 */ /* 0x100fe400078ef822 */
[----:B------:R-:W-:Y:S01]  /*1ea0*/  PRMT R34, R13, 0x7610, R34 ;  /* 0x000076100d227816 */ /* 0x000fe20000000022 */
[----:B-1----:R-:W-:Y:S01]  /*1eb0*/  @!P1 IMAD.WIDE R12, R8, 0x4, R40 ;  /* 0x00000004080c9825 */ /* 0x002fe200078e0228 */
[----:B------:R-:W-:Y:S02]  /*1ec0*/  SHF.L.U32 R15, R15, 0x10, RZ ;  /* 0x000000100f0f7819 */ /* 0x000fe400000006ff */
[----:B------:R-:W-:-:S02]  /*1ed0*/  SHF.L.U32 R14, R14, 0x10, RZ ;  /* 0x000000100e0e7819 */ /* 0x000fc400000006ff */
[----:B------:R-:W-:Y:S01]  /*1ee0*/  SHF.L.U32 R34, R34, 0x10, RZ ;  /* 0x0000001022227819 */ /* 0x000fe200000006ff */
[----:B------:R1:W-:Y:S01]  /*1ef0*/  @!P1 STG.E desc[UR6][R12.64], R74 ;  /* 0x0000004a0c009986 */ /* 0x0003e2000c101906 */
[----:B------:R-:W-:Y:S02]  /*1f00*/  LOP3.LUT R19, R39, R15, RZ, 0xfc, !PT ;  /* 0x0000000f27137212 */ /* 0x000fe400078efcff */
[----:B------:R-:W-:Y:S01]  /*1f10*/  LOP3.LUT R33, R33, R14, RZ, 0xfc, !PT ;  /* 0x0000000e21217212 */ /* 0x000fe200078efcff */
[----:B0-----:R-:W-:Y:S01]  /*1f20*/  IMAD.WIDE.U32 R14, R9, 0x8, R36 ;  /* 0x00000008090e7825 */ /* 0x001fe200078e0024 */
[----:B------:R-:W-:Y:S02]  /*1f30*/  LOP3.LUT R29, R29, R35, RZ, 0xfc, !PT ;  /* 0x000000231d1d7212 */ /* 0x000fe400078efcff */
[----:B------:R-:W-:Y:S02]  /*1f40*/  LOP3.LUT R31, R31, R34, RZ, 0xfc, !PT ;  /* 0x000000221f1f7212 */ /* 0x000fe400078efcff */
[----:B------:R1:W-:Y:S04]  /*1f50*/  STG.E.64 desc[UR6][R14.64+0x400], R26 ;  /* 0x0004001a0e007986 */ /* 0x0003e8000c101b06 */
[----:B------:R1:W-:Y:S01]  /*1f60*/  STG.E.64 desc[UR6][R14.64], R28 ;  /* 0x0000001c0e007986 */ /* 0x0003e2000c101b06 */
[----:B--2---:R-:W-:-:S03]  /*1f70*/  IADD3 R8, PT, PT, R8, R16, RZ ;  /* 0x0000001008087210 */ /* 0x004fc60007ffe0ff */
[----:B------:R1:W-:Y:S01]  /*1f80*/  STG.E.64 desc[UR6][R14.64+0x800], R24 ;  /* 0x000800180e007986 */ /* 0x0003e2000c101b06 */
[----:B------:R-:W-:-:S03]  /*1f90*/  ISETP.GE.AND P1, PT, R8, R17, PT ;  /* 0x000000110800720c */ /* 0x000fc60003f26270 */
[----:B------:R1:W-:Y:S04]  /*1fa0*/  STG.E.64 desc[UR6][R14.64+0xc00], R22 ;  /* 0x000c00160e007986 */ /* 0x0003e8000c101b06 */
[----:B------:R1:W-:Y:S04]  /*1fb0*/  STG.E.64 desc[UR6][R14.64+0x1000], R20 ;  /* 0x001000140e007986 */ /* 0x0003e8000c101b06 */
[----:B------:R1:W-:Y:S04]  /*1fc0*/  STG.E.64 desc[UR6][R14.64+0x1400], R18 ;  /* 0x001400120e007986 */ /* 0x0003e8000c101b06 */
[----:B------:R1:W-:Y:S04]  /*1fd0*/  STG.E.64 desc[UR6][R14.64+0x1800], R32 ;  /* 0x001800200e007986 */ /* 0x0003e8000c101b06 */
[----:B------:R1:W-:Y:S01]  /*1fe0*/  STG.E.64 desc[UR6][R14.64+0x1c00], R30 ;  /* 0x001c001e0e007986 */ /* 0x0003e2000c101b06 */
[----:B------:R-:W-:Y:S05]  /*1ff0*/  @!P1 BRA `(.L_x_578) ;  /* 0xffffffe400709947 */ /* 0x000fea000383ffff */
[----:B------:R-:W-:Y:S05]  /*2000*/  EXIT ;  /* 0x000000000000794d */ /* 0x000fea0003800000 */
.L_x_579:
        /* <DEDUP_REMOVED lines=15> */
.L_x_1087:


//--------------------- .text._ZN10layer_norm13ln_fwd_kernelINS_13Kernel_traitsI13__nv_bfloat16S2_S2_fjLj4096ELj1ELj1ELj4ELj16ENS_18Kernel_traits_baseILj4096ES2_S2_S2_fjLj128EEEEEEEvNS_9FwdParamsE --------------------------
	.section	.text._ZN10layer_norm13ln_fwd_kernelINS_13Kernel_traitsI13__nv_bfloat16S2_S2_fjLj4096ELj1ELj1ELj4ELj16ENS_18Kernel_traits_baseILj4096ES2_S2_S2_fjLj128EEEEEEEvNS_9FwdParamsE,"ax",@progbits
	.align	128
        .global         _ZN10layer_norm13ln_fwd_kernelINS_13Kernel_traitsI13__nv_bfloat16S2_S2_fjLj4096ELj1ELj1ELj4ELj16ENS_18Kernel_traits_baseILj4096ES2_S2_S2_fjLj128EEEEEEEvNS_9FwdParamsE
        .type           _ZN10layer_norm13ln_fwd_kernelINS_13Kernel_traitsI13__nv_bfloat16S2_S2_fjLj4096ELj1ELj1ELj4ELj16ENS_18Kernel_traits_baseILj4096ES2_S2_S2_fjLj128EEEEEEEvNS_9FwdParamsE,@function
        .size           _ZN10layer_norm13ln_fwd_kernelINS_13Kernel_traitsI13__nv_bfloat16S2_S2_fjLj4096ELj1ELj1ELj4ELj16ENS_18Kernel_traits_baseILj4096ES2_S2_S2_fjLj128EEEEEEEvNS_9FwdParamsE,(.L_x_1088 - _ZN10layer_norm13ln_fwd_kernelINS_13Kernel_traitsI13__nv_bfloat16S2_S2_fjLj4096ELj1ELj1ELj4ELj16ENS_18Kernel_traits_baseILj4096ES2_S2_S2_fjLj128EEEEEEEvNS_9FwdParamsE)
        .other          _ZN10layer_norm13ln_fwd_kernelINS_13Kernel_traitsI13__nv_bfloat16S2_S2_fjLj4096ELj1ELj1ELj4ELj16ENS_18Kernel_traits_baseILj4096ES2_S2_S2_fjLj128EEEEEEEvNS_9FwdParamsE,@"STO_CUDA_ENTRY STV_DEFAULT"
_ZN10layer_norm13ln_fwd_kernelINS_13Kernel_traitsI13__nv_bfloat16S2_S2_fjLj4096ELj1ELj1ELj4ELj16ENS_18Kernel_traits_baseILj4096ES2_S2_S2_fjLj128EEEEEEEvNS_9FwdParamsE:
.text._ZN10layer_norm13ln_fwd_kernelINS_13Kernel_traitsI13__nv_bfloat16S2_S2_fjLj4096ELj1ELj1ELj4ELj16ENS_18Kernel_traits_baseILj4096ES2_S2_S2_fjLj128EEEEEEEvNS_9FwdParamsE:
        /* <DEDUP_REMOVED lines=22> */
[----:B------:R-:W-:Y:S01]  /*0160*/  PLOP3.LUT P0, PT, PT, PT, PT, 0x8, 0x80 ;  /* 0x000000000080781c */ /* 0x000fe20003f0e170 */
[----:B-1----:R-:W-:-:S06]  /*0170*/  ULEA UR4, UR5, UR4, 0x18 ;  /* 0x0000000405047291 */ /* 0x002fcc000f8ec0ff */
[----:B------:R-:W-:Y:S01]  /*0180*/  MOV R2, UR4 ;  /* 0x0000000400027c02 */ /* 0x000fe20008000f00 */
[----:B0-2---:R-:W-:-:S06]  /*0190*/  UMOV UR4, UR6 ;  /* 0x0000000600047c82 */ /* 0x005fcc0008000000 */
.L_x_582:
[----:B0-----:R-:W0:Y:S01]  /*01a0*/  LDC.64 R58, c[0x0][0x390] ;  /* 0x0000e400ff3a7b82 */ /* 0x001e220000000a00 */
[----:B------:R-:W-:-:S06]  /*01b0*/  USHF.L.U32 UR5, UR4, 0x9, URZ ;  /* 0x0000000904057899 */ /* 0x000fcc00080006ff */
[----:B------:R-:W-:-:S05]  /*01c0*/  LOP3.LUT R3, R0, UR5, RZ, 0xfc, !PT ;  /* 0x0000000500037c12 */ /* 0x000fca000f8efcff */
[----:B0-----:R-:W-:-:S05]  /*01d0*/  IMAD.WIDE.U32 R58, R3, 0x10, R58 ;  /* 0x00000010033a7825 */ /* 0x001fca00078e003a */
[----:B------:R-:W2:Y:S04]  /*01e0*/  LDG.E.128 R8, desc[UR8][R58.64] ;  /* 0x000000083a087981 */ /* 0x000ea8000c1e1d00 */
[----:B------:R-:W3:Y:S04]  /*01f0*/  LDG.E.128 R44, desc[UR8][R58.64+0x800] ;  /* 0x000800083a2c7981 */ /* 0x000ee8000c1e1d00 */
        /* <DEDUP_REMOVED lines=17> */
[----:B0-----:R-:W-:Y:S02]  /*0310*/  SHF.L.U32 R59, R4, 0x10, RZ ;  /* 0x00000010043b7819 */ /* 0x001fe400000006ff */
        /* <DEDUP_REMOVED lines=38> */
[----:B------:R-:W-:-:S03]  /*0580*/  SHF.L.U32 R64, R55, 0x10, RZ ;  /* 0x0000001037407819 */ /* 0x000fc600000006ff */
[--C-:B------:R-:W-:Y:S01]  /*0590*/  FADD.FTZ R8, R48, R6.reuse ;  /* 0x0000000630087221 */ /* 0x100fe20000010000 */
[----:B------:R-:W-:-:S03]  /*05a0*/  PRMT R6, R49, 0x7632, R6 ;  /* 0x0000763231067816 */ /* 0x000fc60000000006 */
[----:B------:R-:W-:Y:S01]  /*05b0*/  FADD.FTZ R8, R77, R8 ;  /* 0x000000084d087221 */ /* 0x000fe20000010000 */
[----:B------:R-:W-:Y:S02]  /*05c0*/  SHF.L.U32 R49, R6, 0x10, RZ ;  /* 0x0000001006317819 */ /* 0x000fe400000006ff */
[----:B------:R-:W-:Y:S01]  /*05d0*/  PRMT R6, R50, 0x7632, R6 ;  /* 0x0000763232067816 */ /* 0x000fe20000000006 */
[----:B------:R-:W-:Y:S01]  /*05e0*/  FADD.FTZ R10, R4, R8 ;  /* 0x00000008040a7221 */ /* 0x000fe20000010000 */
[----:B------:R-:W-:Y:S02]  /*05f0*/  SHF.L.U32 R8, R50, 0x10, RZ ;  /* 0x0000001032087819 */ /* 0x000fe400000006ff */
[----:B------:R-:W-:Y:S01]  /*0600*/  SHF.L.U32 R6, R6, 0x10, RZ ;  /* 0x0000001006067819 */ /* 0x000fe200000006ff */
[----:B------:R-:W-:Y:S01]  /*0610*/  FADD.FTZ R10, R49, R10 ;  /* 0x0000000a310a7221 */ /* 0x000fe20000010000 */
[----:B------:R-:W-:-:S03]  /*0620*/  PRMT R50, R54, 0x7632, R50 ;  /* 0x0000763236327816 */ /* 0x000fc60000000032 */
[--C-:B------:R-:W-:Y:S01]  /*0630*/  FADD.FTZ R46, R8, R10.reuse ;  /* 0x0000000a082e7221 */ /* 0x100fe20000010000 */
[----:B------:R-:W-:Y:S02]  /*0640*/  PRMT R10, R51, 0x7632, R10 ;  /* 0x00007632330a7816 */ /* 0x000fe4000000000a */
[----:B------:R-:W-:Y:S01]  /*0650*/  SHF.L.U32 R54, R50, 0x10, RZ ;  /* 0x0000001032367819 */ /* 0x000fe200000006ff */
[--C-:B------:R-:W-:Y:S01]  /*0660*/  FADD.FTZ R51, R6, R46.reuse ;  /* 0x0000002e06337221 */ /* 0x100fe20000010000 */
[----:B------:R-:W-:Y:S02]  /*0670*/  SHF.L.U32 R10, R10, 0x10, RZ ;  /* 0x000000100a0a7819 */ /* 0x000fe400000006ff */
[----:B------:R-:W-:Y:S01]  /*0680*/  PRMT R46, R52, 0x7632, R46 ;  /* 0x00007632342e7816 */ /* 0x000fe2000000002e */
[----:B------:R-:W-:Y:S01]  /*0690*/  FADD.FTZ R51, R44, R51 ;  /* 0x000000332c337221 */ /* 0x000fe20000010000 */
[----:B------:R-:W-:Y:S02]  /*06a0*/  PRMT R50, R55, 0x7632, R50 ;  /* 0x0000763237327816 */ /* 0x000fe40000000032 */
        /* <DEDUP_REMOVED lines=94> */
[----:B------:R-:W-:Y:S02]  /*0c90*/  @!P1 IADD3 R72, PT, PT, R50, R51, RZ ;  /* 0x0000003332489210 */ /* 0x000fe40007ffe0ff */
[----:B-1----:R-:W-:-:S04]  /*0ca0*/  LOP3.LUT R50, R0, 0x1f, RZ, 0xc0, !PT ;  /* 0x0000001f00327812 */ /* 0x002fc800078ec0ff */
[----:B------:R-:W-:Y:S02]  /*0cb0*/  ISETP.GT.U32.AND P2, PT, R50, 0x3, PT ;  /* 0x000000033200780c */ /* 0x000fe40003f44070 */
[----:B------:R-:W-:Y:S01]  /*0cc0*/  CS2R R50, SRZ ;  /* 0x0000000000327805 */ /* 0x000fe2000001ff00 */
[----:B0-----:R-:W-:Y:S01]  /*0cd0*/  FADD.FTZ R68, R66, R53 ;  /* 0x0000003542447221 */ /* 0x001fe20000010000 */
[----:B------:R-:W-:-:S04]  /*0ce0*/  HFMA2 R66, -RZ, RZ, 0, 0 ;  /* 0x00000000ff427431 */ /* 0x000fc800000001ff */
[----:B------:R-:W0:Y:S02]  /*0cf0*/  SHFL.BFLY PT, R53, R68, 0x8, 0x1f ;  /* 0x0d001f0044357f89 */ /* 0x000e2400000e0000 */
[----:B0-----:R-:W-:-:S05]  /*0d00*/  FADD.FTZ R70, R68, R53 ;  /* 0x0000003544467221 */ /* 0x001fca0000010000 */
[----:B------:R-:W0:Y:S02]  /*0d10*/  SHFL.BFLY PT, R53, R70, 0x10, 0x1f ;  /* 0x0e001f0046357f89 */ /* 0x000e2400000e0000 */
[----:B0-----:R-:W-:-:S05]  /*0d20*/  FADD.FTZ R53, R70, R53 ;  /* 0x0000003546357221 */ /* 0x001fca0000010000 */
[----:B------:R0:W-:Y:S01]  /*0d30*/  @!P1 STS.64 [R72], R52 ;  /* 0x0000003448009388 */ /* 0x0001e20000000a00 */
[----:B------:R-:W-:Y:S06]  /*0d40*/  BAR.SYNC.DEFER_BLOCKING 0x0 ;  /* 0x0000000000007b1d */ /* 0x000fec0000010000 */
[----:B------:R-:W-:Y:S05]  /*0d50*/  @P2 BRA `(.L_x_581) ;  /* 0x00000000002c2947 */ /* 0x000fea0003800000 */
[----:B------:R-:W1:Y:S01]  /*0d60*/  S2UR UR6, SR_CgaCtaId ;  /* 0x00000000000679c3 */ /* 0x000e620000008800 */
[----:B------:R-:W-:Y:S01]  /*0d70*/  UMOV UR5, 0x400 ;  /* 0x0000040000057882 */ /* 0x000fe20000000000 */
[----:B------:R-:W-:Y:S02]  /*0d80*/  SHF.L.U32 R50, R0, 0x3, RZ ;  /* 0x0000000300327819 */ /* 0x000fe400000006ff */
[----:B------:R-:W-:Y:S02]  /*0d90*/  MOV R66, 0x44800000 ;  /* 0x4480000000427802 */ /* 0x000fe40000000f00 */
[----:B------:R-:W-:Y:S01]  /*0da0*/  LOP3.LUT R50, R50, 0xf8, RZ, 0xc0, !PT ;  /* 0x000000f832327812 */ /* 0x000fe200078ec0ff */
[----:B-1----:R-:W-:-:S06]  /*0db0*/  ULEA UR5, UR6, UR5, 0x18 ;  /* 0x0000000506057291 */ /* 0x002fcc000f8ec0ff */
[----:B------:R-:W-:-:S04]  /*0dc0*/  MOV R2, UR5 ;  /* 0x0000000500027c02 */ /* 0x000fc80008000f00 */
[----:B------:R-:W-:-:S04]  /*0dd0*/  IADD3 R51, PT, PT, R2, 0x20, RZ ;  /* 0x0000002002337810 */ /* 0x000fc80007ffe0ff */
[----:B------:R-:W-:-:S04]  /*0de0*/  SEL R51, R51, R2, P0 ;  /* 0x0000000233337207 */ /* 0x000fc80000000000 */
[----:B------:R-:W-:-:S06]  /*0df0*/  IADD3 R50, PT, PT, R51, R50, RZ ;  /* 0x0000003233327210 */ /* 0x000fcc0007ffe0ff */
[----:B------:R-:W1:Y:S02]  /*0e00*/  LDS.64 R50, [R50] ;  /* 0x0000000032327984 */ /* 0x000e640000000a00 */
.L_x_581:
[----:B------:R-:W-:Y:S05]  /*0e10*/  BSYNC.RECONVERGENT B0 ;  /* 0x0000000000007941 */ /* 0x000fea0003800200 */
.L_x_580:
[----:B01----:R-:W0:Y:S01]  /*0e20*/  SHFL.DOWN PT, R52, R50, 0x2, 0x1f ;  /* 0x08401f0032347f89 */ /* 0x003e2200000e0000 */
[----:B------:R-:W-:Y:S02]  /*0e30*/  ISETP.NE.AND P1, PT, R0, RZ, PT ;  /* 0x000000ff0000720c */ /* 0x000fe40003f25270 */
[----:B------:R-:W-:Y:S01]  /*0e40*/  PLOP3.LUT P0, PT, P0, PT, PT, 0x8, 0x80 ;  /* 0x000000000080781c */ /* 0x000fe2000070e170 */
[----:B------:R-:W1:Y:S01]  /*0e50*/  SHFL.DOWN PT, R53, R66, 0x2, 0x1f ;  /* 0x08401f0042357f89 */ /* 0x000e6200000e0000 */
[----:B0-----:R-:W-:-:S04]  /*0e60*/  FADD.FTZ R68, -R52, R50 ;  /* 0x0000003234447221 */ /* 0x001fc80000010100 */
[----:B------:R-:W-:Y:S01]  /*0e70*/  FMUL.FTZ R68, R68, R68 ;  /* 0x0000004444447220 */ /* 0x000fe20000410000 */
[----:B-1----:R-:W-:-:S03]  /*0e80*/  FMUL.FTZ R52, R53, R52 ;  /* 0x0000003435347220 */ /* 0x002fc60000410000 */
[----:B------:R-:W-:Y:S01]  /*0e90*/  FMUL.FTZ R68, R68, R66 ;  /* 0x0000004244447220 */ /* 0x000fe20000410000 */
[----:B------:R-:W-:Y:S02]  /*0ea0*/  FFMA.FTZ R74, R66, R50, R52 ;  /* 0x00000032424a7223 */ /* 0x000fe40000010034 */
[----:B------:R-:W0:Y:S01]  /*0eb0*/  SHFL.DOWN PT, R52, R51, 0x2, 0x1f ;  /* 0x08401f0033347f89 */ /* 0x000e2200000e0000 */
[C---:B------:R-:W-:Y:S01]  /*0ec0*/  FMUL.FTZ R72, R53.reuse, R68 ;  /* 0x0000004435487220 */ /* 0x040fe20000410000 */
[----:B------:R-:W-:-:S04]  /*0ed0*/  FADD.FTZ R53, R53, R66 ;  /* 0x0000004235357221 */ /* 0x000fc80000010000 */
[----:B------:R-:W1:Y:S01]  /*0ee0*/  MUFU.RCP R70, R53 ;  /* 0x0000003500467308 */ /* 0x000e620000001000 */
[----:B------:R-:W-:Y:S01]  /*0ef0*/  SHFL.DOWN PT, R66, R53, 0x1, 0x1f ;  /* 0x08201f0035427f89 */ /* 0x000fe200000e0000 */
[----:B-1----:R-:W-:Y:S01]  /*0f00*/  FMUL.FTZ R68, R70, R74 ;  /* 0x0000004a46447220 */ /* 0x002fe20000410000 */
[----:B0-----:R-:W-:-:S04]  /*0f10*/  FADD.FTZ R50, R52, R51 ;  /* 0x0000003334327221 */ /* 0x001fc80000010000 */
[----:B------:R-:W0:Y:S01]  /*0f20*/  SHFL.DOWN PT, R52, R68, 0x1, 0x1f ;  /* 0x08201f0044347f89 */ /* 0x000e2200000e0000 */
[----:B------:R-:W-:Y:S02]  /*0f30*/  FFMA.FTZ R50, R70, R72, R50 ;  /* 0x0000004846327223 */ /* 0x000fe40000010032 */
[----:B------:R-:W1:Y:S03]  /*0f40*/  LDC R72, c[0x0][0x3d0] ;  /* 0x0000f400ff487b82 */ /* 0x000e660000000800 */
[----:B------:R-:W2:Y:S01]  /*0f50*/  SHFL.DOWN PT, R51, R50, 0x1, 0x1f ;  /* 0x08201f0032337f89 */ /* 0x000ea200000e0000 */
[----:B0-----:R-:W-:Y:S01]  /*0f60*/  FADD.FTZ R70, R68, -R52 ;  /* 0x8000003444467221 */ /* 0x001fe20000010000 */
[----:B------:R-:W-:-:S03]  /*0f70*/  FMUL.FTZ R52, R66, R52 ;  /* 0x0000003442347220 */ /* 0x000fc60000410000 */
[----:B------:R-:W-:Y:S01]  /*0f80*/  FMUL.FTZ R70, R70, R70 ;  /* 0x0000004646467220 */ /* 0x000fe20000410000 */
[C---:B------:R-:W-:Y:S01]  /*0f90*/  FFMA.FTZ R52, R53.reuse, R68, R52 ;  /* 0x0000004435347223 */ /* 0x040fe20000010034 */
[----:B--2---:R-:W-:Y:S02]  /*0fa0*/  FADD.FTZ R51, R50, R51 ;  /* 0x0000003332337221 */ /* 0x004fe40000010000 */
[----:B------:R-:W-:-:S04]  /*0fb0*/  FMUL.FTZ R70, R53, R70 ;  /* 0x0000004635467220 */ /* 0x000fc80000410000 */
[----:B------:R-:W-:Y:S01]  /*0fc0*/  FMUL.FTZ R70, R66, R70 ;  /* 0x0000004642467220 */ /* 0x000fe20000410000 */
[----:B------:R-:W-:Y:S01]  /*0fd0*/  FADD.FTZ R66, R53, R66 ;  /* 0x0000004235427221 */ /* 0x000fe20000010000 */
[----:B------:R-:W-:-:S05]  /*0fe0*/  MOV R53, UR4 ;  /* 0x0000000400357c02 */ /* 0x000fca0008000f00 */
[----:B------:R-:W0:Y:S02]  /*0ff0*/  MUFU.RCP R66, R66 ;  /* 0x0000004200427308 */ /* 0x000e240000001000 */
[C---:B0-----:R-:W-:Y:S01]  /*1000*/  FFMA.FTZ R70, R66.reuse, R70, R51 ;  /* 0x0000004642467223 */ /* 0x041fe20000010033 */
[----:B------:R-:W-:-:S04]  /*1010*/  FMUL.FTZ R68, R66, R52 ;  /* 0x0000003442447220 */ /* 0x000fc80000410000 */
[----:B------:R-:W1:Y:S04]  /*1020*/  SHFL.IDX PT, R51, R70, RZ, 0x1f ;  /* 0x00001fff46337589 */ /* 0x000e6800000e0000 */
[----:B------:R-:W0:Y:S01]  /*1030*/  SHFL.IDX PT, R68, R68, RZ, 0x1f ;  /* 0x00001fff44447589 */ /* 0x000e2200000e0000 */
[----:B-1----:R-:W-:Y:S02]  /*1040*/  FFMA.FTZ R72, R51, 0.000244140625, R72 ;  /* 0x3980000033487823 */ /* 0x002fe40000010048 */
[----:B------:R-:W1:Y:S01]  /*1050*/  @!P1 LDC.64 R50, c[0x0][0x3a0] ;  /* 0x0000e800ff329b82 */ /* 0x000e620000000a00 */
[----:B0-----:R-:W-:-:S03]  /*1060*/  R2UR UR5, R68 ;  /* 0x00000000440572ca */ /* 0x001fc600000e0000 */
[----:B------:R-:W0:Y:S10]  /*1070*/  MUFU.RSQ R72, R72 ;  /* 0x0000004800487308 */ /* 0x000e340000001400 */
[----:B------:R-:W-:Y:S01]  /*1080*/  MOV R70, UR5 ;  /* 0x0000000500467c02 */ /* 0x000fe20008000f00 */
        /* <DEDUP_REMOVED lines=8> */
[----:B-1----:R-:W-:-:S04]  /*1110*/  @!P1 IMAD.WIDE R50, R53, 0x4, R50 ;  /* 0x0000000435329825 */ /* 0x002fc800078e0232 */
[----:B------:R-:W-:Y:S01]  /*1120*/  FADD.FTZ R66, R9, -UR5 ;  /* 0x8000000509427e21 */ /* 0x000fe20008010000 */
[----:B------:R-:W0:Y:S01]  /*1130*/  @!P1 LDC.64 R52, c[0x0][0x3a8] ;  /* 0x0000ea00ff349b82 */ /* 0x000e220000000a00 */
[----:B------:R-:W-:Y:S01]  /*1140*/  FADD.FTZ R4, R4, -UR5 ;  /* 0x8000000504047e21 */ /* 0x000fe20008010000 */
[----:B------:R-:W-:Y:S01]  /*1150*/  FADD.FTZ R8, R8, -UR5 ;  /* 0x8000000508087e21 */ /* 0x000fe20008010000 */
[----:B------:R1:W-:Y:S01]  /*1160*/  @!P1 STG.E desc[UR8][R50.64], R70 ;  /* 0x0000004632009986 */ /* 0x0003e2000c101908 */
        /* <DEDUP_REMOVED lines=11> */
[----:B-1----:R-:W1:Y:S01]  /*1220*/  LDC.64 R50, c[0x0][0x398] ;  /* 0x0000e600ff327b82 */ /* 0x002e620000000a00 */
        /* <DEDUP_REMOVED lines=8> */
[----:B0-----:R-:W-:-:S04]  /*12b0*/  @!P1 IMAD.WIDE R52, R66, 0x4, R52 ;  /* 0x0000000442349825 */ /* 0x001fc800078e0234 */
[----:B------:R-:W-:Y:S01]  /*12c0*/  FMUL.FTZ R66, R11, UR6 ;  /* 0x000000060b427c20 */ /* 0x000fe20008410000 */
[----:B------:R-:W-:Y:S01]  /*12d0*/  FMUL.FTZ R11, R67, UR6 ;  /* 0x00000006430b7c20 */ /* 0x000fe20008410000 */
[----:B------:R-:W-:Y:S01]  /*12e0*/  FADD.FTZ R67, R47, -UR5 ;  /* 0x800000052f437e21 */ /* 0x000fe20008010000 */
[----:B------:R-:W-:Y:S01]  /*12f0*/  FMUL.FTZ R47, R73, UR6 ;  /* 0x00000006492f7c20 */ /* 0x000fe20008410000 */
        /* <DEDUP_REMOVED lines=10> */
[----:B-1----:R-:W-:Y:S01]  /*13a0*/  IMAD.WIDE.U32 R50, R3, 0x10, R50 ;  /* 0x0000001003327825 */ /* 0x002fe200078e0032 */
[----:B------:R-:W-:-:S03]  /*13b0*/  F2FP.BF16.F32.PACK_AB R3, RZ, R61 ;  /* 0x0000003dff03723e */ /* 0x000fc600000010ff */
[----:B------:R-:W-:Y:S01]  /*13c0*/  FMUL.FTZ R48, R75, UR6 ;  /* 0x000000064b307c20 */ /* 0x000fe20008410000 */
[----:B------:R-:W-:Y:S01]  /*13d0*/  F2FP.BF16.F32.PACK_AB R61, RZ, R59 ;  /* 0x0000003bff3d723e */ /* 0x000fe200000010ff */
[----:B------:R-:W-:Y:S01]  /*13e0*/  FMUL.FTZ R70, R77, UR6 ;  /* 0x000000064d467c20 */ /* 0x000fe20008410000 */
[----:B------:R-:W-:Y:S01]  /*13f0*/  F2FP.BF16.F32.PACK_AB R59, RZ, R63 ;  /* 0x0000003fff3b723e */ /* 0x000fe200000010ff */
[----:B------:R-:W-:Y:S01]  /*1400*/  FADD.FTZ R63, R45, -UR5 ;  /* 0x800000052d3f7e21 */ /* 0x000fe20008010000 */
        /* <DEDUP_REMOVED lines=19> */
[----:B------:R-:W-:Y:S01]  /*1540*/  F2FP.BF16.F32.PACK_AB R7, RZ, R7 ;  /* 0x00000007ff07723e */ /* 0x000fe200000010ff */
[----:B------:R-:W-:Y:S01]  /*1550*/  UIADD3 UR4, UPT, UPT, UR4, UR10, URZ ;  /* 0x0000000a04047290 */ /* 0x000fe2000fffe0ff */
[----:B------:R-:W-:-:S02]  /*1560*/  F2FP.BF16.F32.PACK_AB R9, RZ, R9 ;  /* 0x00000009ff09723e */ /* 0x000fc400000010ff */
[----:B------:R-:W-:Y:S01]  /*1570*/  F2FP.BF16.F32.PACK_AB R5, RZ, R5 ;  /* 0x00000005ff05723e */ /* 0x000fe200000010ff */
[----:B------:R-:W-:Y:S01]  /*1580*/  UISETP.GE.AND UP0, UPT, UR4, UR11, UPT ;  /* 0x0000000b0400728c */ /* 0x000fe2000bf06270 */
        /* <DEDUP_REMOVED lines=29> */
[----:B------:R-:W-:Y:S01]  /*1760*/  PRMT R45, R45, 0x5410, R63 ;  /* 0x000054102d2d7816 */ /* 0x000fe2000000003f */
[----:B-----5:R-:W-:Y:S01]  /*1770*/  HFMA2.BF16_V2 R5, R29, R5, R13 ;  /* 0x000000051d057231 */ /* 0x020fe2000020000d */
[----:B------:R-:W-:Y:S02]  /*1780*/  PRMT R59, R59, 0x5410, R66 ;  /* 0x000054103b3b7816 */ /* 0x000fe40000000042 */
        /* <DEDUP_REMOVED lines=20> */
[----:B------:R-:W-:Y:S01]  /*18d0*/  MOV R55, UR6 ;  /* 0x0000000600377c02 */ /* 0x000fe20008000f00 */
[----:B------:R-:W-:Y:S02]  /*18e0*/  HFMA2.BF16_V2 R44, R36, R67, R20 ;  /* 0x00000043242c7231 */ /* 0x000fe40000200014 */
[----:B------:R-:W-:-:S02]  /*18f0*/  HFMA2.BF16_V2 R57, R41, R63, R25 ;  /* 0x0000003f29397231 */ /* 0x000fc40000200019 */
[----:B------:R-:W-:Y:S02]  /*1900*/  HFMA2.BF16_V2 R46, R38, R49, R22 ;  /* 0x00000031262e7231 */ /* 0x000fe40000200016 */
[----:B------:R-:W-:Y:S02]  /*1910*/  HFMA2.BF16_V2 R59, R43, R64, R27 ;  /* 0x000000402b3b7231 */ /* 0x000fe4000020001b */
[----:B------:R-:W-:Y:S01]  /*1920*/  HFMA2.BF16_V2 R56, R40, R60, R24 ;  /* 0x0000003c28387231 */ /* 0x000fe20000200018 */
[----:B------:R0:W-:Y:S01]  /*1930*/  @!P1 STG.E desc[UR8][R52.64], R55 ;  /* 0x0000003734009986 */ /* 0x0001e2000c101908 */
[----:B------:R-:W-:-:S03]  /*1940*/  HFMA2.BF16_V2 R58, R42, R54, R26 ;  /* 0x000000362a3a7231 */ /* 0x000fc6000020001a */
[----:B------:R0:W-:Y:S04]  /*1950*/  STG.E.128 desc[UR8][R50.64], R4 ;  /* 0x0000000432007986 */ /* 0x0001e8000c101d08 */
[----:B------:R0:W-:Y:S04]  /*1960*/  STG.E.128 desc[UR8][R50.64+0x800], R8 ;  /* 0x0008000832007986 */ /* 0x0001e8000c101d08 */
[----:B------:R0:W-:Y:S04]  /*1970*/  STG.E.128 desc[UR8][R50.64+0x1000], R44 ;  /* 0x0010002c32007986 */ /* 0x0001e8000c101d08 */
[----:B------:R0:W-:Y:S01]  /*1980*/  STG.E.128 desc[UR8][R50.64+0x1800], R56 ;  /* 0x0018003832007986 */ /* 0x0001e2000c101d08 */
[----:B------:R-:W-:Y:S05]  /*1990*/  BRA.U !UP0, `(.L_x_582) ;  /* 0xffffffe908007547 */ /* 0x000fea000b83ffff */
[----:B------:R-:W-:Y:S05]  /*19a0*/  EXIT ;  /* 0x000000000000794d */ /* 0x000fea0003800000 */
.L_x_583:
        /* <DEDUP_REMOVED lines=13> */
.L_x_1088:


//--------------------- .text._ZN10layer_norm13ln_fwd_kernelINS_13Kernel_traitsI6__halffS2_fjLj4096ELj1ELj1ELj4ELj16ENS_18Kernel_traits_baseILj4096ES2_fS2_fjLj128EEEEEEEvNS_9FwdParamsE --------------------------
	.section	.text._ZN10layer_norm13ln_fwd_kernelINS_13Kernel_traitsI6__halffS2_fjLj4096ELj1ELj1ELj4ELj16ENS_18Kernel_traits_baseILj4096ES2_fS2_fjLj128EEEEEEEvNS_9FwdParamsE,"ax",@progbits
	.align	128
        .global         _ZN10layer_norm13ln_fwd_kernelINS_13Kernel_traitsI6__halffS2_fjLj4096ELj1ELj1ELj4ELj16ENS_18Kernel_traits_baseILj4096ES2_fS2_fjLj128EEEEEEEvNS_9FwdParamsE
        .type           _ZN10layer_norm13ln_fwd_kernelINS_13Kernel_traitsI6__halffS2_fjLj4096ELj1ELj1ELj4ELj16ENS_18Kernel_traits_baseILj4096ES2_fS2_fjLj128EEEEEEEvNS_9FwdParamsE,@function
        .size           _ZN10layer_norm13ln_fwd_kernelINS_13Kernel_traitsI6__halffS2_fjLj4096ELj1ELj1ELj4ELj16ENS_18Kernel_traits_baseILj4096ES2_fS2_fjLj128EEEEEEEvNS_9FwdParamsE,(.L_x_1089 - _ZN10layer_norm13ln_fwd_kernelINS_13Kernel_traitsI6__halffS2_fjLj4096ELj1ELj1ELj4ELj16ENS_18Kernel_traits_baseILj4096ES2_fS2_fjLj128EEEEEEEvNS_9FwdParamsE)
        .other          _ZN10layer_norm13ln_fwd_kernelINS_13Kernel_traitsI6__halffS2_fjLj4096ELj1ELj1ELj4ELj16ENS_18Kernel_traits_baseILj4096ES2_fS2_fjLj128EEEEEEEvNS_9FwdParamsE,@"STO_CUDA_ENTRY STV_DEFAULT"
_ZN10layer_norm13ln_fwd_kernelINS_13Kernel_traitsI6__halffS2_fjLj4096ELj1ELj1ELj4ELj16ENS_18Kernel_traits_baseILj4096ES2_fS2_fjLj128EEEEEEEvNS_9FwdParamsE:
.text._ZN10layer_norm13ln_fwd_kernelINS_13Kernel_traitsI6__halffS2_fjLj4096ELj1ELj1ELj4ELj16ENS_18Kernel_traits_baseILj4096ES2_fS2_fjLj128EEEEEEEvNS_9FwdParamsE:
        /* <DEDUP_REMOVED lines=92> */
.L_x_586:
        /* <DEDUP_REMOVED lines=155> */
.L_x_585:
[----:B------:R-:W-:Y:S05]  /*0f70*/  BSYNC.RECONVERGENT B0 ;  /* 0x0000000000007941 */ /* 0x000fea0003800200 */
.L_x_584:
        /* <DEDUP_REMOVED lines=69> */
[----:B------:R-:W-:Y:S01]  /*13d0*/  FMUL.FTZ R33, R74, R37 ;  /* 0x000000254a217220 */ /* 0x000fe20000410000 */
        /* <DEDUP_REMOVED lines=12> */
[----:B------:R-:W-:Y:S01]  /*14a0*/  FADD.FTZ R25, R25, -R75 ;  /* 0x8000004b19197221 */ /* 0x000fe20000010000 */
[----:B------:R-:W-:Y:S01]  /*14b0*/  F2FP.F16.F32.PACK_AB R42, RZ, R41 ;  /* 0x00000029ff2a723e */ /* 0x000fe200000000ff */
[----:B------:R-:W-:Y:S01]  /*14c0*/  FMUL.FTZ R34, R74, R40 ;  /* 0x000000284a227220 */ /* 0x000fe20000410000 */
[----:B------:R-:W-:-:S02]  /*14d0*/  HFMA2 R41, R53.H0_H0, R16.H0_H0, R69.H0_H0 ;  /* 0x2000001035297231 */ /* 0x000fc40000040845 */
[----:B------:R-:W-:Y:S01]  /*14e0*/  FADD.FTZ R27, R27, -R75 ;  /* 0x8000004b1b1b7221 */ /* 0x000fe20000010000 */
[----:B------:R-:W-:Y:S01]  /*14f0*/  F2FP.F16.F32.PACK_AB R22, RZ, R19 ;  /* 0x00000013ff16723e */ /* 0x000fe200000000ff */
[----:B------:R-:W-:Y:S01]  /*1500*/  HFMA2 R40, R55.H0_H0, R15.H0_H0, R71.H0_H0 ;  /* 0x2000000f37287231 */ /* 0x000fe20000040847 */
[----:B------:R-:W-:Y:S01]  /*1510*/  F2FP.F16.F32.PACK_AB R78, RZ, R78 ;  /* 0x0000004eff4e723e */ /* 0x000fe200000000ff */
[----:B------:R-:W-:Y:S01]  /*1520*/  HFMA2 R16, R86.H1_H1, R31.H0_H0, R86.H0_H0 ;  /* 0x2000001f56107231 */ /* 0x000fe20000040c56 */
[----:B------:R-:W-:Y:S01]  /*1530*/  F2FP.F16.F32.PACK_AB R19, RZ, R21 ;  /* 0x00000015ff13723e */ /* 0x000fe200000000ff */
[----:B------:R-:W-:Y:S01]  /*1540*/  HFMA2 R31, R47.H0_H0, R38.H0_H0, R63.H0_H0 ;  /* 0x200000262f1f7231 */ /* 0x000fe2000004083f */
[----:B------:R-:W-:Y:S01]  /*1550*/  PRMT R76, R76, 0x5410, R13 ;  /* 0x000054104c4c7816 */ /* 0x000fe2000000000d */
[----:B------:R-:W-:Y:S01]  /*1560*/  HFMA2 R15, R85.H1_H1, R35.H0_H0, R85.H0_H0 ;  /* 0x20000023550f7231 */ /* 0x000fe20000040c55 */
[--C-:B------:R-:W-:Y:S01]  /*1570*/  PRMT R35, R56, 0x7610, R82.reuse ;  /* 0x0000761038237816 */ /* 0x100fe20000000052 */
[----:B------:R-:W-:Y:S01]  /*1580*/  FMUL.FTZ R21, R74, R25 ;  /* 0x000000194a157220 */ /* 0x000fe20000410000 */
[----:B------:R-:W-:Y:S01]  /*1590*/  PRMT R38, R72, 0x5410, R82 ;  /* 0x0000541048267816 */ /* 0x000fe20000000052 */
[----:B------:R-:W-:Y:S01]  /*15a0*/  FMUL.FTZ R25, R74, R27 ;  /* 0x0000001b4a197220 */ /* 0x000fe20000410000 */
[----:B------:R-:W-:Y:S01]  /*15b0*/  F2FP.F16.F32.PACK_AB R18, RZ, R18 ;  /* 0x00000012ff12723e */ /* 0x000fe200000000ff */
[----:B------:R-:W-:Y:S01]  /*15c0*/  HFMA2 R27, R89.H1_H1, R22.H0_H0, R89.H0_H0 ;  /* 0x20000016591b7231 */ /* 0x000fe20000040c59 */
[----:B------:R-:W-:Y:S01]  /*15d0*/  F2FP.F16.F32.PACK_AB R77, RZ, R77 ;  /* 0x0000004dff4d723e */ /* 0x000fe200000000ff */
[----:B------:R-:W-:-:S02]  /*15e0*/  HFMA2 R22, R51.H0_H0, R78.H0_H0, R67.H0_H0 ;  /* 0x2000004e33167231 */ /* 0x000fc40000040843 */
[----:B------:R-:W-:Y:S01]  /*15f0*/  FADD.FTZ R24, R24, -R75 ;  /* 0x8000004b18187221 */ /* 0x000fe20000010000 */
[----:B------:R-:W-:Y:S01]  /*1600*/  HFMA2 R78, R35, R76, R38 ;  /* 0x0000004c234e7231 */ /* 0x000fe20000000026 */
        /* <DEDUP_REMOVED lines=9> */
[----:B------:R-:W-:Y:S01]  /*16a0*/  F2FP.F16.F32.PACK_AB R20, RZ, R20 ;  /* 0x00000014ff14723e */ /* 0x000fe200000000ff */
[----:B------:R-:W-:Y:S01]  /*16b0*/  FMUL.FTZ R24, R74, R28 ;  /* 0x0000001c4a187220 */ /* 0x000fe20000410000 */
[----:B------:R-:W-:Y:S01]  /*16c0*/  HFMA2 R77, R35, R17, R19 ;  /* 0x00000011234d7231 */ /* 0x000fe20000000013 */
[--C-:B------:R-:W-:Y:S01]  /*16d0*/  PRMT R17, R52, 0x7610, R6.reuse ;  /* 0x0000761034117816 */ /* 0x100fe20000000006 */
[----:B------:R-:W-:Y:S01]  /*16e0*/  FMUL.FTZ R29, R74, R29 ;  /* 0x0000001d4a1d7220 */ /* 0x000fe20000410000 */
[----:B------:R-:W-:Y:S01]  /*16f0*/  PRMT R19, R68, 0x5410, R6 ;  /* 0x0000541044137816 */ /* 0x000fe20000000006 */
[----:B------:R-:W-:Y:S01]  /*1700*/  FADD.FTZ R32, R32, -R75 ;  /* 0x8000004b20207221 */ /* 0x000fe20000010000 */
[----:B------:R-:W-:Y:S01]  /*1710*/  F2FP.F16.F32.PACK_AB R21, RZ, R21 ;  /* 0x00000015ff15723e */ /* 0x000fe200000000ff */
[C---:B------:R-:W-:Y:S01]  /*1720*/  FMUL.FTZ R80, R74.reuse, R39 ;  /* 0x000000274a507220 */ /* 0x040fe20000410000 */
[----:B------:R-:W-:Y:S01]  /*1730*/  FMUL.FTZ R39, R74, R43 ;  /* 0x0000002b4a277220 */ /* 0x000fe20000410000 */
[----:B------:R-:W-:Y:S01]  /*1740*/  HFMA2 R17, R17, R18, R19 ;  /* 0x0000001211117231 */ /* 0x000fe20000000013 */
[----:B------:R-:W-:Y:S01]  /*1750*/  PRMT R20, R20, 0x5410, R21 ;  /* 0x0000541014147816 */ /* 0x000fe20000000015 */
[----:B------:R-:W-:Y:S01]  /*1760*/  FMUL.FTZ R28, R74, R32 ;  /* 0x000000204a1c7220 */ /* 0x000fe20000410000 */
[----:B------:R-:W-:Y:S01]  /*1770*/  PRMT R18, R50, 0x5410, R3 ;  /* 0x0000541032127816 */ /* 0x000fe20000000003 */
[----:B------:R-:W-:Y:S01]  /*1780*/  FADD.FTZ R36, R36, -R75 ;  /* 0x8000004b24247221 */ /* 0x000fe20000010000 */
[----:B------:R-:W-:Y:S01]  /*1790*/  PRMT R19, R66, 0x7610, R5 ;  /* 0x0000761042137816 */ /* 0x000fe20000000005 */
[----:B------:R-:W-:Y:S01]  /*17a0*/  FADD.FTZ R14, R14, -R75 ;  /* 0x8000004b0e0e7221 */ /* 0x000fe20000010000 */
[----:B------:R-:W-:Y:S01]  /*17b0*/  F2FP.F16.F32.PACK_AB R24, RZ, R24 ;  /* 0x00000018ff18723e */ /* 0x000fe200000000ff */
[C---:B------:R-:W-:Y:S01]  /*17c0*/  FMUL.FTZ R32, R74.reuse, R36 ;  /* 0x000000244a207220 */ /* 0x040fe20000410000 */
[----:B------:R-:W-:Y:S01]  /*17d0*/  F2FP.F16.F32.PACK_AB R29, RZ, R29 ;  /* 0x0000001dff1d723e */ /* 0x000fe200000000ff */
[----:B------:R-:W-:Y:S01]  /*17e0*/  HFMA2 R76, R18, R20, R19 ;  /* 0x00000014124c7231 */ /* 0x000fe20000000013 */
[----:B------:R-:W-:Y:S01]  /*17f0*/  F2FP.F16.F32.PACK_AB R39, RZ, R39 ;  /* 0x00000027ff27723e */ /* 0x000fe200000000ff */
[----:B------:R-:W-:Y:S01]  /*1800*/  FMUL.FTZ R14, R74, R14 ;  /* 0x0000000e4a0e7220 */ /* 0x000fe20000410000 */
[----:B------:R-:W-:Y:S01]  /*1810*/  PRMT R24, R24, 0x5410, R29 ;  /* 0x0000541018187816 */ /* 0x000fe2000000001d */
[----:B------:R-:W-:Y:S01]  /*1820*/  FADD.FTZ R30, R30, -R75 ;  /* 0x8000004b1e1e7221 */ /* 0x000fe20000010000 */
[--C-:B------:R-:W-:Y:S01]  /*1830*/  PRMT R18, R48, 0x7610, R2.reuse ;  /* 0x0000761030127816 */ /* 0x100fe20000000002 */
[----:B------:R-:W-:Y:S01]  /*1840*/  HFMA2 R13, R83.H1_H1, R39.H0_H0, R83.H0_H0 ;  /* 0x20000027530d7231 */ /* 0x000fe20000040c53 */
        /* <DEDUP_REMOVED lines=8> */
[----:B------:R-:W-:-:S02]  /*18d0*/  PRMT R28, R28, 0x5410, R26 ;  /* 0x000054101c1c7816 */ /* 0x000fc4000000001a */
[----:B------:R-:W-:Y:S02]  /*18e0*/  PRMT R19, R62, 0x7610, R4 ;  /* 0x000076103e137816 */ /* 0x000fe40000000004 */
[----:B------:R-:W-:Y:S02]  /*18f0*/  F2FP.F16.F32.PACK_AB R32, RZ, R32 ;  /* 0x00000020ff20723e */ /* 0x000fe400000000ff */
[----:B------:R-:W-:Y:S01]  /*1900*/  F2FP.F16.F32.PACK_AB R33, RZ, R33 ;  /* 0x00000021ff21723e */ /* 0x000fe200000000ff */
[----:B------:R-:W-:Y:S01]  /*1910*/  HFMA2 R38, R18, R28, R19 ;  /* 0x0000001c12267231 */ /* 0x000fe20000000013 */
[----:B------:R-:W-:Y:S02]  /*1920*/  PRMT R19, R44, 0x7610, R0 ;  /* 0x000076102c137816 */ /* 0x000fe40000000000 */
[----:B------:R-:W-:Y:S02]  /*1930*/  PRMT R32, R32, 0x5410, R33 ;  /* 0x0000541020207816 */ /* 0x000fe40000000021 */
[----:B------:R-:W-:-:S02]  /*1940*/  PRMT R20, R60, 0x5410, R4 ;  /* 0x000054103c147816 */ /* 0x000fc40000000004 */
[----:B------:R-:W-:Y:S02]  /*1950*/  F2FP.F16.F32.PACK_AB R34, RZ, R34 ;  /* 0x00000022ff22723e */ /* 0x000fe400000000ff */
[----:B------:R-:W-:Y:S01]  /*1960*/  PRMT R18, R78, 0x7632, R18 ;  /* 0x000076324e127816 */ /* 0x000fe20000000012 */
[----:B------:R-:W-:Y:S01]  /*1970*/  HFMA2 R35, R19, R32, R20 ;  /* 0x0000002013237231 */ /* 0x000fe20000000014 */
[----:B------:R-:W-:Y:S02]  /*1980*/  PRMT R34, R34, 0x5410, R42 ;  /* 0x0000541022227816 */ /* 0x000fe4000000002a */
[----:B------:R-:W-:Y:S02]  /*1990*/  PRMT R20, R10, 0x5410, R0 ;  /* 0x000054100a147816 */ /* 0x000fe40000000000 */
[----:B------:R-:W-:Y:S02]  /*19a0*/  PRMT R21, R58, 0x7610, R3 ;  /* 0x000076103a157816 */ /* 0x000fe40000000003 */
[----:B------:R-:W-:-:S02]  /*19b0*/  LOP3.LUT R18, R18, 0xffff, RZ, 0xc0, !PT ;  /* 0x0000ffff12127812 */ /* 0x000fc400078ec0ff */
[----:B------:R-:W-:Y:S01]  /*19c0*/  F2FP.F16.F32.PACK_AB R14, RZ, R14 ;  /* 0x0000000eff0e723e */ /* 0x000fe200000000ff */
[----:B------:R-:W-:Y:S01]  /*19d0*/  HFMA2 R34, R20, R34, R21 ;  /* 0x0000002214227231 */ /* 0x000fe20000000015 */
[----:B------:R-:W-:Y:S01]  /*19e0*/  PRMT R20, R77, 0x7632, R20 ;  /* 0x000076324d147816 */ /* 0x000fe20000000014 */
[----:B------:R-:W-:Y:S01]  /*19f0*/  IMAD.WIDE.U32 R18, R18, 0x10000, RZ ;  /* 0x0001000012127825 */ /* 0x000fe200078e00ff */
[----:B------:R-:W-:-:S03]  /*1a00*/  PRMT R24, R76, 0x7632, R24 ;  /* 0x000076324c187816 */ /* 0x000fc60000000018 */
[----:B------:R-:W-:Y:S01]  /*1a10*/  HFMA2 R43, R57.H0_H0, R14.H0_H0, R73.H0_H0 ;  /* 0x2000000e392b7231 */ /* 0x000fe20000040849 */
        /* <DEDUP_REMOVED lines=11> */
[----:B------:R-:W-:Y:S02]  /*1ad0*/  F2FP.F16.F32.PACK_AB R30, RZ, R30 ;  /* 0x0000001eff1e723e */ /* 0x000fe400000000ff */
[----:B------:R-:W-:Y:S02]  /*1ae0*/  PRMT R32, R17, 0x7610, R32 ;  /* 0x0000761011207816 */ /* 0x000fe40000000020 */
[----:B------:R-:W-:Y:S01]  /*1af0*/  LOP3.LUT R17, R21, 0xffff, R40, 0xf8, !PT ;  /* 0x0000ffff15117812 */ /* 0x000fe200078ef828 */
[----:B------:R-:W-:Y:S01]  /*1b00*/  IMAD.WIDE.U32 R20, R20, 0x10000, RZ ;  /* 0x0001000014147825 */ /* 0x000fe200078e00ff */
[----:B------:R-:W-:-:S03]  /*1b10*/  LOP3.LUT R24, R18, 0xffff, R32, 0xf8, !PT ;  /* 0x0000ffff12187812 */ /* 0x000fc600078ef820 */
[----:B------:R-:W-:Y:S01]  /*1b20*/  HFMA2 R30, R49.H0_H0, R30.H0_H0, R65.H0_H0 ;  /* 0x2000001e311e7231 */ /* 0x000fe20000040841 */
        /* <DEDUP_REMOVED lines=8> */
[----:B------:R-:W-:Y:S02]  /*1bb0*/  F2FP.F16.F32.PACK_AB R12, RZ, R12 ;  /* 0x0000000cff0c723e */ /* 0x000fe400000000ff */
[----:B------:R-:W-:Y:S02]  /*1bc0*/  LOP3.LUT R22, R20, 0xffff, R76, 0xf8, !PT ;  /* 0x0000ffff14167812 */ /* 0x000fe400078ef84c */
[----:B------:R-:W-:Y:S01]  /*1bd0*/  PRMT R40, R31, 0x7610, R40 ;  /* 0x000076101f287816 */ /* 0x000fe20000000028 */
[----:B------:R-:W-:Y:S01]  /*1be0*/  IMAD.WIDE.U32 R30, R30, 0x10000, RZ ;  /* 0x000100001e1e7825 */ /* 0x000fe200078e00ff */
[----:B------:R-:W-:-:S03]  /*1bf0*/  PRMT R20, R39, 0x7610, R20 ;  /* 0x0000761027147816 */ /* 0x000fc60000000014 */
[----:B------:R-:W-:Y:S01]  /*1c00*/  HFMA2 R36, R90.H1_H1, R12.H0_H0, R90.H0_H0 ;  /* 0x2000000c5a247231 */ /* 0x000fe20000040c5a */
        /* <DEDUP_REMOVED lines=9> */
[----:B------:R-:W-:Y:S02]  /*1ca0*/  F2FP.F16.F32.PACK_AB R23, RZ, R23 ;  /* 0x00000017ff17723e */ /* 0x000fe400000000ff */
[----:B------:R-:W-:Y:S02]  /*1cb0*/  F2FP.F16.F32.PACK_AB R37, RZ, R37 ;  /* 0x00000025ff25723e */ /* 0x000fe400000000ff */
[----:B------:R-:W-:Y:S01]  /*1cc0*/  LOP3.LUT R38, R33, 0xffff, R18, 0xf8, !PT ;  /* 0x0000ffff21267812 */ /* 0x000fe200078ef812 */
[----:B------:R-:W-:Y:S01]  /*1cd0*/  IMAD.WIDE.U32 R32, R32, 0x10000, RZ ;  /* 0x0001000020207825 */ /* 0x000fe200078e00ff */
[----:B------:R-:W-:-:S03]  /*1ce0*/  F2FP.F16.F32.PACK_AB R25, RZ, R25 ;  /* 0x00000019ff19723e */ /* 0x000fc600000000ff */
[----:B------:R-:W-:Y:S01]  /*1cf0*/  HFMA2 R23, R88.H1_H1, R23.H0_H0, R88.H0_H0 ;  /* 0x2000001758177231 */ /* 0x000fe20000040c58 */
[----:B------:R-:W-:Y:S01]  /*1d00*/  LOP3.LUT R18, R30, 0xffff, R41, 0xf8, !PT ;  /* 0x0000ffff1e127812 */ /* 0x000fe200078ef829 */
[----:B0-----:R-:W-:Y:S01]  /*1d10*/  @!P1 IMAD.WIDE R30, R8, 0x4, R42 ;  /* 0x00000004081e9825 */ /* 0x001fe200078e022a */
[----:B------:R-:W-:-:S03]  /*1d20*/  F2FP.F16.F32.PACK_AB R79, RZ, R79 ;  /* 0x0000004fff4f723e */ /* 0x000fc600000000ff */
[----:B------:R-:W-:Y:S01]  /*1d30*/  HFMA2 R37, R45.H0_H0, R37.H0_H0, R61.H0_H0 ;  /* 0x200000252d257231 */ /* 0x000fe2000004083d */
[----:B------:R-:W-:Y:S01]  /*1d40*/  LOP3.LUT R36, R36, 0xffff, RZ, 0xc0, !PT ;  /* 0x0000ffff24247812 */ /* 0x000fe200078ec0ff */
[----:B------:R-:W-:Y:S01]  /*1d50*/  HFMA2 R12, R87.H1_H1, R25.H0_H0, R87.H0_H0 ;  /* 0x20000019570c7231 */ /* 0x000fe20000040c57 */
[----:B------:R0:W-:Y:S01]  /*1d60*/  @!P1 STG.E desc[UR6][R30.64], R75 ;  /* 0x0000004b1e009986 */ /* 0x0001e2000c101906 */
[----:B------:R-:W-:Y:S01]  /*1d70*/  HFMA2 R25, R11.H0_H0, R79.H0_H0, R59.H0_H0 ;  /* 0x2000004f0b197231 */ /* 0x000fe2000004083b */
        /* <DEDUP_REMOVED lines=9> */
[----:B------:R-:W-:Y:S02]  /*1e10*/  F2FP.F16.F32.PACK_AB R80, RZ, R80 ;  /* 0x00000050ff50723e */ /* 0x000fe400000000ff */
[----:B------:R-:W-:Y:S02]  /*1e20*/  LOP3.LUT R31, R31, 0xffff, R25, 0xf8, !PT ;  /* 0x0000ffff1f1f7812 */ /* 0x000fe400078ef819 */
[----:B------:R-:W-:Y:S01]  /*1e30*/  LOP3.LUT R25, R19, R23, RZ, 0xfc, !PT ;  /* 0x0000001713197212 */ /* 0x000fe200078efcff */
[----:B------:R-:W-:Y:S01]  /*1e40*/  HFMA2 R14, R84.H1_H1, R80.H0_H0, R84.H0_H0 ;  /* 0x20000050540e7231 */ /* 0x000fe20000040c54 */
        /* <DEDUP_REMOVED lines=28> */
.L_x_587:
        /* <DEDUP_REMOVED lines=15> */
.L_x_1089:


//--------------------- .text._ZN10layer_norm13ln_fwd_kernelINS_13Kernel_traitsI6__halfS2_S2_fjLj4096ELj1ELj1ELj4ELj16ENS_18Kernel_traits_baseILj4096ES2_S2_S2_fjLj128EEEEEEEvNS_9FwdParamsE --------------------------
	.section	.text._ZN10layer_norm13ln_fwd_kernelINS_13Kernel_traitsI6__halfS2_S2_fjLj4096ELj1ELj1ELj4ELj16ENS_18Kernel_traits_baseILj4096ES2_S2_S2_fjLj128EEEEEEEvNS_9FwdParamsE,"ax",@progbits
	.align	128
        .global         _ZN10layer_norm13ln_fwd_kernelINS_13Kernel_traitsI6__halfS2_S2_fjLj4096ELj1ELj1ELj4ELj16ENS_18Kernel_traits_baseILj4096ES2_S2_S2_fjLj128EEEEEEEvNS_9FwdParamsE
        .type           _ZN10layer_norm13ln_fwd_kernelINS_13Kernel_traitsI6__halfS2_S2_fjLj4096ELj1ELj1ELj4ELj16ENS_18Kernel_traits_baseILj4096ES2_S2_S2_fjLj128EEEEEEEvNS_9FwdParamsE,@function
        .size           _ZN10layer_norm13ln_fwd_kernelINS_13Kernel_traitsI6__halfS2_S2_fjLj4096ELj1ELj1ELj4ELj16ENS_18Kernel_traits_baseILj4096ES2_S2_S2_fjLj128EEEEEEEvNS_9FwdParamsE,(.L_x_1090 - _ZN10layer_norm13ln_fwd_kernelINS_13Kernel_traitsI6__halfS2_S2_fjLj4096ELj1ELj1ELj4ELj16ENS_18Kernel_traits_baseILj4096ES2_S2_S2_fjLj128EEEEEEEvNS_9FwdParamsE)
        .other          _ZN10layer_norm13ln_fwd_kernelINS_13Kernel_traitsI6__halfS2_S2_fjLj4096ELj1ELj1ELj4ELj16ENS_18Kernel_traits_baseILj4096ES2_S2_S2_fjLj128EEEEEEEvNS_9FwdParamsE,@"STO_CUDA_ENTRY STV_DEFAULT"
_ZN10layer_norm13ln_fwd_kernelINS_13Kernel_traitsI6__halfS2_S2_fjLj4096ELj1ELj1ELj4ELj16ENS_18Kernel_traits_baseILj4096ES2_S2_S2_fjLj128EEEEEEEvNS_9FwdParamsE:
.text._ZN10layer_norm13ln_fwd_kernelINS_13Kernel_traitsI6__halfS2_S2_fjLj4096ELj1ELj1ELj4ELj16ENS_18Kernel_traits_baseILj4096ES2_S2_S2_fjLj128EEEEEEEvNS_9FwdParamsE:
        /* <DEDUP_REMOVED lines=26> */
.L_x_590:
        /* <DEDUP_REMOVED lines=20> */
[--C-:B0-----:R-:W-:Y:S02]  /*02e0*/  HADD2.F32 R59, -RZ, R43.reuse.H0_H0 ;  /* 0x2000002bff3b7230 */ /* 0x101fe40000004100 */
        /* <DEDUP_REMOVED lines=14> */
[----:B----4-:R-:W-:Y:S02]  /*03d0*/  HADD2.F32 R47, -RZ, R48.H0_H0 ;  /* 0x20000030ff2f7230 */ /* 0x010fe40000004100 */
[----:B------:R-:W-:Y:S01]  /*03e0*/  FADD.FTZ R6, R63, R6 ;  /* 0x000000063f067221 */ /* 0x000fe20000010000 */
[--C-:B------:R-:W-:Y:S02]  /*03f0*/  HADD2.F32 R77, -RZ, R49.reuse.H0_H0 ;  /* 0x20000031ff4d7230 */ /* 0x100fe40000004100 */
[----:B------:R-:W-:-:S02]  /*0400*/  HADD2.F32 R42, -RZ, R49.H1_H1 ;  /* 0x30000031ff2a7230 */ /* 0x000fc40000004100 */
        /* <DEDUP_REMOVED lines=16> */
[----:B------:R-:W-:-:S03]  /*0510*/  HADD2.F32 R55, -RZ, R55.H1_H1 ;  /* 0x30000037ff377230 */ /* 0x000fc60000004100 */
[----:B------:R-:W-:-:S04]  /*0520*/  FADD.FTZ R6, R71, R6 ;  /* 0x0000000647067221 */ /* 0x000fc80000010000 */
[----:B------:R-:W-:Y:S01]  /*0530*/  FADD.FTZ R40, R75, R6 ;  /* 0x000000064b287221 */ /* 0x000fe20000010000 */
[----:B------:R-:W-:-:S03]  /*0540*/  HADD2.F32 R6, -RZ, R48.H1_H1 ;  /* 0x30000030ff067230 */ /* 0x000fc60000004100 */
        /* <DEDUP_REMOVED lines=124> */
.L_x_589:
[----:B------:R-:W-:Y:S05]  /*0d10*/  BSYNC.RECONVERGENT B0 ;  /* 0x0000000000007941 */ /* 0x000fea0003800200 */
.L_x_588:
        /* <DEDUP_REMOVED lines=60> */
[----:B------:R-:W-:Y:S01]  /*10e0*/  MOV R66, UR4 ;  /* 0x0000000400427c02 */ /* 0x000fe20008000f00 */
[----:B------:R-:W-:Y:S01]  /*10f0*/  FMUL.FTZ R41, R41, UR6 ;  /* 0x0000000629297c20 */ /* 0x000fe20008410000 */
[----:B------:R-:W-:Y:S01]  /*1100*/  FMUL.FTZ R46, R42, UR6 ;  /* 0x000000062a2e7c20 */ /* 0x000fe20008410000 */
[----:B------:R-:W-:Y:S01]  /*1110*/  FMUL.FTZ R42, R72, UR6 ;  /* 0x00000006482a7c20 */ /* 0x000fe20008410000 */
[----:B-1----:R-:W1:Y:S01]  /*1120*/  LDC.64 R48, c[0x0][0x398] ;  /* 0x0000e600ff307b82 */ /* 0x002e620000000a00 */
        /* <DEDUP_REMOVED lines=8> */
[----:B0-----:R-:W-:-:S04]  /*11b0*/  @!P1 IMAD.WIDE R50, R66, 0x4, R50 ;  /* 0x0000000442329825 */ /* 0x001fc800078e0232 */
[----:B------:R-:W-:Y:S01]  /*11c0*/  FADD.FTZ R66, R59, -UR5 ;  /* 0x800000053b427e21 */ /* 0x000fe20008010000 */
[----:B------:R-:W-:Y:S01]  /*11d0*/  FMUL.FTZ R59, R61, UR6 ;  /* 0x000000063d3b7c20 */ /* 0x000fe20008410000 */
[----:B------:R-:W-:Y:S01]  /*11e0*/  FADD.FTZ R61, R65, -UR5 ;  /* 0x80000005413d7e21 */ /* 0x000fe20008010000 */
[----:B------:R-:W-:Y:S01]  /*11f0*/  FMUL.FTZ R65, R67, UR6 ;  /* 0x0000000643417c20 */ /* 0x000fe20008410000 */
[----:B------:R-:W-:Y:S01]  /*1200*/  FMUL.FTZ R66, R66, UR6 ;  /* 0x0000000642427c20 */ /* 0x000fe20008410000 */
[----:B------:R-:W-:Y:S01]  /*1210*/  FADD.FTZ R67, R47, -UR5 ;  /* 0x800000052f437e21 */ /* 0x000fe20008010000 */
[----:B------:R-:W-:Y:S01]  /*1220*/  FMUL.FTZ R47, R71, UR6 ;  /* 0x00000006472f7c20 */ /* 0x000fe20008410000 */
[----:B------:R-:W-:Y:S01]  /*1230*/  FADD.FTZ R71, R40, -UR5 ;  /* 0x8000000528477e21 */ /* 0x000fe20008010000 */
[----:B------:R-:W-:Y:S01]  /*1240*/  FADD.FTZ R44, R44, -UR5 ;  /* 0x800000052c2c7e21 */ /* 0x000fe20008010000 */
[----:B------:R-:W-:Y:S01]  /*1250*/  FMUL.FTZ R56, R72, UR6 ;  /* 0x0000000648387c20 */ /* 0x000fe20008410000 */
[----:B------:R-:W-:Y:S01]  /*1260*/  FADD.FTZ R62, R62, -UR5 ;  /* 0x800000053e3e7e21 */ /* 0x000fe20008010000 */
[----:B------:R-:W-:Y:S01]  /*1270*/  FMUL.FTZ R6, R71, UR6 ;  /* 0x0000000647067c20 */ /* 0x000fe20008410000 */
[----:B------:R-:W-:Y:S01]  /*1280*/  FADD.FTZ R71, R60, -UR5 ;  /* 0x800000053c477e21 */ /* 0x000fe20008010000 */
[----:B------:R-:W-:Y:S01]  /*1290*/  FADD.FTZ R53, R53, -UR5 ;  /* 0x8000000535357e21 */ /* 0x000fe20008010000 */
[----:B-1----:R-:W-:Y:S01]  /*12a0*/  IMAD.WIDE.U32 R48, R4, 0x10, R48 ;  /* 0x0000001004307825 */ /* 0x002fe200078e0030 */
[----:B------:R-:W-:-:S03]  /*12b0*/  F2FP.F16.F32.PACK_AB R4, RZ, R41 ;  /* 0x00000029ff04723e */ /* 0x000fc600000000ff */
[----:B------:R-:W-:Y:S01]  /*12c0*/  FADD.FTZ R64, R64, -UR5 ;  /* 0x8000000540407e21 */ /* 0x000fe20008010000 */
[----:B------:R-:W-:Y:S01]  /*12d0*/  F2FP.F16.F32.PACK_AB R41, RZ, R66 ;  /* 0x00000042ff29723e */ /* 0x000fe200000000ff */
[----:B------:R-:W-:Y:S01]  /*12e0*/  FMUL.FTZ R66, R63, UR6 ;  /* 0x000000063f427c20 */ /* 0x000fe20008410000 */
[----:B------:R-:W-:Y:S01]  /*12f0*/  FMUL.FTZ R63, R69, UR6 ;  /* 0x00000006453f7c20 */ /* 0x000fe20008410000 */
[----:B------:R-:W-:Y:S01]  /*1300*/  FMUL.FTZ R69, R73, UR6 ;  /* 0x0000000649457c20 */ /* 0x000fe20008410000 */
        /* <DEDUP_REMOVED lines=19> */
[----:B------:R-:W-:Y:S01]  /*1440*/  UIADD3 UR4, UPT, UPT, UR4, UR10, URZ ;  /* 0x0000000a04047290 */ /* 0x000fe2000fffe0ff */
[----:B------:R-:W-:-:S02]  /*1450*/  F2FP.F16.F32.PACK_AB R7, RZ, R7 ;  /* 0x00000007ff07723e */ /* 0x000fc400000000ff */
[----:B------:R-:W-:Y:S01]  /*1460*/  F2FP.F16.F32.PACK_AB R3, RZ, R3 ;  /* 0x00000003ff03723e */ /* 0x000fe200000000ff */
[----:B------:R-:W-:Y:S01]  /*1470*/  UISETP.GE.AND UP0, UPT, UR4, UR11, UPT ;  /* 0x0000000b0400728c */ /* 0x000fe2000bf06270 */
        /* <DEDUP_REMOVED lines=39> */
[----:B------:R-:W-:-:S02]  /*16f0*/  PRMT R41, R41, 0x5410, R66 ;  /* 0x0000541029297816 */ /* 0x000fc40000000042 */
[----:B------:R-:W-:Y:S02]  /*1700*/  PRMT R59, R44, 0x5410, R60 ;  /* 0x000054102c3b7816 */ /* 0x000fe4000000003c */
[----:B------:R-:W-:Y:S01]  /*1710*/  PRMT R58, R56, 0x5410, R71 ;  /* 0x00005410383a7816 */ /* 0x000fe20000000047 */
[----:B------:R-:W-:Y:S01]  /*1720*/  HFMA2 R56, R36, R52, R20 ;  /* 0x0000003424387231 */ /* 0x000fe20000000014 */
        /* <DEDUP_REMOVED lines=9> */
[----:B------:R-:W-:Y:S01]  /*17c0*/  MOV R53, UR6 ;  /* 0x0000000600357c02 */ /* 0x000fe20008000f00 */
[----:B------:R-:W-:-:S02]  /*17d0*/  HFMA2 R7, R27, R41, R11 ;  /* 0x000000291b077231 */ /* 0x000fc4000000000b */
[----:B------:R-:W-:Y:S02]  /*17e0*/  HFMA2 R44, R32, R67, R16 ;  /* 0x00000043202c7231 */ /* 0x000fe40000000010 */
[----:B------:R-:W-:Y:S02]  /*17f0*/  HFMA2 R57, R37, R58, R21 ;  /* 0x0000003a25397231 */ /* 0x000fe40000000015 */
[----:B------:R-:W-:Y:S02]  /*1800*/  HFMA2 R46, R34, R46, R18 ;  /* 0x0000002e222e7231 */ /* 0x000fe40000000012 */
[----:B------:R-:W-:Y:S02]  /*1810*/  HFMA2 R41, R29, R61, R13 ;  /* 0x0000003d1d297231 */ /* 0x000fe4000000000d */
[----:B------:R-:W-:Y:S02]  /*1820*/  HFMA2 R58, R38, R54, R22 ;  /* 0x00000036263a7231 */ /* 0x000fe40000000016 */
[----:B------:R-:W-:Y:S01]  /*1830*/  HFMA2 R59, R39, R55, R23 ;  /* 0x00000037273b7231 */ /* 0x000fe20000000017 */
[----:B------:R0:W-:Y:S04]  /*1840*/  @!P1 STG.E desc[UR8][R50.64], R53 ;  /* 0x0000003532009986 */ /* 0x0001e8000c101908 */
[----:B------:R0:W-:Y:S04]  /*1850*/  STG.E.128 desc[UR8][R48.64], R4 ;  /* 0x0000000430007986 */ /* 0x0001e8000c101d08 */
[----:B------:R0:W-:Y:S04]  /*1860*/  STG.E.128 desc[UR8][R48.64+0x800], R40 ;  /* 0x0008002830007986 */ /* 0x0001e8000c101d08 */
[----:B------:R0:W-:Y:S04]  /*1870*/  STG.E.128 desc[UR8][R48.64+0x1000], R44 ;  /* 0x0010002c30007986 */ /* 0x0001e8000c101d08 */
[----:B------:R0:W-:Y:S01]  /*1880*/  STG.E.128 desc[UR8][R48.64+0x1800], R56 ;  /* 0x0018003830007986 */ /* 0x0001e2000c101d08 */
[----:B------:R-:W-:Y:S05]  /*1890*/  BRA.U !UP0, `(.L_x_590) ;  /* 0xffffffe908407547 */ /* 0x000fea000b83ffff */
[----:B------:R-:W-:Y:S05]  /*18a0*/  EXIT ;  /* 0x000000000000794d */ /* 0x000fea0003800000 */
.L_x_591:
        /* <DEDUP_REMOVED lines=13> */
.L_x_1090:


//--------------------- .text._ZN10layer_norm13ln_fwd_kernelINS_13Kernel_traitsIffffjLj4096ELj1ELj1ELj4ELj16ENS_18Kernel_traits_baseILj4096EffffjLj128EEEEEEEvNS_9FwdParamsE --------------------------
	.section	.text._ZN10layer_norm13ln_fwd_kernelINS_13Kernel_traitsIffffjLj4096ELj1ELj1ELj4ELj16ENS_18Kernel_traits_baseILj4096EffffjLj128EEEEEEEvNS_9FwdParamsE,"ax",@progbits
	.align	128
        .global         _ZN10layer_norm13ln_fwd_kernelINS_13Kernel_traitsIffffjLj4096ELj1ELj1ELj4ELj16ENS_18Kernel_traits_baseILj4096EffffjLj128EEEEEEEvNS_9FwdParamsE
        .type           _ZN10layer_norm13ln_fwd_kernelINS_13Kernel_traitsIffffjLj4096ELj1ELj1ELj4ELj16ENS_18Kernel_traits_baseILj4096EffffjLj128EEEEEEEvNS_9FwdParamsE,@function
        .size           _ZN10layer_norm13ln_fwd_kernelINS_13Kernel_traitsIffffjLj4096ELj1ELj1ELj4ELj16ENS_18Kernel_traits_baseILj4096EffffjLj128EEEEEEEvNS_9FwdParamsE,(.L_x_1091 - _ZN10layer_norm13ln_fwd_kernelINS_13Kernel_traitsIffffjLj4096ELj1ELj1ELj4ELj16ENS_18Kernel_traits_baseILj4096EffffjLj128EEEEEEEvNS_9FwdParamsE)
        .other          _ZN10layer_norm13ln_fwd_kernelINS_13Kernel_traitsIffffjLj4096ELj1ELj1ELj4ELj16ENS_18Kernel_traits_baseILj4096EffffjLj128EEEEEEEvNS_9FwdParamsE,@"STO_CUDA_ENTRY STV_DEFAULT"
_ZN10layer_norm13ln_fwd_kernelINS_13Kernel_traitsIffffjLj4096ELj1ELj1ELj4ELj16ENS_18Kernel_traits_baseILj4096EffffjLj128EEEEEEEvNS_9FwdParamsE:
.text._ZN10layer_norm13ln_fwd_kernelINS_13Kernel_traitsIffffjLj4096ELj1ELj1ELj4ELj16ENS_18Kernel_traits_baseILj4096EffffjLj128EEEEEEEvNS_9FwdParamsE:
        /* <DEDUP_REMOVED lines=9> */
[----:B0-----:R-:W-:-:S07]  /*0090*/  IMAD.WIDE.U32 R4, R0, 0x10, R4 ;  /* 0x0000001000047825 */ /* 0x001fce00078e0004 */
[----:B------:R-:W0:Y:S01]  /*00a0*/  S2UR UR5, SR_CgaCtaId ;  /* 0x00000000000579c3 */ /* 0x000e220000008800 */
[----:B------:R-:W-:Y:S01]  /*00b0*/  UMOV UR4, 0x400 ;  /* 0x0000040000047882 */ /* 0x000fe20000000000 */
        /* <DEDUP_REMOVED lines=8> */
[----:B------:R-:W5:Y:S01]  /*0140*/  LDG.E.128 R68, desc[UR6][R4.64+0x3800] ;  /* 0x0038000604447981 */ /* 0x000f62000c1e1d00 */
[----:B0-----:R-:W-:Y:S01]  /*0150*/  ULEA UR4, UR5, UR4, 0x18 ;  /* 0x0000000405047291 */ /* 0x001fe2000f8ec0ff */
[----:B------:R-:W-:-:S02]  /*0160*/  PLOP3.LUT P0, PT, PT, PT, PT, 0x8, 0x80 ;  /* 0x000000000080781c */ /* 0x000fc40003f0e170 */
[----:B------:R-:W5:Y:S04]  /*0170*/  LDG.E.128 R8, desc[UR6][R2.64] ;  /* 0x0000000602087981 */ /* 0x000f68000c1e1d00 */
[----:B------:R-:W5:Y:S04]  /*0180*/  LDG.E.128 R12, desc[UR6][R2.64+0x800] ;  /* 0x00080006020c7981 */ /* 0x000f68000c1e1d00 */
[----:B------:R-:W5:Y:S04]  /*0190*/  LDG.E.128 R16, desc[UR6][R2.64+0x1000] ;  /* 0x0010000602107981 */ /* 0x000f68000c1e1d00 */
[----:B------:R-:W5:Y:S04]  /*01a0*/  LDG.E.128 R20, desc[UR6][R2.64+0x1800] ;  /* 0x0018000602147981 */ /* 0x000f68000c1e1d00 */
[----:B------:R-:W5:Y:S04]  /*01b0*/  LDG.E.128 R24, desc[UR6][R2.64+0x2000] ;  /* 0x0020000602187981 */ /* 0x000f68000c1e1d00 */
[----:B------:R-:W5:Y:S04]  /*01c0*/  LDG.E.128 R28, desc[UR6][R2.64+0x2800] ;  /* 0x00280006021c7981 */ /* 0x000f68000c1e1d00 */
[----:B------:R-:W5:Y:S04]  /*01d0*/  LDG.E.128 R32, desc[UR6][R2.64+0x3000] ;  /* 0x0030000602207981 */ /* 0x000f68000c1e1d00 */
[----:B------:R0:W5:Y:S02]  /*01e0*/  LDG.E.128 R36, desc[UR6][R2.64+0x3800] ;  /* 0x0038000602247981 */ /* 0x000164000c1e1d00 */
[----:B0-----:R-:W-:-:S02]  /*01f0*/  MOV R3, UR8 ;  /* 0x0000000800037c02 */ /* 0x001fc40008000f00 */
[----:B------:R-:W-:-:S07]  /*0200*/  MOV R2, UR4 ;  /* 0x0000000400027c02 */ /* 0x000fce0008000f00 */
.L_x_594:
        /* <DEDUP_REMOVED lines=60> */
[--C-:B------:R-:W-:Y:S01]  /*05d0*/  FADD.FTZ R108, R101, -R6.reuse ;  /* 0x80000006656c7221 */ /* 0x100fe20000010000 */
[--C-:B------:R-:W-:Y:S01]  /*05e0*/  FADD.FTZ R110, R102, -R6.reuse ;  /* 0x80000006666e7221 */ /* 0x100fe20000010000 */
[--C-:B------:R-:W-:Y:S01]  /*05f0*/  FADD.FTZ R104, R103, -R6.reuse ;  /* 0x8000000667687221 */ /* 0x100fe20000010000 */
[----:B------:R-:W-:Y:S01]  /*0600*/  FFMA.FTZ R5, R5, R5, RZ ;  /* 0x0000000505057223 */ /* 0x000fe200000100ff */
[----:B------:R-:W-:-:S03]  /*0610*/  FADD.FTZ R106, R94, -R6 ;  /* 0x800000065e6a7221 */ /* 0x000fc60000010000 */
[----:B------:R-:W-:Y:S01]  /*0620*/  FFMA.FTZ R5, R108, R108, R5 ;  /* 0x0000006c6c057223 */ /* 0x000fe20000010005 */
        /* <DEDUP_REMOVED lines=63> */
[----:B------:R-:W-:Y:S01]  /*0a20*/  @!P1 LOP3.LUT R104, R109, 0x18, RZ, 0xc0, !PT ;  /* 0x000000186d689812 */ /* 0x000fe200078ec0ff */
[----:B------:R-:W-:-:S03]  /*0a30*/  HFMA2 R109, -RZ, RZ, 0, 0 ;  /* 0x00000000ff6d7431 */ /* 0x000fc600000001ff */
        /* <DEDUP_REMOVED lines=9> */
[----:B0-----:R-:W-:-:S05]  /*0ad0*/  FADD.FTZ R7, R107, R108 ;  /* 0x0000006c6b077221 */ /* 0x001fca0000010000 */
        /* <DEDUP_REMOVED lines=14> */
.L_x_593:
[----:B------:R-:W-:Y:S05]  /*0bc0*/  BSYNC.RECONVERGENT B0 ;  /* 0x0000000000007941 */ /* 0x000fea0003800200 */
.L_x_592:
[----:B------:R-:W3:Y:S01]  /*0bd0*/  SHFL.DOWN PT, R106, R109, 0x2, 0x1f ;  /* 0x08401f006d6a7f89 */ /* 0x000ee200000e0000 */
[----:B------:R-:W-:Y:S01]  /*0be0*/  ISETP.NE.AND P1, PT, R0, RZ, PT ;  /* 0x000000ff0000720c */ /* 0x000fe20003f25270 */
[----:B------:R-:W4:Y:S01]  /*0bf0*/  LDC.64 R116, c[0x0][0x398] ;  /* 0x0000e600ff747b82 */ /* 0x000f220000000a00 */
[----:B------:R-:W-:Y:S01]  /*0c00*/  PLOP3.LUT P0, PT, P0, PT, PT, 0x8, 0x80 ;  /* 0x000000000080781c */ /* 0x000fe2000070e170 */
[----:B012---:R-:W0:Y:S04]  /*0c10*/  SHFL.DOWN PT, R5, R104, 0x2, 0x1f ;  /* 0x08401f0068057f89 */ /* 0x007e2800000e0000 */
[----:B------:R-:W1:Y:S06]  /*0c20*/  SHFL.DOWN PT, R108, R105, 0x2, 0x1f ;  /* 0x08401f00696c7f89 */ /* 0x000e6c00000e0000 */
[----:B------:R-:W2:Y:S01]  /*0c30*/  @!P1 LDC.64 R118, c[0x0][0x3a8] ;  /* 0x0000ea00ff769b82 */ /* 0x000ea20000000a00 */
[----:B---3--:R-:W-:Y:S01]  /*0c40*/  FADD.FTZ R7, R106, R109 ;  /* 0x0000006d6a077221 */ /* 0x008fe20000010000 */
[----:B----4-:R-:W-:-:S03]  /*0c50*/  IMAD.WIDE.U32 R116, R4, 0x10, R116 ;  /* 0x0000001004747825 */ /* 0x010fc600078e0074 */
[----:B------:R-:W3:Y:S01]  /*0c60*/  MUFU.RCP R107, R7 ;  /* 0x00000007006b7308 */ /* 0x000ee20000001000 */
[----:B0-----:R-:W-:Y:S01]  /*0c70*/  FMUL.FTZ R110, R106, R5 ;  /* 0x000000056a6e7220 */ /* 0x001fe20000410000 */
[----:B------:R-:W-:Y:S01]  /*0c80*/  FADD.FTZ R5, -R5, R104 ;  /* 0x0000006805057221 */ /* 0x000fe20000010100 */
[----:B------:R-:W0:Y:S01]  /*0c90*/  SHFL.DOWN PT, R6, R7, 0x1, 0x1f ;  /* 0x08201f0007067f89 */ /* 0x000e2200000e0000 */
[----:B-1----:R-:W-:Y:S01]  /*0ca0*/  FADD.FTZ R108, R108, R105 ;  /* 0x000000696c6c7221 */ /* 0x002fe20000010000 */
[----:B------:R-:W-:Y:S01]  /*0cb0*/  FFMA.FTZ R110, R109, R104, R110 ;  /* 0x000000686d6e7223 */ /* 0x000fe2000001006e */
[----:B--2---:R-:W-:-:S04]  /*0cc0*/  @!P1 IMAD.WIDE R118, R3, 0x4, R118 ;  /* 0x0000000403769825 */ /* 0x004fc800078e0276 */
[----:B---3--:R-:W-:Y:S01]  /*0cd0*/  FMUL.FTZ R112, R107, R110 ;  /* 0x0000006e6b707220 */ /* 0x008fe20000410000 */
[----:B------:R-:W-:-:S04]  /*0ce0*/  FMUL.FTZ R110, R5, R5 ;  /* 0x00000005056e7220 */ /* 0x000fc80000410000 */
[----:B------:R-:W1:Y:S01]  /*0cf0*/  SHFL.DOWN PT, R111, R112, 0x1, 0x1f ;  /* 0x08201f00706f7f89 */ /* 0x000e6200000e0000 */
[----:B------:R-:W-:Y:S01]  /*0d00*/  FMUL.FTZ R109, R110, R109 ;  /* 0x0000006d6e6d7220 */ /* 0x000fe20000410000 */
[----:B0-----:R-:W-:-:S03]  /*0d10*/  FADD.FTZ R104, R7, R6 ;  /* 0x0000000607687221 */ /* 0x001fc60000010000 */
[----:B------:R-:W-:-:S04]  /*0d20*/  FMUL.FTZ R109, R106, R109 ;  /* 0x0000006d6a6d7220 */ /* 0x000fc80000410000 */
[----:B------:R-:W-:Y:S01]  /*0d30*/  FFMA.FTZ R108, R107, R109, R108 ;  /* 0x0000006d6b6c7223 */ /* 0x000fe2000001006c */
[----:B------:R-:W0:Y:S04]  /*0d40*/  MUFU.RCP R104, R104 ;  /* 0x0000006800687308 */ /* 0x000e280000001000 */
[----:B------:R-:W2:Y:S01]  /*0d50*/  SHFL.DOWN PT, R105, R108, 0x1, 0x1f ;  /* 0x08201f006c697f89 */ /* 0x000ea200000e0000 */
[----:B-1----:R-:W-:Y:S01]  /*0d60*/  FMUL.FTZ R106, R6, R111 ;  /* 0x0000006f066a7220 */ /* 0x002fe20000410000 */
[----:B------:R-:W-:-:S03]  /*0d70*/  FADD.FTZ R111, R112, -R111 ;  /* 0x8000006f706f7221 */ /* 0x000fc60000010000 */
[----:B------:R-:W-:Y:S01]  /*0d80*/  FFMA.FTZ R5, R7, R112, R106 ;  /* 0x0000007007057223 */ /* 0x000fe2000001006a */
[----:B------:R-:W-:Y:S01]  /*0d90*/  FMUL.FTZ R106, R111, R111 ;  /* 0x0000006f6f6a7220 */ /* 0x000fe20000410000 */
[----:B------:R-:W1:Y:S02]  /*0da0*/  @!P1 LDC.64 R112, c[0x0][0x3a0] ;  /* 0x0000e800ff709b82 */ /* 0x000e640000000a00 */
[----:B0-----:R-:W-:Y:S01]  /*0db0*/  FMUL.FTZ R5, R104, R5 ;  /* 0x0000000568057220 */ /* 0x001fe20000410000 */
[----:B------:R-:W-:-:S04]  /*0dc0*/  FMUL.FTZ R7, R7, R106 ;  /* 0x0000006a07077220 */ /* 0x000fc80000410000 */
[----:B------:R-:W-:Y:S01]  /*0dd0*/  FMUL.FTZ R7, R6, R7 ;  /* 0x0000000706077220 */ /* 0x000fe20000410000 */
[----:B--2---:R-:W-:Y:S01]  /*0de0*/  FADD.FTZ R105, R108, R105 ;  /* 0x000000696c697221 */ /* 0x004fe20000010000 */
[----:B------:R-:W0:Y:S03]  /*0df0*/  SHFL.IDX PT, R5, R5, RZ, 0x1f ;  /* 0x00001fff05057589 */ /* 0x000e2600000e0000 */
[----:B------:R-:W-:Y:S02]  /*0e00*/  FFMA.FTZ R105, R104, R7, R105 ;  /* 0x0000000768697223 */ /* 0x000fe40000010069 */
[----:B------:R-:W2:Y:S03]  /*0e10*/  LDC R7, c[0x0][0x3d0] ;  /* 0x0000f400ff077b82 */ /* 0x000ea60000000800 */
[----:B------:R-:W2:Y:S01]  /*0e20*/  SHFL.IDX PT, R104, R105, RZ, 0x1f ;  /* 0x00001fff69687589 */ /* 0x000ea200000e0000 */
[----:B-1----:R-:W-:-:S04]  /*0e30*/  @!P1 IMAD.WIDE R120, R3, 0x4, R112 ;  /* 0x0000000403789825 */ /* 0x002fc800078e0270 */
        /* <DEDUP_REMOVED lines=8> */
[----:B--2---:R-:W-:Y:S01]  /*0ec0*/  FFMA.FTZ R7, R104, 0.000244140625, R7 ;  /* 0x3980000068077823 */ /* 0x004fe20000010007 */
        /* <DEDUP_REMOVED lines=38> */
[C---:B------:R-:W-:Y:S01]  /*1130*/  FMUL.FTZ R88, R7.reuse, R89 ;  /* 0x0000005907587220 */ /* 0x040fe20000410000 */
[C---:B------:R-:W-:Y:S01]  /*1140*/  FMUL.FTZ R94, R7.reuse, R95 ;  /* 0x0000005f075e7220 */ /* 0x040fe20000410000 */
[C---:B------:R-:W-:Y:S01]  /*1150*/  FMUL.FTZ R85, R7.reuse, R90 ;  /* 0x0000005a07557220 */ /* 0x040fe20000410000 */
[----:B------:R-:W-:Y:S01]  /*1160*/  FMUL.FTZ R83, R7, R96 ;  /* 0x0000006007537220 */ /* 0x000fe20000410000 */
[----:B-----5:R-:W-:Y:S01]  /*1170*/  FFMA.FTZ R93, R17, R88, R49 ;  /* 0x00000058115d7223 */ /* 0x020fe20000010031 */
[C---:B------:R-:W-:Y:S01]  /*1180*/  FMUL.FTZ R88, R7.reuse, R114 ;  /* 0x0000007207587220 */ /* 0x040fe20000410000 */
[C---:B------:R-:W-:Y:S01]  /*1190*/  FMUL.FTZ R90, R7.reuse, R91 ;  /* 0x0000005b075a7220 */ /* 0x040fe20000410000 */
[----:B------:R-:W0:Y:S01]  /*11a0*/  LDC.64 R114, c[0x0][0x380] ;  /* 0x0000e000ff727b82 */ /* 0x000e220000000a00 */
        /* <DEDUP_REMOVED lines=23> */
[----:B------:R1:W-:Y:S01]  /*1320*/  @!P1 STG.E desc[UR6][R118.64], R7 ;  /* 0x0000000776009986 */ /* 0x0003e2000c101906 */
        /* <DEDUP_REMOVED lines=17> */
[----:B0-----:R-:W-:-:S03]  /*1440*/  IADD3 R3, PT, PT, R3, R114, RZ ;  /* 0x0000007203037210 */ /* 0x001fc60007ffe0ff */
[----:B------:R1:W-:Y:S01]  /*1450*/  STG.E.128 desc[UR6][R116.64+0x1800], R84 ;  /* 0x0018005474007986 */ /* 0x0003e2000c101d06 */
        /* <DEDUP_REMOVED lines=12> */
[----:B------:R1:W-:Y:S02]  /*1520*/  STG.E.128 desc[UR6][R116.64+0x3800], R80 ;  /* 0x0038005074007986 */ /* 0x0003e4000c101d06 */
[----:B------:R-:W-:Y:S05]  /*1530*/  @!P1 BRA `(.L_x_594) ;  /* 0xffffffec00349947 */ /* 0x000fea000383ffff */
[----:B------:R-:W-:Y:S05]  /*1540*/  EXIT ;  /* 0x000000000000794d */ /* 0x000fea0003800000 */
.L_x_595:
        /* <DEDUP_REMOVED lines=11> */
.L_x_1091:


//--------------------- .text._ZN10layer_norm13ln_fwd_kernelINS_13Kernel_traitsI13__nv_bfloat16fS2_fjLj3840ELj1ELj1ELj4ELj4ENS_18Kernel_traits_baseILj3840ES2_fS2_fjLj128EEEEEEEvNS_9FwdParamsE --------------------------
	.section	.text._ZN10layer_norm13ln_fwd_kernelINS_13Kernel_traitsI13__nv_bfloat16fS2_fjLj3840ELj1ELj1ELj4ELj4ENS_18Kernel_traits_baseILj3840ES2_fS2_fjLj128EEEEEEEvNS_9FwdParamsE,"ax",@progbits
	.align	128
        .global         _ZN10layer_norm13ln_fwd_kernelINS_13Kernel_traitsI13__nv_bfloat16fS2_fjLj3840ELj1ELj1ELj4ELj4ENS_18Kernel_traits_baseILj3840ES2_fS2_fjLj128EEEEEEEvNS_9FwdParamsE
        .type           _ZN10layer_norm13ln_fwd_kernelINS_13Kernel_traitsI13__nv_bfloat16fS2_fjLj3840ELj1ELj1ELj4ELj4ENS_18Kernel_traits_baseILj3840ES2_fS2_fjLj128EEEEEEEvNS_9FwdParamsE,@function
        .size           _ZN10layer_norm13ln_fwd_kernelINS_13Kernel_traitsI13__nv_bfloat16fS2_fjLj3840ELj1ELj1ELj4ELj4ENS_18Kernel_traits_baseILj3840ES2_fS2_fjLj128EEEEEEEvNS_9FwdParamsE,(.L_x_1092 - _ZN10layer_norm13ln_fwd_kernelINS_13Kernel_traitsI13__nv_bfloat16fS2_fjLj3840ELj1ELj1ELj4ELj4ENS_18Kernel_traits_baseILj3840ES2_fS2_fjLj128EEEEEEEvNS_9FwdParamsE)
        .other          _ZN10layer_norm13ln_fwd_kernelINS_13Kernel_traitsI13__nv_bfloat16fS2_fjLj3840ELj1ELj1ELj4ELj4ENS_18Kernel_traits_baseILj3840ES2_fS2_fjLj128EEEEEEEvNS_9FwdParamsE,@"STO_CUDA_ENTRY STV_DEFAULT"
_ZN10layer_norm13ln_fwd_kernelINS_13Kernel_traitsI13__nv_bfloat16fS2_fjLj3840ELj1ELj1ELj4ELj4ENS_18Kernel_traits_baseILj3840ES2_fS2_fjLj128EEEEEEEvNS_9FwdParamsE:
.text._ZN10layer_norm13ln_fwd_kernelINS_13Kernel_traitsI13__nv_bfloat16fS2_fjLj3840ELj1ELj1ELj4ELj4ENS_18Kernel_traits_baseILj3840ES2_fS2_fjLj128EEEEEEEvNS_9FwdParamsE:
        /* <DEDUP_REMOVED lines=11> */
[----:B-1----:R0:W5:Y:S04]  /*00b0*/  LDG.E.U16 R2, desc[UR6][R42.64] ;  /* 0x000000062a027981 */ /* 0x002168000c1e1500 */
        /* <DEDUP_REMOVED lines=59> */
[----:B------:R-:W-:Y:S01]  /*0470*/  MOV R71, UR4 ;  /* 0x0000000400477c02 */ /* 0x000fe20008000f00 */
[----:B------:R-:W-:Y:S01]  /*0480*/  UPLOP3.LUT UP0, UPT, UPT, UPT, UPT, 0x40, 0x4 ;  /* 0x000000000004789c */ /* 0x000fe20003f0e870 */
[----:B------:R-:W-:-:S10]  /*0490*/  LOP3.LUT R70, R0, 0x1f, RZ, 0xc0, !PT ;  /* 0x0000001f00467812 */ /* 0x000fd400078ec0ff */
.L_x_598:
[----:B0-----:R-:W0:Y:S01]  /*04a0*/  LDC.64 R60, c[0x0][0x390] ;  /* 0x0000e400ff3c7b82 */ /* 0x001e220000000a00 */
[----:B------:R-:W-:-:S04]  /*04b0*/  LOP3.LUT R63, R0, 0x60, RZ, 0xc0, !PT ;  /* 0x00000060003f7812 */ /* 0x000fc800078ec0ff */
[----:B------:R-:W-:-:S05]  /*04c0*/  LOP3.LUT R66, R63, 0x1f, R0, 0xf8, !PT ;  /* 0x0000001f3f427812 */ /* 0x000fca00078ef800 */
[----:B------:R-:W-:-:S05]  /*04d0*/  IMAD R66, R71, 0xf00, R66 ;  /* 0x00000f0047427824 */ /* 0x000fca00078e0242 */
[C---:B------:R-:W-:Y:S02]  /*04e0*/  IADD3 R97, PT, PT, R66.reuse, 0x100, RZ ;  /* 0x0000010042617810 */ /* 0x040fe40007ffe0ff */
[C---:B------:R-:W-:Y:S01]  /*04f0*/  IADD3 R87, PT, PT, R66.reuse, 0x180, RZ ;  /* 0x0000018042577810 */ /* 0x040fe20007ffe0ff */
[----:B0-----:R-:W-:-:S05]  /*0500*/  IMAD.WIDE.U32 R72, R66, 0x4, R60 ;  /* 0x0000000442487825 */ /* 0x001fca00078e003c */
[----:B------:R-:W2:Y:S01]  /*0510*/  LDG.E R101, desc[UR6][R72.64] ;  /* 0x0000000648657981 */ /* 0x000ea2000c1e1900 */
[--C-:B------:R-:W-:Y:S01]  /*0520*/  IMAD.WIDE.U32 R114, R97, 0x4, R60.reuse ;  /* 0x0000000461727825 */ /* 0x100fe200078e003c */
[C---:B------:R-:W-:Y:S02]  /*0530*/  IADD3 R86, PT, PT, R66.reuse, 0x200, RZ ;  /* 0x0000020042567810 */ /* 0x040fe40007ffe0ff */
[----:B------:R-:W3:Y:S01]  /*0540*/  LDG.E R113, desc[UR6][R72.64+0x200] ;  /* 0x0002000648717981 */ /* 0x000ee2000c1e1900 */
[--C-:B------:R-:W-:Y:S01]  /*0550*/  IMAD.WIDE.U32 R98, R87, 0x4, R60.reuse ;  /* 0x0000000457627825 */ /* 0x100fe200078e003c */
[----:B------:R-:W-:Y:S02]  /*0560*/  IADD3 R85, PT, PT, R66, 0x280, RZ ;  /* 0x0000028042557810 */ /* 0x000fe40007ffe0ff */
[----:B------:R-:W4:Y:S01]  /*0570*/  LDG.E R114, desc[UR6][R114.64] ;  /* 0x0000000672727981 */ /* 0x000f22000c1e1900 */
[----:B------:R-:W-:Y:S01]  /*0580*/  IMAD.WIDE.U32 R64, R86, 0x4, R60 ;  /* 0x0000000456407825 */ /* 0x000fe200078e003c */
[----:B------:R-:W-:-:S02]  /*0590*/  IADD3 R82, PT, PT, R66, 0x300, RZ ;  /* 0x0000030042527810 */ /* 0x000fc40007ffe0ff */
[----:B------:R-:W4:Y:S01]  /*05a0*/  LDG.E R98, desc[UR6][R98.64] ;  /* 0x0000000662627981 */ /* 0x000f22000c1e1900 */
[----:B------:R-:W-:Y:S01]  /*05b0*/  IMAD.WIDE.U32 R62, R85, 0x4, R60 ;  /* 0x00000004553e7825 */ /* 0x000fe200078e003c */
[----:B------:R-:W-:-:S03]  /*05c0*/  IADD3 R80, PT, PT, R66, 0x380, RZ ;  /* 0x0000038042507810 */ /* 0x000fc60007ffe0ff */
[----:B------:R-:W-:Y:S01]  /*05d0*/  IMAD.WIDE.U32 R102, R82, 0x4, R60 ;  /* 0x0000000452667825 */ /* 0x000fe200078e003c */
[----:B------:R0:W4:Y:S04]  /*05e0*/  LDG.E R100, desc[UR6][R62.64] ;  /* 0x000000063e647981 */ /* 0x000128000c1e1900 */
[----:B------:R1:W4:Y:S01]  /*05f0*/  LDG.E R99, desc[UR6][R64.64] ;  /* 0x0000000640637981 */ /* 0x000322000c1e1900 */
[----:B------:R-:W-:-:S03]  /*0600*/  IADD3 R84, PT, PT, R66, 0x400, RZ ;  /* 0x0000040042547810 */ /* 0x000fc60007ffe0ff */
[----:B------:R-:W4:Y:S01]  /*0610*/  LDG.E R102, desc[UR6][R102.64] ;  /* 0x0000000666667981 */ /* 0x000f22000c1e1900 */
[----:B0-----:R-:W-:Y:S01]  /*0620*/  IMAD.WIDE.U32 R62, R80, 0x4, R60 ;  /* 0x00000004503e7825 */ /* 0x001fe200078e003c */
[----:B------:R-:W-:-:S03]  /*0630*/  IADD3 R83, PT, PT, R66, 0x480, RZ ;  /* 0x0000048042537810 */ /* 0x000fc60007ffe0ff */
[----:B------:R-:W-:Y:S01]  /*0640*/  IMAD.WIDE.U32 R104, R84, 0x4, R60 ;  /* 0x0000000454687825 */ /* 0x000fe200078e003c */
[C---:B------:R-:W-:Y:S01]  /*0650*/  IADD3 R107, PT, PT, R66.reuse, 0x500, RZ ;  /* 0x00000500426b7810 */ /* 0x040fe20007ffe0ff */
[----:B------:R0:W4:Y:S01]  /*0660*/  LDG.E R103, desc[UR6][R62.64] ;  /* 0x000000063e677981 */ /* 0x000122000c1e1900 */
[----:B-1----:R-:W-:-:S03]  /*0670*/  IADD3 R65, PT, PT, R66, 0x580, RZ ;  /* 0x0000058042417810 */ /* 0x002fc60007ffe0ff */
[----:B------:R-:W-:Y:S01]  /*0680*/  IMAD.WIDE.U32 R106, R107, 0x4, R60 ;  /* 0x000000046b6a7825 */ /* 0x000fe200078e003c */
[----:B------:R-:W4:Y:S01]  /*0690*/  LDG.E R104, desc[UR6][R104.64] ;  /* 0x0000000668687981 */ /* 0x000f22000c1e1900 */
[----:B------:R-:W-:-:S04]  /*06a0*/  IADD3 R109, PT, PT, R66, 0x600, RZ ;  /* 0x00000600426d7810 */ /* 0x000fc80007ffe0ff */
[----:B------:R-:W4:Y:S01]  /*06b0*/  LDG.E R106, desc[UR6][R106.64] ;  /* 0x000000066a6a7981 */ /* 0x000f22000c1e1900 */
[----:B0-----:R-:W-:-:S05]  /*06c0*/  IMAD.WIDE.U32 R62, R83, 0x4, R60 ;  /* 0x00000004533e7825 */ /* 0x001fca00078e003c */
[----:B------:R0:W4:Y:S01]  /*06d0*/  LDG.E R105, desc[UR6][R62.64] ;  /* 0x000000063e697981 */ /* 0x000122000c1e1900 */
[----:B------:R-:W-:Y:S01]  /*06e0*/  IMAD.WIDE.U32 R108, R109, 0x4, R60 ;  /* 0x000000046d6c7825 */ /* 0x000fe200078e003c */
[----:B------:R-:W-:-:S05]  /*06f0*/  IADD3 R111, PT, PT, R66, 0x700, RZ ;  /* 0x00000700426f7810 */ /* 0x000fca0007ffe0ff */
[----:B------:R-:W4:Y:S01]  /*0700*/  LDG.E R108, desc[UR6][R108.64] ;  /* 0x000000066c6c7981 */ /* 0x000f22000c1e1900 */
[----:B0-----:R-:W-:Y:S01]  /*0710*/  IMAD.WIDE.U32 R62, R65, 0x4, R60 ;  /* 0x00000004413e7825 */ /* 0x001fe200078e003c */
[----:B------:R-:W-:-:S04]  /*0720*/  IADD3 R65, PT, PT, R66, 0x680, RZ ;  /* 0x0000068042417810 */ /* 0x000fc80007ffe0ff */
[----:B------:R0:W4:Y:S01]  /*0730*/  LDG.E R107, desc[UR6][R62.64] ;  /* 0x000000063e6b7981 */ /* 0x000122000c1e1900 */
[----:B------:R-:W-:Y:S01]  /*0740*/  IMAD.WIDE.U32 R110, R111, 0x4, R60 ;  /* 0x000000046f6e7825 */ /* 0x000fe200078e003c */
[C---:B------:R-:W-:Y:S02]  /*0750*/  IADD3 R89, PT, PT, R66.reuse, 0x800, RZ ;  /* 0x0000080042597810 */ /* 0x040fe40007ffe0ff */
[----:B------:R-:W-:-:S03]  /*0760*/  IADD3 R95, PT, PT, R66, 0x880, RZ ;  /* 0x00000880425f7810 */ /* 0x000fc60007ffe0ff */
[----:B------:R-:W4:Y:S01]  /*0770*/  LDG.E R110, desc[UR6][R110.64] ;  /* 0x000000066e6e7981 */ /* 0x000f22000c1e1900 */
[----:B0-----:R-:W-:Y:S01]  /*0780*/  IMAD.WIDE.U32 R62, R65, 0x4, R60 ;  /* 0x00000004413e7825 */ /* 0x001fe200078e003c */
[----:B------:R-:W-:-:S04]  /*0790*/  IADD3 R65, PT, PT, R66, 0x780, RZ ;  /* 0x0000078042417810 */ /* 0x000fc80007ffe0ff */
[----:B------:R0:W4:Y:S01]  /*07a0*/  LDG.E R109, desc[UR6][R62.64] ;  /* 0x000000063e6d7981 */ /* 0x000122000c1e1900 */
[----:B------:R-:W-:-:S04]  /*07b0*/  IMAD.WIDE.U32 R88, R89, 0x4, R60 ;  /* 0x0000000459587825 */ /* 0x000fc800078e003c */
[--C-:B------:R-:W-:Y:S02]  /*07c0*/  IMAD.WIDE.U32 R94, R95, 0x4, R60.reuse ;  /* 0x000000045f5e7825 */ /* 0x100fe400078e003c */
[----:B------:R-:W4:Y:S02]  /*07d0*/  LDG.E R88, desc[UR6][R88.64] ;  /* 0x0000000658587981 */ /* 0x000f24000c1e1900 */
[--C-:B0-----:R-:W-:Y:S01]  /*07e0*/  IMAD.WIDE.U32 R62, R65, 0x4, R60.reuse ;  /* 0x00000004413e7825 */ /* 0x101fe200078e003c */
[C---:B------:R-:W-:Y:S01]  /*07f0*/  IADD3 R65, PT, PT, R66.reuse, 0x900, RZ ;  /* 0x0000090042417810 */ /* 0x040fe20007ffe0ff */
[----:B------:R-:W4:Y:S04]  /*0800*/  LDG.E R94, desc[UR6][R94.64] ;  /* 0x000000065e5e7981 */ /* 0x000f28000c1e1900 */
[----:B------:R0:W4:Y:S01]  /*0810*/  LDG.E R111, desc[UR6][R62.64] ;  /* 0x000000063e6f7981 */ /* 0x000122000c1e1900 */
[C---:B------:R-:W-:Y:S01]  /*0820*/  IADD3 R67, PT, PT, R66.reuse, 0x980, RZ ;  /* 0x0000098042437810 */ /* 0x040fe20007ffe0ff */
[----:B------:R-:W-:Y:S01]  /*0830*/  IMAD.WIDE.U32 R64, R65, 0x4, R60 ;  /* 0x0000000441407825 */ /* 0x000fe200078e003c */
[----:B------:R-:W-:-:S02]  /*0840*/  IADD3 R73, PT, PT, R66, 0xa00, RZ ;  /* 0x00000a0042497810 */ /* 0x000fc40007ffe0ff */
[C---:B------:R-:W-:Y:S02]  /*0850*/  IADD3 R75, PT, PT, R66.reuse, 0xa80, RZ ;  /* 0x00000a80424b7810 */ /* 0x040fe40007ffe0ff */
[----:B------:R1:W4:Y:S01]  /*0860*/  LDG.E R95, desc[UR6][R64.64] ;  /* 0x00000006405f7981 */ /* 0x000322000c1e1900 */
[----:B0-----:R-:W-:Y:S01]  /*0870*/  IMAD.WIDE.U32 R62, R67, 0x4, R60 ;  /* 0x00000004433e7825 */ /* 0x001fe200078e003c */
[----:B------:R-:W-:-:S04]  /*0880*/  IADD3 R79, PT, PT, R66, 0xb00, RZ ;  /* 0x00000b00424f7810 */ /* 0x000fc80007ffe0ff */
[----:B------:R0:W4:Y:S01]  /*0890*/  LDG.E R96, desc[UR6][R62.64] ;  /* 0x000000063e607981 */ /* 0x000122000c1e1900 */
[----:B-1----:R-:W-:Y:S01]  /*08a0*/  IMAD.WIDE.U32 R64, R73, 0x4, R60 ;  /* 0x0000000449407825 */ /* 0x002fe200078e003c */
[----:B------:R-:W-:-:S04]  /*08b0*/  IADD3 R78, PT, PT, R66, 0xb80, RZ ;  /* 0x00000b80424e7810 */ /* 0x000fc80007ffe0ff */
[----:B------:R-:W4:Y:S01]  /*08c0*/  LDG.E R112, desc[UR6][R64.64] ;  /* 0x0000000640707981 */ /* 0x000f22000c1e1900 */
[----:B0-----:R-:W-:Y:S01]  /*08d0*/  IMAD.WIDE.U32 R62, R75, 0x4, R60 ;  /* 0x000000044b3e7825 */ /* 0x001fe200078e003c */
        /* <DEDUP_REMOVED lines=8> */
[----:B------:R-:W4:Y:S04]  /*0960*/  LDG.E R92, desc[UR6][R92.64] ;  /* 0x000000065c5c7981 */ /* 0x000f28000c1e1900 */
[----:B------:R0:W4:Y:S01]  /*0970*/  LDG.E R91, desc[UR6][R62.64] ;  /* 0x000000063e5b7981 */ /* 0x000122000c1e1900 */
[----:B------:R-:W-:Y:S01]  /*0980*/  IMAD.WIDE.U32 R64, R76, 0x4, R60 ;  /* 0x000000044c407825 */ /* 0x000fe200078e003c */
[----:B------:R-:W-:-:S02]  /*0990*/  IADD3 R74, PT, PT, R66, 0xd80, RZ ;  /* 0x00000d80424a7810 */ /* 0x000fc40007ffe0ff */
[----:B------:R-:W-:Y:S02]  /*09a0*/  IADD3 R73, PT, PT, R66, 0xe00, RZ ;  /* 0x00000e0042497810 */ /* 0x000fe40007ffe0ff */
[----:B------:R1:W4:Y:S01]  /*09b0*/  LDG.E R93, desc[UR6][R64.64] ;  /* 0x00000006405d7981 */ /* 0x000322000c1e1900 */
[----:B0-----:R-:W-:Y:S01]  /*09c0*/  IMAD.WIDE.U32 R62, R72, 0x4, R60 ;  /* 0x00000004483e7825 */ /* 0x001fe200078e003c */
[----:B------:R-:W-:-:S04]  /*09d0*/  IADD3 R81, PT, PT, R66, 0xe80, RZ ;  /* 0x00000e8042517810 */ /* 0x000fc80007ffe0ff */
[----:B------:R0:W4:Y:S01]  /*09e0*/  LDG.E R67, desc[UR6][R62.64] ;  /* 0x000000063e437981 */ /* 0x000122000c1e1900 */
[----:B-1----:R-:W-:-:S06]  /*09f0*/  IMAD.WIDE.U32 R64, R74, 0x4, R60 ;  /* 0x000000044a407825 */ /* 0x002fcc00078e003c */
[----:B------:R1:W4:Y:S01]  /*0a00*/  LDG.E R64, desc[UR6][R64.64] ;  /* 0x0000000640407981 */ /* 0x000322000c1e1900 */
[----:B0-----:R-:W-:-:S04]  /*0a10*/  IMAD.WIDE.U32 R62, R73, 0x4, R60 ;  /* 0x00000004493e7825 */ /* 0x001fc800078e003c */
[----:B------:R-:W-:Y:S02]  /*0a20*/  IMAD.WIDE.U32 R60, R81, 0x4, R60 ;  /* 0x00000004513c7825 */ /* 0x000fe400078e003c */
        /* <DEDUP_REMOVED lines=9> */
[----:B-1----:R-:W-:-:S04]  /*0ac0*/  FADD.FTZ R65, R103, R116 ;  /* 0x0000007467417221 */ /* 0x002fc80000010000 */
        /* <DEDUP_REMOVED lines=32> */
[----:B------:R-:W-:-:S04]  /*0cd0*/  FMUL.FTZ R60, R60, 0.0010416667209938168526 ;  /* 0x3a8888893c3c7820 */ /* 0x000fc80000410000 */
[--C-:B------:R-:W-:Y:S01]  /*0ce0*/  FADD.FTZ R61, R101, -R60.reuse ;  /* 0x8000003c653d7221 */ /* 0x100fe20000010000 */
[----:B------:R-:W-:-:S03]  /*0cf0*/  FADD.FTZ R118, R113, -R60 ;  /* 0x8000003c71767221 */ /* 0x000fc60000010000 */
[----:B------:R-:W-:-:S04]  /*0d00*/  FFMA.FTZ R61, R61, R61, RZ ;  /* 0x0000003d3d3d7223 */ /* 0x000fc800000100ff */
[----:B------:R-:W-:Y:S01]  /*0d10*/  FFMA.FTZ R61, R118, R118, R61 ;  /* 0x00000076763d7223 */ /* 0x000fe2000001003d */
[--C-:B------:R-:W-:Y:S01]  /*0d20*/  FADD.FTZ R118, R114, -R60.reuse ;  /* 0x8000003c72767221 */ /* 0x100fe20000010000 */
[----:B------:R-:W-:-:S03]  /*0d30*/  FADD.FTZ R116, R98, -R60 ;  /* 0x8000003c62747221 */ /* 0x000fc60000010000 */
        /* <DEDUP_REMOVED lines=63> */
[----:B------:R-:W-:Y:S02]  /*1130*/  PLOP3.LUT P2, PT, PT, PT, UP0, 0x80, 0x8 ;  /* 0x000000000008781c */ /* 0x000fe40003f4f008 */
[----:B------:R-:W-:-:S02]  /*1140*/  PLOP3.LUT P1, PT, PT, PT, PT, 0x8, 0x80 ;  /* 0x000000000080781c */ /* 0x000fc40003f2e170 */
[----:B------:R-:W-:Y:S01]  /*1150*/  @!P0 PLOP3.LUT P1, PT, P2, PT, PT, 0x80, 0x8 ;  /* 0x000000000008881c */ /* 0x000fe2000172f070 */
[----:B0-----:R-:W-:-:S05]  /*1160*/  FADD.FTZ R115, R118, R115 ;  /* 0x0000007376737221 */ /* 0x001fca0000010000 */
[----:B------:R-:W0:Y:S01]  /*1170*/  SHFL.BFLY PT, R120, R115, 0x10, 0x1f ;  /* 0x0e001f0073787f89 */ /* 0x000e2200000e0000 */
[----:B------:R-:W-:Y:S02]  /*1180*/  ISETP.NE.AND P2, PT, R70, RZ, PT ;  /* 0x000000ff4600720c */ /* 0x000fe40003f45270 */
[----:B------:R-:W-:Y:S01]  /*1190*/  @!P0 MOV R61, 0x400 ;  /* 0x00000400003d8802 */ /* 0x000fe20000000f00 */
[----:B------:R-:W-:Y:S03]  /*11a0*/  BSSY.RECONVERGENT B0, `(.L_x_596) ;  /* 0x000000c000007945 */ /* 0x000fe60003800200 */
[----:B-1----:R-:W-:-:S04]  /*11b0*/  @!P0 LEA R117, R122, R61, 0x18 ;  /* 0x0000003d7a758211 */ /* 0x002fc800078ec0ff */
[----:B------:R-:W-:Y:S01]  /*11c0*/  @P1 IADD3 R117, PT, PT, R117, 0x20, RZ ;  /* 0x0000002075751810 */ /* 0x000fe20007ffe0ff */
[----:B0-----:R-:W-:Y:S02]  /*11d0*/  FADD.FTZ R61, R115, R120 ;  /* 0x00000078733d7221 */ /* 0x001fe40000010000 */
[----:B------:R-:W-:Y:S05]  /*11e0*/  @P2 BRA `(.L_x_597) ;  /* 0x00000000001c2947 */ /* 0x000fea0003800000 */
[----:B------:R-:W0:Y:S01]  /*11f0*/  S2UR UR5, SR_CgaCtaId ;  /* 0x00000000000579c3 */ /* 0x000e220000008800 */
[----:B------:R-:W-:Y:S01]  /*1200*/  UMOV UR4, 0x400 ;  /* 0x0000040000047882 */ /* 0x000fe20000000000 */
[----:B------:R-:W-:-:S04]  /*1210*/  SHF.R.U32.HI R65, RZ, 0x2, R0 ;  /* 0x00000002ff417819 */ /* 0x000fc80000011600 */
[----:B------:R-:W-:Y:S01]  /*1220*/  LOP3.LUT R65, R65, 0x18, RZ, 0xc0, !PT ;  /* 0x0000001841417812 */ /* 0x000fe200078ec0ff */
[----:B0-----:R-:W-:-:S04]  /*1230*/  ULEA UR4, UR5, UR4, 0x18 ;  /* 0x0000000405047291 */ /* 0x001fc8000f8ec0ff */
[----:B------:R-:W-:-:S09]  /*1240*/  @UP0 UIADD3 UR4, UPT, UPT, UR4, 0x20, URZ ;  /* 0x0000002004040890 */ /* 0x000fd2000fffe0ff */
[----:B------:R0:W-:Y:S03]  /*1250*/  STS.64 [R65+UR4], R60 ;  /* 0x0000003c41007988 */ /* 0x0001e60008000a04 */
.L_x_597:
[----:B------:R-:W-:Y:S05]  /*1260*/  BSYNC.RECONVERGENT B0 ;  /* 0x0000000000007941 */ /* 0x000fea0003800200 */
.L_x_596:
[----:B------:R-:W-:Y:S01]  /*1270*/  BAR.SYNC.DEFER_BLOCKING 0x0 ;  /* 0x0000000000007b1d */ /* 0x000fe20000010000 */
[----:B0-----:R-:W-:Y:S02]  /*1280*/  CS2R R60, SRZ ;  /* 0x00000000003c7805 */ /* 0x001fe4000001ff00 */
[----:B------:R-:W-:Y:S01]  /*1290*/  @!P0 LEA R116, R70, R117, 0x3 ;  /* 0x0000007546748211 */ /* 0x000fe200078e18ff */
[----:B------:R-:W-:Y:S01]  /*12a0*/  HFMA2 R117, -RZ, RZ, 0, 0 ;  /* 0x00000000ff757431 */ /* 0x000fe200000001ff */
[----:B------:R-:W-:Y:S01]  /*12b0*/  @!P0 MOV R117, 0x44700000 ;  /* 0x4470000000758802 */ /* 0x000fe20000000f00 */
[----:B------:R-:W-:-:S04]  /*12c0*/  UPLOP3.LUT UP0, UPT, UPT, UPT, UP0, 0x40, 0x4 ;  /* 0x000000000004789c */ /* 0x000fc80003f0e800 */
[----:B------:R-:W0:Y:S04]  /*12d0*/  SHFL.DOWN PT, R118, R117, 0x2, 0x1f ;  /* 0x08401f0075767f89 */ /* 0x000e2800000e0000 */
[----:B------:R-:W1:Y:S01]  /*12e0*/  @!P0 LDS.64 R60, [R116] ;  /* 0x00000000743c8984 */ /* 0x000e620000000a00 */
[----:B------:R-:W-:Y:S01]  /*12f0*/  ISETP.NE.AND P0, PT, R0, RZ, PT ;  /* 0x000000ff0000720c */ /* 0x000fe20003f05270 */
        /* <DEDUP_REMOVED lines=9> */
[----:B--2---:R-:W-:Y:S01]  /*1390*/  FADD.FTZ R120, R120, R61 ;  /* 0x0000003d78787221 */ /* 0x004fe20000010000 */
[----:B------:R-:W-:Y:S01]  /*13a0*/  FADD.FTZ R61, R65, R116 ;  /* 0x00000074413d7221 */ /* 0x000fe20000010000 */
[----:B------:R-:W-:Y:S01]  /*13b0*/  FMUL.FTZ R119, R122, R117 ;  /* 0x000000757a777220 */ /* 0x000fe20000410000 */
[----:B0-----:R-:W-:-:S03]  /*13c0*/  FMUL.FTZ R60, R115, R124 ;  /* 0x0000007c733c7220 */ /* 0x001fc60000410000 */
[----:B------:R-:W-:Y:S01]  /*13d0*/  FMUL.FTZ R119, R118, R119 ;  /* 0x0000007776777220 */ /* 0x000fe20000410000 */
[----:B------:R-:W0:Y:S03]  /*13e0*/  MUFU.RCP R61, R61 ;  /* 0x0000003d003d7308 */ /* 0x000e260000001000 */
[----:B------:R-:W-:Y:S02]  /*13f0*/  FFMA.FTZ R119, R115, R119, R120 ;  /* 0x0000007773777223 */ /* 0x000fe40000010078 */
[----:B------:R-:W1:Y:S04]  /*1400*/  SHFL.DOWN PT, R115, R60, 0x1, 0x1f ;  /* 0x08201f003c737f89 */ /* 0x000e6800000e0000 */
[----:B------:R-:W2:Y:S01]  /*1410*/  SHFL.DOWN PT, R118, R119, 0x1, 0x1f ;  /* 0x08201f0077767f89 */ /* 0x000ea200000e0000 */
[----:B-1----:R-:W-:-:S04]  /*1420*/  FADD.FTZ R117, R60, -R115 ;  /* 0x800000733c757221 */ /* 0x002fc80000010000 */
[----:B------:R-:W-:Y:S01]  /*1430*/  FMUL.FTZ R120, R117, R117 ;  /* 0x0000007575787220 */ /* 0x000fe20000410000 */
[----:B--2---:R-:W-:-:S03]  /*1440*/  FADD.FTZ R118, R119, R118 ;  /* 0x0000007677767221 */ /* 0x004fc60000010000 */
[----:B------:R-:W-:-:S04]  /*1450*/  FMUL.FTZ R117, R65, R120 ;  /* 0x0000007841757220 */ /* 0x000fc80000410000 */
[C---:B------:R-:W-:Y:S01]  /*1460*/  FMUL.FTZ R117, R116.reuse, R117 ;  /* 0x0000007574757220 */ /* 0x040fe20000410000 */
[----:B------:R-:W-:-:S03]  /*1470*/  FMUL.FTZ R116, R116, R115 ;  /* 0x0000007374747220 */ /* 0x000fc60000410000 */
[----:B0-----:R-:W-:Y:S01]  /*1480*/  FFMA.FTZ R120, R61, R117, R118 ;  /* 0x000000753d787223 */ /* 0x001fe20000010076 */
[----:B------:R-:W-:Y:S01]  /*1490*/  FFMA.FTZ R116, R65, R60, R116 ;  /* 0x0000003c41747223 */ /* 0x000fe20000010074 */
[----:B------:R-:W0:Y:S03]  /*14a0*/  LDC R118, c[0x0][0x3d0] ;  /* 0x0000f400ff767b82 */ /* 0x000e260000000800 */
[----:B------:R-:W0:Y:S01]  /*14b0*/  SHFL.IDX PT, R121, R120, RZ, 0x1f ;  /* 0x00001fff78797589 */ /* 0x000e2200000e0000 */
[----:B------:R-:W-:-:S05]  /*14c0*/  FMUL.FTZ R116, R61, R116 ;  /* 0x000000743d747220 */ /* 0x000fca0000410000 */
[----:B------:R-:W1:Y:S01]  /*14d0*/  SHFL.IDX PT, R117, R116, RZ, 0x1f ;  /* 0x00001fff74757589 */ /* 0x000e6200000e0000 */
[----:B0-----:R-:W-:-:S06]  /*14e0*/  FFMA.FTZ R118, R121, 0.00026041668024845421314, R118 ;  /* 0x3988888979767823 */ /* 0x001fcc0000010076 */
        /* <DEDUP_REMOVED lines=47> */
[----:B------:R-:W-:Y:S01]  /*17e0*/  FADD.FTZ R61, R64, -R117 ;  /* 0x80000075403d7221 */ /* 0x000fe20000010000 */
[----:B------:R-:W0:Y:S01]  /*17f0*/  @!P0 LDC.64 R62, c[0x0][0x3a0] ;  /* 0x0000e800ff3e8b82 */ /* 0x000e220000000a00 */
[----:B------:R-:W-:Y:S01]  /*1800*/  F2FP.BF16.F32.PACK_AB R119, RZ, R119 ;  /* 0x00000077ff77723e */ /* 0x000fe200000010ff */
[C---:B------:R-:W-:Y:S01]  /*1810*/  FMUL.FTZ R96, R118.reuse, R65 ;  /* 0x0000004176607220 */ /* 0x040fe20000410000 */
[C---:B------:R-:W-:Y:S01]  /*1820*/  FMUL.FTZ R95, R118.reuse, R61 ;  /* 0x0000003d765f7220 */ /* 0x040fe20000410000 */
[----:B------:R-:W-:Y:S01]  /*1830*/  F2FP.BF16.F32.PACK_AB R120, RZ, R120 ;  /* 0x00000078ff78723e */ /* 0x000fe200000010ff */
[----:B------:R-:W-:Y:S01]  /*1840*/  FMUL.FTZ R94, R118, R67 ;  /* 0x00000043765e7220 */ /* 0x000fe20000410000 */
[----:B------:R-:W-:Y:S01]  /*1850*/  F2FP.BF16.F32.PACK_AB R98, RZ, R98 ;  /* 0x00000062ff62723e */ /* 0x000fe200000010ff */
[----:B-----5:R-:W-:Y:S01]  /*1860*/  HFMA2.BF16_V2 R119, R2.H0_H0, R119.H0_H0, R32.H0_H0 ;  /* 0x2000007702777231 */ /* 0x020fe20000240820 */
[----:B------:R-:W1:Y:S01]  /*1870*/  @!P0 LDC.64 R64, c[0x0][0x3a8] ;  /* 0x0000ea00ff408b82 */ /* 0x000e620000000a00 */
[----:B------:R-:W-:-:S02]  /*1880*/  HFMA2.BF16_V2 R120, R3.H0_H0, R120.H0_H0, R33.H0_H0 ;  /* 0x2000007803787231 */ /* 0x000fc40000240821 */
[C---:B------:R-:W-:Y:S01]  /*1890*/  FMUL.FTZ R103, R118.reuse, R103 ;  /* 0x0000006776677220 */ /* 0x040fe20000410000 */
[----:B------:R-:W-:Y:S01]  /*18a0*/  HFMA2.BF16_V2 R98, R4.H0_H0, R98.H0_H0, R34.H0_H0 ;  /* 0x2000006204627231 */ /* 0x000fe20000240822 */
[----:B------:R-:W-:Y:S01]  /*18b0*/  F2FP.BF16.F32.PACK_AB R99, RZ, R99 ;  /* 0x00000063ff63723e */ /* 0x000fe200000010ff */
[C---:B------:R-:W-:Y:S01]  /*18c0*/  FMUL.FTZ R105, R118.reuse, R105 ;  /* 0x0000006976697220 */ /* 0x040fe20000410000 */
[----:B------:R-:W-:Y:S01]  /*18d0*/  F2FP.BF16.F32.PACK_AB R100, RZ, R100 ;  /* 0x00000064ff64723e */ /* 0x000fe200000010ff */
[----:B------:R-:W-:Y:S01]  /*18e0*/  FMUL.FTZ R107, R118, R107 ;  /* 0x0000006b766b7220 */ /* 0x000fe20000410000 */
[----:B------:R-:W2:Y:S01]  /*18f0*/  LDC.64 R60, c[0x0][0x398] ;  /* 0x0000e600ff3c7b82 */ /* 0x000ea20000000a00 */
[----:B------:R-:W-:Y:S01]  /*1900*/  F2FP.BF16.F32.PACK_AB R103, RZ, R103 ;  /* 0x00000067ff67723e */ /* 0x000fe200000010ff */
[----:B------:R-:W-:Y:S01]  /*1910*/  HFMA2.BF16_V2 R99, R5.H0_H0, R99.H0_H0, R35.H0_H0 ;  /* 0x2000006305637231 */ /* 0x000fe20000240823 */
[----:B------:R-:W-:Y:S01]  /*1920*/  F2FP.BF16.F32.PACK_AB R101, RZ, R101 ;  /* 0x00000065ff65723e */ /* 0x000fe200000010ff */
[----:B------:R-:W-:Y:S01]  /*1930*/  HFMA2.BF16_V2 R100, R6.H0_H0, R100.H0_H0, R36.H0_H0 ;  /* 0x2000006406647231 */ /* 0x000fe20000240824 */
[----:B------:R-:W-:Y:S01]  /*1940*/  F2FP.BF16.F32.PACK_AB R102, RZ, R102 ;  /* 0x00000066ff66723e */ /* 0x000fe200000010ff */
[----:B------:R-:W-:Y:S01]  /*1950*/  HFMA2.BF16_V2 R103, R9.H0_H0, R103.H0_H0, R39.H0_H0 ;  /* 0x2000006709677231 */ /* 0x000fe20000240827 */
[----:B------:R-:W-:Y:S01]  /*1960*/  F2FP.BF16.F32.PACK_AB R105, RZ, R105 ;  /* 0x00000069ff69723e */ /* 0x000fe200000010ff */
[----:B0-----:R-:W-:-:S04]  /*1970*/  @!P0 IMAD.WIDE R62, R71, 0x4, R62 ;  /* 0x00000004473e8825 */ /* 0x001fc800078e023e */
[----:B------:R-:W-:Y:S01]  /*1980*/  HFMA2.BF16_V2 R101, R7.H0_H0, R101.H0_H0, R37.H0_H0 ;  /* 0x2000006507657231 */ /* 0x000fe20000240825 */
[----:B------:R-:W-:Y:S01]  /*1990*/  F2FP.BF16.F32.PACK_AB R104, RZ, R104 ;  /* 0x00000068ff68723e */ /* 0x000fe200000010ff */
[----:B------:R-:W-:Y:S02]  /*19a0*/  HFMA2.BF16_V2 R102, R8.H0_H0, R102.H0_H0, R38.H0_H0 ;  /* 0x2000006608667231 */ /* 0x000fe40000240826 */
[C---:B------:R-:W-:Y:S01]  /*19b0*/  FMUL.FTZ R109, R118.reuse, R109 ;  /* 0x0000006d766d7220 */ /* 0x040fe20000410000 */
[----:B------:R0:W-:Y:S01]  /*19c0*/  @!P0 STG.E desc[UR6][R62.64], R117 ;  /* 0x000000753e008986 */ /* 0x0001e2000c101906 */
[----:B------:R-:W-:Y:S02]  /*19d0*/  HFMA2.BF16_V2 R105, R11.H0_H0, R105.H0_H0, R41.H0_H0 ;  /* 0x200000690b697231 */ /* 0x000fe40000240829 */
[----:B------:R-:W-:Y:S01]  /*19e0*/  FMUL.FTZ R88, R118, R121 ;  /* 0x0000007976587220 */ /* 0x000fe20000410000 */
[----:B-1----:R-:W-:-:S04]  /*19f0*/  @!P0 IMAD.WIDE R64, R71, 0x4, R64 ;  /* 0x0000000447408825 */ /* 0x002fc800078e0240 */
[----:B------:R-:W-:Y:S01]  /*1a00*/  HFMA2.BF16_V2 R104, R10.H0_H0, R104.H0_H0, R40.H0_H0 ;  /* 0x200000680a687231 */ /* 0x000fe20000240828 */
[----:B------:R-:W-:Y:S01]  /*1a10*/  F2FP.BF16.F32.PACK_AB R106, RZ, R106 ;  /* 0x0000006aff6a723e */ /* 0x000fe200000010ff */
[C---:B------:R-:W-:Y:S01]  /*1a20*/  FMUL.FTZ R111, R118.reuse, R111 ;  /* 0x0000006f766f7220 */ /* 0x040fe20000410000 */
[----:B------:R-:W-:Y:S01]  /*1a30*/  F2FP.BF16.F32.PACK_AB R107, RZ, R107 ;  /* 0x0000006bff6b723e */ /* 0x000fe200000010ff */
[----:B------:R1:W-:Y:S01]  /*1a40*/  @!P0 STG.E desc[UR6][R64.64], R118 ;  /* 0x0000007640008986 */ /* 0x0003e2000c101906 */
[----:B------:R-:W-:Y:S01]  /*1a50*/  F2FP.BF16.F32.PACK_AB R108, RZ, R108 ;  /* 0x0000006cff6c723e */ /* 0x000fe200000010ff */
[----:B------:R-:W-:Y:S01]  /*1a60*/  FMUL.FTZ R115, R118, R115 ;  /* 0x0000007376737220 */ /* 0x000fe20000410000 */
[----:B--2---:R-:W-:Y:S01]  /*1a70*/  IMAD.WIDE.U32 R66, R66, 0x2, R60 ;  /* 0x0000000242427825 */ /* 0x004fe200078e003c */
[----:B------:R-:W-:-:S03]  /*1a80*/  F2FP.BF16.F32.PACK_AB R109, RZ, R109 ;  /* 0x0000006dff6d723e */ /* 0x000fc600000010ff */
[----:B------:R-:W-:Y:S01]  /*1a90*/  FMUL.FTZ R89, R118, R89 ;  /* 0x0000005976597220 */ /* 0x000fe20000410000 */
[----:B------:R-:W-:Y:S01]  /*1aa0*/  F2FP.BF16.F32.PACK_AB R110, RZ, R110 ;  /* 0x0000006eff6e723e */ /* 0x000fe200000010ff */
[----:B0-----:R-:W-:Y:S01]  /*1ab0*/  IMAD.WIDE.U32 R62, R97, 0x2, R60 ;  /* 0x00000002613e7825 */ /* 0x001fe200078e003c */
[----:B------:R-:W-:Y:S01]  /*1ac0*/  STG.E.U16 desc[UR6][R66.64], R119 ;  /* 0x0000007742007986 */ /* 0x000fe2000c101506 */
[----:B------:R-:W-:Y:S02]  /*1ad0*/  PRMT R97, R98, 0x7610, R97 ;  /* 0x0000761062617816 */ /* 0x000fe40000000061 */
[C---:B------:R-:W-:Y:S01]  /*1ae0*/  FMUL.FTZ R91, R118.reuse, R91 ;  /* 0x0000005b765b7220 */ /* 0x040fe20000410000 */
[----:B------:R-:W-:Y:S01]  /*1af0*/  FMUL.FTZ R93, R118, R93 ;  /* 0x0000005d765d7220 */ /* 0x000fe20000410000 */
[----:B------:R0:W-:Y:S01]  /*1b00*/  STG.E.U16 desc[UR6][R66.64+0x100], R120 ;  /* 0x0001007842007986 */ /* 0x0001e2000c101506 */
[----:B-1----:R-:W-:Y:S01]  /*1b10*/  IMAD.WIDE.U32 R64, R87, 0x2, R60 ;  /* 0x0000000257407825 */ /* 0x002fe200078e003c */
[----:B------:R-:W-:-:S03]  /*1b20*/  F2FP.BF16.F32.PACK_AB R111, RZ, R111 ;  /* 0x0000006fff6f723e */ /* 0x000fc600000010ff */
[----:B------:R-:W-:Y:S01]  /*1b30*/  HFMA2.BF16_V2 R106, R12.H0_H0, R106.H0_H0, R42.H0_H0 ;  /* 0x2000006a0c6a7231 */ /* 0x000fe2000024082a */
[----:B------:R1:W-:Y:S01]  /*1b40*/  STG.E.U16 desc[UR6][R62.64], R97 ;  /* 0x000000613e007986 */ /* 0x0003e2000c101506 */
[----:B------:R-:W-:Y:S01]  /*1b50*/  IMAD.WIDE.U32 R122, R79, 0x2, R60 ;  /* 0x000000024f7a7825 */ /* 0x000fe200078e003c */
[----:B------:R-:W-:-:S03]  /*1b60*/  F2FP.BF16.F32.PACK_AB R112, RZ, R112 ;  /* 0x00000070ff70723e */ /* 0x000fc600000010ff */
[----:B------:R-:W-:Y:S01]  /*1b70*/  HFMA2.BF16_V2 R107, R13.H0_H0, R107.H0_H0, R43.H0_H0 ;  /* 0x2000006b0d6b7231 */ /* 0x000fe2000024082b */
[----:B------:R2:W-:Y:S01]  /*1b80*/  STG.E.U16 desc[UR6][R64.64], R99 ;  /* 0x0000006340007986 */ /* 0x0005e2000c101506 */
[----:B------:R-:W-:Y:S01]  /*1b90*/  IMAD.WIDE.U32 R124, R77, 0x2, R60 ;  /* 0x000000024d7c7825 */ /* 0x000fe200078e003c */
[----:B------:R-:W-:-:S03]  /*1ba0*/  F2FP.BF16.F32.PACK_AB R113, RZ, R113 ;  /* 0x00000071ff71723e */ /* 0x000fc600000010ff */
[----:B------:R-:W-:Y:S01]  /*1bb0*/  HFMA2.BF16_V2 R108, R14.H0_H0, R108.H0_H0, R44.H0_H0 ;  /* 0x2000006c0e6c7231 */ /* 0x000fe2000024082c */
[----:B------:R-:W-:Y:S01]  /*1bc0*/  F2FP.BF16.F32.PACK_AB R114, RZ, R114 ;  /* 0x00000072ff72723e */ /* 0x000fe200000010ff */
[----:B0-----:R-:W-:-:S04]  /*1bd0*/  IMAD.WIDE.U32 R66, R86, 0x2, R60 ;  /* 0x0000000256427825 */ /* 0x001fc800078e003c */
[----:B------:R-:W-:Y:S01]  /*1be0*/  HFMA2.BF16_V2 R109, R15.H0_H0, R109.H0_H0, R45.H0_H0 ;  /* 0x2000006d0f6d7231 */ /* 0x000fe2000024082d */
[----:B------:R-:W-:Y:S01]  /*1bf0*/  F2FP.BF16.F32.PACK_AB R115, RZ, R115 ;  /* 0x00000073ff73723e */ /* 0x000fe200000010ff */
[----:B------:R-:W-:Y:S02]  /*1c00*/  HFMA2.BF16_V2 R110, R16.H0_H0, R110.H0_H0, R46.H0_H0 ;  /* 0x2000006e106e7231 */ /* 0x000fe4000024082e */
[--C-:B------:R-:W-:Y:S01]  /*1c10*/  IMAD.WIDE.U32 R86, R85, 0x2, R60.reuse ;  /* 0x0000000255567825 */ /* 0x100fe200078e003c */
[----:B------:R-:W-:Y:S01]  /*1c20*/  LOP3.LUT R85, R0, 0x60, RZ, 0xc0, !PT ;  /* 0x0000006000557812 */ /* 0x000fe200078ec0ff */
[----:B------:R0:W-:Y:S01]  /*1c30*/  STG.E.U16 desc[UR6][R66.64], R100 ;  /* 0x0000006442007986 */ /* 0x0001e2000c101506 */
[----:B------:R-:W-:Y:S01]  /*1c40*/  F2FP.BF16.F32.PACK_AB R88, RZ, R88 ;  /* 0x00000058ff58723e */ /* 0x000fe200000010ff */
[----:B-1----:R-:W-:Y:S01]  /*1c50*/  IMAD.WIDE.U32 R62, R82, 0x2, R60 ;  /* 0x00000002523e7825 */ /* 0x002fe200078e003c */
[----:B------:R-:W-:Y:S01]  /*1c60*/  LOP3.LUT R98, R85, 0x1f, R0, 0xf8, !PT ;  /* 0x0000001f55627812 */ /* 0x000fe200078ef800 */
[----:B------:R-:W-:Y:S01]  /*1c70*/  STG.E.U16 desc[UR6][R86.64], R101 ;  /* 0x0000006556007986 */ /* 0x000fe2000c101506 */
[----:B------:R-:W-:Y:S01]  /*1c80*/  PRMT R82, R105, 0x7610, R82 ;  /* 0x0000761069527816 */ /* 0x000fe20000000052 */
[----:B--2---:R-:W-:Y:S01]  /*1c90*/  IMAD.WIDE.U32 R64, R80, 0x2, R60 ;  /* 0x0000000250407825 */ /* 0x004fe200078e003c */
[----:B------:R-:W-:Y:S01]  /*1ca0*/  PRMT R80, R103, 0x7610, R80 ;  /* 0x0000761067507816 */ /* 0x000fe20000000050 */
[----:B------:R1:W-:Y:S02]  /*1cb0*/  STG.E.U16 desc[UR6][R62.64], R102 ;  /* 0x000000663e007986 */ /* 0x0003e4000c101506 */
[----:B------:R-:W-:-:S02]  /*1cc0*/  HFMA2.BF16_V2 R111, R17.H0_H0, R111.H0_H0, R47.H0_H0 ;  /* 0x2000006f116f7231 */ /* 0x000fc4000024082f */
[----:B------:R-:W-:Y:S01]  /*1cd0*/  IMAD R98, R71, 0xf00, R98 ;  /* 0x00000f0047627824 */ /* 0x000fe200078e0262 */
[----:B------:R-:W-:Y:S01]  /*1ce0*/  F2FP.BF16.F32.PACK_AB R89, RZ, R89 ;  /* 0x00000059ff59723e */ /* 0x000fe200000010ff */
[--C-:B------:R-:W-:Y:S01]  /*1cf0*/  IMAD.WIDE.U32 R84, R84, 0x2, R60.reuse ;  /* 0x0000000254547825 */ /* 0x100fe200078e003c */
[----:B------:R2:W-:Y:S03]  /*1d00*/  STG.E.U16 desc[UR6][R64.64], R80 ;  /* 0x0000005040007986 */ /* 0x0005e6000c101506 */
[----:B------:R-:W-:Y:S01]  /*1d10*/  HFMA2.BF16_V2 R112, R18.H0_H0, R112.H0_H0, R48.H0_H0 ;  /* 0x2000007012707231 */ /* 0x000fe20000240830 */
[C---:B------:R-:W-:Y:S01]  /*1d20*/  IADD3 R121, PT, PT, R98.reuse, 0x500, RZ ;  /* 0x0000050062797810 */ /* 0x040fe20007ffe0ff */
[--C-:B0-----:R-:W-:Y:S01]  /*1d30*/  IMAD.WIDE.U32 R66, R83, 0x2, R60.reuse ;  /* 0x0000000253427825 */ /* 0x101fe200078e003c */
[C---:B------:R-:W-:Y:S01]  /*1d40*/  IADD3 R119, PT, PT, R98.reuse, 0x580, RZ ;  /* 0x0000058062777810 */ /* 0x040fe20007ffe0ff */
[----:B------:R0:W-:Y:S01]  /*1d50*/  STG.E.U16 desc[UR6][R84.64], R104 ;  /* 0x0000006854007986 */ /* 0x0001e2000c101506 */
[----:B------:R-:W-:Y:S01]  /*1d60*/  IADD3 R105, PT, PT, R98, 0x600, RZ ;  /* 0x0000060062697810 */ /* 0x000fe20007ffe0ff */
[--C-:B------:R-:W-:Y:S01]  /*1d70*/  IMAD.WIDE.U32 R126, R72, 0x2, R60.reuse ;  /* 0x00000002487e7825 */ /* 0x100fe200078e003c */
[C---:B-1----:R-:W-:Y:S01]  /*1d80*/  IADD3 R63, PT, PT, R98.reuse, 0x880, RZ ;  /* 0x00000880623f7810 */ /* 0x042fe20007ffe0ff */
[----:B------:R1:W-:Y:S01]  /*1d90*/  STG.E.U16 desc[UR6][R66.64], R82 ;  /* 0x0000005242007986 */ /* 0x0003e2000c101506 */
[C---:B------:R-:W-:Y:S01]  /*1da0*/  IADD3 R103, PT, PT, R98.reuse, 0x680, RZ ;  /* 0x0000068062677810 */ /* 0x040fe20007ffe0ff */
[----:B------:R-:W-:Y:S01]  /*1db0*/  IMAD.WIDE.U32 R120, R121, 0x2, R60 ;  /* 0x0000000279787825 */ /* 0x000fe200078e003c */
[----:B--2---:R-:W-:-:S03]  /*1dc0*/  IADD3 R65, PT, PT, R98, 0x980, RZ ;  /* 0x0000098062417810 */ /* 0x004fc60007ffe0ff */
[----:B------:R-:W-:Y:S01]  /*1dd0*/  HFMA2.BF16_V2 R113, R19.H0_H0, R113.H0_H0, R49.H0_H0 ;  /* 0x2000007113717231 */ /* 0x000fe20000240831 */
[C---:B------:R-:W-:Y:S01]  /*1de0*/  IADD3 R101, PT, PT, R98.reuse, 0x700, RZ ;  /* 0x0000070062657810 */ /* 0x040fe20007ffe0ff */
[--C-:B------:R-:W-:Y:S01]  /*1df0*/  IMAD.WIDE.U32 R118, R119, 0x2, R60.reuse ;  /* 0x0000000277767825 */ /* 0x100fe200078e003c */
[C---:B------:R-:W-:Y:S01]  /*1e00*/  IADD3 R99, PT, PT, R98.reuse, 0x780, RZ ;  /* 0x0000078062637810 */ /* 0x040fe20007ffe0ff */
[----:B------:R2:W-:Y:S01]  /*1e10*/  STG.E.U16 desc[UR6][R120.64], R106 ;  /* 0x0000006a78007986 */ /* 0x0005e2000c101506 */
[C---:B------:R-:W-:Y:S01]  /*1e20*/  IADD3 R87, PT, PT, R98.reuse, 0x800, RZ ;  /* 0x0000080062577810 */ /* 0x040fe20007ffe0ff */
[--C-:B0-----:R-:W-:Y:S01]  /*1e30*/  IMAD.WIDE.U32 R84, R63, 0x2, R60.reuse ;  /* 0x000000023f547825 */ /* 0x101fe200078e003c */
[C---:B------:R-:W-:Y:S01]  /*1e40*/  IADD3 R83, PT, PT, R98.reuse, 0x900, RZ ;  /* 0x0000090062537810 */ /* 0x040fe20007ffe0ff */
[----:B------:R2:W-:Y:S01]  /*1e50*/  STG.E.U16 desc[UR6][R118.64], R107 ;  /* 0x0000006b76007986 */ /* 0x0005e2000c101506 */
[----:B------:R-:W-:Y:S01]  /*1e60*/  IADD3 R97, PT, PT, R98, 0xa00, RZ ;  /* 0x00000a0062617810 */ /* 0x000fe20007ffe0ff */
[----:B-1----:R-:W-:Y:S01]  /*1e70*/  IMAD.WIDE.U32 R66, R65, 0x2, R60 ;  /* 0x0000000241427825 */ /* 0x002fe200078e003c */
[----:B------:R-:W-:-:S03]  /*1e80*/  F2FP.BF16.F32.PACK_AB R90, RZ, R90 ;  /* 0x0000005aff5a723e */ /* 0x000fc600000010ff */
[----:B------:R-:W-:Y:S01]  /*1e90*/  HFMA2.BF16_V2 R114, R20.H0_H0, R114.H0_H0, R50.H0_H0 ;  /* 0x2000007214727231 */ /* 0x000fe20000240832 */
[----:B------:R-:W-:Y:S01]  /*1ea0*/  F2FP.BF16.F32.PACK_AB R91, RZ, R91 ;  /* 0x0000005bff5b723e */ /* 0x000fe200000010ff */
[----:B------:R-:W-:Y:S01]  /*1eb0*/  IMAD.WIDE.U32 R64, R75, 0x2, R60 ;  /* 0x000000024b407825 */ /* 0x000fe200078e003c */
[----:B------:R-:W-:-:S03]  /*1ec0*/  F2FP.BF16.F32.PACK_AB R92, RZ, R92 ;  /* 0x0000005cff5c723e */ /* 0x000fc600000010ff */
[----:B------:R-:W-:Y:S01]  /*1ed0*/  HFMA2.BF16_V2 R115, R21.H0_H0, R115.H0_H0, R51.H0_H0 ;  /* 0x2000007315737231 */ /* 0x000fe20000240833 */
[----:B------:R-:W-:Y:S01]  /*1ee0*/  F2FP.BF16.F32.PACK_AB R93, RZ, R93 ;  /* 0x0000005dff5d723e */ /* 0x000fe200000010ff */
[----:B------:R-:W-:-:S04]  /*1ef0*/  IMAD.WIDE.U32 R104, R105, 0x2, R60 ;  /* 0x0000000269687825 */ /* 0x000fc800078e003c */
[----:B------:R-:W-:Y:S01]  /*1f00*/  HFMA2.BF16_V2 R88, R22.H0_H0, R88.H0_H0, R52.H0_H0 ;  /* 0x2000005816587231 */ /* 0x000fe20000240834 */
[----:B------:R-:W-:Y:S01]  /*1f10*/  F2FP.BF16.F32.PACK_AB R94, RZ, R94 ;  /* 0x0000005eff5e723e */ /* 0x000fe200000010ff */
        /* <DEDUP_REMOVED lines=30> */
[--C-:B------:R-:W-:Y:S01]  /*2100*/  IMAD.WIDE.U32 R72, R73, 0x2, R60.reuse ;  /* 0x0000000249487825 */ /* 0x100fe200078e003c */
[----:B------:R2:W-:Y:S03]  /*2110*/  STG.E.U16 desc[UR6][R64.64], R89 ;  /* 0x0000005940007986 */ /* 0x0005e6000c101506 */
[----:B------:R-:W-:Y:S01]  /*2120*/  IMAD.WIDE.U32 R80, R81, 0x2, R60 ;  /* 0x0000000251507825 */ /* 0x000fe200078e003c */
[----:B------:R2:W-:Y:S01]  /*2130*/  STG.E.U16 desc[UR6][R122.64], R90 ;  /* 0x0000005a7a007986 */ /* 0x0005e2000c101506 */
[----:B------:R-:W0:Y:S03]  /*2140*/  LDC.64 R60, c[0x0][0x380] ;  /* 0x0000e000ff3c7b82 */ /* 0x000e260000000a00 */
[----:B------:R2:W-:Y:S04]  /*2150*/  STG.E.U16 desc[UR6][R78.64], R91 ;  /* 0x0000005b4e007986 */ /* 0x0005e8000c101506 */
[----:B------:R2:W-:Y:S04]  /*2160*/  STG.E.U16 desc[UR6][R124.64], R92 ;  /* 0x0000005c7c007986 */ /* 0x0005e8000c101506 */
[----:B------:R2:W-:Y:S04]  /*2170*/  STG.E.U16 desc[UR6][R76.64], R93 ;  /* 0x0000005d4c007986 */ /* 0x0005e8000c101506 */
[----:B------:R2:W-:Y:S04]  /*2180*/  STG.E.U16 desc[UR6][R126.64], R94 ;  /* 0x0000005e7e007986 */ /* 0x0005e8000c101506 */
[----:B------:R2:W-:Y:S04]  /*2190*/  STG.E.U16 desc[UR6][R74.64], R95 ;  /* 0x0000005f4a007986 */ /* 0x0005e8000c101506 */
[----:B------:R2:W-:Y:S01]  /*21a0*/  STG.E.U16 desc[UR6][R72.64], R96 ;  /* 0x0000006048007986 */ /* 0x0005e2000c101506 */
[----:B0-----:R-:W-:-:S03]  /*21b0*/  IADD3 R71, PT, PT, R71, R60, RZ ;  /* 0x0000003c47477210 */ /* 0x001fc60007ffe0ff */
[----:B------:R2:W-:Y:S01]  /*21c0*/  STG.E.U16 desc[UR6][R80.64], R116 ;  /* 0x0000007450007986 */ /* 0x0005e2000c101506 */
[----:B------:R-:W-:-:S13]  /*21d0*/  ISETP.GE.AND P0, PT, R71, R61, PT ;  /* 0x0000003d4700720c */ /* 0x000fda0003f06270 */
[----:B--2---:R-:W-:Y:S05]  /*21e0*/  @!P0 BRA `(.L_x_598) ;  /* 0xffffffe000ac8947 */ /* 0x004fea000383ffff */
[----:B------:R-:W-:Y:S05]  /*21f0*/  EXIT ;  /* 0x000000000000794d */ /* 0x000fea0003800000 */
.L_x_599:
        /* <DEDUP_REMOVED lines=16> */
.L_x_1092:


//--------------------- .text._ZN10layer_norm13ln_fwd_kernelINS_13Kernel_traitsI13__nv_bfloat16S2_S2_fjLj3840ELj1ELj1ELj4ELj4ENS_18Kernel_traits_baseILj3840ES2_S2_S2_fjLj128EEEEEEEvNS_9FwdParamsE --------------------------
	.section	.text._ZN10layer_norm13ln_fwd_kernelINS_13Kernel_traitsI13__nv_bfloat16S2_S2_fjLj3840ELj1ELj1ELj4ELj4ENS_18Kernel_traits_baseILj3840ES2_S2_S2_fjLj128EEEEEEEvNS_9FwdParamsE,"ax",@progbits
	.align	128
        .global         _ZN10layer_norm13ln_fwd_kernelINS_13Kernel_traitsI13__nv_bfloat16S2_S2_fjLj3840ELj1ELj1ELj4ELj4ENS_18Kernel_traits_baseILj3840ES2_S2_S2_fjLj128EEEEEEEvNS_9FwdParamsE
        .type           _ZN10layer_norm13ln_fwd_kernelINS_13Kernel_traitsI13__nv_bfloat16S2_S2_fjLj3840ELj1ELj1ELj4ELj4ENS_18Kernel_traits_baseILj3840ES2_S2_S2_fjLj128EEEEEEEvNS_9FwdParamsE,@function
        .size           _ZN10layer_norm13ln_fwd_kernelINS_13Kernel_traitsI13__nv_bfloat16S2_S2_fjLj3840ELj1ELj1ELj4ELj4ENS_18Kernel_traits_baseILj3840ES2_S2_S2_fjLj128EEEEEEEvNS_9FwdParamsE,(.L_x_1093 - _ZN10layer_norm13ln_fwd_kernelINS_13Kernel_traitsI13__nv_bfloat16S2_S2_fjLj3840ELj1ELj1ELj4ELj4ENS_18Kernel_traits_baseILj3840ES2_S2_S2_fjLj128EEEEEEEvNS_9FwdParamsE)
        .other          _ZN10layer_norm13ln_fwd_kernelINS_13Kernel_traitsI13__nv_bfloat16S2_S2_fjLj3840ELj1ELj1ELj4ELj4ENS_18Kernel_traits_baseILj3840ES2_S2_S2_fjLj128EEEEEEEvNS_9FwdParamsE,@"STO_CUDA_ENTRY STV_DEFAULT"
_ZN10layer_norm13ln_fwd_kernelINS_13Kernel_traitsI13__nv_bfloat16S2_S2_fjLj3840ELj1ELj1ELj4ELj4ENS_18Kernel_traits_baseILj3840ES2_S2_S2_fjLj128EEEEEEEvNS_9FwdParamsE:
.text._ZN10layer_norm13ln_fwd_kernelINS_13Kernel_traitsI13__nv_bfloat16S2_S2_fjLj3840ELj1ELj1ELj4ELj4ENS_18Kernel_traits_baseILj3840ES2_S2_S2_fjLj128EEEEEEEvNS_9FwdParamsE:
        /* <DEDUP_REMOVED lines=11> */
[----:B-1----:R0:W5:Y:S04]  /*00b0*/  LDG.E R2, desc[UR6][R28.64] ;  /* 0x000000061c027981 */ /* 0x002168000c1e1900 */
        /* <DEDUP_REMOVED lines=29> */
[----:B------:R-:W1:Y:S01]  /*0290*/  S2UR UR5, SR_CgaCtaId ;  /* 0x00000000000579c3 */ /* 0x000e620000008800 */
[----:B------:R-:W-:Y:S01]  /*02a0*/  MOV R33, UR8 ;  /* 0x0000000800217c02 */ /* 0x000fe20008000f00 */
[----:B------:R-:W-:Y:S01]  /*02b0*/  UMOV UR4, 0x400 ;  /* 0x0000040000047882 */ /* 0x000fe20000000000 */
[----:B------:R-:W-:Y:S01]  /*02c0*/  LOP3.LUT R32, R0, 0x1f, RZ, 0xc0, !PT ;  /* 0x0000001f00207812 */ /* 0x000fe200078ec0ff */
[----:B------:R-:W-:-:S02]  /*02d0*/  UPLOP3.LUT UP0, UPT, UPT, UPT, UPT, 0x40, 0x4 ;  /* 0x000000000004789c */ /* 0x000fc40003f0e870 */
[----:B01----:R-:W-:-:S12]  /*02e0*/  ULEA UR4, UR5, UR4, 0x18 ;  /* 0x0000000405047291 */ /* 0x003fd8000f8ec0ff */
.L_x_600:
[----:B-1----:R-:W0:Y:S01]  /*02f0*/  LDC.64 R34, c[0x0][0x390] ;  /* 0x0000e400ff227b82 */ /* 0x002e220000000a00 */
[----:B------:R-:W-:-:S05]  /*0300*/  IMAD R89, R33, 0x780, RZ ;  /* 0x0000078021597824 */ /* 0x000fca00078e02ff */
[----:B------:R-:W-:-:S04]  /*0310*/  LOP3.LUT R89, R89, R0, RZ, 0xfc, !PT ;  /* 0x0000000059597212 */ /* 0x000fc800078efcff */
[C---:B------:R-:W-:Y:S02]  /*0320*/  IADD3 R87, PT, PT, R89.reuse, 0x80, RZ ;  /* 0x0000008059577810 */ /* 0x040fe40007ffe0ff */
[C---:B------:R-:W-:Y:S01]  /*0330*/  IADD3 R57, PT, PT, R89.reuse, 0x100, RZ ;  /* 0x0000010059397810 */ /* 0x040fe20007ffe0ff */
[----:B0-----:R-:W-:-:S04]  /*0340*/  IMAD.WIDE.U32 R44, R89, 0x4, R34 ;  /* 0x00000004592c7825 */ /* 0x001fc800078e0022 */
[--C-:B------:R-:W-:Y:S02]  /*0350*/  IMAD.WIDE.U32 R36, R87, 0x4, R34.reuse ;  /* 0x0000000457247825 */ /* 0x100fe400078e0022 */
[----:B------:R-:W2:Y:S04]  /*0360*/  LDG.E R44, desc[UR6][R44.64] ;  /* 0x000000062c2c7981 */ /* 0x000ea8000c1e1900 */
[----:B------:R-:W3:Y:S01]  /*0370*/  LDG.E R56, desc[UR6][R36.64] ;  /* 0x0000000624387981 */ /* 0x000ee2000c1e1900 */
[----:B------:R-:W-:Y:S01]  /*0380*/  IMAD.WIDE.U32 R38, R57, 0x4, R34 ;  /* 0x0000000439267825 */ /* 0x000fe200078e0022 */
[----:B------:R-:W-:-:S04]  /*0390*/  IADD3 R55, PT, PT, R89, 0x180, RZ ;  /* 0x0000018059377810 */ /* 0x000fc80007ffe0ff */
[----:B------:R0:W4:Y:S01]  /*03a0*/  LDG.E R42, desc[UR6][R38.64] ;  /* 0x00000006262a7981 */ /* 0x000122000c1e1900 */
[----:B------:R-:W-:Y:S01]  /*03b0*/  IMAD.WIDE.U32 R46, R55, 0x4, R34 ;  /* 0x00000004372e7825 */ /* 0x000fe200078e0022 */
[----:B------:R-:W-:-:S05]  /*03c0*/  IADD3 R53, PT, PT, R89, 0x200, RZ ;  /* 0x0000020059357810 */ /* 0x000fca0007ffe0ff */
        /* <DEDUP_REMOVED lines=8> */
[----:B------:R-:W-:-:S04]  /*0450*/  IADD3 R49, PT, PT, R89, 0x380, RZ ;  /* 0x0000038059317810 */ /* 0x000fc80007ffe0ff */
[----:B------:R1:W4:Y:S01]  /*0460*/  LDG.E R54, desc[UR6][R40.64] ;  /* 0x0000000628367981 */ /* 0x000322000c1e1900 */
[----:B0-----:R-:W-:Y:S01]  /*0470*/  IMAD.WIDE.U32 R38, R49, 0x4, R34 ;  /* 0x0000000431267825 */ /* 0x001fe200078e0022 */
[----:B-1----:R-:W-:-:S04]  /*0480*/  IADD3 R47, PT, PT, R89, 0x400, RZ ;  /* 0x00000400592f7810 */ /* 0x002fc80007ffe0ff */
        /* <DEDUP_REMOVED lines=20> */
[----:B------:R0:W4:Y:S01]  /*05d0*/  LDG.E R34, desc[UR6][R34.64] ;  /* 0x0000000622227981 */ /* 0x000122000c1e1900 */
[C---:B------:R-:W-:Y:S01]  /*05e0*/  ISETP.NE.AND P0, PT, R32.reuse, RZ, PT ;  /* 0x000000ff2000720c */ /* 0x040fe20003f05270 */
[----:B------:R-:W-:Y:S01]  /*05f0*/  UIADD3 UR5, UPT, UPT, UR4, 0x20, URZ ;  /* 0x0000002004057890 */ /* 0x000fe2000fffe0ff */
[----:B------:R-:W-:Y:S01]  /*0600*/  ISETP.GT.U32.AND P1, PT, R32, 0x3, PT ;  /* 0x000000032000780c */ /* 0x000fe20003f24070 */
[----:B------:R-:W-:Y:S02]  /*0610*/  HFMA2 R72, -RZ, RZ, 0, 0 ;  /* 0x00000000ff487431 */ /* 0x000fe400000001ff */
[----:B------:R-:W-:Y:S02]  /*0620*/  USEL UR5, UR5, UR4, UP0 ;  /* 0x0000000405057287 */ /* 0x000fe40008000000 */
[----:B------:R-:W-:-:S08]  /*0630*/  UPLOP3.LUT UP0, UPT, UPT, UPT, UP0, 0x40, 0x4 ;  /* 0x000000000004789c */ /* 0x000fd00003f0e800 */
[----:B------:R-:W-:Y:S02]  /*0640*/  @!P1 LEA R74, R32, UR5, 0x3 ;  /* 0x00000005204a9c11 */ /* 0x000fe4000f8e18ff */
[----:B------:R-:W-:-:S05]  /*0650*/  @!P1 MOV R72, 0x44700000 ;  /* 0x4470000000489802 */ /* 0x000fca0000000f00 */
[----:B------:R-:W-:Y:S01]  /*0660*/  SHFL.DOWN PT, R76, R72, 0x2, 0x1f ;  /* 0x08401f00484c7f89 */ /* 0x000fe200000e0000 */
        /* <DEDUP_REMOVED lines=11> */
[----:B------:R-:W-:-:S03]  /*0720*/  SHF.L.U32 R44, R44, 0x10, RZ ;  /* 0x000000102c2c7819 */ /* 0x000fc600000006ff */
[--C-:B0-----:R-:W-:Y:S01]  /*0730*/  FADD.FTZ R35, R79, R48.reuse ;  /* 0x000000304f237221 */ /* 0x101fe20000010000 */
        /* <DEDUP_REMOVED lines=137> */
[----:B------:R-:W-:-:S04]  /*0fd0*/  @!P0 SHF.R.U32.HI R36, RZ, 0x2, R0 ;  /* 0x00000002ff248819 */ /* 0x000fc80000011600 */
[----:B------:R-:W0:Y:S01]  /*0fe0*/  SHFL.BFLY PT, R38, R37, 0x4, 0x1f ;  /* 0x0c801f0025267f89 */ /* 0x000e2200000e0000 */
[----:B------:R-:W-:Y:S01]  /*0ff0*/  @!P0 LOP3.LUT R70, R36, 0x18, RZ, 0xc0, !PT ;  /* 0x0000001824468812 */ /* 0x000fe200078ec0ff */
[----:B0-----:R-:W-:Y:S01]  /*1000*/  FADD.FTZ R38, R37, R38 ;  /* 0x0000002625267221 */ /* 0x001fe20000010000 */
[----:B------:R-:W-:-:S04]  /*1010*/  CS2R R36, SRZ ;  /* 0x0000000000247805 */ /* 0x000fc8000001ff00 */
[----:B------:R-:W0:Y:S02]  /*1020*/  SHFL.BFLY PT, R39, R38, 0x8, 0x1f ;  /* 0x0d001f0026277f89 */ /* 0x000e2400000e0000 */
[----:B0-----:R-:W-:Y:S01]  /*1030*/  FADD.FTZ R39, R38, R39 ;  /* 0x0000002726277221 */ /* 0x001fe20000010000 */
[----:B------:R-:W-:-:S04]  /*1040*/  FADD.FTZ R38, R76, R72 ;  /* 0x000000484c267221 */ /* 0x000fc80000010000 */
[----:B------:R-:W0:Y:S02]  /*1050*/  SHFL.BFLY PT, R54, R39, 0x10, 0x1f ;  /* 0x0e001f0027367f89 */ /* 0x000e2400000e0000 */
[----:B0-----:R-:W-:Y:S02]  /*1060*/  FADD.FTZ R35, R39, R54 ;  /* 0x0000003627237221 */ /* 0x001fe40000010000 */
[----:B------:R-:W0:Y:S03]  /*1070*/  MUFU.RCP R39, R38 ;  /* 0x0000002600277308 */ /* 0x000e260000001000 */
[----:B------:R-:W-:Y:S01]  /*1080*/  @!P0 STS.64 [R70+UR5], R34 ;  /* 0x0000002246008988 */ /* 0x000fe20008000a05 */
[----:B------:R-:W-:Y:S01]  /*1090*/  BAR.SYNC.DEFER_BLOCKING 0x0 ;  /* 0x0000000000007b1d */ /* 0x000fe20000010000 */
[----:B------:R-:W-:-:S05]  /*10a0*/  ISETP.NE.AND P0, PT, R0, RZ, PT ;  /* 0x000000ff0000720c */ /* 0x000fca0003f05270 */
[----:B------:R-:W1:Y:S04]  /*10b0*/  @!P1 LDS.64 R36, [R74] ;  /* 0x000000004a249984 */ /* 0x000e680000000a00 */
        /* <DEDUP_REMOVED lines=8> */
[C---:B0-----:R-:W-:Y:S01]  /*1140*/  FMUL.FTZ R34, R39.reuse, R34 ;  /* 0x0000002227227220 */ /* 0x041fe20000410000 */
        /* <DEDUP_REMOVED lines=11> */
[----:B--2---:R-:W-:Y:S02]  /*1200*/  FADD.FTZ R39, R54, R39 ;  /* 0x0000002736277221 */ /* 0x004fe40000010000 */
[----:B------:R-:W-:Y:S01]  /*1210*/  FMUL.FTZ R38, R38, R37 ;  /* 0x0000002526267220 */ /* 0x000fe20000410000 */
[----:B------:R-:W1:Y:S03]  /*1220*/  LDC R54, c[0x0][0x3d0] ;  /* 0x0000f400ff367b82 */ /* 0x000e660000000800 */
[----:B------:R-:W-:-:S05]  /*1230*/  FMUL.FTZ R38, R35, R38 ;  /* 0x0000002623267220 */ /* 0x000fca0000410000 */
[----:B------:R-:W2:Y:S01]  /*1240*/  @!P0 LDC.64 R34, c[0x0][0x3a0] ;  /* 0x0000e800ff228b82 */ /* 0x000ea20000000a00 */
[C---:B0-----:R-:W-:Y:S01]  /*1250*/  FFMA.FTZ R70, R36.reuse, R38, R39 ;  /* 0x0000002624467223 */ /* 0x041fe20000010027 */
[----:B------:R-:W-:-:S04]  /*1260*/  FMUL.FTZ R72, R36, R72 ;  /* 0x0000004824487220 */ /* 0x000fc80000410000 */
[----:B------:R-:W1:Y:S02]  /*1270*/  SHFL.IDX PT, R37, R70, RZ, 0x1f ;  /* 0x00001fff46257589 */ /* 0x000e6400000e0000 */
[----:B------:R-:W0:Y:S02]  /*1280*/  @!P0 LDC.64 R38, c[0x0][0x3a8] ;  /* 0x0000ea00ff268b82 */ /* 0x000e240000000a00 */
[----:B------:R-:W3:Y:S01]  /*1290*/  SHFL.IDX PT, R36, R72, RZ, 0x1f ;  /* 0x00001fff48247589 */ /* 0x000ee200000e0000 */
[----:B--2---:R-:W-:-:S04]  /*12a0*/  @!P0 IMAD.WIDE R34, R33, 0x4, R34 ;  /* 0x0000000421228825 */ /* 0x004fc800078e0222 */
[----:B-1----:R-:W-:Y:S01]  /*12b0*/  FFMA.FTZ R54, R37, 0.00026041668024845421314, R54 ;  /* 0x3988888925367823 */ /* 0x002fe20000010036 */
[----:B0-----:R-:W-:-:S04]  /*12c0*/  @!P0 IMAD.WIDE R38, R33, 0x4, R38 ;  /* 0x0000000421268825 */ /* 0x001fc800078e0226 */
[--C-:B---3--:R-:W-:Y:S01]  /*12d0*/  FADD.FTZ R92, R91, -R36.reuse ;  /* 0x800000245b5c7221 */ /* 0x108fe20000010000 */
[--C-:B------:R-:W-:Y:S01]  /*12e0*/  FADD.FTZ R58, R58, -R36.reuse ;  /* 0x800000243a3a7221 */ /* 0x100fe20000010000 */
[----:B------:R-:W0:Y:S01]  /*12f0*/  MUFU.RSQ R91, R54 ;  /* 0x00000036005b7308 */ /* 0x000e220000001400 */
        /* <DEDUP_REMOVED lines=29> */
[----:B-1----:R-:W-:Y:S01]  /*14d0*/  FADD.FTZ R34, R59, -R36 ;  /* 0x800000243b227221 */ /* 0x002fe20000010000 */
[----:B------:R-:W-:Y:S01]  /*14e0*/  F2FP.BF16.F32.PACK_AB R36, RZ, R58 ;  /* 0x0000003aff24723e */ /* 0x000fe200000010ff */
        /* <DEDUP_REMOVED lines=23> */
[----:B------:R-:W-:Y:S01]  /*1660*/  F2FP.BF16.F32.PACK_AB R48, RZ, R48 ;  /* 0x00000030ff30723e */ /* 0x000fe200000010ff */
[----:B------:R-:W-:Y:S01]  /*1670*/  FMUL.FTZ R62, R91, R62 ;  /* 0x0000003e5b3e7220 */ /* 0x000fe20000410000 */
[----:B------:R-:W-:Y:S01]  /*1680*/  PRMT R37, R37, 0x5410, R40 ;  /* 0x0000541025257816 */ /* 0x000fe20000000028 */
[----:B-----5:R-:W-:Y:S01]  /*1690*/  HFMA2.BF16_V2 R40, R2, R35, R17 ;  /* 0x0000002302287231 */ /* 0x020fe20000200011 */
[----:B------:R-:W-:Y:S01]  /*16a0*/  F2FP.BF16.F32.PACK_AB R50, RZ, R50 ;  /* 0x00000032ff32723e */ /* 0x000fe200000010ff */
[----:B0-----:R-:W-:Y:S01]  /*16b0*/  IMAD.WIDE.U32 R34, R89, 0x4, R58 ;  /* 0x0000000459227825 */ /* 0x001fe200078e003a */
[----:B------:R-:W-:-:S03]  /*16c0*/  F2FP.BF16.F32.PACK_AB R52, RZ, R52 ;  /* 0x00000034ff34723e */ /* 0x000fc600000010ff */
[----:B------:R-:W-:Y:S01]  /*16d0*/  HFMA2.BF16_V2 R80, R3, R37, R18 ;  /* 0x0000002503507231 */ /* 0x000fe20000200012 */
[----:B------:R-:W-:Y:S01]  /*16e0*/  PRMT R42, R42, 0x5410, R44 ;  /* 0x000054102a2a7816 */ /* 0x000fe2000000002c */
[----:B------:R-:W-:Y:S01]  /*16f0*/  IMAD.WIDE.U32 R36, R87, 0x4, R58 ;  /* 0x0000000457247825 */ /* 0x000fe200078e003a */
[----:B------:R-:W-:-:S03]  /*1700*/  PRMT R46, R46, 0x5410, R48 ;  /* 0x000054102e2e7816 */ /* 0x000fc60000000030 */
[----:B------:R-:W-:Y:S01]  /*1710*/  FMUL.FTZ R63, R91, R90 ;  /* 0x0000005a5b3f7220 */ /* 0x000fe20000410000 */
[----:B------:R-:W-:Y:S01]  /*1720*/  PRMT R50, R50, 0x5410, R52 ;  /* 0x0000541032327816 */ /* 0x000fe20000000034 */
[----:B------:R-:W-:Y:S01]  /*1730*/  HFMA2.BF16_V2 R87, R4, R42, R19 ;  /* 0x0000002a04577231 */ /* 0x000fe20000200013 */
[----:B------:R-:W-:Y:S01]  /*1740*/  F2FP.BF16.F32.PACK_AB R60, RZ, R60 ;  /* 0x0000003cff3c723e */ /* 0x000fe200000010ff */
[----:B------:R-:W-:Y:S01]  /*1750*/  IMAD.WIDE.U32 R56, R57, 0x4, R58 ;  /* 0x0000000439387825 */ /* 0x000fe200078e003a */
[----:B------:R-:W-:-:S03]  /*1760*/  F2FP.BF16.F32.PACK_AB R61, RZ, R61 ;  /* 0x0000003dff3d723e */ /* 0x000fc600000010ff */
        /* <DEDUP_REMOVED lines=12> */
[----:B------:R0:W-:Y:S01]  /*1830*/  @!P0 STG.E desc[UR6][R38.64], R91 ;  /* 0x0000005b26008986 */ /* 0x0001e2000c101906 */
[----:B------:R-:W-:-:S02]  /*1840*/  HFMA2.BF16_V2 R89, R5, R46, R20 ;  /* 0x0000002e05597231 */ /* 0x000fc40000200014 */
[----:B------:R-:W-:Y:S01]  /*1850*/  IMAD.WIDE.U32 R54, R55, 0x4, R58 ;  /* 0x0000000437367825 */ /* 0x000fe200078e003a */
[----:B------:R-:W-:Y:S01]  /*1860*/  PRMT R60, R60, 0x5410, R61 ;  /* 0x000054103c3c7816 */ /* 0x000fe2000000003d */
[----:B------:R-:W-:Y:S01]  /*1870*/  STG.E desc[UR6][R34.64], R40 ;  /* 0x0000002822007986 */ /* 0x000fe2000c101906 */
[----:B------:R-:W-:Y:S01]  /*1880*/  F2FP.BF16.F32.PACK_AB R62, RZ, R62 ;  /* 0x0000003eff3e723e */ /* 0x000fe200000010ff */
[--C-:B------:R-:W-:Y:S01]  /*1890*/  IMAD.WIDE.U32 R52, R53, 0x4, R58.reuse ;  /* 0x0000000435347825 */ /* 0x100fe200078e003a */
[----:B------:R-:W-:Y:S01]  /*18a0*/  F2FP.BF16.F32.PACK_AB R63, RZ, R63 ;  /* 0x0000003fff3f723e */ /* 0x000fe200000010ff */
[----:B------:R-:W-:Y:S01]  /*18b0*/  STG.E desc[UR6][R36.64], R80 ;  /* 0x0000005024007986 */ /* 0x000fe2000c101906 */
[----:B------:R-:W-:Y:S01]  /*18c0*/  F2FP.BF16.F32.PACK_AB R64, RZ, R64 ;  /* 0x00000040ff40723e */ /* 0x000fe200000010ff */
[----:B------:R-:W-:Y:S01]  /*18d0*/  IMAD.WIDE.U32 R42, R43, 0x4, R58 ;  /* 0x000000042b2a7825 */ /* 0x000fe200078e003a */
[----:B------:R-:W-:-:S03]  /*18e0*/  F2FP.BF16.F32.PACK_AB R65, RZ, R65 ;  /* 0x00000041ff41723e */ /* 0x000fc600000010ff */
[----:B0-----:R-:W-:Y:S01]  /*18f0*/  HFMA2.BF16_V2 R91, R6, R50, R21 ;  /* 0x00000032065b7231 */ /* 0x001fe20000200015 */
[----:B------:R-:W-:Y:S01]  /*1900*/  STG.E desc[UR6][R56.64], R87 ;  /* 0x0000005738007986 */ /* 0x000fe2000c101906 */
[----:B------:R-:W-:Y:S01]  /*1910*/  F2FP.BF16.F32.PACK_AB R66, RZ, R66 ;  /* 0x00000042ff42723e */ /* 0x000fe200000010ff */
[--C-:B------:R-:W-:Y:S01]  /*1920*/  IMAD.WIDE.U32 R50, R51, 0x4, R58.reuse ;  /* 0x0000000433327825 */ /* 0x100fe200078e003a */
[----:B------:R-:W-:Y:S01]  /*1930*/  F2FP.BF16.F32.PACK_AB R67, RZ, R67 ;  /* 0x00000043ff43723e */ /* 0x000fe200000010ff */
[----:B------:R0:W-:Y:S01]  /*1940*/  STG.E desc[UR6][R54.64], R89 ;  /* 0x0000005936007986 */ /* 0x0001e2000c101906 */
[----:B------:R-:W-:Y:S01]  /*1950*/  F2FP.BF16.F32.PACK_AB R68, RZ, R68 ;  /* 0x00000044ff44723e */ /* 0x000fe200000010ff */
[----:B------:R-:W-:Y:S01]  /*1960*/  IMAD.WIDE.U32 R48, R49, 0x4, R58 ;  /* 0x0000000431307825 */ /* 0x000fe200078e003a */
[----:B------:R-:W-:Y:S01]  /*1970*/  F2FP.BF16.F32.PACK_AB R69, RZ, R69 ;  /* 0x00000045ff45723e */ /* 0x000fe200000010ff */
[----:B------:R1:W-:Y:S01]  /*1980*/  STG.E desc[UR6][R52.64], R91 ;  /* 0x0000005b34007986 */ /* 0x0003e2000c101906 */
[----:B------:R-:W-:Y:S01]  /*1990*/  PRMT R62, R62, 0x5410, R63 ;  /* 0x000054103e3e7816 */ /* 0x000fe2000000003f */
[----:B------:R-:W-:Y:S01]  /*19a0*/  IMAD.WIDE.U32 R46, R47, 0x4, R58 ;  /* 0x000000042f2e7825 */ /* 0x000fe200078e003a */
[----:B------:R-:W-:-:S02]  /*19b0*/  PRMT R64, R64, 0x5410, R65 ;  /* 0x0000541040407816 */ /* 0x000fc40000000041 */
[----:B------:R-:W-:Y:S01]  /*19c0*/  PRMT R66, R66, 0x5410, R67 ;  /* 0x0000541042427816 */ /* 0x000fe20000000043 */
[----:B------:R-:W-:Y:S01]  /*19d0*/  IMAD.WIDE.U32 R44, R45, 0x4, R58 ;  /* 0x000000042d2c7825 */ /* 0x000fe200078e003a */
[----:B------:R-:W-:-:S03]  /*19e0*/  PRMT R68, R68, 0x5410, R69 ;  /* 0x0000541044447816 */ /* 0x000fc60000000045 */
[----:B0-----:R-:W-:Y:S01]  /*19f0*/  HFMA2.BF16_V2 R55, R8, R62, R23 ;  /* 0x0000003e08377231 */ /* 0x001fe20000200017 */
[----:B------:R-:W-:Y:S01]  /*1a00*/  F2FP.BF16.F32.PACK_AB R70, RZ, R70 ;  /* 0x00000046ff46723e */ /* 0x000fe200000010ff */
[----:B------:R-:W-:Y:S01]  /*1a10*/  HFMA2.BF16_V2 R57, R9, R64, R24 ;  /* 0x0000004009397231 */ /* 0x000fe20000200018 */
[----:B------:R-:W-:Y:S01]  /*1a20*/  F2FP.BF16.F32.PACK_AB R71, RZ, R71 ;  /* 0x00000047ff47723e */ /* 0x000fe200000010ff */
[----:B-1----:R-:W-:Y:S01]  /*1a30*/  HFMA2.BF16_V2 R53, R7, R60, R22 ;  /* 0x0000003c07357231 */ /* 0x002fe20000200016 */
[----:B------:R-:W-:Y:S01]  /*1a40*/  F2FP.BF16.F32.PACK_AB R72, RZ, R72 ;  /* 0x00000048ff48723e */ /* 0x000fe200000010ff */
[----:B------:R-:W-:Y:S01]  /*1a50*/  HFMA2.BF16_V2 R61, R10, R66, R25 ;  /* 0x000000420a3d7231 */ /* 0x000fe20000200019 */
[----:B------:R-:W-:Y:S01]  /*1a60*/  F2FP.BF16.F32.PACK_AB R73, RZ, R73 ;  /* 0x00000049ff49723e */ /* 0x000fe200000010ff */
[----:B------:R-:W-:Y:S01]  /*1a70*/  HFMA2.BF16_V2 R63, R11, R68, R26 ;  /* 0x000000440b3f7231 */ /* 0x000fe2000020001a */
[----:B------:R0:W-:Y:S01]  /*1a80*/  STG.E desc[UR6][R42.64], R53 ;  /* 0x000000352a007986 */ /* 0x0001e2000c101906 */
[----:B------:R-:W-:Y:S01]  /*1a90*/  F2FP.BF16.F32.PACK_AB R74, RZ, R74 ;  /* 0x0000004aff4a723e */ /* 0x000fe200000010ff */
[--C-:B------:R-:W-:Y:S01]  /*1aa0*/  IMAD.WIDE.U32 R34, R93, 0x4, R58.reuse ;  /* 0x000000045d227825 */ /* 0x100fe200078e003a */
[----:B------:R-:W-:Y:S01]  /*1ab0*/  F2FP.BF16.F32.PACK_AB R75, RZ, R75 ;  /* 0x0000004bff4b723e */ /* 0x000fe200000010ff */
        /* <DEDUP_REMOVED lines=8> */
[----:B0-----:R-:W0:Y:S01]  /*1b40*/  LDC.64 R42, c[0x0][0x380] ;  /* 0x0000e000ff2a7b82 */ /* 0x001e220000000a00 */
[----:B------:R-:W-:Y:S01]  /*1b50*/  PRMT R70, R70, 0x5410, R71 ;  /* 0x0000541046467816 */ /* 0x000fe20000000047 */
[----:B------:R2:W-:Y:S01]  /*1b60*/  STG.E desc[UR6][R46.64], R61 ;  /* 0x0000003d2e007986 */ /* 0x0005e2000c101906 */
[----:B------:R-:W-:Y:S01]  /*1b70*/  PRMT R72, R72, 0x5410, R73 ;  /* 0x0000541048487816 */ /* 0x000fe20000000049 */
[----:B------:R-:W-:Y:S01]  /*1b80*/  IMAD.WIDE.U32 R36, R83, 0x4, R58 ;  /* 0x0000000453247825 */ /* 0x000fe200078e003a */
[----:B------:R-:W-:Y:S01]  /*1b90*/  PRMT R74, R74, 0x5410, R75 ;  /* 0x000054104a4a7816 */ /* 0x000fe2000000004b */
[----:B------:R3:W-:Y:S01]  /*1ba0*/  STG.E desc[UR6][R44.64], R63 ;  /* 0x0000003f2c007986 */ /* 0x0007e2000c101906 */
[----:B------:R-:W-:Y:S01]  /*1bb0*/  PRMT R76, R76, 0x5410, R77 ;  /* 0x000054104c4c7816 */ /* 0x000fe2000000004d */
[----:B------:R-:W-:Y:S01]  /*1bc0*/  IMAD.WIDE.U32 R58, R81, 0x4, R58 ;  /* 0x00000004513a7825 */ /* 0x000fe200078e003a */
[----:B------:R-:W-:-:S03]  /*1bd0*/  PRMT R78, R78, 0x5410, R79 ;  /* 0x000054104e4e7816 */ /* 0x000fc6000000004f */
[----:B-1----:R-:W-:Y:S02]  /*1be0*/  HFMA2.BF16_V2 R49, R14, R74, R29 ;  /* 0x0000004a0e317231 */ /* 0x002fe4000020001d */
[----:B------:R-:W-:Y:S02]  /*1bf0*/  HFMA2.BF16_V2 R51, R15, R76, R30 ;  /* 0x0000004c0f337231 */ /* 0x000fe4000020001e */
[----:B--2---:R-:W-:Y:S02]  /*1c00*/  HFMA2.BF16_V2 R47, R13, R72, R28 ;  /* 0x000000480d2f7231 */ /* 0x004fe4000020001c */
[----:B------:R-:W-:Y:S02]  /*1c10*/  HFMA2.BF16_V2 R53, R16, R78, R31 ;  /* 0x0000004e10357231 */ /* 0x000fe4000020001f */
[----:B---3--:R-:W-:-:S05]  /*1c20*/  HFMA2.BF16_V2 R45, R12, R70, R27 ;  /* 0x000000460c2d7231 */ /* 0x008fca000020001b */
[----:B------:R1:W-:Y:S01]  /*1c30*/  STG.E desc[UR6][R34.64], R45 ;  /* 0x0000002d22007986 */ /* 0x0003e2000c101906 */
[----:B0-----:R-:W-:-:S03]  /*1c40*/  IADD3 R33, PT, PT, R33, R42, RZ ;  /* 0x0000002a21217210 */ /* 0x001fc60007ffe0ff */
[----:B------:R1:W-:Y:S01]  /*1c50*/  STG.E desc[UR6][R40.64], R47 ;  /* 0x0000002f28007986 */ /* 0x0003e2000c101906 */
[----:B------:R-:W-:-:S03]  /*1c60*/  ISETP.GE.AND P0, PT, R33, R43, PT ;  /* 0x0000002b2100720c */ /* 0x000fc60003f06270 */
[----:B------:R1:W-:Y:S04]  /*1c70*/  STG.E desc[UR6][R38.64], R49 ;  /* 0x0000003126007986 */ /* 0x0003e8000c101906 */
[----:B------:R1:W-:Y:S04]  /*1c80*/  STG.E desc[UR6][R36.64], R51 ;  /* 0x0000003324007986 */ /* 0x0003e8000c101906 */
[----:B------:R1:W-:Y:S02]  /*1c90*/  STG.E desc[UR6][R58.64], R53 ;  /* 0x000000353a007986 */ /* 0x0003e4000c101906 */
[----:B------:R-:W-:Y:S05]  /*1ca0*/  @!P0 BRA `(.L_x_600) ;  /* 0xffffffe400908947 */ /* 0x000fea000383ffff */
[----:B------:R-:W-:Y:S05]  /*1cb0*/  EXIT ;  /* 0x000000000000794d */ /* 0x000fea0003800000 */
.L_x_601:
        /* <DEDUP_REMOVED lines=12> */
.L_x_1093:


//--------------------- .text._ZN10layer_norm13ln_fwd_kernelINS_13Kernel_traitsI6__halffS2_fjLj3840ELj1ELj1ELj4ELj4ENS_18Kernel_traits_baseILj3840ES2_fS2_fjLj128EEEEEEEvNS_9FwdParamsE --------------------------
	.section	.text._ZN10layer_norm13ln_fwd_kernelINS_13Kernel_traitsI6__halffS2_fjLj3840ELj1ELj1ELj4ELj4ENS_18Kernel_traits_baseILj3840ES2_fS2_fjLj128EEEEEEEvNS_9FwdParamsE,"ax",@progbits
	.align	128
        .global         _ZN10layer_norm13ln_fwd_kernelINS_13Kernel_traitsI6__halffS2_fjLj3840ELj1ELj1ELj4ELj4ENS_18Kernel_traits_baseILj3840ES2_fS2_fjLj128EEEEEEEvNS_9FwdParamsE
        .type           _ZN10layer_norm13ln_fwd_kernelINS_13Kernel_traitsI6__halffS2_fjLj3840ELj1ELj1ELj4ELj4ENS_18Kernel_traits_baseILj3840ES2_fS2_fjLj128EEEEEEEvNS_9FwdParamsE,@function
        .size           _ZN10layer_norm13ln_fwd_kernelINS_13Kernel_traitsI6__halffS2_fjLj3840ELj1ELj1ELj4ELj4ENS_18Kernel_traits_baseILj3840ES2_fS2_fjLj128EEEEEEEvNS_9FwdParamsE,(.L_x_1094 - _ZN10layer_norm13ln_fwd_kernelINS_13Kernel_traitsI6__halffS2_fjLj3840ELj1ELj1ELj4ELj4ENS_18Kernel_traits_baseILj3840ES2_fS2_fjLj128EEEEEEEvNS_9FwdParamsE)
        .other          _ZN10layer_norm13ln_fwd_kernelINS_13Kernel_traitsI6__halffS2_fjLj3840ELj1ELj1ELj4ELj4ENS_18Kernel_traits_baseILj3840ES2_fS2_fjLj128EEEEEEEvNS_9FwdParamsE,@"STO_CUDA_ENTRY STV_DEFAULT"
_ZN10layer_norm13ln_fwd_kernelINS_13Kernel_traitsI6__halffS2_fjLj3840ELj1ELj1ELj4ELj4ENS_18Kernel_traits_baseILj3840ES2_fS2_fjLj128EEEEEEEvNS_9FwdParamsE:
.text._ZN10layer_norm13ln_fwd_kernelINS_13Kernel_traitsI6__halffS2_fjLj3840ELj1ELj1ELj4ELj4ENS_18Kernel_traits_baseILj3840ES2_fS2_fjLj128EEEEEEEvNS_9FwdParamsE:
        /* <DEDUP_REMOVED lines=74> */
.L_x_604:
        /* <DEDUP_REMOVED lines=220> */
.L_x_603:
[----:B------:R-:W-:Y:S05]  /*1260*/  BSYNC.RECONVERGENT B0 ;  /* 0x0000000000007941 */ /* 0x000fea0003800200 */
.L_x_602:
        /* <DEDUP_REMOVED lines=89> */
[----:B------:R-:W-:Y:S01]  /*1800*/  F2FP.F16.F32.PACK_AB R119, RZ, R119 ;  /* 0x00000077ff77723e */ /* 0x000fe200000000ff */
[C---:B------:R-:W-:Y:S01]  /*1810*/  FMUL.FTZ R96, R118.reuse, R65 ;  /* 0x0000004176607220 */ /* 0x040fe20000410000 */
[C---:B------:R-:W-:Y:S01]  /*1820*/  FMUL.FTZ R95, R118.reuse, R61 ;  /* 0x0000003d765f7220 */ /* 0x040fe20000410000 */
[----:B------:R-:W-:Y:S01]  /*1830*/  F2FP.F16.F32.PACK_AB R120, RZ, R120 ;  /* 0x00000078ff78723e */ /* 0x000fe200000000ff */
[----:B------:R-:W-:Y:S01]  /*1840*/  FMUL.FTZ R94, R118, R67 ;  /* 0x00000043765e7220 */ /* 0x000fe20000410000 */
[----:B------:R-:W-:Y:S01]  /*1850*/  F2FP.F16.F32.PACK_AB R98, RZ, R98 ;  /* 0x00000062ff62723e */ /* 0x000fe200000000ff */
[----:B-----5:R-:W-:Y:S01]  /*1860*/  HFMA2 R119, R2.H0_H0, R119.H0_H0, R32.H0_H0 ;  /* 0x2000007702777231 */ /* 0x020fe20000040820 */
[----:B------:R-:W1:Y:S01]  /*1870*/  @!P0 LDC.64 R64, c[0x0][0x3a8] ;  /* 0x0000ea00ff408b82 */ /* 0x000e620000000a00 */
[----:B------:R-:W-:-:S02]  /*1880*/  HFMA2 R120, R3.H0_H0, R120.H0_H0, R33.H0_H0 ;  /* 0x2000007803787231 */ /* 0x000fc40000040821 */
[C---:B------:R-:W-:Y:S01]  /*1890*/  FMUL.FTZ R103, R118.reuse, R103 ;  /* 0x0000006776677220 */ /* 0x040fe20000410000 */
[----:B------:R-:W-:Y:S01]  /*18a0*/  HFMA2 R98, R4.H0_H0, R98.H0_H0, R34.H0_H0 ;  /* 0x2000006204627231 */ /* 0x000fe20000040822 */
[----:B------:R-:W-:Y:S01]  /*18b0*/  F2FP.F16.F32.PACK_AB R99, RZ, R99 ;  /* 0x00000063ff63723e */ /* 0x000fe200000000ff */
[C---:B------:R-:W-:Y:S01]  /*18c0*/  FMUL.FTZ R105, R118.reuse, R105 ;  /* 0x0000006976697220 */ /* 0x040fe20000410000 */
[----:B------:R-:W-:Y:S01]  /*18d0*/  F2FP.F16.F32.PACK_AB R100, RZ, R100 ;  /* 0x00000064ff64723e */ /* 0x000fe200000000ff */
[----:B------:R-:W-:Y:S01]  /*18e0*/  FMUL.FTZ R107, R118, R107 ;  /* 0x0000006b766b7220 */ /* 0x000fe20000410000 */
[----:B------:R-:W2:Y:S01]  /*18f0*/  LDC.64 R60, c[0x0][0x398] ;  /* 0x0000e600ff3c7b82 */ /* 0x000ea20000000a00 */
[----:B------:R-:W-:Y:S01]  /*1900*/  F2FP.F16.F32.PACK_AB R103, RZ, R103 ;  /* 0x00000067ff67723e */ /* 0x000fe200000000ff */
[----:B------:R-:W-:Y:S01]  /*1910*/  HFMA2 R99, R5.H0_H0, R99.H0_H0, R35.H0_H0 ;  /* 0x2000006305637231 */ /* 0x000fe20000040823 */
[----:B------:R-:W-:Y:S01]  /*1920*/  F2FP.F16.F32.PACK_AB R101, RZ, R101 ;  /* 0x00000065ff65723e */ /* 0x000fe200000000ff */
[----:B------:R-:W-:Y:S01]  /*1930*/  HFMA2 R100, R6.H0_H0, R100.H0_H0, R36.H0_H0 ;  /* 0x2000006406647231 */ /* 0x000fe20000040824 */
[----:B------:R-:W-:Y:S01]  /*1940*/  F2FP.F16.F32.PACK_AB R102, RZ, R102 ;  /* 0x00000066ff66723e */ /* 0x000fe200000000ff */
[----:B------:R-:W-:Y:S01]  /*1950*/  HFMA2 R103, R9.H0_H0, R103.H0_H0, R39.H0_H0 ;  /* 0x2000006709677231 */ /* 0x000fe20000040827 */
[----:B------:R-:W-:Y:S01]  /*1960*/  F2FP.F16.F32.PACK_AB R105, RZ, R105 ;  /* 0x00000069ff69723e */ /* 0x000fe200000000ff */
[----:B0-----:R-:W-:-:S04]  /*1970*/  @!P0 IMAD.WIDE R62, R71, 0x4, R62 ;  /* 0x00000004473e8825 */ /* 0x001fc800078e023e */
[----:B------:R-:W-:Y:S01]  /*1980*/  HFMA2 R101, R7.H0_H0, R101.H0_H0, R37.H0_H0 ;  /* 0x2000006507657231 */ /* 0x000fe20000040825 */
[----:B------:R-:W-:Y:S01]  /*1990*/  F2FP.F16.F32.PACK_AB R104, RZ, R104 ;  /* 0x00000068ff68723e */ /* 0x000fe200000000ff */
[----:B------:R-:W-:Y:S02]  /*19a0*/  HFMA2 R102, R8.H0_H0, R102.H0_H0, R38.H0_H0 ;  /* 0x2000006608667231 */ /* 0x000fe40000040826 */
[C---:B------:R-:W-:Y:S01]  /*19b0*/  FMUL.FTZ R109, R118.reuse, R109 ;  /* 0x0000006d766d7220 */ /* 0x040fe20000410000 */
[----:B------:R0:W-:Y:S01]  /*19c0*/  @!P0 STG.E desc[UR6][R62.64], R117 ;  /* 0x000000753e008986 */ /* 0x0001e2000c101906 */
[----:B------:R-:W-:Y:S02]  /*19d0*/  HFMA2 R105, R11.H0_H0, R105.H0_H0, R41.H0_H0 ;  /* 0x200000690b697231 */ /* 0x000fe40000040829 */
[----:B------:R-:W-:Y:S01]  /*19e0*/  FMUL.FTZ R88, R118, R121 ;  /* 0x0000007976587220 */ /* 0x000fe20000410000 */
[----:B-1----:R-:W-:-:S04]  /*19f0*/  @!P0 IMAD.WIDE R64, R71, 0x4, R64 ;  /* 0x0000000447408825 */ /* 0x002fc800078e0240 */
[----:B------:R-:W-:Y:S01]  /*1a00*/  HFMA2 R104, R10.H0_H0, R104.H0_H0, R40.H0_H0 ;  /* 0x200000680a687231 */ /* 0x000fe20000040828 */
[----:B------:R-:W-:Y:S01]  /*1a10*/  F2FP.F16.F32.PACK_AB R106, RZ, R106 ;  /* 0x0000006aff6a723e */ /* 0x000fe200000000ff */
[C---:B------:R-:W-:Y:S01]  /*1a20*/  FMUL.FTZ R111, R118.reuse, R111 ;  /* 0x0000006f766f7220 */ /* 0x040fe20000410000 */
[----:B------:R-:W-:Y:S01]  /*1a30*/  F2FP.F16.F32.PACK_AB R107, RZ, R107 ;  /* 0x0000006bff6b723e */ /* 0x000fe200000000ff */
[----:B------:R1:W-:Y:S01]  /*1a40*/  @!P0 STG.E desc[UR6][R64.64], R118 ;  /* 0x0000007640008986 */ /* 0x0003e2000c101906 */
[----:B------:R-:W-:Y:S01]  /*1a50*/  F2FP.F16.F32.PACK_AB R108, RZ, R108 ;  /* 0x0000006cff6c723e */ /* 0x000fe200000000ff */
[----:B------:R-:W-:Y:S01]  /*1a60*/  FMUL.FTZ R115, R118, R115 ;  /* 0x0000007376737220 */ /* 0x000fe20000410000 */
[----:B--2---:R-:W-:Y:S01]  /*1a70*/  IMAD.WIDE.U32 R66, R66, 0x2, R60 ;  /* 0x0000000242427825 */ /* 0x004fe200078e003c */
[----:B------:R-:W-:-:S03]  /*1a80*/  F2FP.F16.F32.PACK_AB R109, RZ, R109 ;  /* 0x0000006dff6d723e */ /* 0x000fc600000000ff */
[----:B------:R-:W-:Y:S01]  /*1a90*/  FMUL.FTZ R89, R118, R89 ;  /* 0x0000005976597220 */ /* 0x000fe20000410000 */
[----:B------:R-:W-:Y:S01]  /*1aa0*/  F2FP.F16.F32.PACK_AB R110, RZ, R110 ;  /* 0x0000006eff6e723e */ /* 0x000fe200000000ff */
[----:B0-----:R-:W-:Y:S01]  /*1ab0*/  IMAD.WIDE.U32 R62, R97, 0x2, R60 ;  /* 0x00000002613e7825 */ /* 0x001fe200078e003c */
[----:B------:R-:W-:Y:S01]  /*1ac0*/  STG.E.U16 desc[UR6][R66.64], R119 ;  /* 0x0000007742007986 */ /* 0x000fe2000c101506 */
[----:B------:R-:W-:Y:S02]  /*1ad0*/  PRMT R97, R98, 0x7610, R97 ;  /* 0x0000761062617816 */ /* 0x000fe40000000061 */
[C---:B------:R-:W-:Y:S01]  /*1ae0*/  FMUL.FTZ R91, R118.reuse, R91 ;  /* 0x0000005b765b7220 */ /* 0x040fe20000410000 */
[----:B------:R-:W-:Y:S01]  /*1af0*/  FMUL.FTZ R93, R118, R93 ;  /* 0x0000005d765d7220 */ /* 0x000fe20000410000 */
[----:B------:R0:W-:Y:S01]  /*1b00*/  STG.E.U16 desc[UR6][R66.64+0x100], R120 ;  /* 0x0001007842007986 */ /* 0x0001e2000c101506 */
[----:B-1----:R-:W-:Y:S01]  /*1b10*/  IMAD.WIDE.U32 R64, R87, 0x2, R60 ;  /* 0x0000000257407825 */ /* 0x002fe200078e003c */
[----:B------:R-:W-:-:S03]  /*1b20*/  F2FP.F16.F32.PACK_AB R111, RZ, R111 ;  /* 0x0000006fff6f723e */ /* 0x000fc600000000ff */
[----:B------:R-:W-:Y:S01]  /*1b30*/  HFMA2 R106, R12.H0_H0, R106.H0_H0, R42.H0_H0 ;  /* 0x2000006a0c6a7231 */ /* 0x000fe2000004082a */
[----:B------:R1:W-:Y:S01]  /*1b40*/  STG.E.U16 desc[UR6][R62.64], R97 ;  /* 0x000000613e007986 */ /* 0x0003e2000c101506 */
[----:B------:R-:W-:Y:S01]  /*1b50*/  IMAD.WIDE.U32 R122, R79, 0x2, R60 ;  /* 0x000000024f7a7825 */ /* 0x000fe200078e003c */
[----:B------:R-:W-:-:S03]  /*1b60*/  F2FP.F16.F32.PACK_AB R112, RZ, R112 ;  /* 0x00000070ff70723e */ /* 0x000fc600000000ff */
[----:B------:R-:W-:Y:S01]  /*1b70*/  HFMA2 R107, R13.H0_H0, R107.H0_H0, R43.H0_H0 ;  /* 0x2000006b0d6b7231 */ /* 0x000fe2000004082b */
[----:B------:R2:W-:Y:S01]  /*1b80*/  STG.E.U16 desc[UR6][R64.64], R99 ;  /* 0x0000006340007986 */ /* 0x0005e2000c101506 */
[----:B------:R-:W-:Y:S01]  /*1b90*/  IMAD.WIDE.U32 R124, R77, 0x2, R60 ;  /* 0x000000024d7c7825 */ /* 0x000fe200078e003c */
[----:B------:R-:W-:-:S03]  /*1ba0*/  F2FP.F16.F32.PACK_AB R113, RZ, R113 ;  /* 0x00000071ff71723e */ /* 0x000fc600000000ff */
[----:B------:R-:W-:Y:S01]  /*1bb0*/  HFMA2 R108, R14.H0_H0, R108.H0_H0, R44.H0_H0 ;  /* 0x2000006c0e6c7231 */ /* 0x000fe2000004082c */
[----:B------:R-:W-:Y:S01]  /*1bc0*/  F2FP.F16.F32.PACK_AB R114, RZ, R114 ;  /* 0x00000072ff72723e */ /* 0x000fe200000000ff */
[----:B0-----:R-:W-:-:S04]  /*1bd0*/  IMAD.WIDE.U32 R66, R86, 0x2, R60 ;  /* 0x0000000256427825 */ /* 0x001fc800078e003c */
[----:B------:R-:W-:Y:S01]  /*1be0*/  HFMA2 R109, R15.H0_H0, R109.H0_H0, R45.H0_H0 ;  /* 0x2000006d0f6d7231 */ /* 0x000fe2000004082d */
[----:B------:R-:W-:Y:S01]  /*1bf0*/  F2FP.F16.F32.PACK_AB R115, RZ, R115 ;  /* 0x00000073ff73723e */ /* 0x000fe200000000ff */
[----:B------:R-:W-:Y:S02]  /*1c00*/  HFMA2 R110, R16.H0_H0, R110.H0_H0, R46.H0_H0 ;  /* 0x2000006e106e7231 */ /* 0x000fe4000004082e */
[--C-:B------:R-:W-:Y:S01]  /*1c10*/  IMAD.WIDE.U32 R86, R85, 0x2, R60.reuse ;  /* 0x0000000255567825 */ /* 0x100fe200078e003c */
[----:B------:R-:W-:Y:S01]  /*1c20*/  LOP3.LUT R85, R0, 0x60, RZ, 0xc0, !PT ;  /* 0x0000006000557812 */ /* 0x000fe200078ec0ff */
[----:B------:R0:W-:Y:S01]  /*1c30*/  STG.E.U16 desc[UR6][R66.64], R100 ;  /* 0x0000006442007986 */ /* 0x0001e2000c101506 */
[----:B------:R-:W-:Y:S01]  /*1c40*/  F2FP.F16.F32.PACK_AB R88, RZ, R88 ;  /* 0x00000058ff58723e */ /* 0x000fe200000000ff */
[----:B-1----:R-:W-:Y:S01]  /*1c50*/  IMAD.WIDE.U32 R62, R82, 0x2, R60 ;  /* 0x00000002523e7825 */ /* 0x002fe200078e003c */
[----:B------:R-:W-:Y:S01]  /*1c60*/  LOP3.LUT R98, R85, 0x1f, R0, 0xf8, !PT ;  /* 0x0000001f55627812 */ /* 0x000fe200078ef800 */
[----:B------:R-:W-:Y:S01]  /*1c70*/  STG.E.U16 desc[UR6][R86.64], R101 ;  /* 0x0000006556007986 */ /* 0x000fe2000c101506 */
[----:B------:R-:W-:Y:S01]  /*1c80*/  PRMT R82, R105, 0x7610, R82 ;  /* 0x0000761069527816 */ /* 0x000fe20000000052 */
[----:B--2---:R-:W-:Y:S01]  /*1c90*/  IMAD.WIDE.U32 R64, R80, 0x2, R60 ;  /* 0x0000000250407825 */ /* 0x004fe200078e003c */
[----:B------:R-:W-:Y:S01]  /*1ca0*/  PRMT R80, R103, 0x7610, R80 ;  /* 0x0000761067507816 */ /* 0x000fe20000000050 */
[----:B------:R1:W-:Y:S02]  /*1cb0*/  STG.E.U16 desc[UR6][R62.64], R102 ;  /* 0x000000663e007986 */ /* 0x0003e4000c101506 */
[----:B------:R-:W-:-:S02]  /*1cc0*/  HFMA2 R111, R17.H0_H0, R111.H0_H0, R47.H0_H0 ;  /* 0x2000006f116f7231 */ /* 0x000fc4000004082f */
[----:B------:R-:W-:Y:S01]  /*1cd0*/  IMAD R98, R71, 0xf00, R98 ;  /* 0x00000f0047627824 */ /* 0x000fe200078e0262 */
[----:B------:R-:W-:Y:S01]  /*1ce0*/  F2FP.F16.F32.PACK_AB R89, RZ, R89 ;  /* 0x00000059ff59723e */ /* 0x000fe200000000ff */
[--C-:B------:R-:W-:Y:S01]  /*1cf0*/  IMAD.WIDE.U32 R84, R84, 0x2, R60.reuse ;  /* 0x0000000254547825 */ /* 0x100fe200078e003c */
[----:B------:R2:W-:Y:S03]  /*1d00*/  STG.E.U16 desc[UR6][R64.64], R80 ;  /* 0x0000005040007986 */ /* 0x0005e6000c101506 */
[----:B------:R-:W-:Y:S01]  /*1d10*/  HFMA2 R112, R18.H0_H0, R112.H0_H0, R48.H0_H0 ;  /* 0x2000007012707231 */ /* 0x000fe20000040830 */
        /* <DEDUP_REMOVED lines=11> */
[----:B------:R-:W-:Y:S01]  /*1dd0*/  HFMA2 R113, R19.H0_H0, R113.H0_H0, R49.H0_H0 ;  /* 0x2000007113717231 */ /* 0x000fe20000040831 */
        /* <DEDUP_REMOVED lines=10> */
[----:B------:R-:W-:-:S03]  /*1e80*/  F2FP.F16.F32.PACK_AB R90, RZ, R90 ;  /* 0x0000005aff5a723e */ /* 0x000fc600000000ff */
[----:B------:R-:W-:Y:S01]  /*1e90*/  HFMA2 R114, R20.H0_H0, R114.H0_H0, R50.H0_H0 ;  /* 0x2000007214727231 */ /* 0x000fe20000040832 */
[----:B------:R-:W-:Y:S01]  /*1ea0*/  F2FP.F16.F32.PACK_AB R91, RZ, R91 ;  /* 0x0000005bff5b723e */ /* 0x000fe200000000ff */
[----:B------:R-:W-:Y:S01]  /*1eb0*/  IMAD.WIDE.U32 R64, R75, 0x2, R60 ;  /* 0x000000024b407825 */ /* 0x000fe200078e003c */
[----:B------:R-:W-:-:S03]  /*1ec0*/  F2FP.F16.F32.PACK_AB R92, RZ, R92 ;  /* 0x0000005cff5c723e */ /* 0x000fc600000000ff */
[----:B------:R-:W-:Y:S01]  /*1ed0*/  HFMA2 R115, R21.H0_H0, R115.H0_H0, R51.H0_H0 ;  /* 0x2000007315737231 */ /* 0x000fe20000040833 */
[----:B------:R-:W-:Y:S01]  /*1ee0*/  F2FP.F16.F32.PACK_AB R93, RZ, R93 ;  /* 0x0000005dff5d723e */ /* 0x000fe200000000ff */
[----:B------:R-:W-:-:S04]  /*1ef0*/  IMAD.WIDE.U32 R104, R105, 0x2, R60 ;  /* 0x0000000269687825 */ /* 0x000fc800078e003c */
[----:B------:R-:W-:Y:S01]  /*1f00*/  HFMA2 R88, R22.H0_H0, R88.H0_H0, R52.H0_H0 ;  /* 0x2000005816587231 */ /* 0x000fe20000040834 */
[----:B------:R-:W-:Y:S01]  /*1f10*/  F2FP.F16.F32.PACK_AB R94, RZ, R94 ;  /* 0x0000005eff5e723e */ /* 0x000fe200000000ff */
        /* <DEDUP_REMOVED lines=46> */
.L_x_605:
        /* <DEDUP_REMOVED lines=16> */
.L_x_1094:


//--------------------- .text._ZN10layer_norm13ln_fwd_kernelINS_13Kernel_traitsI6__halfS2_S2_fjLj3840ELj1ELj1ELj4ELj4ENS_18Kernel_traits_baseILj3840ES2_S2_S2_fjLj128EEEEEEEvNS_9FwdParamsE --------------------------
	.section	.text._ZN10layer_norm13ln_fwd_kernelINS_13Kernel_traitsI6__halfS2_S2_fjLj3840ELj1ELj1ELj4ELj4ENS_18Kernel_traits_baseILj3840ES2_S2_S2_fjLj128EEEEEEEvNS_9FwdParamsE,"ax",@progbits
	.align	128
        .global         _ZN10layer_norm13ln_fwd_kernelINS_13Kernel_traitsI6__halfS2_S2_fjLj3840ELj1ELj1ELj4ELj4ENS_18Kernel_traits_baseILj3840ES2_S2_S2_fjLj128EEEEEEEvNS_9FwdParamsE
        .type           _ZN10layer_norm13ln_fwd_kernelINS_13Kernel_traitsI6__halfS2_S2_fjLj3840ELj1ELj1ELj4ELj4ENS_18Kernel_traits_baseILj3840ES2_S2_S2_fjLj128EEEEEEEvNS_9FwdParamsE,@function
        .size           _ZN10layer_norm13ln_fwd_kernelINS_13Kernel_traitsI6__halfS2_S2_fjLj3840ELj1ELj1ELj4ELj4ENS_18Kernel_traits_baseILj3840ES2_S2_S2_fjLj128EEEEEEEvNS_9FwdParamsE,(.L_x_1095 - _ZN10layer_norm13ln_fwd_kernelINS_13Kernel_traitsI6__halfS2_S2_fjLj3840ELj1ELj1ELj4ELj4ENS_18Kernel_traits_baseILj3840ES2_S2_S2_fjLj128EEEEEEEvNS_9FwdParamsE)
        .other          _ZN10layer_norm13ln_fwd_kernelINS_13Kernel_traitsI6__halfS2_S2_fjLj3840ELj1ELj1ELj4ELj4ENS_18Kernel_traits_baseILj3840ES2_S2_S2_fjLj128EEEEEEEvNS_9FwdParamsE,@"STO_CUDA_ENTRY STV_DEFAULT"
_ZN10layer_norm13ln_fwd_kernelINS_13Kernel_traitsI6__halfS2_S2_fjLj3840ELj1ELj1ELj4ELj4ENS_18Kernel_traits_baseILj3840ES2_S2_S2_fjLj128EEEEEEEvNS_9FwdParamsE:
.text._ZN10layer_norm13ln_fwd_kernelINS_13Kernel_traitsI6__halfS2_S2_fjLj3840ELj1ELj1ELj4ELj4ENS_18Kernel_traits_baseILj3840ES2_S2_S2_fjLj128EEEEEEEvNS_9FwdParamsE:
        /* <DEDUP_REMOVED lines=47> */
.L_x_606:
[----:B-1----:R-:W0:Y:S01]  /*02f0*/  LDC.64 R34, c[0x0][0x390] ;  /* 0x0000e400ff227b82 */ /* 0x002e220000000a00 */
[----:B------:R-:W-:-:S05]  /*0300*/  IMAD R89, R33, 0x780, RZ ;  /* 0x0000078021597824 */ /* 0x000fca00078e02ff */
[----:B------:R-:W-:-:S04]  /*0310*/  LOP3.LUT R89, R89, R0, RZ, 0xfc, !PT ;  /* 0x0000000059597212 */ /* 0x000fc800078efcff */
[C---:B------:R-:W-:Y:S02]  /*0320*/  IADD3 R87, PT, PT, R89.reuse, 0x80, RZ ;  /* 0x0000008059577810 */ /* 0x040fe40007ffe0ff */
[C---:B------:R-:W-:Y:S01]  /*0330*/  IADD3 R57, PT, PT, R89.reuse, 0x100, RZ ;  /* 0x0000010059397810 */ /* 0x040fe20007ffe0ff */
[----:B0-----:R-:W-:-:S06]  /*0340*/  IMAD.WIDE.U32 R70, R89, 0x4, R34 ;  /* 0x0000000459467825 */ /* 0x001fcc00078e0022 */
[----:B------:R-:W2:Y:S01]  /*0350*/  LDG.E R70, desc[UR6][R70.64] ;  /* 0x0000000646467981 */ /* 0x000ea2000c1e1900 */
[----:B------:R-:W-:-:S05]  /*0360*/  IMAD.WIDE.U32 R36, R87, 0x4, R34 ;  /* 0x0000000457247825 */ /* 0x000fca00078e0022 */
[----:B------:R-:W3:Y:S01]  /*0370*/  LDG.E R79, desc[UR6][R36.64] ;  /* 0x00000006244f7981 */ /* 0x000ee2000c1e1900 */
        /* <DEDUP_REMOVED lines=22> */
[----:B------:R-:W-:-:S05]  /*04e0*/  IADD3 R93, PT, PT, R89, 0x500, RZ ;  /* 0x00000500595d7810 */ /* 0x000fca0007ffe0ff */
[----:B------:R-:W4:Y:S01]  /*04f0*/  LDG.E R63, desc[UR6][R62.64] ;  /* 0x000000063e3f7981 */ /* 0x000f22000c1e1900 */
[----:B-1----:R-:W-:Y:S01]  /*0500*/  IMAD.WIDE.U32 R60, R93, 0x4, R34 ;  /* 0x000000045d3c7825 */ /* 0x002fe200078e0022 */
        /* <DEDUP_REMOVED lines=8> */
[----:B------:R-:W-:Y:S01]  /*0590*/  IMAD.WIDE.U32 R36, R83, 0x4, R34 ;  /* 0x0000000453247825 */ /* 0x000fe200078e0022 */
[----:B------:R-:W-:-:S05]  /*05a0*/  IADD3 R81, PT, PT, R89, 0x700, RZ ;  /* 0x0000070059517810 */ /* 0x000fca0007ffe0ff */
[----:B------:R0:W4:Y:S01]  /*05b0*/  LDG.E R36, desc[UR6][R36.64] ;  /* 0x0000000624247981 */ /* 0x000122000c1e1900 */
        /* <DEDUP_REMOVED lines=11> */
[--C-:B--2---:R-:W-:Y:S02]  /*0670*/  HADD2.F32 R40, -RZ, R70.reuse.H0_H0 ;  /* 0x20000046ff287230 */ /* 0x104fe40000004100 */
[----:B------:R-:W-:-:S03]  /*0680*/  HADD2.F32 R70, -RZ, R70.H1_H1 ;  /* 0x30000046ff467230 */ /* 0x000fc60000004100 */
[----:B-1----:R-:W-:Y:S01]  /*0690*/  FADD.FTZ R59, RZ, R40 ;  /* 0x00000028ff3b7221 */ /* 0x002fe20000010000 */
[--C-:B---3--:R-:W-:Y:S02]  /*06a0*/  HADD2.F32 R56, -RZ, R79.reuse.H0_H0 ;  /* 0x2000004fff387230 */ /* 0x108fe40000004100 */
[----:B------:R-:W-:Y:S02]  /*06b0*/  HADD2.F32 R79, -RZ, R79.H1_H1 ;  /* 0x3000004fff4f7230 */ /* 0x000fe40000004100 */
[----:B------:R-:W-:-:S04]  /*06c0*/  FADD.FTZ R59, R70, R59 ;  /* 0x0000003b463b7221 */ /* 0x000fc80000010000 */
[----:B------:R-:W-:Y:S01]  /*06d0*/  FADD.FTZ R46, R56, R59 ;  /* 0x0000003b382e7221 */ /* 0x000fe20000010000 */
[--C-:B----4-:R-:W-:Y:S02]  /*06e0*/  HADD2.F32 R42, -RZ, R44.reuse.H0_H0 ;  /* 0x2000002cff2a7230 */ /* 0x110fe40000004100 */
[----:B------:R-:W-:Y:S02]  /*06f0*/  HADD2.F32 R44, -RZ, R44.H1_H1 ;  /* 0x3000002cff2c7230 */ /* 0x000fe40000004100 */
[----:B0-----:R-:W-:Y:S01]  /*0700*/  FADD.FTZ R37, R79, R46 ;  /* 0x0000002e4f257221 */ /* 0x001fe20000010000 */
        /* <DEDUP_REMOVED lines=165> */
[C---:B0-----:R-:W-:Y:S01]  /*1160*/  FMUL.FTZ R74, R36.reuse, R72 ;  /* 0x00000048244a7220 */ /* 0x041fe20000410000 */
[----:B------:R-:W-:-:S04]  /*1170*/  FFMA.FTZ R72, R36, R38, R39 ;  /* 0x0000002624487223 */ /* 0x000fc80000010027 */
[----:B------:R-:W0:Y:S02]  /*1180*/  SHFL.IDX PT, R36, R74, RZ, 0x1f ;  /* 0x00001fff4a247589 */ /* 0x000e2400000e0000 */
[----:B------:R-:W3:Y:S02]  /*1190*/  @!P0 LDC.64 R38, c[0x0][0x3a8] ;  /* 0x0000ea00ff268b82 */ /* 0x000ee40000000a00 */
[----:B------:R-:W1:Y:S01]  /*11a0*/  SHFL.IDX PT, R37, R72, RZ, 0x1f ;  /* 0x00001fff48257589 */ /* 0x000e6200000e0000 */
[----:B--2---:R-:W-:-:S04]  /*11b0*/  @!P0 IMAD.WIDE R34, R33, 0x4, R34 ;  /* 0x0000000421228825 */ /* 0x004fc800078e0222 */
[--C-:B0-----:R-:W-:Y:S01]  /*11c0*/  FADD.FTZ R92, R91, -R36.reuse ;  /* 0x800000245b5c7221 */ /* 0x101fe20000010000 */
[--C-:B------:R-:W-:Y:S01]  /*11d0*/  FADD.FTZ R58, R70, -R36.reuse ;  /* 0x80000024463a7221 */ /* 0x100fe20000010000 */
[----:B------:R0:W-:Y:S01]  /*11e0*/  @!P0 STG.E desc[UR6][R34.64], R36 ;  /* 0x0000002422008986 */ /* 0x0001e2000c101906 */
[----:B------:R-:W-:Y:S01]  /*11f0*/  FADD.FTZ R40, R40, -R36 ;  /* 0x8000002428287221 */ /* 0x000fe20000010000 */
[----:B-1----:R-:W-:Y:S01]  /*1200*/  FFMA.FTZ R54, R37, 0.00026041668024845421314, R54 ;  /* 0x3988888925367823 */ /* 0x002fe20000010036 */
        /* <DEDUP_REMOVED lines=21> */
[----:B-1----:R-:W-:Y:S01]  /*1360*/  FMUL.FTZ R58, R91, R58 ;  /* 0x0000003a5b3a7220 */ /* 0x002fe20000410000 */
[--C-:B------:R-:W-:Y:S01]  /*1370*/  FADD.FTZ R80, R71, -R36.reuse ;  /* 0x8000002447507221 */ /* 0x100fe20000010000 */
[--C-:B------:R-:W-:Y:S01]  /*1380*/  FADD.FTZ R74, R69, -R36.reuse ;  /* 0x80000024454a7221 */ /* 0x100fe20000010000 */
[--C-:B------:R-:W-:Y:S01]  /*1390*/  FADD.FTZ R56, R67, -R36.reuse ;  /* 0x8000002443387221 */ /* 0x100fe20000010000 */
[--C-:B------:R-:W-:Y:S01]  /*13a0*/  FADD.FTZ R76, R65, -R36.reuse ;  /* 0x80000024414c7221 */ /* 0x100fe20000010000 */
[--C-:B------:R-:W-:Y:S01]  /*13b0*/  FADD.FTZ R54, R63, -R36.reuse ;  /* 0x800000243f367221 */ /* 0x100fe20000010000 */
[--C-:B------:R-:W-:Y:S01]  /*13c0*/  FADD.FTZ R78, R61, -R36.reuse ;  /* 0x800000243d4e7221 */ /* 0x100fe20000010000 */
[----:B0-----:R-:W-:Y:S01]  /*13d0*/  FADD.FTZ R34, R59, -R36 ;  /* 0x800000243b227221 */ /* 0x001fe20000010000 */
[----:B------:R-:W-:Y:S01]  /*13e0*/  F2FP.F16.F32.PACK_AB R36, RZ, R58 ;  /* 0x0000003aff24723e */ /* 0x000fe200000000ff */
        /* <DEDUP_REMOVED lines=16> */
[----:B---3--:R-:W-:Y:S01]  /*14f0*/  @!P0 IMAD.WIDE R38, R33, 0x4, R38 ;  /* 0x0000000421268825 */ /* 0x008fe200078e0226 */
[----:B------:R-:W-:-:S03]  /*1500*/  F2FP.F16.F32.PACK_AB R44, RZ, R44 ;  /* 0x0000002cff2c723e */ /* 0x000fc600000000ff */
[----:B------:R-:W-:Y:S01]  /*1510*/  FMUL.FTZ R73, R91, R80 ;  /* 0x000000505b497220 */ /* 0x000fe20000410000 */
[----:B------:R-:W-:Y:S01]  /*1520*/  PRMT R35, R35, 0x5410, R36 ;  /* 0x0000541023237816 */ /* 0x000fe20000000024 */
[C---:B------:R-:W-:Y:S01]  /*1530*/  FMUL.FTZ R79, R91.reuse, R34 ;  /* 0x000000225b4f7220 */ /* 0x040fe20000410000 */
[----:B------:R-:W-:Y:S01]  /*1540*/  F2FP.F16.F32.PACK_AB R46, RZ, R46 ;  /* 0x0000002eff2e723e */ /* 0x000fe200000000ff */
[C---:B------:R-:W-:Y:S01]  /*1550*/  FMUL.FTZ R75, R91.reuse, R56 ;  /* 0x000000385b4b7220 */ /* 0x040fe20000410000 */
[----:B------:R-:W-:Y:S01]  /*1560*/  F2FP.F16.F32.PACK_AB R48, RZ, R48 ;  /* 0x00000030ff30723e */ /* 0x000fe200000000ff */
[----:B------:R-:W-:Y:S01]  /*1570*/  FMUL.FTZ R77, R91, R54 ;  /* 0x000000365b4d7220 */ /* 0x000fe20000410000 */
[----:B------:R-:W-:Y:S01]  /*1580*/  PRMT R37, R37, 0x5410, R40 ;  /* 0x0000541025257816 */ /* 0x000fe20000000028 */
[----:B-----5:R-:W-:Y:S01]  /*1590*/  HFMA2 R40, R2, R35, R17 ;  /* 0x0000002302287231 */ /* 0x020fe20000000011 */
[----:B------:R-:W-:Y:S01]  /*15a0*/  F2FP.F16.F32.PACK_AB R50, RZ, R50 ;  /* 0x00000032ff32723e */ /* 0x000fe200000000ff */
[----:B0-----:R-:W-:Y:S01]  /*15b0*/  IMAD.WIDE.U32 R34, R89, 0x4, R58 ;  /* 0x0000000459227825 */ /* 0x001fe200078e003a */
[----:B------:R-:W-:-:S03]  /*15c0*/  F2FP.F16.F32.PACK_AB R52, RZ, R52 ;  /* 0x00000034ff34723e */ /* 0x000fc600000000ff */
[----:B------:R-:W-:Y:S01]  /*15d0*/  HFMA2 R80, R3, R37, R18 ;  /* 0x0000002503507231 */ /* 0x000fe20000000012 */
[----:B------:R-:W-:Y:S01]  /*15e0*/  PRMT R42, R42, 0x5410, R44 ;  /* 0x000054102a2a7816 */ /* 0x000fe2000000002c */
[----:B------:R-:W-:Y:S01]  /*15f0*/  IMAD.WIDE.U32 R36, R87, 0x4, R58 ;  /* 0x0000000457247825 */ /* 0x000fe200078e003a */
[----:B------:R-:W-:-:S03]  /*1600*/  PRMT R46, R46, 0x5410, R48 ;  /* 0x000054102e2e7816 */ /* 0x000fc60000000030 */
[----:B------:R-:W-:Y:S01]  /*1610*/  FMUL.FTZ R62, R91, R62 ;  /* 0x0000003e5b3e7220 */ /* 0x000fe20000410000 */
[----:B------:R-:W-:Y:S01]  /*1620*/  PRMT R50, R50, 0x5410, R52 ;  /* 0x0000541032327816 */ /* 0x000fe20000000034 */
[----:B------:R-:W-:Y:S01]  /*1630*/  HFMA2 R87, R4, R42, R19 ;  /* 0x0000002a04577231 */ /* 0x000fe20000000013 */
[----:B------:R-:W-:Y:S01]  /*1640*/  F2FP.F16.F32.PACK_AB R60, RZ, R60 ;  /* 0x0000003cff3c723e */ /* 0x000fe200000000ff */
[----:B------:R-:W-:Y:S01]  /*1650*/  IMAD.WIDE.U32 R56, R57, 0x4, R58 ;  /* 0x0000000439387825 */ /* 0x000fe200078e003a */
[----:B------:R-:W-:-:S03]  /*1660*/  F2FP.F16.F32.PACK_AB R61, RZ, R61 ;  /* 0x0000003dff3d723e */ /* 0x000fc600000000ff */
        /* <DEDUP_REMOVED lines=14> */
[----:B------:R-:W-:-:S02]  /*1750*/  HFMA2 R89, R5, R46, R20 ;  /* 0x0000002e05597231 */ /* 0x000fc40000000014 */
[----:B------:R-:W-:Y:S01]  /*1760*/  IMAD.WIDE.U32 R54, R55, 0x4, R58 ;  /* 0x0000000437367825 */ /* 0x000fe200078e003a */
[----:B------:R-:W-:Y:S01]  /*1770*/  PRMT R60, R60, 0x5410, R61 ;  /* 0x000054103c3c7816 */ /* 0x000fe2000000003d */
[----:B------:R-:W-:Y:S01]  /*1780*/  STG.E desc[UR6][R34.64], R40 ;  /* 0x0000002822007986 */ /* 0x000fe2000c101906 */
[----:B------:R-:W-:Y:S01]  /*1790*/  F2FP.F16.F32.PACK_AB R62, RZ, R62 ;  /* 0x0000003eff3e723e */ /* 0x000fe200000000ff */
[--C-:B------:R-:W-:Y:S01]  /*17a0*/  IMAD.WIDE.U32 R52, R53, 0x4, R58.reuse ;  /* 0x0000000435347825 */ /* 0x100fe200078e003a */
[----:B------:R-:W-:Y:S01]  /*17b0*/  F2FP.F16.F32.PACK_AB R63, RZ, R63 ;  /* 0x0000003fff3f723e */ /* 0x000fe200000000ff */
[----:B------:R-:W-:Y:S01]  /*17c0*/  STG.E desc[UR6][R36.64], R80 ;  /* 0x0000005024007986 */ /* 0x000fe2000c101906 */
[----:B------:R-:W-:Y:S01]  /*17d0*/  F2FP.F16.F32.PACK_AB R64, RZ, R64 ;  /* 0x00000040ff40723e */ /* 0x000fe200000000ff */
[----:B------:R-:W-:Y:S01]  /*17e0*/  IMAD.WIDE.U32 R42, R43, 0x4, R58 ;  /* 0x000000042b2a7825 */ /* 0x000fe200078e003a */
[----:B------:R-:W-:-:S03]  /*17f0*/  F2FP.F16.F32.PACK_AB R65, RZ, R65 ;  /* 0x00000041ff41723e */ /* 0x000fc600000000ff */
[----:B0-----:R-:W-:Y:S01]  /*1800*/  HFMA2 R91, R6, R50, R21 ;  /* 0x00000032065b7231 */ /* 0x001fe20000000015 */
[----:B------:R-:W-:Y:S01]  /*1810*/  STG.E desc[UR6][R56.64], R87 ;  /* 0x0000005738007986 */ /* 0x000fe2000c101906 */
[----:B------:R-:W-:Y:S01]  /*1820*/  F2FP.F16.F32.PACK_AB R66, RZ, R66 ;  /* 0x00000042ff42723e */ /* 0x000fe200000000ff */
[--C-:B------:R-:W-:Y:S01]  /*1830*/  IMAD.WIDE.U32 R50, R51, 0x4, R58.reuse ;  /* 0x0000000433327825 */ /* 0x100fe200078e003a */
[----:B------:R-:W-:Y:S01]  /*1840*/  F2FP.F16.F32.PACK_AB R67, RZ, R67 ;  /* 0x00000043ff43723e */ /* 0x000fe200000000ff */
[----:B------:R0:W-:Y:S01]  /*1850*/  STG.E desc[UR6][R54.64], R89 ;  /* 0x0000005936007986 */ /* 0x0001e2000c101906 */
[----:B------:R-:W-:Y:S01]  /*1860*/  F2FP.F16.F32.PACK_AB R68, RZ, R68 ;  /* 0x00000044ff44723e */ /* 0x000fe200000000ff */
[----:B------:R-:W-:Y:S01]  /*1870*/  IMAD.WIDE.U32 R48, R49, 0x4, R58 ;  /* 0x0000000431307825 */ /* 0x000fe200078e003a */
[----:B------:R-:W-:Y:S01]  /*1880*/  F2FP.F16.F32.PACK_AB R69, RZ, R69 ;  /* 0x00000045ff45723e */ /* 0x000fe200000000ff */
[----:B------:R1:W-:Y:S01]  /*1890*/  STG.E desc[UR6][R52.64], R91 ;  /* 0x0000005b34007986 */ /* 0x0003e2000c101906 */
[----:B------:R-:W-:Y:S01]  /*18a0*/  PRMT R62, R62, 0x5410, R63 ;  /* 0x000054103e3e7816 */ /* 0x000fe2000000003f */
[----:B------:R-:W-:Y:S01]  /*18b0*/  IMAD.WIDE.U32 R46, R47, 0x4, R58 ;  /* 0x000000042f2e7825 */ /* 0x000fe200078e003a */
[----:B------:R-:W-:-:S02]  /*18c0*/  PRMT R64, R64, 0x5410, R65 ;  /* 0x0000541040407816 */ /* 0x000fc40000000041 */
[----:B------:R-:W-:Y:S01]  /*18d0*/  PRMT R66, R66, 0x5410, R67 ;  /* 0x0000541042427816 */ /* 0x000fe20000000043 */
[----:B------:R-:W-:Y:S01]  /*18e0*/  IMAD.WIDE.U32 R44, R45, 0x4, R58 ;  /* 0x000000042d2c7825 */ /* 0x000fe200078e003a */
[----:B------:R-:W-:-:S03]  /*18f0*/  PRMT R68, R68, 0x5410, R69 ;  /* 0x0000541044447816 */ /* 0x000fc60000000045 */
[----:B0-----:R-:W-:Y:S01]  /*1900*/  HFMA2 R55, R8, R62, R23 ;  /* 0x0000003e08377231 */ /* 0x001fe20000000017 */
[----:B------:R-:W-:Y:S01]  /*1910*/  F2FP.F16.F32.PACK_AB R70, RZ, R70 ;  /* 0x00000046ff46723e */ /* 0x000fe200000000ff */
[----:B------:R-:W-:Y:S01]  /*1920*/  HFMA2 R57, R9, R64, R24 ;  /* 0x0000004009397231 */ /* 0x000fe20000000018 */
[----:B------:R-:W-:Y:S01]  /*1930*/  F2FP.F16.F32.PACK_AB R71, RZ, R71 ;  /* 0x00000047ff47723e */ /* 0x000fe200000000ff */
[----:B-1----:R-:W-:Y:S01]  /*1940*/  HFMA2 R53, R7, R60, R22 ;  /* 0x0000003c07357231 */ /* 0x002fe20000000016 */
[----:B------:R-:W-:Y:S01]  /*1950*/  F2FP.F16.F32.PACK_AB R72, RZ, R72 ;  /* 0x00000048ff48723e */ /* 0x000fe200000000ff */
[----:B------:R-:W-:Y:S01]  /*1960*/  HFMA2 R61, R10, R66, R25 ;  /* 0x000000420a3d7231 */ /* 0x000fe20000000019 */
[----:B------:R-:W-:Y:S01]  /*1970*/  F2FP.F16.F32.PACK_AB R73, RZ, R73 ;  /* 0x00000049ff49723e */ /* 0x000fe200000000ff */
[----:B------:R-:W-:Y:S01]  /*1980*/  HFMA2 R63, R11, R68, R26 ;  /* 0x000000440b3f7231 */ /* 0x000fe2000000001a */
[----:B------:R0:W-:Y:S01]  /*1990*/  STG.E desc[UR6][R42.64], R53 ;  /* 0x000000352a007986 */ /* 0x0001e2000c101906 */
[----:B------:R-:W-:Y:S01]  /*19a0*/  F2FP.F16.F32.PACK_AB R74, RZ, R74 ;  /* 0x0000004aff4a723e */ /* 0x000fe200000000ff */
[--C-:B------:R-:W-:Y:S01]  /*19b0*/  IMAD.WIDE.U32 R34, R93, 0x4, R58.reuse ;  /* 0x000000045d227825 */ /* 0x100fe200078e003a */
[----:B------:R-:W-:Y:S01]  /*19c0*/  F2FP.F16.F32.PACK_AB R75, RZ, R75 ;  /* 0x0000004bff4b723e */ /* 0x000fe200000000ff */
        /* <DEDUP_REMOVED lines=18> */
[----:B-1----:R-:W-:Y:S02]  /*1af0*/  HFMA2 R49, R14, R74, R29 ;  /* 0x0000004a0e317231 */ /* 0x002fe4000000001d */
[----:B------:R-:W-:Y:S02]  /*1b00*/  HFMA2 R51, R15, R76, R30 ;  /* 0x0000004c0f337231 */ /* 0x000fe4000000001e */
[----:B--2---:R-:W-:Y:S02]  /*1b10*/  HFMA2 R47, R13, R72, R28 ;  /* 0x000000480d2f7231 */ /* 0x004fe4000000001c */
[----:B------:R-:W-:Y:S02]  /*1b20*/  HFMA2 R53, R16, R78, R31 ;  /* 0x0000004e10357231 */ /* 0x000fe4000000001f */
[----:B---3--:R-:W-:-:S05]  /*1b30*/  HFMA2 R45, R12, R70, R27 ;  /* 0x000000460c2d7231 */ /* 0x008fca000000001b */
        /* <DEDUP_REMOVED lines=9> */
.L_x_607:
        /* <DEDUP_REMOVED lines=11> */
.L_x_1095:


//--------------------- .text._ZN10layer_norm13ln_fwd_kernelINS_13Kernel_traitsIffffjLj3840ELj1ELj1ELj4ELj4ENS_18Kernel_traits_baseILj3840EffffjLj128EEEEEEEvNS_9FwdParamsE --------------------------
	.section	.text._ZN10layer_norm13ln_fwd_kernelINS_13Kernel_traitsIffffjLj3840ELj1ELj1ELj4ELj4ENS_18Kernel_traits_baseILj3840EffffjLj128EEEEEEEvNS_9FwdParamsE,"ax",@progbits
	.align	128
        .global         _ZN10layer_norm13ln_fwd_kernelINS_13Kernel_traitsIffffjLj3840ELj1ELj1ELj4ELj4ENS_18Kernel_traits_baseILj3840EffffjLj128EEEEEEEvNS_9FwdParamsE
        .type           _ZN10layer_norm13ln_fwd_kernelINS_13Kernel_traitsIffffjLj3840ELj1ELj1ELj4ELj4ENS_18Kernel_traits_baseILj3840EffffjLj128EEEEEEEvNS_9FwdParamsE,@function
        .size           _ZN10layer_norm13ln_fwd_kernelINS_13Kernel_traitsIffffjLj3840ELj1ELj1ELj4ELj4ENS_18Kernel_traits_baseILj3840EffffjLj128EEEEEEEvNS_9FwdParamsE,(.L_x_1096 - _ZN10layer_norm13ln_fwd_kernelINS_13Kernel_traitsIffffjLj3840ELj1ELj1ELj4ELj4ENS_18Kernel_traits_baseILj3840EffffjLj128EEEEEEEvNS_9FwdParamsE)
        .other          _ZN10layer_norm13ln_fwd_kernelINS_13Kernel_traitsIffffjLj3840ELj1ELj1ELj4ELj4ENS_18Kernel_traits_baseILj3840EffffjLj128EEEEEEEvNS_9FwdParamsE,@"STO_CUDA_ENTRY STV_DEFAULT"
_ZN10layer_norm13ln_fwd_kernelINS_13Kernel_traitsIffffjLj3840ELj1ELj1ELj4ELj4ENS_18Kernel_traits_baseILj3840EffffjLj128EEEEEEEvNS_9FwdParamsE:
.text._ZN10layer_norm13ln_fwd_kernelINS_13Kernel_traitsIffffjLj3840ELj1ELj1ELj4ELj4ENS_18Kernel_traits_baseILj3840EffffjLj128EEEEEEEvNS_9FwdParamsE:
        /* <DEDUP_REMOVED lines=11> */
[----:B-1----:R-:W5:Y:S04]  /*00b0*/  LDG.E R66, desc[UR6][R2.64] ;  /* 0x0000000602427981 */ /* 0x002f68000c1e1900 */
        /* <DEDUP_REMOVED lines=59> */
[----:B0-----:R-:W-:Y:S01]  /*0470*/  MOV R2, UR4 ;  /* 0x0000000400027c02 */ /* 0x001fe20008000f00 */
[----:B------:R-:W-:Y:S01]  /*0480*/  UPLOP3.LUT UP0, UPT, UPT, UPT, UPT, 0x40, 0x4 ;  /* 0x000000000004789c */ /* 0x000fe20003f0e870 */
[----:B------:R-:W-:-:S10]  /*0490*/  LOP3.LUT R0, R67, 0x1f, RZ, 0xc0, !PT ;  /* 0x0000001f43007812 */ /* 0x000fd400078ec0ff */
.L_x_610:
[----:B-1----:R-:W0:Y:S01]  /*04a0*/  LDC.64 R62, c[0x0][0x390] ;  /* 0x0000e400ff3e7b82 */ /* 0x002e220000000a00 */
[----:B--2---:R-:W-:-:S04]  /*04b0*/  LOP3.LUT R64, R67, 0x60, RZ, 0xc0, !PT ;  /* 0x0000006043407812 */ /* 0x004fc800078ec0ff */
[----:B------:R-:W-:-:S05]  /*04c0*/  LOP3.LUT R69, R64, 0x1f, R67, 0xf8, !PT ;  /* 0x0000001f40457812 */ /* 0x000fca00078ef843 */
        /* <DEDUP_REMOVED lines=8> */
[----:B------:R-:W-:-:S03]  /*0550*/  IMAD.WIDE.U32 R64, R72, 0x4, R62 ;  /* 0x0000000448407825 */ /* 0x000fc600078e003e */
[----:B------:R0:W4:Y:S01]  /*0560*/  LDG.E R75, desc[UR6][R76.64] ;  /* 0x000000064c4b7981 */ /* 0x000122000c1e1900 */
[----:B------:R-:W-:Y:S01]  /*0570*/  IMAD.WIDE.U32 R80, R74, 0x4, R62 ;  /* 0x000000044a507825 */ /* 0x000fe200078e003e */
[----:B------:R-:W-:-:S04]  /*0580*/  IADD3 R78, PT, PT, R69, 0x300, RZ ;  /* 0x00000300454e7810 */ /* 0x000fc80007ffe0ff */
[----:B------:R1:W4:Y:S01]  /*0590*/  LDG.E R79, desc[UR6][R80.64] ;  /* 0x00000006504f7981 */ /* 0x000322000c1e1900 */
[----:B0-----:R-:W-:-:S03]  /*05a0*/  IADD3 R76, PT, PT, R69, 0x280, RZ ;  /* 0x00000280454c7810 */ /* 0x001fc60007ffe0ff */
[----:B------:R0:W4:Y:S01]  /*05b0*/  LDG.E R77, desc[UR6][R64.64] ;  /* 0x00000006404d7981 */ /* 0x000122000c1e1900 */
[--C-:B------:R-:W-:Y:S01]  /*05c0*/  IMAD.WIDE.U32 R84, R78, 0x4, R62.reuse ;  /* 0x000000044e547825 */ /* 0x100fe200078e003e */
[C---:B------:R-:W-:Y:S02]  /*05d0*/  IADD3 R82, PT, PT, R69.reuse, 0x400, RZ ;  /* 0x0000040045527810 */ /* 0x040fe40007ffe0ff */
[----:B-1----:R-:W-:Y:S02]  /*05e0*/  IADD3 R80, PT, PT, R69, 0x380, RZ ;  /* 0x0000038045507810 */ /* 0x002fe40007ffe0ff */
[----:B------:R1:W4:Y:S01]  /*05f0*/  LDG.E R83, desc[UR6][R84.64] ;  /* 0x0000000654537981 */ /* 0x000322000c1e1900 */
[----:B0-----:R-:W-:-:S05]  /*0600*/  IMAD.WIDE.U32 R64, R76, 0x4, R62 ;  /* 0x000000044c407825 */ /* 0x001fca00078e003e */
[----:B------:R0:W4:Y:S01]  /*0610*/  LDG.E R81, desc[UR6][R64.64] ;  /* 0x0000000640517981 */ /* 0x000122000c1e1900 */
[C---:B-1----:R-:W-:Y:S01]  /*0620*/  IADD3 R84, PT, PT, R69.reuse, 0x480, RZ ;  /* 0x0000048045547810 */ /* 0x042fe20007ffe0ff */
        /* <DEDUP_REMOVED lines=11> */
[----:B------:R0:W4:Y:S02]  /*06e0*/  LDG.E R87, desc[UR6][R64.64] ;  /* 0x0000000640577981 */ /* 0x000124000c1e1900 */
[----:B0-----:R-:W-:-:S04]  /*06f0*/  IMAD.WIDE.U32 R64, R91, 0x4, R62 ;  /* 0x000000045b407825 */ /* 0x001fc800078e003e */
[----:B------:R-:W-:Y:S01]  /*0700*/  IMAD.WIDE.U32 R90, R93, 0x4, R62 ;  /* 0x000000045d5a7825 */ /* 0x000fe200078e003e */
[----:B------:R0:W4:Y:S01]  /*0710*/  LDG.E R89, desc[UR6][R64.64] ;  /* 0x0000000640597981 */ /* 0x000122000c1e1900 */
[----:B------:R-:W-:-:S04]  /*0720*/  IADD3 R93, PT, PT, R69, 0x700, RZ ;  /* 0x00000700455d7810 */ /* 0x000fc80007ffe0ff */
[----:B------:R-:W4:Y:S01]  /*0730*/  LDG.E R90, desc[UR6][R90.64] ;  /* 0x000000065a5a7981 */ /* 0x000f22000c1e1900 */
[----:B------:R-:W-:-:S04]  /*0740*/  IMAD.WIDE.U32 R92, R93, 0x4, R62 ;  /* 0x000000045d5c7825 */ /* 0x000fc800078e003e */
[----:B0-----:R-:W-:Y:S01]  /*0750*/  IMAD.WIDE.U32 R64, R95, 0x4, R62 ;  /* 0x000000045f407825 */ /* 0x001fe200078e003e */
[C---:B------:R-:W-:Y:S01]  /*0760*/  IADD3 R95, PT, PT, R69.reuse, 0x780, RZ ;  /* 0x00000780455f7810 */ /* 0x040fe20007ffe0ff */
[----:B------:R-:W4:Y:S01]  /*0770*/  LDG.E R92, desc[UR6][R92.64] ;  /* 0x000000065c5c7981 */ /* 0x000f22000c1e1900 */
[----:B------:R-:W-:-:S03]  /*0780*/  IADD3 R97, PT, PT, R69, 0x800, RZ ;  /* 0x0000080045617810 */ /* 0x000fc60007ffe0ff */
[----:B------:R0:W4:Y:S01]  /*0790*/  LDG.E R91, desc[UR6][R64.64] ;  /* 0x00000006405b7981 */ /* 0x000122000c1e1900 */
[----:B------:R-:W-:Y:S01]  /*07a0*/  IADD3 R99, PT, PT, R69, 0x880, RZ ;  /* 0x0000088045637810 */ /* 0x000fe20007ffe0ff */
        /* <DEDUP_REMOVED lines=8> */
[----:B------:R0:W4:Y:S01]  /*0830*/  LDG.E R96, desc[UR6][R96.64] ;  /* 0x0000000660607981 */ /* 0x000122000c1e1900 */
[----:B------:R-:W-:-:S03]  /*0840*/  IADD3 R101, PT, PT, R69, 0xa00, RZ ;  /* 0x00000a0045657810 */ /* 0x000fc60007ffe0ff */
[----:B------:R-:W4:Y:S01]  /*0850*/  LDG.E R95, desc[UR6][R64.64] ;  /* 0x00000006405f7981 */ /* 0x000f22000c1e1900 */
[----:B------:R-:W-:-:S04]  /*0860*/  IMAD.WIDE.U32 R98, R99, 0x4, R62 ;  /* 0x0000000463627825 */ /* 0x000fc800078e003e */
[--C-:B------:R-:W-:Y:S01]  /*0870*/  IMAD.WIDE.U32 R100, R101, 0x4, R62.reuse ;  /* 0x0000000465647825 */ /* 0x100fe200078e003e */
[----:B0-----:R-:W-:Y:S01]  /*0880*/  IADD3 R97, PT, PT, R69, 0xa80, RZ ;  /* 0x00000a8045617810 */ /* 0x001fe20007ffe0ff */
[----:B------:R0:W4:Y:S04]  /*0890*/  LDG.E R98, desc[UR6][R98.64] ;  /* 0x0000000662627981 */ /* 0x000128000c1e1900 */
[----:B------:R-:W-:Y:S01]  /*08a0*/  IMAD.WIDE.U32 R102, R97, 0x4, R62 ;  /* 0x0000000461667825 */ /* 0x000fe200078e003e */
[----:B------:R1:W4:Y:S01]  /*08b0*/  LDG.E R100, desc[UR6][R100.64] ;  /* 0x0000000664647981 */ /* 0x000322000c1e1900 */
[----:B0-----:R-:W-:-:S04]  /*08c0*/  IADD3 R99, PT, PT, R69, 0xb00, RZ ;  /* 0x00000b0045637810 */ /* 0x001fc80007ffe0ff */
[----:B------:R0:W4:Y:S01]  /*08d0*/  LDG.E R102, desc[UR6][R102.64] ;  /* 0x0000000666667981 */ /* 0x000122000c1e1900 */
[----:B-1----:R-:W-:Y:S01]  /*08e0*/  IADD3 R101, PT, PT, R69, 0xb80, RZ ;  /* 0x00000b8045657810 */ /* 0x002fe20007ffe0ff */
        /* <DEDUP_REMOVED lines=16> */
[----:B------:R-:W4:Y:S01]  /*09f0*/  LDG.E R114, desc[UR6][R114.64] ;  /* 0x0000000672727981 */ /* 0x000f22000c1e1900 */
[----:B-1----:R-:W-:Y:S01]  /*0a00*/  IADD3 R113, PT, PT, R69, 0xe80, RZ ;  /* 0x00000e8045717810 */ /* 0x002fe20007ffe0ff */
[----:B------:R-:W-:-:S04]  /*0a10*/  IMAD.WIDE.U32 R64, R111, 0x4, R62 ;  /* 0x000000046f407825 */ /* 0x000fc800078e003e */
        /* <DEDUP_REMOVED lines=132> */
.L_x_609:
[----:B------:R-:W-:Y:S05]  /*1260*/  BSYNC.RECONVERGENT B0 ;  /* 0x0000000000007941 */ /* 0x000fea0003800200 */
.L_x_608:
        /* <DEDUP_REMOVED lines=18> */
[----:B--2---:R-:W-:Y:S02]  /*1390*/  FADD.FTZ R116, R116, R63 ;  /* 0x0000003f74747221 */ /* 0x004fe40000010000 */
[----:B------:R-:W-:Y:S01]  /*13a0*/  FMUL.FTZ R120, R119, R118 ;  /* 0x0000007677787220 */ /* 0x000fe20000410000 */
[----:B0-----:R-:W-:-:S03]  /*13b0*/  FMUL.FTZ R119, R65, R122 ;  /* 0x0000007a41777220 */ /* 0x001fc60000410000 */
[----:B------:R-:W-:Y:S02]  /*13c0*/  FMUL.FTZ R120, R117, R120 ;  /* 0x0000007875787220 */ /* 0x000fe40000410000 */
[----:B------:R-:W0:Y:S02]  /*13d0*/  SHFL.DOWN PT, R62, R119, 0x1, 0x1f ;  /* 0x08201f00773e7f89 */ /* 0x000e2400000e0000 */
[----:B------:R-:W-:-:S05]  /*13e0*/  FFMA.FTZ R116, R65, R120, R116 ;  /* 0x0000007841747223 */ /* 0x000fca0000010074 */
[----:B------:R-:W2:Y:S01]  /*13f0*/  SHFL.DOWN PT, R65, R116, 0x1, 0x1f ;  /* 0x08201f0074417f89 */ /* 0x000ea200000e0000 */
[----:B-1----:R-:W-:-:S06]  /*1400*/  FADD.FTZ R63, R64, R121 ;  /* 0x00000079403f7221 */ /* 0x002fcc0000010000 */
[----:B------:R-:W1:Y:S01]  /*1410*/  MUFU.RCP R63, R63 ;  /* 0x0000003f003f7308 */ /* 0x000e620000001000 */
[----:B0-----:R-:W-:-:S04]  /*1420*/  FADD.FTZ R117, R119, -R62 ;  /* 0x8000003e77757221 */ /* 0x001fc80000010000 */
[----:B------:R-:W-:-:S04]  /*1430*/  FMUL.FTZ R117, R117, R117 ;  /* 0x0000007575757220 */ /* 0x000fc80000410000 */
[----:B------:R-:W-:Y:S01]  /*1440*/  FMUL.FTZ R118, R64, R117 ;  /* 0x0000007540767220 */ /* 0x000fe20000410000 */
[C---:B------:R-:W-:Y:S01]  /*1450*/  FMUL.FTZ R117, R121.reuse, R62 ;  /* 0x0000003e79757220 */ /* 0x040fe20000410000 */
[----:B--2---:R-:W-:Y:S02]  /*1460*/  FADD.FTZ R62, R116, R65 ;  /* 0x00000041743e7221 */ /* 0x004fe40000010000 */
[----:B------:R-:W-:Y:S01]  /*1470*/  FMUL.FTZ R118, R121, R118 ;  /* 0x0000007679767220 */ /* 0x000fe20000410000 */
[----:B------:R-:W-:Y:S02]  /*1480*/  FFMA.FTZ R64, R64, R119, R117 ;  /* 0x0000007740407223 */ /* 0x000fe40000010075 */
[----:B------:R-:W0:Y:S01]  /*1490*/  LDC R117, c[0x0][0x3d0] ;  /* 0x0000f400ff757b82 */ /* 0x000e220000000800 */
[C---:B-1----:R-:W-:Y:S01]  /*14a0*/  FFMA.FTZ R118, R63.reuse, R118, R62 ;  /* 0x000000763f767223 */ /* 0x042fe2000001003e */
[----:B------:R-:W-:-:S05]  /*14b0*/  FMUL.FTZ R116, R63, R64 ;  /* 0x000000403f747220 */ /* 0x000fca0000410000 */
[----:B------:R-:W0:Y:S01]  /*14c0*/  SHFL.IDX PT, R118, R118, RZ, 0x1f ;  /* 0x00001fff76767589 */ /* 0x000e2200000e0000 */
[----:B------:R-:W1:Y:S03]  /*14d0*/  @!P0 LDC.64 R64, c[0x0][0x3a0] ;  /* 0x0000e800ff408b82 */ /* 0x000e660000000a00 */
[----:B------:R-:W2:Y:S05]  /*14e0*/  SHFL.IDX PT, R116, R116, RZ, 0x1f ;  /* 0x00001fff74747589 */ /* 0x000eaa00000e0000 */
[----:B------:R-:W3:Y:S01]  /*14f0*/  @!P0 LDC.64 R62, c[0x0][0x3a8] ;  /* 0x0000ea00ff3e8b82 */ /* 0x000ee20000000a00 */
[----:B0-----:R-:W-:Y:S01]  /*1500*/  FFMA.FTZ R117, R118, 0.00026041668024845421314, R117 ;  /* 0x3988888976757823 */ /* 0x001fe20000010075 */
[----:B-1----:R-:W-:-:S04]  /*1510*/  @!P0 IMAD.WIDE R64, R2, 0x4, R64 ;  /* 0x0000000402408825 */ /* 0x002fc800078e0240 */
[--C-:B--2---:R-:W-:Y:S01]  /*1520*/  FADD.FTZ R120, R73, -R116.reuse ;  /* 0x8000007449787221 */ /* 0x104fe20000010000 */
[--C-:B------:R-:W-:Y:S01]  /*1530*/  FADD.FTZ R118, R71, -R116.reuse ;  /* 0x8000007447767221 */ /* 0x100fe20000010000 */
[----:B------:R0:W-:Y:S01]  /*1540*/  @!P0 STG.E desc[UR6][R64.64], R116 ;  /* 0x0000007440008986 */ /* 0x0001e2000c101906 */
[----:B------:R-:W1:Y:S01]  /*1550*/  MUFU.RSQ R117, R117 ;  /* 0x0000007500757308 */ /* 0x000e620000001400 */
[----:B------:R-:W-:Y:S01]  /*1560*/  FADD.FTZ R75, R75, -R116 ;  /* 0x800000744b4b7221 */ /* 0x000fe20000010000 */
[----:B---3--:R-:W-:-:S04]  /*1570*/  @!P0 IMAD.WIDE R62, R2, 0x4, R62 ;  /* 0x00000004023e8825 */ /* 0x008fc800078e023e */
        /* <DEDUP_REMOVED lines=15> */
[C---:B-1----:R-:W-:Y:S01]  /*1670*/  FMUL.FTZ R120, R117.reuse, R120 ;  /* 0x0000007875787220 */ /* 0x042fe20000410000 */
[----:B------:R0:W-:Y:S01]  /*1680*/  @!P0 STG.E desc[UR6][R62.64], R117 ;  /* 0x000000753e008986 */ /* 0x0001e2000c101906 */
[C---:B------:R-:W-:Y:S01]  /*1690*/  FMUL.FTZ R71, R117.reuse, R118 ;  /* 0x0000007675477220 */ /* 0x040fe20000410000 */
[----:B------:R-:W-:Y:S01]  /*16a0*/  FMUL.FTZ R75, R117, R75 ;  /* 0x0000004b754b7220 */ /* 0x000fe20000410000 */
[----:B-----5:R-:W-:Y:S01]  /*16b0*/  FFMA.FTZ R119, R61, R120, R31 ;  /* 0x000000783d777223 */ /* 0x020fe2000001001f */
[C---:B------:R-:W-:Y:S01]  /*16c0*/  FMUL.FTZ R77, R117.reuse, R77 ;  /* 0x0000004d754d7220 */ /* 0x040fe20000410000 */
[----:B------:R-:W-:Y:S01]  /*16d0*/  FFMA.FTZ R73, R66, R71, R32 ;  /* 0x0000004742497223 */ /* 0x000fe20000010020 */
        /* <DEDUP_REMOVED lines=10> */
[----:B0-----:R-:W-:Y:S01]  /*1780*/  IMAD.WIDE.U32 R62, R69, 0x4, R64 ;  /* 0x00000004453e7825 */ /* 0x001fe200078e0040 */
[----:B------:R-:W-:-:S03]  /*1790*/  LOP3.LUT R69, R67, 0x60, RZ, 0xc0, !PT ;  /* 0x0000006043457812 */ /* 0x000fc600078ec0ff */
[--C-:B------:R-:W-:Y:S01]  /*17a0*/  FADD.FTZ R112, R112, -R116.reuse ;  /* 0x8000007470707221 */ /* 0x100fe20000010000 */
[----:B------:R-:W-:Y:S01]  /*17b0*/  FADD.FTZ R114, R114, -R116 ;  /* 0x8000007472727221 */ /* 0x000fe20000010000 */
[----:B------:R-:W-:Y:S01]  /*17c0*/  IMAD.WIDE.U32 R70, R70, 0x4, R64 ;  /* 0x0000000446467825 */ /* 0x000fe200078e0040 */
[----:B------:R0:W-:Y:S01]  /*17d0*/  STG.E desc[UR6][R62.64+0x200], R119 ;  /* 0x000200773e007986 */ /* 0x0001e2000c101906 */
[----:B------:R-:W-:Y:S02]  /*17e0*/  LOP3.LUT R123, R69, 0x1f, R67, 0xf8, !PT ;  /* 0x0000001f457b7812 */ /* 0x000fe400078ef843 */
[--C-:B------:R-:W-:Y:S01]  /*17f0*/  FADD.FTZ R68, R68, -R116.reuse ;  /* 0x8000007444447221 */ /* 0x100fe20000010000 */
[----:B------:R-:W-:Y:S01]  /*1800*/  FADD.FTZ R115, R115, -R116 ;  /* 0x8000007473737221 */ /* 0x000fe20000010000 */
[----:B------:R1:W-:Y:S01]  /*1810*/  STG.E desc[UR6][R62.64], R73 ;  /* 0x000000493e007986 */ /* 0x0003e2000c101906 */
        /* <DEDUP_REMOVED lines=8> */
[----:B------:R-:W-:-:S04]  /*18a0*/  IMAD.WIDE.U32 R74, R74, 0x4, R64 ;  /* 0x000000044a4a7825 */ /* 0x000fc800078e0040 */
[C---:B------:R-:W-:Y:S01]  /*18b0*/  FMUL.FTZ R92, R117.reuse, R92 ;  /* 0x0000005c755c7220 */ /* 0x040fe20000410000 */
[C---:B------:R-:W-:Y:S01]  /*18c0*/  FMUL.FTZ R93, R117.reuse, R93 ;  /* 0x0000005d755d7220 */ /* 0x040fe20000410000 */
[----:B-1----:R-:W-:Y:S01]  /*18d0*/  FMUL.FTZ R62, R117, R81 ;  /* 0x00000051753e7220 */ /* 0x002fe20000410000 */
[----:B------:R0:W-:Y:S01]  /*18e0*/  STG.E desc[UR6][R70.64], R119 ;  /* 0x0000007746007986 */ /* 0x0001e2000c101906 */
[----:B------:R-:W-:-:S04]  /*18f0*/  IMAD.WIDE.U32 R72, R72, 0x4, R64 ;  /* 0x0000000448487825 */ /* 0x000fc800078e0040 */
[----:B------:R-:W-:Y:S01]  /*1900*/  FMUL.FTZ R63, R117, R83 ;  /* 0x00000053753f7220 */ /* 0x000fe20000410000 */
        /* <DEDUP_REMOVED lines=11> */
[----:B------:R-:W-:-:S04]  /*19c0*/  IMAD.WIDE.U32 R76, R76, 0x4, R64 ;  /* 0x000000044c4c7825 */ /* 0x000fc800078e0040 */
[C---:B------:R-:W-:Y:S01]  /*19d0*/  FMUL.FTZ R108, R117.reuse, R108 ;  /* 0x0000006c756c7220 */ /* 0x040fe20000410000 */
[C---:B------:R-:W-:Y:S01]  /*19e0*/  FMUL.FTZ R110, R117.reuse, R110 ;  /* 0x0000006e756e7220 */ /* 0x040fe20000410000 */
[----:B------:R0:W-:Y:S01]  /*19f0*/  STG.E desc[UR6][R72.64], R71 ;  /* 0x0000004748007986 */ /* 0x0001e2000c101906 */
[C---:B------:R-:W-:Y:S01]  /*1a00*/  FMUL.FTZ R112, R117.reuse, R112 ;  /* 0x0000007075707220 */ /* 0x040fe20000410000 */
[C---:B------:R-:W-:Y:S01]  /*1a10*/  FMUL.FTZ R114, R117.reuse, R114 ;  /* 0x0000007275727220 */ /* 0x040fe20000410000 */
[C---:B------:R-:W-:Y:S01]  /*1a20*/  FMUL.FTZ R70, R117.reuse, R68 ;  /* 0x0000004475467220 */ /* 0x040fe20000410000 */
[----:B------:R-:W-:Y:S01]  /*1a30*/  FMUL.FTZ R115, R117, R115 ;  /* 0x0000007375737220 */ /* 0x000fe20000410000 */
[----:B------:R1:W-:Y:S01]  /*1a40*/  STG.E desc[UR6][R74.64], R119 ;  /* 0x000000774a007986 */ /* 0x0003e2000c101906 */
[----:B------:R-:W-:-:S04]  /*1a50*/  IMAD.WIDE.U32 R78, R78, 0x4, R64 ;  /* 0x000000044e4e7825 */ /* 0x000fc800078e0040 */
[----:B------:R-:W-:Y:S01]  /*1a60*/  FFMA.FTZ R63, R56, R63, R26 ;  /* 0x0000003f383f7223 */ /* 0x000fe2000001001a */
[----:B------:R-:W-:Y:S01]  /*1a70*/  FFMA.FTZ R117, R55, R85, R25 ;  /* 0x0000005537757223 */ /* 0x000fe20000010019 */
[----:B------:R-:W-:Y:S01]  /*1a80*/  FFMA.FTZ R121, R54, R86, R24 ;  /* 0x0000005636797223 */ /* 0x000fe20000010018 */
[----:B------:R-:W-:Y:S01]  /*1a90*/  IMAD.WIDE.U32 R80, R80, 0x4, R64 ;  /* 0x0000000450507825 */ /* 0x000fe200078e0040 */
[----:B------:R2:W-:Y:S03]  /*1aa0*/  STG.E desc[UR6][R76.64], R69 ;  /* 0x000000454c007986 */ /* 0x0005e6000c101906 */
[----:B------:R-:W-:Y:S01]  /*1ab0*/  FFMA.FTZ R87, R53, R87, R23 ;  /* 0x0000005735577223 */ /* 0x000fe20000010017 */
[----:B------:R-:W-:Y:S01]  /*1ac0*/  FFMA.FTZ R89, R51, R89, R21 ;  /* 0x0000005933597223 */ /* 0x000fe20000010015 */
[----:B0-----:R-:W-:Y:S01]  /*1ad0*/  IMAD R71, R2, 0xf00, R123 ;  /* 0x00000f0002477824 */ /* 0x001fe200078e027b */
[----:B------:R0:W-:Y:S01]  /*1ae0*/  STG.E desc[UR6][R78.64], R63 ;  /* 0x0000003f4e007986 */ /* 0x0001e2000c101906 */
[----:B------:R-:W-:-:S04]  /*1af0*/  IMAD.WIDE.U32 R82, R82, 0x4, R64 ;  /* 0x0000000452527825 */ /* 0x000fc800078e0040 */
[----:B------:R-:W-:Y:S01]  /*1b00*/  FFMA.FTZ R91, R49, R91, R19 ;  /* 0x0000005b315b7223 */ /* 0x000fe20000010013 */
[----:B------:R-:W-:Y:S01]  /*1b10*/  FFMA.FTZ R93, R47, R93, R17 ;  /* 0x0000005d2f5d7223 */ /* 0x000fe20000010011 */
[C---:B-1----:R-:W-:Y:S01]  /*1b20*/  IADD3 R75, PT, PT, R71.reuse, 0x500, RZ ;  /* 0x00000500474b7810 */ /* 0x042fe20007ffe0ff */
[--C-:B------:R-:W-:Y:S01]  /*1b30*/  IMAD.WIDE.U32 R84, R84, 0x4, R64.reuse ;  /* 0x0000000454547825 */ /* 0x100fe200078e0040 */
[C---:B------:R-:W-:Y:S01]  /*1b40*/  IADD3 R73, PT, PT, R71.reuse, 0x580, RZ ;  /* 0x0000058047497810 */ /* 0x040fe20007ffe0ff */
[----:B------:R1:W-:Y:S01]  /*1b50*/  STG.E desc[UR6][R80.64], R117 ;  /* 0x0000007550007986 */ /* 0x0003e2000c101906 */
[----:B------:R-:W-:Y:S01]  /*1b60*/  IADD3 R123, PT, PT, R71, 0x600, RZ ;  /* 0x00000600477b7810 */ /* 0x000fe20007ffe0ff */
[----:B------:R-:W-:Y:S01]  /*1b70*/  IMAD.WIDE.U32 R74, R75, 0x4, R64 ;  /* 0x000000044b4a7825 */ /* 0x000fe200078e0040 */
[----:B------:R-:W-:-:S03]  /*1b80*/  IADD3 R119, PT, PT, R71, 0x680, RZ ;  /* 0x0000068047777810 */ /* 0x000fc60007ffe0ff */
[----:B--2---:R-:W-:Y:S01]  /*1b90*/  FFMA.FTZ R77, R52, R88, R22 ;  /* 0x00000058344d7223 */ /* 0x004fe20000010016 */
[----:B------:R2:W-:Y:S01]  /*1ba0*/  STG.E desc[UR6][R82.64], R121 ;  /* 0x0000007952007986 */ /* 0x0005e2000c101906 */
[----:B------:R-:W-:-:S04]  /*1bb0*/  IMAD.WIDE.U32 R72, R73, 0x4, R64 ;  /* 0x0000000449487825 */ /* 0x000fc800078e0040 */
[----:B0-----:R-:W-:Y:S01]  /*1bc0*/  FFMA.FTZ R79, R50, R90, R20 ;  /* 0x0000005a324f7223 */ /* 0x001fe20000010014 */
[----:B------:R-:W-:Y:S01]  /*1bd0*/  FFMA.FTZ R95, R45, R95, R15 ;  /* 0x0000005f2d5f7223 */ /* 0x000fe2000001000f */
[----:B------:R0:W-:Y:S01]  /*1be0*/  STG.E desc[UR6][R84.64], R87 ;  /* 0x0000005754007986 */ /* 0x0001e2000c101906 */
[----:B------:R-:W-:Y:S01]  /*1bf0*/  IMAD.WIDE.U32 R68, R123, 0x4, R64 ;  /* 0x000000047b447825 */ /* 0x000fe200078e0040 */
[----:B------:R-:W-:-:S03]  /*1c00*/  IADD3 R123, PT, PT, R71, 0x980, RZ ;  /* 0x00000980477b7810 */ /* 0x000fc60007ffe0ff */
[----:B------:R-:W-:Y:S01]  /*1c10*/  FFMA.FTZ R115, R33, R115, R3 ;  /* 0x0000007321737223 */ /* 0x000fe20000010003 */
[----:B-1----:R-:W-:Y:S01]  /*1c20*/  IADD3 R81, PT, PT, R71, 0x780, RZ ;  /* 0x0000078047517810 */ /* 0x002fe20007ffe0ff */
[--C-:B------:R-:W-:Y:S01]  /*1c30*/  IMAD.WIDE.U32 R62, R119, 0x4, R64.reuse ;  /* 0x00000004773e7825 */ /* 0x100fe200078e0040 */
[C---:B------:R-:W-:Y:S01]  /*1c40*/  IADD3 R117, PT, PT, R71.reuse, 0x800, RZ ;  /* 0x0000080047757810 */ /* 0x040fe20007ffe0ff */
[----:B------:R1:W-:Y:S01]  /*1c50*/  STG.E desc[UR6][R74.64], R77 ;  /* 0x0000004d4a007986 */ /* 0x0003e2000c101906 */
[----:B--2---:R-:W-:Y:S01]  /*1c60*/  IADD3 R83, PT, PT, R71, 0x700, RZ ;  /* 0x0000070047537810 */ /* 0x004fe20007ffe0ff */
[--C-:B------:R-:W-:Y:S01]  /*1c70*/  IMAD.WIDE.U32 R80, R81, 0x4, R64.reuse ;  /* 0x0000000451507825 */ /* 0x100fe200078e0040 */
[C---:B------:R-:W-:Y:S01]  /*1c80*/  IADD3 R119, PT, PT, R71.reuse, 0x880, RZ ;  /* 0x0000088047777810 */ /* 0x040fe20007ffe0ff */
[----:B------:R2:W-:Y:S01]  /*1c90*/  STG.E desc[UR6][R72.64], R89 ;  /* 0x0000005948007986 */ /* 0x0005e2000c101906 */
[----:B------:R-:W-:Y:S01]  /*1ca0*/  IADD3 R121, PT, PT, R71, 0x900, RZ ;  /* 0x0000090047797810 */ /* 0x000fe20007ffe0ff */
[--C-:B------:R-:W-:Y:S01]  /*1cb0*/  IMAD.WIDE.U32 R82, R83, 0x4, R64.reuse ;  /* 0x0000000453527825 */ /* 0x100fe200078e0040 */
[----:B------:R-:W-:Y:S01]  /*1cc0*/  IADD3 R71, PT, PT, R71, 0xa00, RZ ;  /* 0x00000a0047477810 */ /* 0x000fe20007ffe0ff */
[----:B------:R3:W-:Y:S02]  /*1cd0*/  STG.E desc[UR6][R68.64], R79 ;  /* 0x0000004f44007986 */ /* 0x0007e4000c101906 */
[----:B0-----:R-:W-:-:S04]  /*1ce0*/  IMAD.WIDE.U32 R84, R99, 0x4, R64 ;  /* 0x0000000463547825 */ /* 0x001fc800078e0040 */
[----:B------:R-:W-:Y:S01]  /*1cf0*/  FFMA.FTZ R99, R44, R96, R14 ;  /* 0x000000602c637223 */ /* 0x000fe2000001000e */
[----:B------:R0:W-:Y:S01]  /*1d00*/  STG.E desc[UR6][R62.64], R91 ;  /* 0x0000005b3e007986 */ /* 0x0001e2000c101906 */
[----:B-1----:R-:W-:-:S04]  /*1d10*/  IMAD.WIDE.U32 R76, R119, 0x4, R64 ;  /* 0x00000004774c7825 */ /* 0x002fc800078e0040 */
[----:B--2---:R-:W-:-:S04]  /*1d20*/  IMAD.WIDE.U32 R72, R97, 0x4, R64 ;  /* 0x0000000461487825 */ /* 0x004fc800078e0040 */
[----:B------:R-:W-:Y:S01]  /*1d30*/  FFMA.FTZ R97, R46, R94, R16 ;  /* 0x0000005e2e617223 */ /* 0x000fe20000010010 */
[----:B---3--:R-:W-:-:S04]  /*1d40*/  IMAD.WIDE.U32 R68, R71, 0x4, R64 ;  /* 0x0000000447447825 */ /* 0x008fc800078e0040 */
[----:B------:R-:W-:Y:S01]  /*1d50*/  FFMA.FTZ R71, R48, R92, R18 ;  /* 0x0000005c30477223 */ /* 0x000fe20000010012 */
[----:B------:R-:W-:-:S04]  /*1d60*/  IMAD.WIDE.U32 R78, R117, 0x4, R64 ;  /* 0x00000004754e7825 */ /* 0x000fc800078e0040 */
[----:B------:R1:W-:Y:S01]  /*1d70*/  STG.E desc[UR6][R82.64], R71 ;  /* 0x0000004752007986 */ /* 0x0003e2000c101906 */
[----:B------:R-:W-:-:S03]  /*1d80*/  IMAD.WIDE.U32 R74, R121, 0x4, R64 ;  /* 0x00000004794a7825 */ /* 0x000fc600078e0040 */
[----:B------:R-:W-:Y:S01]  /*1d90*/  STG.E desc[UR6][R80.64], R93 ;  /* 0x0000005d50007986 */ /* 0x000fe2000c101906 */
[----:B------:R-:W-:-:S04]  /*1da0*/  IMAD.WIDE.U32 R86, R101, 0x4, R64 ;  /* 0x0000000465567825 */ /* 0x000fc800078e0040 */
[----:B------:R-:W-:Y:S01]  /*1db0*/  FFMA.FTZ R101, R43, R98, R13 ;  /* 0x000000622b657223 */ /* 0x000fe2000001000d */
[----:B------:R2:W-:Y:S01]  /*1dc0*/  STG.E desc[UR6][R78.64], R97 ;  /* 0x000000614e007986 */ /* 0x0005e2000c101906 */
[----:B0-----:R-:W-:-:S03]  /*1dd0*/  IMAD.WIDE.U32 R62, R123, 0x4, R64 ;  /* 0x000000047b3e7825 */ /* 0x001fc600078e0040 */
[----:B------:R0:W-:Y:S01]  /*1de0*/  STG.E desc[UR6][R76.64], R95 ;  /* 0x0000005f4c007986 */ /* 0x0001e2000c101906 */
[----:B-1----:R-:W-:Y:S01]  /*1df0*/  FFMA.FTZ R71, R42, R100, R12 ;  /* 0x000000642a477223 */ /* 0x002fe2000001000c */
[----:B------:R-:W-:-:S04]  /*1e00*/  IMAD.WIDE.U32 R88, R103, 0x4, R64 ;  /* 0x0000000467587825 */ /* 0x000fc800078e0040 */
[----:B------:R-:W-:Y:S01]  /*1e10*/  FFMA.FTZ R83, R41, R102, R11 ;  /* 0x0000006629537223 */ /* 0x000fe2000001000b */
[----:B------:R1:W-:Y:S01]  /*1e20*/  STG.E desc[UR6][R74.64], R99 ;  /* 0x000000634a007986 */ /* 0x0003e2000c101906 */
[----:B------:R-:W-:Y:S01]  /*1e30*/  FFMA.FTZ R103, R40, R104, R10 ;  /* 0x0000006828677223 */ /* 0x000fe2000001000a */
[----:B------:R-:W-:-:S04]  /*1e40*/  IMAD.WIDE.U32 R90, R105, 0x4, R64 ;  /* 0x00000004695a7825 */ /* 0x000fc800078e0040 */
[----:B------:R-:W-:Y:S01]  /*1e50*/  FFMA.FTZ R105, R39, R106, R9 ;  /* 0x0000006a27697223 */ /* 0x000fe20000010009 */
[----:B------:R3:W-:Y:S01]  /*1e60*/  STG.E desc[UR6][R62.64], R101 ;  /* 0x000000653e007986 */ /* 0x0007e2000c101906 */
[----:B--2---:R-:W-:Y:S01]  /*1e70*/  FFMA.FTZ R79, R35, R114, R5 ;  /* 0x00000072234f7223 */ /* 0x004fe20000010005 */
[----:B------:R-:W-:-:S04]  /*1e80*/  IMAD.WIDE.U32 R116, R107, 0x4, R64 ;  /* 0x000000046b747825 */ /* 0x000fc800078e0040 */
[----:B------:R-:W-:Y:S01]  /*1e90*/  FFMA.FTZ R107, R38, R108, R8 ;  /* 0x0000006c266b7223 */ /* 0x000fe20000010008 */
[----:B------:R2:W-:Y:S01]  /*1ea0*/  STG.E desc[UR6][R68.64], R71 ;  /* 0x0000004744007986 */ /* 0x0005e2000c101906 */
[----:B0-----:R-:W-:Y:S01]  /*1eb0*/  FFMA.FTZ R77, R36, R112, R6 ;  /* 0x00000070244d7223 */ /* 0x001fe20000010006 */
[----:B------:R-:W-:-:S04]  /*1ec0*/  IMAD.WIDE.U32 R118, R109, 0x4, R64 ;  /* 0x000000046d767825 */ /* 0x000fc800078e0040 */
[----:B------:R-:W-:Y:S01]  /*1ed0*/  FFMA.FTZ R81, R34, R70, R4 ;  /* 0x0000004622517223 */ /* 0x000fe20000010004 */
[----:B-1----:R-:W-:Y:S01]  /*1ee0*/  FFMA.FTZ R75, R37, R110, R7 ;  /* 0x0000006e254b7223 */ /* 0x002fe20000010007 */
[----:B------:R2:W-:Y:S01]  /*1ef0*/  STG.E desc[UR6][R72.64], R83 ;  /* 0x0000005348007986 */ /* 0x0005e2000c101906 */
[--C-:B------:R-:W-:Y:S01]  /*1f00*/  IMAD.WIDE.U32 R120, R111, 0x4, R64.reuse ;  /* 0x000000046f787825 */ /* 0x100fe200078e0040 */
[----:B---3--:R-:W0:Y:S02]  /*1f10*/  LDC.64 R62, c[0x0][0x380] ;  /* 0x0000e000ff3e7b82 */ /* 0x008e240000000a00 */
[----:B------:R2:W-:Y:S01]  /*1f20*/  STG.E desc[UR6][R84.64], R103 ;  /* 0x0000006754007986 */ /* 0x0005e2000c101906 */
[----:B------:R-:W-:-:S03]  /*1f30*/  IMAD.WIDE.U32 R64, R113, 0x4, R64 ;  /* 0x0000000471407825 */ /* 0x000fc600078e0040 */
[----:B------:R2:W-:Y:S04]  /*1f40*/  STG.E desc[UR6][R86.64], R105 ;  /* 0x0000006956007986 */ /* 0x0005e8000c101906 */
[----:B------:R2:W-:Y:S04]  /*1f50*/  STG.E desc[UR6][R88.64], R107 ;  /* 0x0000006b58007986 */ /* 0x0005e8000c101906 */
[----:B------:R2:W-:Y:S04]  /*1f60*/  STG.E desc[UR6][R90.64], R75 ;  /* 0x0000004b5a007986 */ /* 0x0005e8000c101906 */
[----:B------:R2:W-:Y:S04]  /*1f70*/  STG.E desc[UR6][R116.64], R77 ;  /* 0x0000004d74007986 */ /* 0x0005e8000c101906 */
[----:B------:R2:W-:Y:S01]  /*1f80*/  STG.E desc[UR6][R118.64], R79 ;  /* 0x0000004f76007986 */ /* 0x0005e2000c101906 */
[----:B0-----:R-:W-:-:S03]  /*1f90*/  IADD3 R2, PT, PT, R2, R62, RZ ;  /* 0x0000003e02027210 */ /* 0x001fc60007ffe0ff */
[----:B------:R2:W-:Y:S01]  /*1fa0*/  STG.E desc[UR6][R120.64], R81 ;  /* 0x0000005178007986 */ /* 0x0005e2000c101906 */
[----:B------:R-:W-:-:S03]  /*1fb0*/  ISETP.GE.AND P0, PT, R2, R63, PT ;  /* 0x0000003f0200720c */ /* 0x000fc60003f06270 */
[----:B------:R2:W-:Y:S10]  /*1fc0*/  STG.E desc[UR6][R64.64], R115 ;  /* 0x0000007340007986 */ /* 0x0005f4000c101906 */
[----:B------:R-:W-:Y:S05]  /*1fd0*/  @!P0 BRA `(.L_x_610) ;  /* 0xffffffe400308947 */ /* 0x000fea000383ffff */
[----:B------:R-:W-:Y:S05]  /*1fe0*/  EXIT ;  /* 0x000000000000794d */ /* 0x000fea0003800000 */
.L_x_611:
        /* <DEDUP_REMOVED lines=9> */
.L_x_1096:


//--------------------- .text._ZN10layer_norm13ln_fwd_kernelINS_13Kernel_traitsI13__nv_bfloat16fS2_fjLj3072ELj1ELj1ELj4ELj16ENS_18Kernel_traits_baseILj3072ES2_fS2_fjLj128EEEEEEEvNS_9FwdParamsE --------------------------
	.section	.text._ZN10layer_norm13ln_fwd_kernelINS_13Kernel_traitsI13__nv_bfloat16fS2_fjLj3072ELj1ELj1ELj4ELj16ENS_18Kernel_traits_baseILj3072ES2_fS2_fjLj128EEEEEEEvNS_9FwdParamsE,"ax",@progbits
	.align	128
        .global         _ZN10layer_norm13ln_fwd_kernelINS_13Kernel_traitsI13__nv_bfloat16fS2_fjLj3072ELj1ELj1ELj4ELj16ENS_18Kernel_traits_baseILj3072ES2_fS2_fjLj128EEEEEEEvNS_9FwdParamsE
        .type           _ZN10layer_norm13ln_fwd_kernelINS_13Kernel_traitsI13__nv_bfloat16fS2_fjLj3072ELj1ELj1ELj4ELj16ENS_18Kernel_traits_baseILj3072ES2_fS2_fjLj128EEEEEEEvNS_9FwdParamsE,@function
        .size           _ZN10layer_norm13ln_fwd_kernelINS_13Kernel_traitsI13__nv_bfloat16fS2_fjLj3072ELj1ELj1ELj4ELj16ENS_18Kernel_traits_baseILj3072ES2_fS2_fjLj128EEEEEEEvNS_9FwdParamsE,(.L_x_1097 - _ZN10layer_norm13ln_fwd_kernelINS_13Kernel_traitsI13__nv_bfloat16fS2_fjLj3072ELj1ELj1ELj4ELj16ENS_18Kernel_traits_baseILj3072ES2_fS2_fjLj128EEEEEEEvNS_9FwdParamsE)
        .other          _ZN10layer_norm13ln_fwd_kernelINS_13Kernel_traitsI13__nv_bfloat16fS2_fjLj3072ELj1ELj1ELj4ELj16ENS_18Kernel_traits_baseILj3072ES2_fS2_fjLj128EEEEEEEvNS_9FwdParamsE,@"STO_CUDA_ENTRY STV_DEFAULT"
_ZN10layer_norm13ln_fwd_kernelINS_13Kernel_traitsI13__nv_bfloat16fS2_fjLj3072ELj1ELj1ELj4ELj16ENS_18Kernel_traits_baseILj3072ES2_fS2_fjLj128EEEEEEEvNS_9FwdParamsE:
.text._ZN10layer_norm13ln_fwd_kernelINS_13Kernel_traitsI13__nv_bfloat16fS2_fjLj3072ELj1ELj1ELj4ELj16ENS_18Kernel_traits_baseILj3072ES2_fS2_fjLj128EEEEEEEvNS_9FwdParamsE:
        /* <DEDUP_REMOVED lines=10> */
[----:B0-----:R-:W-:-:S05]  /*00a0*/  IMAD.WIDE.U32 R4, R76, 0x8, R4 ;  /* 0x000000084c047825 */ /* 0x001fca00078e0004 */
[----:B-1----:R-:W4:Y:S01]  /*00b0*/  LDG.E.64 R48, desc[UR8][R4.64+0x1400] ;  /* 0x0014000804307981 */ /* 0x002f22000c1e1b00 */
[----:B---3--:R-:W-:-:S03]  /*00c0*/  IMAD.WIDE.U32 R6, R76, 0x8, R6 ;  /* 0x000000084c067825 */ /* 0x008fc600078e0006 */
[----:B------:R-:W3:Y:S04]  /*00d0*/  LDG.E.64 R46, desc[UR8][R4.64+0x1000] ;  /* 0x00100008042e7981 */ /* 0x000ee8000c1e1b00 */
[----:B------:R-:W5:Y:S04]  /*00e0*/  LDG.E.64 R44, desc[UR8][R4.64+0xc00] ;  /* 0x000c0008042c7981 */ /* 0x000f68000c1e1b00 */
[----:B------:R-:W2:Y:S04]  /*00f0*/  LDG.E.64 R42, desc[UR8][R4.64+0x800] ;  /* 0x00080008042a7981 */ /* 0x000ea8000c1e1b00 */
[----:B------:R-:W2:Y:S04]  /*0100*/  LDG.E.64 R40, desc[UR8][R4.64+0x400] ;  /* 0x0004000804287981 */ /* 0x000ea8000c1e1b00 */
[----:B------:R0:W2:Y:S04]  /*0110*/  LDG.E.64 R38, desc[UR8][R4.64] ;  /* 0x0000000804267981 */ /* 0x0000a8000c1e1b00 */
[----:B------:R-:W2:Y:S04]  /*0120*/  LDG.E.64 R36, desc[UR8][R6.64+0x1400] ;  /* 0x0014000806247981 */ /* 0x000ea8000c1e1b00 */
[----:B------:R-:W2:Y:S04]  /*0130*/  LDG.E.64 R34, desc[UR8][R6.64+0x1000] ;  /* 0x0010000806227981 */ /* 0x000ea8000c1e1b00 */
[----:B------:R-:W2:Y:S04]  /*0140*/  LDG.E.64 R32, desc[UR8][R6.64+0xc00] ;  /* 0x000c000806207981 */ /* 0x000ea8000c1e1b00 */
[----:B------:R-:W2:Y:S04]  /*0150*/  LDG.E.64 R30, desc[UR8][R6.64+0x800] ;  /* 0x00080008061e7981 */ /* 0x000ea8000c1e1b00 */
[----:B------:R-:W2:Y:S04]  /*0160*/  LDG.E.64 R28, desc[UR8][R6.64+0x400] ;  /* 0x00040008061c7981 */ /* 0x000ea8000c1e1b00 */
[----:B------:R-:W2:Y:S01]  /*0170*/  LDG.E.64 R2, desc[UR8][R6.64] ;  /* 0x0000000806027981 */ /* 0x000ea2000c1e1b00 */
[----:B------:R-:W-:Y:S01]  /*0180*/  LOP3.LUT R77, R76, 0x1f, RZ, 0xc0, !PT ;  /* 0x0000001f4c4d7812 */ /* 0x000fe200078ec0ff */
[----:B------:R-:W-:Y:S01]  /*0190*/  UPLOP3.LUT UP0, UPT, UPT, UPT, UPT, 0x40, 0x4 ;  /* 0x000000000004789c */ /* 0x000fe20003f0e870 */
[----:B----4-:R-:W-:-:S02]  /*01a0*/  SHF.R.U64 R55, R48, 0x10, R49 ;  /* 0x0000001030377819 */ /* 0x010fc40000001231 */
[----:B------:R-:W-:Y:S02]  /*01b0*/  SHF.R.U32.HI R0, RZ, 0x10, R49 ;  /* 0x00000010ff007819 */ /* 0x000fe40000011631 */
[--C-:B---3--:R-:W-:Y:S02]  /*01c0*/  SHF.R.U64 R56, R46, 0x10, R47.reuse ;  /* 0x000000102e387819 */ /* 0x108fe4000000122f */
[----:B------:R-:W-:Y:S02]  /*01d0*/  PRMT R55, R55, 0x5410, R0 ;  /* 0x0000541037377816 */ /* 0x000fe40000000000 */
[----:B0-----:R-:W-:Y:S02]  /*01e0*/  SHF.R.U32.HI R4, RZ, 0x10, R47 ;  /* 0x00000010ff047819 */ /* 0x001fe4000001162f */
[--C-:B-----5:R-:W-:Y:S02]  /*01f0*/  SHF.R.U64 R57, R44, 0x10, R45.reuse ;  /* 0x000000102c397819 */ /* 0x120fe4000000122d */
[----:B------:R-:W-:-:S02]  /*0200*/  SHF.R.U32.HI R0, RZ, 0x10, R45 ;  /* 0x00000010ff007819 */ /* 0x000fc4000001162d */
[----:B------:R-:W-:Y:S02]  /*0210*/  PRMT R56, R56, 0x5410, R4 ;  /* 0x0000541038387816 */ /* 0x000fe40000000004 */
[----:B------:R-:W-:Y:S02]  /*0220*/  PRMT R57, R57, 0x5410, R0 ;  /* 0x0000541039397816 */ /* 0x000fe40000000000 */
[----:B--2---:R-:W-:Y:S02]  /*0230*/  SHF.R.U64 R58, R42, 0x10, R43 ;  /* 0x000000102a3a7819 */ /* 0x004fe4000000122b */
[----:B------:R-:W-:Y:S02]  /*0240*/  SHF.R.U64 R0, R40, 0x10, R41 ;  /* 0x0000001028007819 */ /* 0x000fe40000001229 */
[----:B------:R-:W-:Y:S02]  /*0250*/  SHF.R.U64 R59, R38, 0x10, R39 ;  /* 0x00000010263b7819 */ /* 0x000fe40000001227 */
[----:B------:R-:W-:-:S02]  /*0260*/  SHF.R.U64 R4, R36, 0x10, R37 ;  /* 0x0000001024047819 */ /* 0x000fc40000001225 */
[----:B------:R-:W-:Y:S02]  /*0270*/  PRMT R58, R58, 0x5410, R0 ;  /* 0x000054103a3a7816 */ /* 0x000fe40000000000 */
[----:B------:R-:W-:Y:S02]  /*0280*/  PRMT R59, R59, 0x5410, R4 ;  /* 0x000054103b3b7816 */ /* 0x000fe40000000004 */
        /* <DEDUP_REMOVED lines=8> */
[----:B------:R-:W-:Y:S02]  /*0310*/  SHF.R.U32.HI R65, RZ, 0x10, R33 ;  /* 0x00000010ff417819 */ /* 0x000fe40000011621 */
[----:B------:R-:W-:-:S02]  /*0320*/  SHF.R.U64 R0, R30, 0x10, R31 ;  /* 0x000000101e007819 */ /* 0x000fc4000000121f */
[----:B------:R-:W-:Y:S02]  /*0330*/  SHF.R.U32.HI R4, RZ, 0x10, R31 ;  /* 0x00000010ff047819 */ /* 0x000fe4000001161f */
[----:B------:R-:W-:Y:S02]  /*0340*/  SHF.R.U32.HI R70, RZ, 0x10, R41 ;  /* 0x00000010ff467819 */ /* 0x000fe40000011629 */
[----:B------:R-:W-:Y:S02]  /*0350*/  SHF.R.U32.HI R71, RZ, 0x10, R39 ;  /* 0x00000010ff477819 */ /* 0x000fe40000011627 */
[----:B------:R-:W-:Y:S02]  /*0360*/  PRMT R65, R65, 0x5410, R0 ;  /* 0x0000541041417816 */ /* 0x000fe40000000000 */
[----:B------:R-:W-:Y:S02]  /*0370*/  PRMT R69, R4, 0x7610, R69 ;  /* 0x0000761004457816 */ /* 0x000fe40000000045 */
[----:B------:R-:W-:-:S02]  /*0380*/  PRMT R70, R70, 0x5410, R70 ;  /* 0x0000541046467816 */ /* 0x000fc40000000046 */
[----:B------:R-:W-:Y:S02]  /*0390*/  PRMT R71, R71, 0x5410, R71 ;  /* 0x0000541047477816 */ /* 0x000fe40000000047 */
[--C-:B------:R-:W-:Y:S02]  /*03a0*/  SHF.R.U64 R66, R28, 0x10, R29.reuse ;  /* 0x000000101c427819 */ /* 0x100fe4000000121d */
[----:B------:R-:W-:Y:S02]  /*03b0*/  SHF.R.U32.HI R5, RZ, 0x10, R29 ;  /* 0x00000010ff057819 */ /* 0x000fe4000001161d */
[--C-:B------:R-:W-:Y:S02]  /*03c0*/  SHF.R.U64 R0, R2, 0x10, R3.reuse ;  /* 0x0000001002007819 */ /* 0x100fe40000001203 */
[----:B------:R-:W-:Y:S02]  /*03d0*/  SHF.R.U32.HI R4, RZ, 0x10, R3 ;  /* 0x00000010ff047819 */ /* 0x000fe40000011603 */
[----:B------:R-:W-:-:S02]  /*03e0*/  PRMT R70, R5, 0x7610, R70 ;  /* 0x0000761005467816 */ /* 0x000fc40000000046 */
[----:B------:R-:W-:Y:S02]  /*03f0*/  PRMT R66, R66, 0x5410, R0 ;  /* 0x0000541042427816 */ /* 0x000fe40000000000 */
[----:B------:R-:W-:-:S07]  /*0400*/  PRMT R71, R4, 0x7610, R71 ;  /* 0x0000761004477816 */ /* 0x000fce0000000047 */
.L_x_612:
[----:B0-----:R-:W0:Y:S01]  /*0410*/  LDC.64 R20, c[0x0][0x390] ;  /* 0x0000e400ff147b82 */ /* 0x001e220000000a00 */
[----:B------:R-:W-:-:S06]  /*0420*/  UIMAD UR5, UR4, 0x300, URZ ;  /* 0x00000300040578a4 */ /* 0x000fcc000f8e02ff */
[----:B------:R-:W-:-:S05]  /*0430*/  LOP3.LUT R54, R76, UR5, RZ, 0xfc, !PT ;  /* 0x000000054c367c12 */ /* 0x000fca000f8efcff */
        /* <DEDUP_REMOVED lines=15> */
[----:B------:R-:W0:Y:S01]  /*0530*/  S2UR UR6, SR_CgaCtaId ;  /* 0x00000000000679c3 */ /* 0x000e220000008800 */
[C---:B------:R-:W-:Y:S01]  /*0540*/  ISETP.NE.AND P0, PT, R77.reuse, RZ, PT ;  /* 0x000000ff4d00720c */ /* 0x040fe20003f05270 */
[----:B------:R-:W-:Y:S01]  /*0550*/  UMOV UR5, 0x400 ;  /* 0x0000040000057882 */ /* 0x000fe20000000000 */
[----:B------:R-:W-:Y:S02]  /*0560*/  SHF.R.U32.HI R64, RZ, 0x5, R76 ;  /* 0x00000005ff407819 */ /* 0x000fe4000001164c */
[----:B------:R-:W-:Y:S01]  /*0570*/  ISETP.GT.U32.AND P1, PT, R77, 0x3, PT ;  /* 0x000000034d00780c */ /* 0x000fe20003f24070 */
[----:B0-----:R-:W-:-:S04]  /*0580*/  ULEA UR5, UR6, UR5, 0x18 ;  /* 0x0000000506057291 */ /* 0x001fc8000f8ec0ff */
[----:B------:R-:W-:Y:S02]  /*0590*/  @UP0 UIADD3 UR5, UPT, UPT, UR5, 0x20, URZ ;  /* 0x0000002005050890 */ /* 0x000fe4000fffe0ff */
[----:B------:R-:W-:Y:S01]  /*05a0*/  UPLOP3.LUT UP0, UPT, UPT, UPT, UP0, 0x40, 0x4 ;  /* 0x000000000004789c */ /* 0x000fe20003f0e800 */
        /* <DEDUP_REMOVED lines=34> */
[----:B------:R-:W-:-:S04]  /*07d0*/  FMUL.FTZ R50, R50, 0.001302083372138440609 ;  /* 0x3aaaaaab32327820 */ /* 0x000fc80000410000 */
        /* <DEDUP_REMOVED lines=58> */
[----:B------:R-:W-:Y:S01]  /*0b80*/  @!P0 LEA R63, R64, UR5, 0x3 ;  /* 0x00000005403f8c11 */ /* 0x000fe2000f8e18ff */
[----:B------:R-:W-:Y:S01]  /*0b90*/  HFMA2 R64, -RZ, RZ, 0, 0 ;  /* 0x00000000ff407431 */ /* 0x000fe200000001ff */
[----:B------:R-:W-:-:S03]  /*0ba0*/  @!P1 MOV R64, 0x44400000 ;  /* 0x4440000000409802 */ /* 0x000fc60000000f00 */
[----:B------:R0:W-:Y:S01]  /*0bb0*/  @!P0 STS.64 [R63], R50 ;  /* 0x000000323f008388 */ /* 0x0001e20000000a00 */
[----:B------:R-:W-:Y:S01]  /*0bc0*/  BAR.SYNC.DEFER_BLOCKING 0x0 ;  /* 0x0000000000007b1d */ /* 0x000fe20000010000 */
[----:B------:R-:W-:Y:S02]  /*0bd0*/  ISETP.NE.AND P0, PT, R76, RZ, PT ;  /* 0x000000ff4c00720c */ /* 0x000fe40003f05270 */
[----:B0-----:R-:W-:Y:S02]  /*0be0*/  CS2R R50, SRZ ;  /* 0x0000000000327805 */ /* 0x001fe4000001ff00 */
[----:B------:R-:W-:Y:S01]  /*0bf0*/  @!P1 LEA R63, R77, UR5, 0x3 ;  /* 0x000000054d3f9c11 */ /* 0x000fe2000f8e18ff */
[----:B------:R-:W-:Y:S08]  /*0c00*/  SHFL.DOWN PT, R68, R64, 0x2, 0x1f ;  /* 0x08401f0040447f89 */ /* 0x000ff000000e0000 */
[----:B------:R-:W0:Y:S08]  /*0c10*/  @!P0 LDC.64 R74, c[0x0][0x3a0] ;  /* 0x0000e800ff4a8b82 */ /* 0x000e300000000a00 */
[----:B------:R-:W1:Y:S01]  /*0c20*/  @!P0 LDC.64 R72, c[0x0][0x3a8] ;  /* 0x0000ea00ff488b82 */ /* 0x000e620000000a00 */
[----:B------:R-:W2:Y:S04]  /*0c30*/  @!P1 LDS.64 R50, [R63] ;  /* 0x000000003f329984 */ /* 0x000ea80000000a00 */
[----:B--2---:R-:W2:Y:S02]  /*0c40*/  SHFL.DOWN PT, R67, R50, 0x2, 0x1f ;  /* 0x08401f0032437f89 */ /* 0x004ea400000e0000 */
[----:B--2---:R-:W-:Y:S01]  /*0c50*/  FADD.FTZ R63, -R67, R50 ;  /* 0x00000032433f7221 */ /* 0x004fe20000010100 */
[----:B------:R-:W-:-:S03]  /*0c60*/  FMUL.FTZ R67, R68, R67 ;  /* 0x0000004344437220 */ /* 0x000fc60000410000 */
[----:B------:R-:W-:Y:S01]  /*0c70*/  FMUL.FTZ R63, R63, R63 ;  /* 0x0000003f3f3f7220 */ /* 0x000fe20000410000 */
[----:B------:R-:W-:-:S03]  /*0c80*/  FFMA.FTZ R50, R64, R50, R67 ;  /* 0x0000003240327223 */ /* 0x000fc60000010043 */
[----:B------:R-:W-:-:S04]  /*0c90*/  FMUL.FTZ R63, R63, R64 ;  /* 0x000000403f3f7220 */ /* 0x000fc80000410000 */
[C---:B------:R-:W-:Y:S01]  /*0ca0*/  FMUL.FTZ R63, R68.reuse, R63 ;  /* 0x0000003f443f7220 */ /* 0x040fe20000410000 */
[----:B------:R-:W-:Y:S02]  /*0cb0*/  FADD.FTZ R68, R68, R64 ;  /* 0x0000004044447221 */ /* 0x000fe40000010000 */
[----:B------:R-:W2:Y:S02]  /*0cc0*/  SHFL.DOWN PT, R64, R51, 0x2, 0x1f ;  /* 0x08401f0033407f89 */ /* 0x000ea400000e0000 */
[----:B--2---:R-:W-:Y:S02]  /*0cd0*/  FADD.FTZ R51, R64, R51 ;  /* 0x0000003340337221 */ /* 0x004fe40000010000 */
[----:B------:R-:W2:Y:S02]  /*0ce0*/  MUFU.RCP R64, R68 ;  /* 0x0000004400407308 */ /* 0x000ea40000001000 */
[C---:B--2---:R-:W-:Y:S01]  /*0cf0*/  FMUL.FTZ R50, R64.reuse, R50 ;  /* 0x0000003240327220 */ /* 0x044fe20000410000 */
[----:B------:R-:W-:-:S02]  /*0d00*/  FFMA.FTZ R63, R64, R63, R51 ;  /* 0x0000003f403f7223 */ /* 0x000fc40000010033 */
[----:B------:R-:W-:Y:S04]  /*0d10*/  SHFL.DOWN PT, R51, R68, 0x1, 0x1f ;  /* 0x08201f0044337f89 */ /* 0x000fe800000e0000 */
[----:B------:R-:W2:Y:S02]  /*0d20*/  SHFL.DOWN PT, R67, R50, 0x1, 0x1f ;  /* 0x08201f0032437f89 */ /* 0x000ea400000e0000 */
[----:B--2---:R-:W-:Y:S01]  /*0d30*/  FADD.FTZ R64, R50, -R67 ;  /* 0x8000004332407221 */ /* 0x004fe20000010000 */
[----:B------:R-:W-:-:S03]  /*0d40*/  FMUL.FTZ R67, R51, R67 ;  /* 0x0000004333437220 */ /* 0x000fc60000410000 */
[----:B------:R-:W-:Y:S01]  /*0d50*/  FMUL.FTZ R64, R64, R64 ;  /* 0x0000004040407220 */ /* 0x000fe20000410000 */
[C---:B------:R-:W-:Y:S02]  /*0d60*/  FFMA.FTZ R67, R68.reuse, R50, R67 ;  /* 0x0000003244437223 */ /* 0x040fe40000010043 */
[----:B------:R-:W2:Y:S01]  /*0d70*/  SHFL.DOWN PT, R50, R63, 0x1, 0x1f ;  /* 0x08201f003f327f89 */ /* 0x000ea200000e0000 */
[----:B------:R-:W-:-:S04]  /*0d80*/  FMUL.FTZ R64, R68, R64 ;  /* 0x0000004044407220 */ /* 0x000fc80000410000 */
[----:B------:R-:W-:Y:S01]  /*0d90*/  FMUL.FTZ R64, R51, R64 ;  /* 0x0000004033407220 */ /* 0x000fe20000410000 */
[----:B------:R-:W-:-:S06]  /*0da0*/  FADD.FTZ R51, R68, R51 ;  /* 0x0000003344337221 */ /* 0x000fcc0000010000 */
[----:B------:R-:W3:Y:S01]  /*0db0*/  MUFU.RCP R51, R51 ;  /* 0x0000003300337308 */ /* 0x000ee20000001000 */
[----:B--2---:R-:W-:Y:S02]  /*0dc0*/  FADD.FTZ R50, R63, R50 ;  /* 0x000000323f327221 */ /* 0x004fe40000010000 */
[----:B------:R-:W2:Y:S02]  /*0dd0*/  LDC R63, c[0x0][0x3d0] ;  /* 0x0000f400ff3f7b82 */ /* 0x000ea40000000800 */
[C---:B---3--:R-:W-:Y:S01]  /*0de0*/  FFMA.FTZ R50, R51.reuse, R64, R50 ;  /* 0x0000004033327223 */ /* 0x048fe20000010032 */
[----:B------:R-:W-:-:S05]  /*0df0*/  FMUL.FTZ R51, R51, R67 ;  /* 0x0000004333337220 */ /* 0x000fca0000410000 */
[----:B------:R-:W2:Y:S04]  /*0e00*/  SHFL.IDX PT, R50, R50, RZ, 0x1f ;  /* 0x00001fff32327589 */ /* 0x000ea800000e0000 */
[----:B------:R-:W3:Y:S01]  /*0e10*/  SHFL.IDX PT, R51, R51, RZ, 0x1f ;  /* 0x00001fff33337589 */ /* 0x000ee200000e0000 */
[----:B--2---:R-:W-:Y:S01]  /*0e20*/  FFMA.FTZ R50, R50, 0.00032552084303461015224, R63 ;  /* 0x39aaaaab32327823 */ /* 0x004fe2000001003f */
[----:B---3--:R-:W-:-:S05]  /*0e30*/  R2UR UR5, R51 ;  /* 0x00000000330572ca */ /* 0x008fca00000e0000 */
[----:B------:R-:W2:Y:S08]  /*0e40*/  MUFU.RSQ R50, R50 ;  /* 0x0000003200327308 */ /* 0x000eb00000001400 */
[----:B------:R-:W-:Y:S01]  /*0e50*/  FADD.FTZ R16, R16, -UR5 ;  /* 0x8000000510107e21 */ /* 0x000fe20008010000 */
[----:B------:R-:W-:Y:S01]  /*0e60*/  FADD.FTZ R17, R17, -UR5 ;  /* 0x8000000511117e21 */ /* 0x000fe20008010000 */
[----:B------:R-:W-:Y:S01]  /*0e70*/  FADD.FTZ R20, R20, -UR5 ;  /* 0x8000000514147e21 */ /* 0x000fe20008010000 */
[----:B------:R-:W-:Y:S01]  /*0e80*/  FADD.FTZ R21, R21, -UR5 ;  /* 0x8000000515157e21 */ /* 0x000fe20008010000 */
[----:B------:R-:W-:Y:S01]  /*0e90*/  FADD.FTZ R51, R5, -UR5 ;  /* 0x8000000505337e21 */ /* 0x000fe20008010000 */
[----:B------:R-:W-:Y:S01]  /*0ea0*/  FADD.FTZ R63, R6, -UR5 ;  /* 0x80000005063f7e21 */ /* 0x000fe20008010000 */
[----:B------:R-:W-:Y:S01]  /*0eb0*/  FADD.FTZ R18, R18, -UR5 ;  /* 0x8000000512127e21 */ /* 0x000fe20008010000 */
[----:B--2---:R-:W-:Y:S01]  /*0ec0*/  R2UR UR6, R50 ;  /* 0x00000000320672ca */ /* 0x004fe200000e0000 */
[----:B------:R-:W-:Y:S01]  /*0ed0*/  FADD.FTZ R50, R4, -UR5 ;  /* 0x8000000504327e21 */ /* 0x000fe20008010000 */
[----:B------:R-:W-:Y:S01]  /*0ee0*/  PRMT R5, R46, 0x5410, R56 ;  /* 0x000054102e057816 */ /* 0x000fe20000000038 */
        /* <DEDUP_REMOVED lines=21> */
[----:B------:R-:W-:Y:S01]  /*1040*/  PRMT R16, R16, 0x5410, R17 ;  /* 0x0000541010107816 */ /* 0x000fe20000000011 */
[----:B------:R-:W-:Y:S01]  /*1050*/  FADD.FTZ R19, R19, -UR5 ;  /* 0x8000000513137e21 */ /* 0x000fe20008010000 */
[----:B------:R-:W-:Y:S01]  /*1060*/  F2FP.BF16.F32.PACK_AB R21, RZ, R21 ;  /* 0x00000015ff15723e */ /* 0x000fe200000010ff */
[----:B------:R-:W-:Y:S01]  /*1070*/  FADD.FTZ R12, R12, -UR5 ;  /* 0x800000050c0c7e21 */ /* 0x000fe20008010000 */
[----:B------:R-:W-:Y:S01]  /*1080*/  F2FP.BF16.F32.PACK_AB R4, RZ, R4 ;  /* 0x00000004ff04723e */ /* 0x000fe200000010ff */
        /* <DEDUP_REMOVED lines=8> */
[----:B------:R-:W-:Y:S01]  /*1110*/  HFMA2.BF16_V2 R16, R6, R16, R7 ;  /* 0x0000001006107231 */ /* 0x000fe20000200007 */
[----:B------:R-:W-:Y:S01]  /*1120*/  LOP3.LUT R5, R5, 0xffff, RZ, 0xc0, !PT ;  /* 0x0000ffff05057812 */ /* 0x000fe200078ec0ff */
[----:B------:R-:W-:Y:S01]  /*1130*/  HFMA2.BF16_V2 R7, R47.H0_H0, R4.H0_H0, R35.H0_H0 ;  /* 0x200000042f077231 */ /* 0x000fe20000240823 */
[----:B------:R-:W-:Y:S01]  /*1140*/  F2FP.BF16.F32.PACK_AB R25, RZ, R25 ;  /* 0x00000019ff19723e */ /* 0x000fe200000010ff */
[----:B------:R-:W-:Y:S01]  /*1150*/  HFMA2.BF16_V2 R17, R49.H0_H0, R17.H0_H0, R37.H0_H0 ;  /* 0x2000001131117231 */ /* 0x000fe20000240825 */
[----:B------:R-:W-:Y:S01]  /*1160*/  PRMT R6, R16, 0x7632, R6 ;  /* 0x0000763210067816 */ /* 0x000fe20000000006 */
[----:B------:R-:W-:-:S04]  /*1170*/  IMAD.WIDE.U32 R4, R5, 0x10000, RZ ;  /* 0x0001000005047825 */ /* 0x000fc800078e00ff */
[----:B------:R-:W-:Y:S01]  /*1180*/  FADD.FTZ R13, R13, -UR5 ;  /* 0x800000050d0d7e21 */ /* 0x000fe20008010000 */
[----:B------:R-:W-:Y:S01]  /*1190*/  F2FP.BF16.F32.PACK_AB R21, RZ, R21 ;  /* 0x00000015ff15723e */ /* 0x000fe200000010ff */
[----:B------:R-:W-:Y:S01]  /*11a0*/  FMUL.FTZ R12, R12, UR6 ;  /* 0x000000060c0c7c20 */ /* 0x000fe20008410000 */
[----:B------:R-:W-:Y:S01]  /*11b0*/  LOP3.LUT R6, R6, 0xffff, RZ, 0xc0, !PT ;  /* 0x0000ffff06067812 */ /* 0x000fe200078ec0ff */
[----:B------:R-:W-:Y:S01]  /*11c0*/  FMUL.FTZ R13, R13, UR6 ;  /* 0x000000060d0d7c20 */ /* 0x000fe20008410000 */
[----:B------:R-:W-:Y:S01]  /*11d0*/  LOP3.LUT R5, R5, 0xffff, R7, 0xf8, !PT ;  /* 0x0000ffff05057812 */ /* 0x000fe200078ef807 */
[----:B------:R-:W-:Y:S01]  /*11e0*/  FADD.FTZ R15, R15, -UR5 ;  /* 0x800000050f0f7e21 */ /* 0x000fe20008010000 */
[----:B------:R-:W-:Y:S01]  /*11f0*/  F2FP.BF16.F32.PACK_AB R20, RZ, R20 ;  /* 0x00000014ff14723e */ /* 0x000fe200000010ff */
[----:B------:R-:W-:Y:S01]  /*1200*/  IMAD.WIDE.U32 R6, R6, 0x10000, RZ ;  /* 0x0001000006067825 */ /* 0x000fe200078e00ff */
[----:B------:R-:W-:-:S03]  /*1210*/  F2FP.BF16.F32.PACK_AB R12, RZ, R12 ;  /* 0x0000000cff0c723e */ /* 0x000fc600000010ff */
[----:B------:R-:W-:Y:S01]  /*1220*/  FMUL.FTZ R22, R15, UR6 ;  /* 0x000000060f167c20 */ /* 0x000fe20008410000 */
[----:B------:R-:W-:Y:S01]  /*1230*/  F2FP.BF16.F32.PACK_AB R13, RZ, R13 ;  /* 0x0000000dff0d723e */ /* 0x000fe200000010ff */
[----:B------:R-:W-:Y:S01]  /*1240*/  FADD.FTZ R8, R8, -UR5 ;  /* 0x8000000508087e21 */ /* 0x000fe20008010000 */
[----:B------:R-:W-:Y:S01]  /*1250*/  LOP3.LUT R6, R6, 0xffff, R16, 0xf8, !PT ;  /* 0x0000ffff06067812 */ /* 0x000fe200078ef810 */
[----:B------:R-:W-:Y:S01]  /*1260*/  FMUL.FTZ R16, R23, UR6 ;  /* 0x0000000617107c20 */ /* 0x000fe20008410000 */
[----:B------:R-:W-:Y:S01]  /*1270*/  F2FP.BF16.F32.PACK_AB R23, RZ, R10 ;  /* 0x0000000aff17723e */ /* 0x000fe200000010ff */
[----:B------:R-:W-:Y:S01]  /*1280*/  FMUL.FTZ R50, R50, UR6 ;  /* 0x0000000632327c20 */ /* 0x000fe20008410000 */
[----:B------:R-:W-:Y:S01]  /*1290*/  F2FP.BF16.F32.PACK_AB R10, RZ, R11 ;  /* 0x0000000bff0a723e */ /* 0x000fe200000010ff */
[----:B------:R-:W-:Y:S01]  /*12a0*/  FMUL.FTZ R15, R51, UR6 ;  /* 0x00000006330f7c20 */ /* 0x000fe20008410000 */
[----:B------:R-:W-:Y:S01]  /*12b0*/  LOP3.LUT R7, R7, 0xffff, R17, 0xf8, !PT ;  /* 0x0000ffff07077812 */ /* 0x000fe200078ef811 */
[----:B------:R-:W-:Y:S01]  /*12c0*/  FMUL.FTZ R17, R19, UR6 ;  /* 0x0000000613117c20 */ /* 0x000fe20008410000 */
[----:B------:R-:W-:Y:S01]  /*12d0*/  HFMA2.BF16_V2 R19, R71.H1_H1, R25.H0_H0, R71.H0_H0 ;  /* 0x2000001947137231 */ /* 0x000fe20000240c47 */
[----:B------:R-:W-:Y:S01]  /*12e0*/  PRMT R25, R21, 0x5410, R20 ;  /* 0x0000541015197816 */ /* 0x000fe20000000014 */
[----:B------:R-:W-:Y:S01]  /*12f0*/  HFMA2.BF16_V2 R21, R45.H0_H0, R23.H0_H0, R33.H0_H0 ;  /* 0x200000172d157231 */ /* 0x000fe20000240821 */
[----:B------:R-:W-:Y:S01]  /*1300*/  PRMT R23, R2, 0x7610, R66 ;  /* 0x0000761002177816 */ /* 0x000fe20000000042 */
[----:B------:R-:W-:Y:S01]  /*1310*/  HFMA2.BF16_V2 R20, R57.H1_H1, R10.H0_H0, R65.H0_H0 ;  /* 0x2000000a39147231 */ /* 0x000fe20000240c41 */
[----:B------:R-:W-:Y:S01]  /*1320*/  PRMT R10, R38, 0x5410, R59 ;  /* 0x00005410260a7816 */ /* 0x000fe2000000003b */
[----:B------:R-:W-:Y:S01]  /*1330*/  FMUL.FTZ R24, R8, UR6 ;  /* 0x0000000608187c20 */ /* 0x000fe20008410000 */
[----:B------:R-:W-:Y:S01]  /*1340*/  F2FP.BF16.F32.PACK_AB R8, RZ, R50 ;  /* 0x00000032ff08723e */ /* 0x000fe200000010ff */
[----:B------:R-:W-:Y:S01]  /*1350*/  FADD.FTZ R26, R26, -UR5 ;  /* 0x800000051a1a7e21 */ /* 0x000fe20008010000 */
[----:B------:R-:W-:Y:S01]  /*1360*/  F2FP.BF16.F32.PACK_AB R15, RZ, R15 ;  /* 0x0000000fff0f723e */ /* 0x000fe200000010ff */
[----:B------:R-:W-:Y:S01]  /*1370*/  HFMA2.BF16_V2 R25, R10, R25, R23 ;  /* 0x000000190a197231 */ /* 0x000fe20000200017 */
[----:B------:R-:W-:Y:S01]  /*1380*/  PRMT R10, R12, 0x5410, R13 ;  /* 0x000054100c0a7816 */ /* 0x000fe2000000000d */
[----:B------:R-:W-:Y:S01]  /*1390*/  FADD.FTZ R9, R9, -UR5 ;  /* 0x8000000509097e21 */ /* 0x000fe20008010000 */
[----:B------:R-:W-:Y:S01]  /*13a0*/  PRMT R12, R40, 0x7610, R58 ;  /* 0x00007610280c7816 */ /* 0x000fe2000000003a */
[----:B------:R-:W-:Y:S01]  /*13b0*/  FADD.FTZ R14, R14, -UR5 ;  /* 0x800000050e0e7e21 */ /* 0x000fe20008010000 */
[----:B------:R-:W-:Y:S01]  /*13c0*/  PRMT R13, R28, 0x5410, R66 ;  /* 0x000054101c0d7816 */ /* 0x000fe20000000042 */
[----:B------:R-:W-:Y:S01]  /*13d0*/  FMUL.FTZ R9, R9, UR6 ;  /* 0x0000000609097c20 */ /* 0x000fe20008410000 */
[----:B------:R-:W-:Y:S01]  /*13e0*/  PRMT R8, R8, 0x5410, R15 ;  /* 0x0000541008087816 */ /* 0x000fe2000000000f */
[----:B------:R-:W-:Y:S01]  /*13f0*/  FMUL.FTZ R14, R14, UR6 ;  /* 0x000000060e0e7c20 */ /* 0x000fe20008410000 */
[----:B------:R-:W-:Y:S01]  /*1400*/  LOP3.LUT R4, R4, 0xffff, R18, 0xf8, !PT ;  /* 0x0000ffff04047812 */ /* 0x000fe200078ef812 */
        /* <DEDUP_REMOVED lines=9> */
[----:B------:R-:W-:Y:S01]  /*14a0*/  F2FP.BF16.F32.PACK_AB R24, RZ, R24 ;  /* 0x00000018ff18723e */ /* 0x000fe200000010ff */
[----:B------:R-:W2:Y:S01]  /*14b0*/  LDC.64 R50, c[0x0][0x398] ;  /* 0x0000e600ff327b82 */ /* 0x000ea20000000a00 */
[----:B------:R-:W-:Y:S01]  /*14c0*/  F2FP.BF16.F32.PACK_AB R9, RZ, R9 ;  /* 0x00000009ff09723e */ /* 0x000fe200000010ff */
[----:B------:R-:W-:Y:S01]  /*14d0*/  HFMA2.BF16_V2 R11, R39.H0_H0, R18.H0_H0, R3.H0_H0 ;  /* 0x20000012270b7231 */ /* 0x000fe20000240803 */
[----:B------:R-:W-:-:S02]  /*14e0*/  LOP3.LUT R8, R13, 0xffff, RZ, 0xc0, !PT ;  /* 0x0000ffff0d087812 */ /* 0x000fc400078ec0ff */
[----:B------:R-:W-:Y:S02]  /*14f0*/  PRMT R23, R24, 0x5410, R9 ;  /* 0x0000541018177816 */ /* 0x000fe40000000009 */
[----:B------:R-:W-:Y:S01]  /*1500*/  F2FP.BF16.F32.PACK_AB R14, RZ, R14 ;  /* 0x0000000eff0e723e */ /* 0x000fe200000010ff */
[----:B------:R-:W-:Y:S01]  /*1510*/  IMAD.WIDE.U32 R8, R8, 0x10000, RZ ;  /* 0x0001000008087825 */ /* 0x000fe200078e00ff */
[----:B------:R-:W-:Y:S02]  /*1520*/  PRMT R13, R44, 0x5410, R57 ;  /* 0x000054102c0d7816 */ /* 0x000fe40000000039 */
[----:B------:R-:W-:Y:S01]  /*1530*/  PRMT R15, R32, 0x7610, R61 ;  /* 0x00007610200f7816 */ /* 0x000fe2000000003d */
[----:B------:R-:W-:Y:S01]  /*1540*/  HFMA2.BF16_V2 R14, R41.H0_H0, R14.H0_H0, R29.H0_H0 ;  /* 0x2000000e290e7231 */ /* 0x000fe2000024081d */
[--C-:B------:R-:W-:Y:S02]  /*1550*/  LOP3.LUT R9, R9, 0xffff, R11.reuse, 0xf8, !PT ;  /* 0x0000ffff09097812 */ /* 0x100fe400078ef80b */
[----:B------:R-:W-:Y:S01]  /*1560*/  PRMT R11, R10, 0x7632, R11 ;  /* 0x000076320a0b7816 */ /* 0x000fe2000000000b */
[----:B------:R-:W-:Y:S01]  /*1570*/  HFMA2.BF16_V2 R23, R13, R23, R15 ;  /* 0x000000170d177231 */ /* 0x000fe2000020000f */
[----:B------:R-:W-:-:S02]  /*1580*/  F2FP.BF16.F32.PACK_AB R22, RZ, R22 ;  /* 0x00000016ff16723e */ /* 0x000fc400000010ff */
[----:B------:R-:W-:Y:S02]  /*1590*/  LOP3.LUT R11, R11, 0xffff, RZ, 0xc0, !PT ;  /* 0x0000ffff0b0b7812 */ /* 0x000fe400078ec0ff */
[----:B------:R-:W-:Y:S01]  /*15a0*/  PRMT R13, R12, 0x7632, R13 ;  /* 0x000076320c0d7816 */ /* 0x000fe2000000000d */
[----:B------:R-:W-:Y:S01]  /*15b0*/  HFMA2.BF16_V2 R22, R70.H1_H1, R22.H0_H0, R70.H0_H0 ;  /* 0x2000001646167231 */ /* 0x000fe20000240c46 */
[----:B------:R-:W-:Y:S01]  /*15c0*/  LOP3.LUT R8, R8, 0xffff, R25, 0xf8, !PT ;  /* 0x0000ffff08087812 */ /* 0x000fe200078ef819 */
[----:B--2---:R-:W-:Y:S01]  /*15d0*/  IMAD.WIDE.U32 R62, R62, 0x8, R50 ;  /* 0x000000083e3e7825 */ /* 0x004fe200078e0032 */
[----:B------:R-:W-:Y:S02]  /*15e0*/  PRMT R15, R14, 0x7610, R15 ;  /* 0x000076100e0f7816 */ /* 0x000fe4000000000f */
[----:B------:R-:W-:Y:S01]  /*15f0*/  PRMT R25, R10, 0x7610, R25 ;  /* 0x000076100a197816 */ /* 0x000fe20000000019 */
[----:B------:R-:W-:Y:S01]  /*1600*/  IMAD.WIDE.U32 R10, R11, 0x10000, RZ ;  /* 0x000100000b0a7825 */ /* 0x000fe200078e00ff */
[----:B------:R-:W-:-:S02]  /*1610*/  F2FP.BF16.F32.PACK_AB R27, RZ, R27 ;  /* 0x0000001bff1b723e */ /* 0x000fc400000010ff */
[----:B------:R-:W-:Y:S02]  /*1620*/  LOP3.LUT R13, R13, 0xffff, RZ, 0xc0, !PT ;  /* 0x0000ffff0d0d7812 */ /* 0x000fe400078ec0ff */
[----:B------:R-:W-:Y:S01]  /*1630*/  PRMT R14, R23, 0x7632, R14 ;  /* 0x00007632170e7816 */ /* 0x000fe2000000000e */
[----:B------:R-:W-:Y:S01]  /*1640*/  HFMA2.BF16_V2 R27, R43.H0_H0, R27.H0_H0, R31.H0_H0 ;  /* 0x2000001b2b1b7231 */ /* 0x000fe2000024081f */
[----:B------:R-:W-:Y:S02]  /*1650*/  F2FP.BF16.F32.PACK_AB R26, RZ, R26 ;  /* 0x0000001aff1a723e */ /* 0x000fe400000010ff */
[----:B------:R-:W-:Y:S01]  /*1660*/  PRMT R24, R12, 0x7610, R24 ;  /* 0x000076100c187816 */ /* 0x000fe20000000018 */
[----:B------:R-:W-:Y:S01]  /*1670*/  IMAD.WIDE.U32 R12, R13, 0x10000, RZ ;  /* 0x000100000d0c7825 */ /* 0x000fe200078e00ff */
[----:B------:R-:W-:-:S03]  /*1680*/  LOP3.LUT R14, R14, 0xffff, RZ, 0xc0, !PT ;  /* 0x0000ffff0e0e7812 */ /* 0x000fc600078ec0ff */
[----:B------:R-:W-:Y:S01]  /*1690*/  HFMA2.BF16_V2 R18, R69.H1_H1, R26.H0_H0, R69.H0_H0 ;  /* 0x2000001a45127231 */ /* 0x000fe20000240c45 */
[----:B------:R-:W-:Y:S02]  /*16a0*/  F2FP.BF16.F32.PACK_AB R16, RZ, R16 ;  /* 0x00000010ff10723e */ /* 0x000fe400000010ff */
[----:B------:R-:W-:Y:S01]  /*16b0*/  LOP3.LUT R11, R11, 0xffff, R15, 0xf8, !PT ;  /* 0x0000ffff0b0b7812 */ /* 0x000fe200078ef80f */
[----:B------:R-:W-:Y:S01]  /*16c0*/  IMAD.WIDE.U32 R14, R14, 0x10000, RZ ;  /* 0x000100000e0e7825 */ /* 0x000fe200078e00ff */
[----:B------:R-:W-:Y:S02]  /*16d0*/  SHF.L.U32 R22, R22, 0x10, RZ ;  /* 0x0000001016167819 */ /* 0x000fe400000006ff */
[----:B------:R-:W-:Y:S02]  /*16e0*/  SHF.L.U32 R19, R19, 0x10, RZ ;  /* 0x0000001013137819 */ /* 0x000fe400000006ff */
[----:B------:R-:W-:Y:S01]  /*16f0*/  LOP3.LUT R11, R11, R22, RZ, 0xfc, !PT ;  /* 0x000000160b0b7212 */ /* 0x000fe200078efcff */
[----:B------:R-:W-:Y:S01]  /*1700*/  HFMA2.BF16_V2 R22, R55.H1_H1, R16.H0_H0, R60.H0_H0 ;  /* 0x2000001037167231 */ /* 0x000fe20000240c3c */
[----:B------:R-:W-:-:S02]  /*1710*/  F2FP.BF16.F32.PACK_AB R17, RZ, R17 ;  /* 0x00000011ff11723e */ /* 0x000fc400000010ff */
[----:B------:R-:W-:Y:S02]  /*1720*/  LOP3.LUT R27, R13, 0xffff, R27, 0xf8, !PT ;  /* 0x0000ffff0d1b7812 */ /* 0x000fe400078ef81b */
[----:B------:R-:W-:Y:S02]  /*1730*/  LOP3.LUT R9, R9, R19, RZ, 0xfc, !PT ;  /* 0x0000001309097212 */ /* 0x000fe400078efcff */
[----:B------:R-:W-:Y:S02]  /*1740*/  MOV R19, UR4 ;  /* 0x0000000400137c02 */ /* 0x000fe40008000f00 */
[----:B------:R-:W-:Y:S02]  /*1750*/  SHF.L.U32 R13, R18, 0x10, RZ ;  /* 0x00000010120d7819 */ /* 0x000fe400000006ff */
[----:B------:R-:W-:Y:S01]  /*1760*/  MOV R18, UR4 ;  /* 0x0000000400127c02 */ /* 0x000fe20008000f00 */
[----:B------:R-:W-:Y:S01]  /*1770*/  UIADD3 UR4, UPT, UPT, UR4, UR10, URZ ;  /* 0x0000000a04047290 */ /* 0x000fe2000fffe0ff */
[----:B------:R-:W-:-:S02]  /*1780*/  LOP3.LUT R14, R14, 0xffff, R23, 0xf8, !PT ;  /* 0x0000ffff0e0e7812 */ /* 0x000fc400078ef817 */
[----:B------:R-:W-:Y:S01]  /*1790*/  LOP3.LUT R21, R15, 0xffff, R21, 0xf8, !PT ;  /* 0x0000ffff0f157812 */ /* 0x000fe200078ef815 */
[----:B------:R-:W-:Y:S01]  /*17a0*/  HFMA2.BF16_V2 R15, R56.H1_H1, R17.H0_H0, R61.H0_H0 ;  /* 0x20000011380f7231 */ /* 0x000fe20000240c3d */
[----:B------:R-:W-:Y:S01]  /*17b0*/  PRMT R23, R22, 0x7610, R23 ;  /* 0x0000761016177816 */ /* 0x000fe20000000017 */
[----:B0-----:R-:W-:Y:S01]  /*17c0*/  @!P0 IMAD.WIDE R16, R19, 0x4, R74 ;  /* 0x0000000413108825 */ /* 0x001fe200078e024a */
[----:B------:R-:W-:Y:S01]  /*17d0*/  LOP3.LUT R10, R10, 0xffff, R25, 0xf8, !PT ;  /* 0x0000ffff0a0a7812 */ /* 0x000fe200078ef819 */
[----:B------:R-:W-:Y:S01]  /*17e0*/  UISETP.GE.AND UP1, UPT, UR4, UR11, UPT ;  /* 0x0000000b0400728c */ /* 0x000fe2000bf26270 */
[----:B------:R-:W-:Y:S01]  /*17f0*/  MOV R22, UR5 ;  /* 0x0000000500167c02 */ /* 0x000fe20008000f00 */
[----:B-1----:R-:W-:Y:S01]  /*1800*/  @!P0 IMAD.WIDE R18, R18, 0x4, R72 ;  /* 0x0000000412128825 */ /* 0x002fe200078e0248 */
[----:B------:R-:W-:Y:S02]  /*1810*/  MOV R25, UR6 ;  /* 0x0000000600197c02 */ /* 0x000fe40008000f00 */
[----:B------:R-:W-:Y:S01]  /*1820*/  LOP3.LUT R12, R12, 0xffff, R24, 0xf8, !PT ;  /* 0x0000ffff0c0c7812 */ /* 0x000fe200078ef818 */
[----:B------:R0:W-:Y:S01]  /*1830*/  @!P0 STG.E desc[UR8][R16.64], R22 ;  /* 0x0000001610008986 */ /* 0x0001e2000c101908 */
[----:B------:R-:W-:-:S02]  /*1840*/  SHF.L.U32 R20, R20, 0x10, RZ ;  /* 0x0000001014147819 */ /* 0x000fc400000006ff */
[----:B------:R-:W-:Y:S01]  /*1850*/  SHF.L.U32 R24, R15, 0x10, RZ ;  /* 0x000000100f187819 */ /* 0x000fe200000006ff */
[----:B------:R1:W-:Y:S01]  /*1860*/  @!P0 STG.E desc[UR8][R18.64], R25 ;  /* 0x0000001912008986 */ /* 0x0003e2000c101908 */
[----:B------:R-:W-:Y:S02]  /*1870*/  SHF.L.U32 R23, R23, 0x10, RZ ;  /* 0x0000001017177819 */ /* 0x000fe400000006ff */
[----:B------:R-:W-:Y:S02]  /*1880*/  LOP3.LUT R13, R27, R13, RZ, 0xfc, !PT ;  /* 0x0000000d1b0d7212 */ /* 0x000fe400078efcff */
[----:B------:R-:W-:Y:S01]  /*1890*/  LOP3.LUT R15, R21, R20, RZ, 0xfc, !PT ;  /* 0x00000014150f7212 */ /* 0x000fe200078efcff */
[--C-:B------:R-:W-:Y:S01]  /*18a0*/  IMAD.WIDE.U32 R20, R0, 0x8, R50.reuse ;  /* 0x0000000800147825 */ /* 0x100fe200078e0032 */
[----:B------:R-:W-:Y:S02]  /*18b0*/  LOP3.LUT R5, R5, R24, RZ, 0xfc, !PT ;  /* 0x0000001805057212 */ /* 0x000fe400078efcff */
[----:B------:R-:W-:Y:S01]  /*18c0*/  LOP3.LUT R7, R7, R23, RZ, 0xfc, !PT ;  /* 0x0000001707077212 */ /* 0x000fe200078efcff */
[----:B0-----:R-:W-:-:S04]  /*18d0*/  IMAD.WIDE.U32 R16, R54, 0x8, R50 ;  /* 0x0000000836107825 */ /* 0x001fc800078e0032 */
[--C-:B-1----:R-:W-:Y:S01]  /*18e0*/  IMAD.WIDE.U32 R18, R53, 0x8, R50.reuse ;  /* 0x0000000835127825 */ /* 0x102fe200078e0032 */
[----:B------:R0:W-:Y:S03]  /*18f0*/  STG.E.64 desc[UR8][R16.64], R8 ;  /* 0x0000000810007986 */ /* 0x0001e6000c101b08 */
[----:B------:R-:W-:Y:S01]  /*1900*/  IMAD.WIDE.U32 R52, R52, 0x8, R50 ;  /* 0x0000000834347825 */ /* 0x000fe200078e0032 */
[----:B------:R0:W-:Y:S04]  /*1910*/  STG.E.64 desc[UR8][R16.64+0x400], R10 ;  /* 0x0004000a10007986 */ /* 0x0001e8000c101b08 */
[----:B------:R0:W-:Y:S04]  /*1920*/  STG.E.64 desc[UR8][R18.64], R12 ;  /* 0x0000000c12007986 */ /* 0x0001e8000c101b08 */
[----:B------:R0:W-:Y:S04]  /*1930*/  STG.E.64 desc[UR8][R52.64], R14 ;  /* 0x0000000e34007986 */ /* 0x0001e8000c101b08 */
[----:B------:R0:W-:Y:S04]  /*1940*/  STG.E.64 desc[UR8][R20.64], R4 ;  /* 0x0000000414007986 */ /* 0x0001e8000c101b08 */
[----:B------:R0:W-:Y:S01]  /*1950*/  STG.E.64 desc[UR8][R62.64], R6 ;  /* 0x000000063e007986 */ /* 0x0001e2000c101b08 */
[----:B------:R-:W-:Y:S05]  /*1960*/  BRA.U !UP1, `(.L_x_612) ;  /* 0xffffffe909a87547 */ /* 0x000fea000b83ffff */
[----:B------:R-:W-:Y:S05]  /*1970*/  EXIT ;  /* 0x000000000000794d */ /* 0x000fea0003800000 */
.L_x_613:
        /* <DEDUP_REMOVED lines=16> */
.L_x_1097:


//--------------------- .text._ZN10layer_norm13ln_fwd_kernelINS_13Kernel_traitsI13__nv_bfloat16S2_S2_fjLj3072ELj1ELj1ELj4ELj16ENS_18Kernel_traits_baseILj3072ES2_S2_S2_fjLj128EEEEEEEvNS_9FwdParamsE --------------------------
	.section	.text._ZN10layer_norm13ln_fwd_kernelINS_13Kernel_traitsI13__nv_bfloat16S2_S2_fjLj3072ELj1ELj1ELj4ELj16ENS_18Kernel_traits_baseILj3072ES2_S2_S2_fjLj128EEEEEEEvNS_9FwdParamsE,"ax",@progbits
	.align	128
        .global         _ZN10layer_norm13ln_fwd_kernelINS_13Kernel_traitsI13__nv_bfloat16S2_S2_fjLj3072ELj1ELj1ELj4ELj16ENS_18Kernel_traits_baseILj3072ES2_S2_S2_fjLj128EEEEEEEvNS_9FwdParamsE
        .type           _ZN10layer_norm13ln_fwd_kernelINS_13Kernel_traitsI13__nv_bfloat16S2_S2_fjLj3072ELj1ELj1ELj4ELj16ENS_18Kernel_traits_baseILj3072ES2_S2_S2_fjLj128EEEEEEEvNS_9FwdParamsE,@function
        .size           _ZN10layer_norm13ln_fwd_kernelINS_13Kernel_traitsI13__nv_bfloat16S2_S2_fjLj3072ELj1ELj1ELj4ELj16ENS_18Kernel_traits_baseILj3072ES2_S2_S2_fjLj128EEEEEEEvNS_9FwdParamsE,(.L_x_1098 - _ZN10layer_norm13ln_fwd_kernelINS_13Kernel_traitsI13__nv_bfloat16S2_S2_fjLj3072ELj1ELj1ELj4ELj16ENS_18Kernel_traits_baseILj3072ES2_S2_S2_fjLj128EEEEEEEvNS_9FwdParamsE)
        .other          _ZN10layer_norm13ln_fwd_kernelINS_13Kernel_traitsI13__nv_bfloat16S2_S2_fjLj3072ELj1ELj1ELj4ELj16ENS_18Kernel_traits_baseILj3072ES2_S2_S2_fjLj128EEEEEEEvNS_9FwdParamsE,@"STO_CUDA_ENTRY STV_DEFAULT"
_ZN10layer_norm13ln_fwd_kernelINS_13Kernel_traitsI13__nv_bfloat16S2_S2_fjLj3072ELj1ELj1ELj4ELj16ENS_18Kernel_traits_baseILj3072ES2_S2_S2_fjLj128EEEEEEEvNS_9FwdParamsE:
.text._ZN10layer_norm13ln_fwd_kernelINS_13Kernel_traitsI13__nv_bfloat16S2_S2_fjLj3072ELj1ELj1ELj4ELj16ENS_18Kernel_traits_baseILj3072ES2_S2_S2_fjLj128EEEEEEEvNS_9FwdParamsE:
        /* <DEDUP_REMOVED lines=16> */
[----:B------:R0:W5:Y:S01]  /*0100*/  LDG.E.128 R24, desc[UR6][R30.64] ;  /* 0x000000061e187981 */ /* 0x000162000c1e1d00 */
[----:B------:R-:W-:Y:S01]  /*0110*/  MOV R3, UR4 ;  /* 0x0000000400037c02 */ /* 0x000fe20008000f00 */
[----:B------:R-:W-:Y:S01]  /*0120*/  UPLOP3.LUT UP0, UPT, UPT, UPT, UPT, 0x40, 0x4 ;  /* 0x000000000004789c */ /* 0x000fe20003f0e870 */
[----:B------:R-:W-:-:S10]  /*0130*/  LOP3.LUT R2, R0, 0x1f, RZ, 0xc0, !PT ;  /* 0x0000001f00027812 */ /* 0x000fd400078ec0ff */
.L_x_614:
[----:B---3--:R-:W1:Y:S01]  /*0140*/  LDC.64 R36, c[0x0][0x390] ;  /* 0x0000e400ff247b82 */ /* 0x008e620000000a00 */
[----:B------:R-:W-:-:S05]  /*0150*/  IMAD R53, R3, 0x180, RZ ;  /* 0x0000018003357824 */ /* 0x000fca00078e02ff */
[----:B------:R-:W-:-:S05]  /*0160*/  LOP3.LUT R53, R53, R0, RZ, 0xfc, !PT ;  /* 0x0000000035357212 */ /* 0x000fca00078efcff */
[----:B-1----:R-:W-:-:S06]  /*0170*/  IMAD.WIDE.U32 R34, R53, 0x10, R36 ;  /* 0x0000001035227825 */ /* 0x002fcc00078e0024 */
[----:B------:R-:W2:Y:S01]  /*0180*/  LDG.E.128 R32, desc[UR6][R34.64] ;  /* 0x0000000622207981 */ /* 0x000ea2000c1e1d00 */
[----:B------:R-:W-:-:S05]  /*0190*/  IADD3 R46, PT, PT, R53, 0x80, RZ ;  /* 0x00000080352e7810 */ /* 0x000fca0007ffe0ff */
[----:B0-----:R-:W-:-:S06]  /*01a0*/  IMAD.WIDE.U32 R28, R46, 0x10, R36 ;  /* 0x000000102e1c7825 */ /* 0x001fcc00078e0024 */
[----:B------:R-:W3:Y:S01]  /*01b0*/  LDG.E.128 R28, desc[UR6][R28.64] ;  /* 0x000000061c1c7981 */ /* 0x000ee2000c1e1d00 */
[----:B------:R-:W-:-:S05]  /*01c0*/  IADD3 R42, PT, PT, R53, 0x100, RZ ;  /* 0x00000100352a7810 */ /* 0x000fca0007ffe0ff */
[----:B------:R-:W-:-:S06]  /*01d0*/  IMAD.WIDE.U32 R36, R42, 0x10, R36 ;  /* 0x000000102a247825 */ /* 0x000fcc00078e0024 */
[----:B------:R-:W4:Y:S01]  /*01e0*/  LDG.E.128 R36, desc[UR6][R36.64] ;  /* 0x0000000624247981 */ /* 0x000f22000c1e1d00 */
[----:B------:R-:W0:Y:S01]  /*01f0*/  S2UR UR5, SR_CgaCtaId ;  /* 0x00000000000579c3 */ /* 0x000e220000008800 */
[C---:B------:R-:W-:Y:S01]  /*0200*/  ISETP.NE.AND P0, PT, R2.reuse, RZ, PT ;  /* 0x000000ff0200720c */ /* 0x040fe20003f05270 */
[----:B------:R-:W-:Y:S01]  /*0210*/  UMOV UR4, 0x400 ;  /* 0x0000040000047882 */ /* 0x000fe20000000000 */
[----:B------:R-:W-:Y:S01]  /*0220*/  SHF.R.U32.HI R49, RZ, 0x5, R0 ;  /* 0x00000005ff317819 */ /* 0x000fe20000011600 */
[----:B------:R-:W-:Y:S01]  /*0230*/  HFMA2 R63, -RZ, RZ, 0, 0 ;  /* 0x00000000ff3f7431 */ /* 0x000fe200000001ff */
[----:B------:R-:W-:-:S13]  /*0240*/  ISETP.GT.U32.AND P1, PT, R2, 0x3, PT ;  /* 0x000000030200780c */ /* 0x000fda0003f24070 */
[----:B------:R-:W-:-:S05]  /*0250*/  @!P1 MOV R63, 0x44400000 ;  /* 0x44400000003f9802 */ /* 0x000fca0000000f00 */
[----:B------:R-:W-:Y:S01]  /*0260*/  SHFL.DOWN PT, R66, R63, 0x2, 0x1f ;  /* 0x08401f003f427f89 */ /* 0x000fe200000e0000 */
[----:B0-----:R-:W-:-:S04]  /*0270*/  ULEA UR4, UR5, UR4, 0x18 ;  /* 0x0000000405047291 */ /* 0x001fc8000f8ec0ff */
[----:B------:R-:W-:Y:S02]  /*0280*/  @UP0 UIADD3 UR4, UPT, UPT, UR4, 0x20, URZ ;  /* 0x0000002004040890 */ /* 0x000fe4000fffe0ff */
[----:B------:R-:W-:-:S04]  /*0290*/  UPLOP3.LUT UP0, UPT, UPT, UPT, UP0, 0x40, 0x4 ;  /* 0x000000000004789c */ /* 0x000fc80003f0e800 */
[----:B------:R-:W-:Y:S02]  /*02a0*/  @!P0 LEA R49, R49, UR4, 0x3 ;  /* 0x0000000431318c11 */ /* 0x000fe4000f8e18ff */
        /* <DEDUP_REMOVED lines=9> */
[C---:B------:R-:W-:Y:S02]  /*0340*/  SHF.L.U32 R43, R34.reuse, 0x10, RZ ;  /* 0x00000010222b7819 */ /* 0x040fe400000006ff */
[----:B------:R-:W-:Y:S01]  /*0350*/  SHF.L.U32 R47, R35, 0x10, RZ ;  /* 0x00000010232f7819 */ /* 0x000fe200000006ff */
[--C-:B------:R-:W-:Y:S01]  /*0360*/  FADD.FTZ R48, R33, R44.reuse ;  /* 0x0000002c21307221 */ /* 0x100fe20000010000 */
[----:B------:R-:W-:Y:S02]  /*0370*/  PRMT R44, R34, 0x7632, R44 ;  /* 0x00007632222c7816 */ /* 0x000fe4000000002c */
[----:B---3--:R-:W-:Y:S01]  /*0380*/  PRMT R51, R28, 0x7632, R51 ;  /* 0x000076321c337816 */ /* 0x008fe20000000033 */
        /* <DEDUP_REMOVED lines=22> */
[----:B----4-:R-:W-:Y:S02]  /*04f0*/  SHF.L.U32 R59, R36, 0x10, RZ ;  /* 0x00000010243b7819 */ /* 0x010fe400000006ff */
        /* <DEDUP_REMOVED lines=10> */
[--C-:B------:R-:W-:Y:S01]  /*05a0*/  FADD.FTZ R29, R57, R28.reuse ;  /* 0x0000001c391d7221 */ /* 0x100fe20000010000 */
        /* <DEDUP_REMOVED lines=85> */
[----:B------:R-:W-:Y:S01]  /*0b00*/  @!P0 STS.64 [R49], R28 ;  /* 0x0000001c31008388 */ /* 0x000fe20000000a00 */
        /* <DEDUP_REMOVED lines=11> */
[----:B0-----:R-:W-:-:S03]  /*0bc0*/  FMUL.FTZ R49, R45, R68 ;  /* 0x000000442d317220 */ /* 0x001fc60000410000 */
[----:B------:R-:W-:Y:S02]  /*0bd0*/  FMUL.FTZ R66, R66, R29 ;  /* 0x0000001d42427220 */ /* 0x000fe40000410000 */
[----:B------:R-:W0:Y:S02]  /*0be0*/  SHFL.DOWN PT, R29, R44, 0x1, 0x1f ;  /* 0x08201f002c1d7f89 */ /* 0x000e2400000e0000 */
[----:B------:R-:W-:Y:S02]  /*0bf0*/  FFMA.FTZ R48, R45, R66, R48 ;  /* 0x000000422d307223 */ /* 0x000fe40000010030 */
        /* <DEDUP_REMOVED lines=10> */
[----:B------:R-:W-:Y:S02]  /*0ca0*/  FFMA.FTZ R29, R44, R49, R29 ;  /* 0x000000312c1d7223 */ /* 0x000fe4000001001d */
[----:B------:R-:W1:Y:S01]  /*0cb0*/  LDC.64 R44, c[0x0][0x398] ;  /* 0x0000e600ff2c7b82 */ /* 0x000e620000000a00 */
[C---:B0-----:R-:W-:Y:S01]  /*0cc0*/  FFMA.FTZ R64, R30.reuse, R64, R31 ;  /* 0x000000401e407223 */ /* 0x041fe2000001001f */
[----:B------:R-:W-:-:S05]  /*0cd0*/  FMUL.FTZ R48, R30, R29 ;  /* 0x0000001d1e307220 */ /* 0x000fca0000410000 */
[----:B------:R-:W0:Y:S01]  /*0ce0*/  SHFL.IDX PT, R64, R64, RZ, 0x1f ;  /* 0x00001fff40407589 */ /* 0x000e2200000e0000 */
[----:B------:R-:W0:Y:S03]  /*0cf0*/  LDC R31, c[0x0][0x3d0] ;  /* 0x0000f400ff1f7b82 */ /* 0x000e260000000800 */
[----:B------:R-:W2:Y:S01]  /*0d00*/  SHFL.IDX PT, R48, R48, RZ, 0x1f ;  /* 0x00001fff30307589 */ /* 0x000ea200000e0000 */
[----:B-1----:R-:W-:-:S04]  /*0d10*/  IMAD.WIDE.U32 R28, R53, 0x10, R44 ;  /* 0x00000010351c7825 */ /* 0x002fc800078e002c */
[----:B0-----:R-:W-:Y:S01]  /*0d20*/  FFMA.FTZ R49, R64, 0.00032552084303461015224, R31 ;  /* 0x39aaaaab40317823 */ /* 0x001fe2000001001f */
[----:B------:R-:W-:-:S04]  /*0d30*/  IMAD.WIDE.U32 R30, R46, 0x10, R44 ;  /* 0x000000102e1e7825 */ /* 0x000fc800078e002c */
[--C-:B--2---:R-:W-:Y:S01]  /*0d40*/  FADD.FTZ R46, R33, -R48.reuse ;  /* 0x80000030212e7221 */ /* 0x104fe20000010000 */
[--C-:B------:R-:W-:Y:S01]  /*0d50*/  FADD.FTZ R64, R41, -R48.reuse ;  /* 0x8000003029407221 */ /* 0x100fe20000010000 */
[--C-:B------:R-:W-:Y:S01]  /*0d60*/  FADD.FTZ R40, R40, -R48.reuse ;  /* 0x8000003028287221 */ /* 0x100fe20000010000 */
[----:B------:R-:W0:Y:S01]  /*0d70*/  MUFU.RSQ R49, R49 ;  /* 0x0000003100317308 */ /* 0x000e220000001400 */
[----:B------:R-:W-:Y:S01]  /*0d80*/  FADD.FTZ R32, R32, -R48 ;  /* 0x8000003020207221 */ /* 0x000fe20000010000 */
[----:B------:R-:W-:-:S04]  /*0d90*/  IMAD.WIDE.U32 R44, R42, 0x10, R44 ;  /* 0x000000102a2c7825 */ /* 0x000fc800078e002c */
        /* <DEDUP_REMOVED lines=32> */
[----:B------:R-:W0:Y:S01]  /*0fa0*/  @!P0 LDC.64 R32, c[0x0][0x3a0] ;  /* 0x0000e800ff208b82 */ /* 0x000e220000000a00 */
[C---:B------:R-:W-:Y:S01]  /*0fb0*/  FMUL.FTZ R38, R49.reuse, R62 ;  /* 0x0000003e31267220 */ /* 0x040fe20000410000 */
[C---:B------:R-:W-:Y:S01]  /*0fc0*/  FMUL.FTZ R37, R49.reuse, R46 ;  /* 0x0000002e31257220 */ /* 0x040fe20000410000 */
[C---:B------:R-:W-:Y:S01]  /*0fd0*/  FMUL.FTZ R62, R49.reuse, R47 ;  /* 0x0000002f313e7220 */ /* 0x040fe20000410000 */
[----:B------:R-:W-:Y:S01]  /*0fe0*/  FMUL.FTZ R65, R49, R50 ;  /* 0x0000003231417220 */ /* 0x000fe20000410000 */
[--C-:B------:R-:W-:Y:S01]  /*0ff0*/  FADD.FTZ R50, R59, -R48.reuse ;  /* 0x800000303b327221 */ /* 0x100fe20000010000 */
[----:B------:R-:W-:Y:S01]  /*1000*/  FMUL.FTZ R59, R49, R54 ;  /* 0x00000036313b7220 */ /* 0x000fe20000410000 */
[--C-:B------:R-:W-:Y:S01]  /*1010*/  FADD.FTZ R54, R39, -R48.reuse ;  /* 0x8000003027367221 */ /* 0x100fe20000010000 */
[----:B------:R-:W1:Y:S01]  /*1020*/  @!P0 LDC.64 R34, c[0x0][0x3a8] ;  /* 0x0000ea00ff228b82 */ /* 0x000e620000000a00 */
[----:B------:R-:W-:Y:S01]  /*1030*/  FMUL.FTZ R57, R49, R50 ;  /* 0x0000003231397220 */ /* 0x000fe20000410000 */
[----:B------:R-:W-:Y:S01]  /*1040*/  FADD.FTZ R50, R61, -R48 ;  /* 0x800000303d327221 */ /* 0x000fe20000010000 */
[C---:B------:R-:W-:Y:S01]  /*1050*/  FMUL.FTZ R66, R49.reuse, R66 ;  /* 0x0000004231427220 */ /* 0x040fe20000410000 */
[C---:B------:R-:W-:Y:S01]  /*1060*/  FMUL.FTZ R61, R49.reuse, R54 ;  /* 0x00000036313d7220 */ /* 0x040fe20000410000 */
[----:B------:R-:W-:Y:S01]  /*1070*/  F2FP.BF16.F32.PACK_AB R42, RZ, R42 ;  /* 0x0000002aff2a723e */ /* 0x000fe200000010ff */
[----:B------:R-:W-:Y:S01]  /*1080*/  FMUL.FTZ R39, R49, R50 ;  /* 0x0000003231277220 */ /* 0x000fe20000410000 */
[----:B------:R-:W-:Y:S01]  /*1090*/  F2FP.BF16.F32.PACK_AB R40, RZ, R40 ;  /* 0x00000028ff28723e */ /* 0x000fe200000010ff */
[----:B------:R-:W2:Y:S01]  /*10a0*/  LDC.64 R46, c[0x0][0x380] ;  /* 0x0000e000ff2e7b82 */ /* 0x000ea20000000a00 */
[----:B------:R-:W-:-:S02]  /*10b0*/  F2FP.BF16.F32.PACK_AB R41, RZ, R41 ;  /* 0x00000029ff29723e */ /* 0x000fc400000010ff */
[----:B------:R-:W-:Y:S02]  /*10c0*/  F2FP.BF16.F32.PACK_AB R53, RZ, R53 ;  /* 0x00000035ff35723e */ /* 0x000fe400000010ff */
[----:B------:R-:W-:Y:S02]  /*10d0*/  F2FP.BF16.F32.PACK_AB R63, RZ, R63 ;  /* 0x0000003fff3f723e */ /* 0x000fe400000010ff */
[----:B------:R-:W-:Y:S01]  /*10e0*/  F2FP.BF16.F32.PACK_AB R43, RZ, R43 ;  /* 0x0000002bff2b723e */ /* 0x000fe200000010ff */
[C---:B0-----:R-:W-:Y:S01]  /*10f0*/  @!P0 IMAD.WIDE R50, R3.reuse, 0x4, R32 ;  /* 0x0000000403328825 */ /* 0x041fe200078e0220 */
[----:B------:R-:W-:Y:S02]  /*1100*/  F2FP.BF16.F32.PACK_AB R64, RZ, R64 ;  /* 0x00000040ff40723e */ /* 0x000fe400000010ff */
[----:B------:R-:W-:Y:S02]  /*1110*/  F2FP.BF16.F32.PACK_AB R66, RZ, R66 ;  /* 0x00000042ff42723e */ /* 0x000fe400000010ff */
[----:B------:R-:W-:Y:S01]  /*1120*/  F2FP.BF16.F32.PACK_AB R65, RZ, R65 ;  /* 0x00000041ff41723e */ /* 0x000fe200000010ff */
[----:B------:R3:W-:Y:S01]  /*1130*/  @!P0 STG.E desc[UR6][R50.64], R48 ;  /* 0x0000003032008986 */ /* 0x0007e2000c101906 */
[----:B------:R-:W-:Y:S01]  /*1140*/  F2FP.BF16.F32.PACK_AB R69, RZ, R69 ;  /* 0x00000045ff45723e */ /* 0x000fe200000010ff */
[----:B-1----:R-:W-:Y:S01]  /*1150*/  @!P0 IMAD.WIDE R54, R3, 0x4, R34 ;  /* 0x0000000403368825 */ /* 0x002fe200078e0222 */
[----:B------:R-:W-:-:S02]  /*1160*/  F2FP.BF16.F32.PACK_AB R56, RZ, R56 ;  /* 0x00000038ff38723e */ /* 0x000fc400000010ff */
[----:B------:R-:W-:Y:S02]  /*1170*/  F2FP.BF16.F32.PACK_AB R68, RZ, R68 ;  /* 0x00000044ff44723e */ /* 0x000fe400000010ff */
[----:B------:R-:W-:Y:S01]  /*1180*/  F2FP.BF16.F32.PACK_AB R52, RZ, R52 ;  /* 0x00000034ff34723e */ /* 0x000fe200000010ff */
[----:B------:R3:W-:Y:S01]  /*1190*/  @!P0 STG.E desc[UR6][R54.64], R49 ;  /* 0x0000003136008986 */ /* 0x0007e2000c101906 */
[----:B------:R-:W-:Y:S02]  /*11a0*/  F2FP.BF16.F32.PACK_AB R67, RZ, R67 ;  /* 0x00000043ff43723e */ /* 0x000fe400000010ff */
[----:B--2---:R-:W-:Y:S02]  /*11b0*/  IADD3 R3, PT, PT, R3, R46, RZ ;  /* 0x0000002e03037210 */ /* 0x004fe40007ffe0ff */
        /* <DEDUP_REMOVED lines=12> */
[----:B------:R-:W-:Y:S01]  /*1280*/  PRMT R63, R63, 0x5410, R43 ;  /* 0x000054103f3f7816 */ /* 0x000fe2000000002b */
[----:B-----5:R-:W-:Y:S01]  /*1290*/  HFMA2.BF16_V2 R32, R12, R42, R24 ;  /* 0x0000002a0c207231 */ /* 0x020fe20000200018 */
[----:B------:R-:W-:Y:S01]  /*12a0*/  PRMT R64, R64, 0x5410, R66 ;  /* 0x0000541040407816 */ /* 0x000fe20000000042 */
[----:B------:R-:W-:Y:S01]  /*12b0*/  HFMA2.BF16_V2 R33, R13, R41, R25 ;  /* 0x000000290d217231 */ /* 0x000fe20000200019 */
[----:B------:R-:W-:Y:S01]  /*12c0*/  ISETP.GE.AND P0, PT, R3, R47, PT ;  /* 0x0000002f0300720c */ /* 0x000fe20003f06270 */
[----:B------:R-:W-:Y:S01]  /*12d0*/  HFMA2.BF16_V2 R34, R14, R63, R26 ;  /* 0x0000003f0e227231 */ /* 0x000fe2000020001a */
[----:B------:R-:W-:Y:S01]  /*12e0*/  PRMT R65, R65, 0x5410, R69 ;  /* 0x0000541041417816 */ /* 0x000fe20000000045 */
[----:B------:R-:W-:Y:S01]  /*12f0*/  HFMA2.BF16_V2 R35, R15, R64, R27 ;  /* 0x000000400f237231 */ /* 0x000fe2000020001b */
        /* <DEDUP_REMOVED lines=14> */
[----:B------:R-:W-:Y:S02]  /*13e0*/  HFMA2.BF16_V2 R41, R5, R58, R17 ;  /* 0x0000003a05297231 */ /* 0x000fe40000200011 */
[----:B------:R-:W-:Y:S01]  /*13f0*/  HFMA2.BF16_V2 R43, R7, R61, R19 ;  /* 0x0000003d072b7231 */ /* 0x000fe20000200013 */
[----:B------:R3:W-:Y:S04]  /*1400*/  STG.E.128 desc[UR6][R30.64], R36 ;  /* 0x000000241e007986 */ /* 0x0007e8000c101d06 */
[----:B------:R3:W-:Y:S01]  /*1410*/  STG.E.128 desc[UR6][R44.64], R40 ;  /* 0x000000282c007986 */ /* 0x0007e2000c101d06 */
[----:B------:R-:W-:Y:S05]  /*1420*/  @!P0 BRA `(.L_x_614) ;  /* 0xffffffec00448947 */ /* 0x000fea000383ffff */
[----:B------:R-:W-:Y:S05]  /*1430*/  EXIT ;  /* 0x000000000000794d */ /* 0x000fea0003800000 */
.L_x_615:
        /* <DEDUP_REMOVED lines=12> */
.L_x_1098:


//--------------------- .text._ZN10layer_norm13ln_fwd_kernelINS_13Kernel_traitsI6__halffS2_fjLj3072ELj1ELj1ELj4ELj16ENS_18Kernel_traits_baseILj3072ES2_fS2_fjLj128EEEEEEEvNS_9FwdParamsE --------------------------
	.section	.text._ZN10layer_norm13ln_fwd_kernelINS_13Kernel_traitsI6__halffS2_fjLj3072ELj1ELj1ELj4ELj16ENS_18Kernel_traits_baseILj3072ES2_fS2_fjLj128EEEEEEEvNS_9FwdParamsE,"ax",@progbits
	.align	128
        .global         _ZN10layer_norm13ln_fwd_kernelINS_13Kernel_traitsI6__halffS2_fjLj3072ELj1ELj1ELj4ELj16ENS_18Kernel_traits_baseILj3072ES2_fS2_fjLj128EEEEEEEvNS_9FwdParamsE
        .type           _ZN10layer_norm13ln_fwd_kernelINS_13Kernel_traitsI6__halffS2_fjLj3072ELj1ELj1ELj4ELj16ENS_18Kernel_traits_baseILj3072ES2_fS2_fjLj128EEEEEEEvNS_9FwdParamsE,@function
        .size           _ZN10layer_norm13ln_fwd_kernelINS_13Kernel_traitsI6__halffS2_fjLj3072ELj1ELj1ELj4ELj16ENS_18Kernel_traits_baseILj3072ES2_fS2_fjLj128EEEEEEEvNS_9FwdParamsE,(.L_x_1099 - _ZN10layer_norm13ln_fwd_kernelINS_13Kernel_traitsI6__halffS2_fjLj3072ELj1ELj1ELj4ELj16ENS_18Kernel_traits_baseILj3072ES2_fS2_fjLj128EEEEEEEvNS_9FwdParamsE)
        .other          _ZN10layer_norm13ln_fwd_kernelINS_13Kernel_traitsI6__halffS2_fjLj3072ELj1ELj1ELj4ELj16ENS_18Kernel_traits_baseILj3072ES2_fS2_fjLj128EEEEEEEvNS_9FwdParamsE,@"STO_CUDA_ENTRY STV_DEFAULT"
_ZN10layer_norm13ln_fwd_kernelINS_13Kernel_traitsI6__halffS2_fjLj3072ELj1ELj1ELj4ELj16ENS_18Kernel_traits_baseILj3072ES2_fS2_fjLj128EEEEEEEvNS_9FwdParamsE:
.text._ZN10layer_norm13ln_fwd_kernelINS_13Kernel_traitsI6__halffS2_fjLj3072ELj1ELj1ELj4ELj16ENS_18Kernel_traits_baseILj3072ES2_fS2_fjLj128EEEEEEEvNS_9FwdParamsE:
        /* <DEDUP_REMOVED lines=65> */
.L_x_616:
        /* <DEDUP_REMOVED lines=195> */
[----:B------:R-:W-:Y:S01]  /*1040*/  PRMT R16, R16, 0x5410, R17 ;  /* 0x0000541010107816 */ /* 0x000fe20000000011 */
[----:B------:R-:W-:Y:S01]  /*1050*/  FADD.FTZ R19, R19, -UR5 ;  /* 0x8000000513137e21 */ /* 0x000fe20008010000 */
[----:B------:R-:W-:Y:S01]  /*1060*/  F2FP.F16.F32.PACK_AB R21, RZ, R21 ;  /* 0x00000015ff15723e */ /* 0x000fe200000000ff */
[----:B------:R-:W-:Y:S01]  /*1070*/  FADD.FTZ R12, R12, -UR5 ;  /* 0x800000050c0c7e21 */ /* 0x000fe20008010000 */
[----:B------:R-:W-:Y:S01]  /*1080*/  F2FP.F16.F32.PACK_AB R4, RZ, R4 ;  /* 0x00000004ff04723e */ /* 0x000fe200000000ff */
[----:B------:R-:W-:Y:S01]  /*1090*/  HFMA2 R18, R5, R16, R6 ;  /* 0x0000001005127231 */ /* 0x000fe20000000006 */
[----:B------:R-:W-:Y:S01]  /*10a0*/  PRMT R16, R20, 0x5410, R21 ;  /* 0x0000541014107816 */ /* 0x000fe20000000015 */
[----:B------:R-:W-:Y:S01]  /*10b0*/  FMUL.FTZ R20, R25, UR6 ;  /* 0x0000000619147c20 */ /* 0x000fe20008410000 */
[----:B------:R-:W-:Y:S01]  /*10c0*/  PRMT R6, R48, 0x5410, R55 ;  /* 0x0000541030067816 */ /* 0x000fe20000000037 */
[----:B------:R-:W-:Y:S01]  /*10d0*/  FMUL.FTZ R25, R27, UR6 ;  /* 0x000000061b197c20 */ /* 0x000fe20008410000 */
[----:B------:R-:W-:Y:S01]  /*10e0*/  PRMT R5, R18, 0x7632, R5 ;  /* 0x0000763212057816 */ /* 0x000fe20000000005 */
[----:B------:R-:W-:Y:S01]  /*10f0*/  FMUL.FTZ R21, R24, UR6 ;  /* 0x0000000618157c20 */ /* 0x000fe20008410000 */
[----:B------:R-:W-:Y:S01]  /*1100*/  F2FP.F16.F32.PACK_AB R17, RZ, R22 ;  /* 0x00000016ff11723e */ /* 0x000fe200000000ff */
[----:B------:R-:W-:Y:S01]  /*1110*/  HFMA2 R16, R6, R16, R7 ;  /* 0x0000001006107231 */ /* 0x000fe20000000007 */
[----:B------:R-:W-:Y:S01]  /*1120*/  LOP3.LUT R5, R5, 0xffff, RZ, 0xc0, !PT ;  /* 0x0000ffff05057812 */ /* 0x000fe200078ec0ff */
[----:B------:R-:W-:Y:S01]  /*1130*/  HFMA2 R7, R47.H0_H0, R4.H0_H0, R35.H0_H0 ;  /* 0x200000042f077231 */ /* 0x000fe20000040823 */
[----:B------:R-:W-:Y:S01]  /*1140*/  F2FP.F16.F32.PACK_AB R25, RZ, R25 ;  /* 0x00000019ff19723e */ /* 0x000fe200000000ff */
[----:B------:R-:W-:Y:S01]  /*1150*/  HFMA2 R17, R49.H0_H0, R17.H0_H0, R37.H0_H0 ;  /* 0x2000001131117231 */ /* 0x000fe20000040825 */
[----:B------:R-:W-:Y:S01]  /*1160*/  PRMT R6, R16, 0x7632, R6 ;  /* 0x0000763210067816 */ /* 0x000fe20000000006 */
[----:B------:R-:W-:-:S04]  /*1170*/  IMAD.WIDE.U32 R4, R5, 0x10000, RZ ;  /* 0x0001000005047825 */ /* 0x000fc800078e00ff */
[----:B------:R-:W-:Y:S01]  /*1180*/  FADD.FTZ R13, R13, -UR5 ;  /* 0x800000050d0d7e21 */ /* 0x000fe20008010000 */
[----:B------:R-:W-:Y:S01]  /*1190*/  F2FP.F16.F32.PACK_AB R21, RZ, R21 ;  /* 0x00000015ff15723e */ /* 0x000fe200000000ff */
[----:B------:R-:W-:Y:S01]  /*11a0*/  FMUL.FTZ R12, R12, UR6 ;  /* 0x000000060c0c7c20 */ /* 0x000fe20008410000 */
[----:B------:R-:W-:Y:S01]  /*11b0*/  LOP3.LUT R6, R6, 0xffff, RZ, 0xc0, !PT ;  /* 0x0000ffff06067812 */ /* 0x000fe200078ec0ff */
[----:B------:R-:W-:Y:S01]  /*11c0*/  FMUL.FTZ R13, R13, UR6 ;  /* 0x000000060d0d7c20 */ /* 0x000fe20008410000 */
[----:B------:R-:W-:Y:S01]  /*11d0*/  LOP3.LUT R5, R5, 0xffff, R7, 0xf8, !PT ;  /* 0x0000ffff05057812 */ /* 0x000fe200078ef807 */
[----:B------:R-:W-:Y:S01]  /*11e0*/  FADD.FTZ R15, R15, -UR5 ;  /* 0x800000050f0f7e21 */ /* 0x000fe20008010000 */
[----:B------:R-:W-:Y:S01]  /*11f0*/  F2FP.F16.F32.PACK_AB R20, RZ, R20 ;  /* 0x00000014ff14723e */ /* 0x000fe200000000ff */
[----:B------:R-:W-:Y:S01]  /*1200*/  IMAD.WIDE.U32 R6, R6, 0x10000, RZ ;  /* 0x0001000006067825 */ /* 0x000fe200078e00ff */
[----:B------:R-:W-:-:S03]  /*1210*/  F2FP.F16.F32.PACK_AB R12, RZ, R12 ;  /* 0x0000000cff0c723e */ /* 0x000fc600000000ff */
[----:B------:R-:W-:Y:S01]  /*1220*/  FMUL.FTZ R22, R15, UR6 ;  /* 0x000000060f167c20 */ /* 0x000fe20008410000 */
[----:B------:R-:W-:Y:S01]  /*1230*/  F2FP.F16.F32.PACK_AB R13, RZ, R13 ;  /* 0x0000000dff0d723e */ /* 0x000fe200000000ff */
[----:B------:R-:W-:Y:S01]  /*1240*/  FADD.FTZ R8, R8, -UR5 ;  /* 0x8000000508087e21 */ /* 0x000fe20008010000 */
[----:B------:R-:W-:Y:S01]  /*1250*/  LOP3.LUT R6, R6, 0xffff, R16, 0xf8, !PT ;  /* 0x0000ffff06067812 */ /* 0x000fe200078ef810 */
[----:B------:R-:W-:Y:S01]  /*1260*/  FMUL.FTZ R16, R23, UR6 ;  /* 0x0000000617107c20 */ /* 0x000fe20008410000 */
[----:B------:R-:W-:Y:S01]  /*1270*/  F2FP.F16.F32.PACK_AB R23, RZ, R10 ;  /* 0x0000000aff17723e */ /* 0x000fe200000000ff */
[----:B------:R-:W-:Y:S01]  /*1280*/  FMUL.FTZ R50, R50, UR6 ;  /* 0x0000000632327c20 */ /* 0x000fe20008410000 */
[----:B------:R-:W-:Y:S01]  /*1290*/  F2FP.F16.F32.PACK_AB R10, RZ, R11 ;  /* 0x0000000bff0a723e */ /* 0x000fe200000000ff */
[----:B------:R-:W-:Y:S01]  /*12a0*/  FMUL.FTZ R15, R51, UR6 ;  /* 0x00000006330f7c20 */ /* 0x000fe20008410000 */
[----:B------:R-:W-:Y:S01]  /*12b0*/  LOP3.LUT R7, R7, 0xffff, R17, 0xf8, !PT ;  /* 0x0000ffff07077812 */ /* 0x000fe200078ef811 */
[----:B------:R-:W-:Y:S01]  /*12c0*/  FMUL.FTZ R17, R19, UR6 ;  /* 0x0000000613117c20 */ /* 0x000fe20008410000 */
[----:B------:R-:W-:Y:S01]  /*12d0*/  HFMA2 R19, R71.H1_H1, R25.H0_H0, R71.H0_H0 ;  /* 0x2000001947137231 */ /* 0x000fe20000040c47 */
[----:B------:R-:W-:Y:S01]  /*12e0*/  PRMT R25, R21, 0x5410, R20 ;  /* 0x0000541015197816 */ /* 0x000fe20000000014 */
[----:B------:R-:W-:Y:S01]  /*12f0*/  HFMA2 R21, R45.H0_H0, R23.H0_H0, R33.H0_H0 ;  /* 0x200000172d157231 */ /* 0x000fe20000040821 */
[----:B------:R-:W-:Y:S01]  /*1300*/  PRMT R23, R2, 0x7610, R66 ;  /* 0x0000761002177816 */ /* 0x000fe20000000042 */
[----:B------:R-:W-:Y:S01]  /*1310*/  HFMA2 R20, R57.H1_H1, R10.H0_H0, R65.H0_H0 ;  /* 0x2000000a39147231 */ /* 0x000fe20000040c41 */
[----:B------:R-:W-:Y:S01]  /*1320*/  PRMT R10, R38, 0x5410, R59 ;  /* 0x00005410260a7816 */ /* 0x000fe2000000003b */
[----:B------:R-:W-:Y:S01]  /*1330*/  FMUL.FTZ R24, R8, UR6 ;  /* 0x0000000608187c20 */ /* 0x000fe20008410000 */
[----:B------:R-:W-:Y:S01]  /*1340*/  F2FP.F16.F32.PACK_AB R8, RZ, R50 ;  /* 0x00000032ff08723e */ /* 0x000fe200000000ff */
[----:B------:R-:W-:Y:S01]  /*1350*/  FADD.FTZ R26, R26, -UR5 ;  /* 0x800000051a1a7e21 */ /* 0x000fe20008010000 */
[----:B------:R-:W-:Y:S01]  /*1360*/  F2FP.F16.F32.PACK_AB R15, RZ, R15 ;  /* 0x0000000fff0f723e */ /* 0x000fe200000000ff */
[----:B------:R-:W-:Y:S01]  /*1370*/  HFMA2 R25, R10, R25, R23 ;  /* 0x000000190a197231 */ /* 0x000fe20000000017 */
        /* <DEDUP_REMOVED lines=18> */
[----:B------:R-:W-:Y:S01]  /*14a0*/  F2FP.F16.F32.PACK_AB R24, RZ, R24 ;  /* 0x00000018ff18723e */ /* 0x000fe200000000ff */
[----:B------:R-:W2:Y:S01]  /*14b0*/  LDC.64 R50, c[0x0][0x398] ;  /* 0x0000e600ff327b82 */ /* 0x000ea20000000a00 */
[----:B------:R-:W-:Y:S01]  /*14c0*/  F2FP.F16.F32.PACK_AB R9, RZ, R9 ;  /* 0x00000009ff09723e */ /* 0x000fe200000000ff */
[----:B------:R-:W-:Y:S01]  /*14d0*/  HFMA2 R11, R39.H0_H0, R18.H0_H0, R3.H0_H0 ;  /* 0x20000012270b7231 */ /* 0x000fe20000040803 */
[----:B------:R-:W-:-:S02]  /*14e0*/  LOP3.LUT R8, R13, 0xffff, RZ, 0xc0, !PT ;  /* 0x0000ffff0d087812 */ /* 0x000fc400078ec0ff */
[----:B------:R-:W-:Y:S02]  /*14f0*/  PRMT R23, R24, 0x5410, R9 ;  /* 0x0000541018177816 */ /* 0x000fe40000000009 */
[----:B------:R-:W-:Y:S01]  /*1500*/  F2FP.F16.F32.PACK_AB R14, RZ, R14 ;  /* 0x0000000eff0e723e */ /* 0x000fe200000000ff */
[----:B------:R-:W-:Y:S01]  /*1510*/  IMAD.WIDE.U32 R8, R8, 0x10000, RZ ;  /* 0x0001000008087825 */ /* 0x000fe200078e00ff */
[----:B------:R-:W-:Y:S02]  /*1520*/  PRMT R13, R44, 0x5410, R57 ;  /* 0x000054102c0d7816 */ /* 0x000fe40000000039 */
[----:B------:R-:W-:Y:S01]  /*1530*/  PRMT R15, R32, 0x7610, R61 ;  /* 0x00007610200f7816 */ /* 0x000fe2000000003d */
[----:B------:R-:W-:Y:S01]  /*1540*/  HFMA2 R14, R41.H0_H0, R14.H0_H0, R29.H0_H0 ;  /* 0x2000000e290e7231 */ /* 0x000fe2000004081d */
[--C-:B------:R-:W-:Y:S02]  /*1550*/  LOP3.LUT R9, R9, 0xffff, R11.reuse, 0xf8, !PT ;  /* 0x0000ffff09097812 */ /* 0x100fe400078ef80b */
[----:B------:R-:W-:Y:S01]  /*1560*/  PRMT R11, R10, 0x7632, R11 ;  /* 0x000076320a0b7816 */ /* 0x000fe2000000000b */
[----:B------:R-:W-:Y:S01]  /*1570*/  HFMA2 R23, R13, R23, R15 ;  /* 0x000000170d177231 */ /* 0x000fe2000000000f */
[----:B------:R-:W-:-:S02]  /*1580*/  F2FP.F16.F32.PACK_AB R22, RZ, R22 ;  /* 0x00000016ff16723e */ /* 0x000fc400000000ff */
[----:B------:R-:W-:Y:S02]  /*1590*/  LOP3.LUT R11, R11, 0xffff, RZ, 0xc0, !PT ;  /* 0x0000ffff0b0b7812 */ /* 0x000fe400078ec0ff */
[----:B------:R-:W-:Y:S01]  /*15a0*/  PRMT R13, R12, 0x7632, R13 ;  /* 0x000076320c0d7816 */ /* 0x000fe2000000000d */
[----:B------:R-:W-:Y:S01]  /*15b0*/  HFMA2 R22, R70.H1_H1, R22.H0_H0, R70.H0_H0 ;  /* 0x2000001646167231 */ /* 0x000fe20000040c46 */
[----:B------:R-:W-:Y:S01]  /*15c0*/  LOP3.LUT R8, R8, 0xffff, R25, 0xf8, !PT ;  /* 0x0000ffff08087812 */ /* 0x000fe200078ef819 */
[----:B--2---:R-:W-:Y:S01]  /*15d0*/  IMAD.WIDE.U32 R62, R62, 0x8, R50 ;  /* 0x000000083e3e7825 */ /* 0x004fe200078e0032 */
[----:B------:R-:W-:Y:S02]  /*15e0*/  PRMT R15, R14, 0x7610, R15 ;  /* 0x000076100e0f7816 */ /* 0x000fe4000000000f */
[----:B------:R-:W-:Y:S01]  /*15f0*/  PRMT R25, R10, 0x7610, R25 ;  /* 0x000076100a197816 */ /* 0x000fe20000000019 */
[----:B------:R-:W-:Y:S01]  /*1600*/  IMAD.WIDE.U32 R10, R11, 0x10000, RZ ;  /* 0x000100000b0a7825 */ /* 0x000fe200078e00ff */
[----:B------:R-:W-:-:S02]  /*1610*/  F2FP.F16.F32.PACK_AB R27, RZ, R27 ;  /* 0x0000001bff1b723e */ /* 0x000fc400000000ff */
[----:B------:R-:W-:Y:S02]  /*1620*/  LOP3.LUT R13, R13, 0xffff, RZ, 0xc0, !PT ;  /* 0x0000ffff0d0d7812 */ /* 0x000fe400078ec0ff */
[----:B------:R-:W-:Y:S01]  /*1630*/  PRMT R14, R23, 0x7632, R14 ;  /* 0x00007632170e7816 */ /* 0x000fe2000000000e */
[----:B------:R-:W-:Y:S01]  /*1640*/  HFMA2 R27, R43.H0_H0, R27.H0_H0, R31.H0_H0 ;  /* 0x2000001b2b1b7231 */ /* 0x000fe2000004081f */
[----:B------:R-:W-:Y:S02]  /*1650*/  F2FP.F16.F32.PACK_AB R26, RZ, R26 ;  /* 0x0000001aff1a723e */ /* 0x000fe400000000ff */
[----:B------:R-:W-:Y:S01]  /*1660*/  PRMT R24, R12, 0x7610, R24 ;  /* 0x000076100c187816 */ /* 0x000fe20000000018 */
[----:B------:R-:W-:Y:S01]  /*1670*/  IMAD.WIDE.U32 R12, R13, 0x10000, RZ ;  /* 0x000100000d0c7825 */ /* 0x000fe200078e00ff */
[----:B------:R-:W-:-:S03]  /*1680*/  LOP3.LUT R14, R14, 0xffff, RZ, 0xc0, !PT ;  /* 0x0000ffff0e0e7812 */ /* 0x000fc600078ec0ff */
[----:B------:R-:W-:Y:S01]  /*1690*/  HFMA2 R18, R69.H1_H1, R26.H0_H0, R69.H0_H0 ;  /* 0x2000001a45127231 */ /* 0x000fe20000040c45 */
[----:B------:R-:W-:Y:S02]  /*16a0*/  F2FP.F16.F32.PACK_AB R16, RZ, R16 ;  /* 0x00000010ff10723e */ /* 0x000fe400000000ff */
[----:B------:R-:W-:Y:S01]  /*16b0*/  LOP3.LUT R11, R11, 0xffff, R15, 0xf8, !PT ;  /* 0x0000ffff0b0b7812 */ /* 0x000fe200078ef80f */
[----:B------:R-:W-:Y:S01]  /*16c0*/  IMAD.WIDE.U32 R14, R14, 0x10000, RZ ;  /* 0x000100000e0e7825 */ /* 0x000fe200078e00ff */
[----:B------:R-:W-:Y:S02]  /*16d0*/  SHF.L.U32 R22, R22, 0x10, RZ ;  /* 0x0000001016167819 */ /* 0x000fe400000006ff */
[----:B------:R-:W-:Y:S02]  /*16e0*/  SHF.L.U32 R19, R19, 0x10, RZ ;  /* 0x0000001013137819 */ /* 0x000fe400000006ff */
[----:B------:R-:W-:Y:S01]  /*16f0*/  LOP3.LUT R11, R11, R22, RZ, 0xfc, !PT ;  /* 0x000000160b0b7212 */ /* 0x000fe200078efcff */
[----:B------:R-:W-:Y:S01]  /*1700*/  HFMA2 R22, R55.H1_H1, R16.H0_H0, R60.H0_H0 ;  /* 0x2000001037167231 */ /* 0x000fe20000040c3c */
[----:B------:R-:W-:-:S02]  /*1710*/  F2FP.F16.F32.PACK_AB R17, RZ, R17 ;  /* 0x00000011ff11723e */ /* 0x000fc400000000ff */
        /* <DEDUP_REMOVED lines=8> */
[----:B------:R-:W-:Y:S01]  /*17a0*/  HFMA2 R15, R56.H1_H1, R17.H0_H0, R61.H0_H0 ;  /* 0x20000011380f7231 */ /* 0x000fe20000040c3d */
        /* <DEDUP_REMOVED lines=29> */
.L_x_617:
        /* <DEDUP_REMOVED lines=16> */
.L_x_1099:


//--------------------- .text._ZN10layer_norm13ln_fwd_kernelINS_13Kernel_traitsI6__halfS2_S2_fjLj3072ELj1ELj1ELj4ELj16ENS_18Kernel_traits_baseILj3072ES2_S2_S2_fjLj128EEEEEEEvNS_9FwdParamsE --------------------------
	.section	.text._ZN10layer_norm13ln_fwd_kernelINS_13Kernel_traitsI6__halfS2_S2_fjLj3072ELj1ELj1ELj4ELj16ENS_18Kernel_traits_baseILj3072ES2_S2_S2_fjLj128EEEEEEEvNS_9FwdParamsE,"ax",@progbits
	.align	128
        .global         _ZN10layer_norm13ln_fwd_kernelINS_13Kernel_traitsI6__halfS2_S2_fjLj3072ELj1ELj1ELj4ELj16ENS_18Kernel_traits_baseILj3072ES2_S2_S2_fjLj128EEEEEEEvNS_9FwdParamsE
        .type           _ZN10layer_norm13ln_fwd_kernelINS_13Kernel_traitsI6__halfS2_S2_fjLj3072ELj1ELj1ELj4ELj16ENS_18Kernel_traits_baseILj3072ES2_S2_S2_fjLj128EEEEEEEvNS_9FwdParamsE,@function
        .size           _ZN10layer_norm13ln_fwd_kernelINS_13Kernel_traitsI6__halfS2_S2_fjLj3072ELj1ELj1ELj4ELj16ENS_18Kernel_traits_baseILj3072ES2_S2_S2_fjLj128EEEEEEEvNS_9FwdParamsE,(.L_x_1100 - _ZN10layer_norm13ln_fwd_kernelINS_13Kernel_traitsI6__halfS2_S2_fjLj3072ELj1ELj1ELj4ELj16ENS_18Kernel_traits_baseILj3072ES2_S2_S2_fjLj128EEEEEEEvNS_9FwdParamsE)
        .other          _ZN10layer_norm13ln_fwd_kernelINS_13Kernel_traitsI6__halfS2_S2_fjLj3072ELj1ELj1ELj4ELj16ENS_18Kernel_traits_baseILj3072ES2_S2_S2_fjLj128EEEEEEEvNS_9FwdParamsE,@"STO_CUDA_ENTRY STV_DEFAULT"
_ZN10layer_norm13ln_fwd_kernelINS_13Kernel_traitsI6__halfS2_S2_fjLj3072ELj1ELj1ELj4ELj16ENS_18Kernel_traits_baseILj3072ES2_S2_S2_fjLj128EEEEEEEvNS_9FwdParamsE:
.text._ZN10layer_norm13ln_fwd_kernelINS_13Kernel_traitsI6__halfS2_S2_fjLj3072ELj1ELj1ELj4ELj16ENS_18Kernel_traits_baseILj3072ES2_S2_S2_fjLj128EEEEEEEvNS_9FwdParamsE:
        /* <DEDUP_REMOVED lines=21> */
.L_x_618:
[----:B0--3--:R-:W0:Y:S01]  /*0150*/  LDC.64 R32, c[0x0][0x390] ;  /* 0x0000e400ff207b82 */ /* 0x009e220000000a00 */
[----:B------:R-:W-:-:S05]  /*0160*/  IMAD R5, R4, 0x180, RZ ;  /* 0x0000018004057824 */ /* 0x000fca00078e02ff */
[----:B------:R-:W-:-:S05]  /*0170*/  LOP3.LUT R52, R5, R0, RZ, 0xfc, !PT ;  /* 0x0000000005347212 */ /* 0x000fca00078efcff */
[----:B0-----:R-:W-:-:S06]  /*0180*/  IMAD.WIDE.U32 R36, R52, 0x10, R32 ;  /* 0x0000001034247825 */ /* 0x001fcc00078e0020 */
[----:B------:R-:W2:Y:S01]  /*0190*/  LDG.E.128 R36, desc[UR6][R36.64] ;  /* 0x0000000624247981 */ /* 0x000ea2000c1e1d00 */
[----:B------:R-:W-:-:S05]  /*01a0*/  IADD3 R44, PT, PT, R52, 0x80, RZ ;  /* 0x00000080342c7810 */ /* 0x000fca0007ffe0ff */
[----:B------:R-:W-:-:S06]  /*01b0*/  IMAD.WIDE.U32 R40, R44, 0x10, R32 ;  /* 0x000000102c287825 */ /* 0x000fcc00078e0020 */
[----:B------:R-:W3:Y:S01]  /*01c0*/  LDG.E.128 R40, desc[UR6][R40.64] ;  /* 0x0000000628287981 */ /* 0x000ee2000c1e1d00 */
[----:B------:R-:W-:-:S05]  /*01d0*/  IADD3 R6, PT, PT, R52, 0x100, RZ ;  /* 0x0000010034067810 */ /* 0x000fca0007ffe0ff */
[----:B------:R-:W-:-:S06]  /*01e0*/  IMAD.WIDE.U32 R32, R6, 0x10, R32 ;  /* 0x0000001006207825 */ /* 0x000fcc00078e0020 */
[----:B------:R-:W4:Y:S01]  /*01f0*/  LDG.E.128 R32, desc[UR6][R32.64] ;  /* 0x0000000620207981 */ /* 0x000f22000c1e1d00 */
[----:B------:R-:W0:Y:S01]  /*0200*/  S2UR UR5, SR_CgaCtaId ;  /* 0x00000000000579c3 */ /* 0x000e220000008800 */
[C---:B------:R-:W-:Y:S01]  /*0210*/  ISETP.NE.AND P0, PT, R2.reuse, RZ, PT ;  /* 0x000000ff0200720c */ /* 0x040fe20003f05270 */
[----:B------:R-:W-:Y:S01]  /*0220*/  UMOV UR4, 0x400 ;  /* 0x0000040000047882 */ /* 0x000fe20000000000 */
[----:B------:R-:W-:Y:S01]  /*0230*/  ISETP.GT.U32.AND P1, PT, R2, 0x3, PT ;  /* 0x000000030200780c */ /* 0x000fe20003f24070 */
[----:B------:R-:W-:-:S12]  /*0240*/  HFMA2 R58, -RZ, RZ, 0, 0 ;  /* 0x00000000ff3a7431 */ /* 0x000fd800000001ff */
[----:B------:R-:W-:-:S05]  /*0250*/  @!P1 MOV R58, 0x44400000 ;  /* 0x44400000003a9802 */ /* 0x000fca0000000f00 */
[----:B------:R-:W-:Y:S01]  /*0260*/  SHFL.DOWN PT, R62, R58, 0x2, 0x1f ;  /* 0x08401f003a3e7f89 */ /* 0x000fe200000e0000 */
[----:B0-----:R-:W-:-:S04]  /*0270*/  ULEA UR4, UR5, UR4, 0x18 ;  /* 0x0000000405047291 */ /* 0x001fc8000f8ec0ff */
[----:B------:R-:W-:Y:S02]  /*0280*/  @UP0 UIADD3 UR4, UPT, UPT, UR4, 0x20, URZ ;  /* 0x0000002004040890 */ /* 0x000fe4000fffe0ff */
[----:B------:R-:W-:-:S04]  /*0290*/  UPLOP3.LUT UP0, UPT, UPT, UPT, UP0, 0x40, 0x4 ;  /* 0x000000000004789c */ /* 0x000fc80003f0e800 */
        /* <DEDUP_REMOVED lines=30> */
[----:B------:R-:W-:Y:S02]  /*0480*/  HADD2.F32 R42, -RZ, R34.H0_H0 ;  /* 0x20000022ff2a7230 */ /* 0x000fe40000004100 */
[----:B------:R-:W-:Y:S01]  /*0490*/  FADD.FTZ R46, R59, R46 ;  /* 0x0000002e3b2e7221 */ /* 0x000fe20000010000 */
[--C-:B------:R-:W-:Y:S02]  /*04a0*/  HADD2.F32 R48, -RZ, R35.reuse.H0_H0 ;  /* 0x20000023ff307230 */ /* 0x100fe40000004100 */
[----:B------:R-:W-:Y:S02]  /*04b0*/  HADD2.F32 R50, -RZ, R35.H1_H1 ;  /* 0x30000023ff327230 */ /* 0x000fe40000004100 */
        /* <DEDUP_REMOVED lines=83> */
[----:B0-----:R-:W-:-:S05]  /*09f0*/  FADD.FTZ R53, R54, R53 ;  /* 0x0000003536357221 */ /* 0x001fca0000010000 */
[----:B------:R-:W0:Y:S02]  /*0a00*/  SHFL.BFLY PT, R56, R53, 0x10, 0x1f ;  /* 0x0e001f0035387f89 */ /* 0x000e2400000e0000 */
[----:B0-----:R-:W-:Y:S01]  /*0a10*/  FADD.FTZ R33, R53, R56 ;  /* 0x0000003835217221 */ /* 0x001fe20000010000 */
[----:B------:R-:W-:-:S04]  /*0a20*/  FADD.FTZ R53, R62, R58 ;  /* 0x0000003a3e357221 */ /* 0x000fc80000010000 */
[----:B------:R-:W-:Y:S01]  /*0a30*/  @!P0 STS.64 [R55], R32 ;  /* 0x0000002037008388 */ /* 0x000fe20000000a00 */
[----:B------:R-:W0:Y:S01]  /*0a40*/  MUFU.RCP R54, R53 ;  /* 0x0000003500367308 */ /* 0x000e220000001000 */
[----:B------:R-:W-:Y:S01]  /*0a50*/  BAR.SYNC.DEFER_BLOCKING 0x0 ;  /* 0x0000000000007b1d */ /* 0x000fe20000010000 */
[----:B------:R-:W-:-:S05]  /*0a60*/  ISETP.NE.AND P0, PT, R0, RZ, PT ;  /* 0x000000ff0000720c */ /* 0x000fca0003f05270 */
[----:B------:R-:W-:Y:S04]  /*0a70*/  SHFL.DOWN PT, R32, R53, 0x1, 0x1f ;  /* 0x08201f0035207f89 */ /* 0x000fe800000e0000 */
[----:B------:R-:W1:Y:S04]  /*0a80*/  @!P1 LDS.64 R34, [R60] ;  /* 0x000000003c229984 */ /* 0x000e680000000a00 */
[----:B-1----:R-:W1:Y:S04]  /*0a90*/  SHFL.DOWN PT, R64, R34, 0x2, 0x1f ;  /* 0x08401f0022407f89 */ /* 0x002e6800000e0000 */
[----:B------:R-:W2:Y:S01]  /*0aa0*/  SHFL.DOWN PT, R56, R35, 0x2, 0x1f ;  /* 0x08401f0023387f89 */ /* 0x000ea200000e0000 */
[----:B-1----:R-:W-:Y:S01]  /*0ab0*/  FADD.FTZ R66, -R64, R34 ;  /* 0x0000002240427221 */ /* 0x002fe20000010100 */
[----:B------:R-:W-:-:S03]  /*0ac0*/  FMUL.FTZ R55, R62, R64 ;  /* 0x000000403e377220 */ /* 0x000fc60000410000 */
[----:B------:R-:W-:Y:S01]  /*0ad0*/  FMUL.FTZ R33, R66, R66 ;  /* 0x0000004242217220 */ /* 0x000fe20000410000 */
[----:B------:R-:W-:Y:S01]  /*0ae0*/  FFMA.FTZ R55, R58, R34, R55 ;  /* 0x000000223a377223 */ /* 0x000fe20000010037 */
[----:B------:R-:W-:Y:S02]  /*0af0*/  FADD.FTZ R34, R53, R32 ;  /* 0x0000002035227221 */ /* 0x000fe40000010000 */
[----:B------:R-:W-:Y:S01]  /*0b00*/  FMUL.FTZ R33, R33, R58 ;  /* 0x0000003a21217220 */ /* 0x000fe20000410000 */
[----:B0-----:R-:W-:Y:S01]  /*0b10*/  FMUL.FTZ R58, R54, R55 ;  /* 0x00000037363a7220 */ /* 0x001fe20000410000 */
[----:B--2---:R-:W-:Y:S02]  /*0b20*/  FADD.FTZ R55, R56, R35 ;  /* 0x0000002338377221 */ /* 0x004fe40000010000 */
[----:B------:R-:W-:Y:S01]  /*0b30*/  FMUL.FTZ R62, R62, R33 ;  /* 0x000000213e3e7220 */ /* 0x000fe20000410000 */
[----:B------:R-:W0:Y:S01]  /*0b40*/  MUFU.RCP R34, R34 ;  /* 0x0000002200227308 */ /* 0x000e220000001000 */
[----:B------:R-:W1:Y:S02]  /*0b50*/  SHFL.DOWN PT, R33, R58, 0x1, 0x1f ;  /* 0x08201f003a217f89 */ /* 0x000e6400000e0000 */
[----:B------:R-:W-:-:S05]  /*0b60*/  FFMA.FTZ R55, R54, R62, R55 ;  /* 0x0000003e36377223 */ /* 0x000fca0000010037 */
[----:B------:R-:W2:Y:S01]  /*0b70*/  SHFL.DOWN PT, R54, R55, 0x1, 0x1f ;  /* 0x08201f0037367f89 */ /* 0x000ea200000e0000 */
[----:B-1----:R-:W-:-:S04]  /*0b80*/  FADD.FTZ R35, R58, -R33 ;  /* 0x800000213a237221 */ /* 0x002fc80000010000 */
[----:B------:R-:W-:Y:S01]  /*0b90*/  FMUL.FTZ R56, R35, R35 ;  /* 0x0000002323387220 */ /* 0x000fe20000410000 */
[----:B--2---:R-:W-:-:S03]  /*0ba0*/  FADD.FTZ R35, R55, R54 ;  /* 0x0000003637237221 */ /* 0x004fc60000010000 */
[----:B------:R-:W-:Y:S01]  /*0bb0*/  FMUL.FTZ R56, R53, R56 ;  /* 0x0000003835387220 */ /* 0x000fe20000410000 */
[----:B------:R-:W1:Y:S03]  /*0bc0*/  LDC.64 R54, c[0x0][0x398] ;  /* 0x0000e600ff367b82 */ /* 0x000e660000000a00 */
[C---:B------:R-:W-:Y:S01]  /*0bd0*/  FMUL.FTZ R56, R32.reuse, R56 ;  /* 0x0000003820387220 */ /* 0x040fe20000410000 */
[----:B------:R-:W-:-:S03]  /*0be0*/  FMUL.FTZ R32, R32, R33 ;  /* 0x0000002120207220 */ /* 0x000fc60000410000 */
[C---:B0-----:R-:W-:Y:S01]  /*0bf0*/  FFMA.FTZ R56, R34.reuse, R56, R35 ;  /* 0x0000003822387223 */ /* 0x041fe20000010023 */
[----:B------:R-:W-:Y:S01]  /*0c00*/  FFMA.FTZ R53, R53, R58, R32 ;  /* 0x0000003a35357223 */ /* 0x000fe20000010020 */
[----:B------:R-:W0:Y:S03]  /*0c10*/  LDC R35, c[0x0][0x3d0] ;  /* 0x0000f400ff237b82 */ /* 0x000e260000000800 */
[----:B------:R-:W-:Y:S01]  /*0c20*/  FMUL.FTZ R32, R34, R53 ;  /* 0x0000003522207220 */ /* 0x000fe20000410000 */
[----:B------:R-:W0:Y:S05]  /*0c30*/  SHFL.IDX PT, R56, R56, RZ, 0x1f ;  /* 0x00001fff38387589 */ /* 0x000e2a00000e0000 */
[----:B------:R-:W2:Y:S01]  /*0c40*/  SHFL.IDX PT, R32, R32, RZ, 0x1f ;  /* 0x00001fff20207589 */ /* 0x000ea200000e0000 */
[----:B-1----:R-:W-:-:S04]  /*0c50*/  IMAD.WIDE.U32 R52, R52, 0x10, R54 ;  /* 0x0000001034347825 */ /* 0x002fc800078e0036 */
[----:B0-----:R-:W-:Y:S01]  /*0c60*/  FFMA.FTZ R33, R56, 0.00032552084303461015224, R35 ;  /* 0x39aaaaab38217823 */ /* 0x001fe20000010023 */
[----:B------:R-:W-:-:S04]  /*0c70*/  IMAD.WIDE.U32 R34, R44, 0x10, R54 ;  /* 0x000000102c227825 */ /* 0x000fc800078e0036 */
[----:B--2---:R-:W-:Y:S01]  /*0c80*/  FADD.FTZ R58, R45, -R32 ;  /* 0x800000202d3a7221 */ /* 0x004fe20000010000 */
[----:B------:R-:W0:Y:S01]  /*0c90*/  MUFU.RSQ R33, R33 ;  /* 0x0000002100217308 */ /* 0x000e220000001400 */
        /* <DEDUP_REMOVED lines=41> */
[C---:B------:R-:W-:Y:S01]  /*0f30*/  FMUL.FTZ R40, R33.reuse, R42 ;  /* 0x0000002a21287220 */ /* 0x040fe20000410000 */
[C---:B------:R-:W-:Y:S01]  /*0f40*/  FMUL.FTZ R43, R33.reuse, R49 ;  /* 0x00000031212b7220 */ /* 0x040fe20000410000 */
[C---:B------:R-:W-:Y:S01]  /*0f50*/  FMUL.FTZ R42, R33.reuse, R48 ;  /* 0x00000030212a7220 */ /* 0x040fe20000410000 */
[C---:B------:R-:W-:Y:S01]  /*0f60*/  FMUL.FTZ R38, R33.reuse, R68 ;  /* 0x0000004421267220 */ /* 0x040fe20000410000 */
[----:B------:R-:W1:Y:S01]  /*0f70*/  @!P0 LDC.64 R44, c[0x0][0x3a8] ;  /* 0x0000ea00ff2c8b82 */ /* 0x000e620000000a00 */
[----:B------:R-:W-:Y:S01]  /*0f80*/  FADD.FTZ R68, R50, -R32 ;  /* 0x8000002032447221 */ /* 0x000fe20000010000 */
[C---:B------:R-:W-:Y:S01]  /*0f90*/  FMUL.FTZ R62, R33.reuse, R62 ;  /* 0x0000003e213e7220 */ /* 0x040fe20000410000 */
[C---:B------:R-:W-:Y:S01]  /*0fa0*/  FMUL.FTZ R50, R33.reuse, R46 ;  /* 0x0000002e21327220 */ /* 0x040fe20000410000 */
[----:B------:R-:W-:Y:S01]  /*0fb0*/  F2FP.F16.F32.PACK_AB R56, RZ, R56 ;  /* 0x00000038ff38723e */ /* 0x000fe200000000ff */
[----:B------:R-:W-:Y:S01]  /*0fc0*/  FMUL.FTZ R46, R33, R68 ;  /* 0x00000044212e7220 */ /* 0x000fe20000410000 */
[----:B------:R-:W-:-:S02]  /*0fd0*/  F2FP.F16.F32.PACK_AB R5, RZ, R5 ;  /* 0x00000005ff05723e */ /* 0x000fc400000000ff */
[----:B------:R-:W2:Y:S01]  /*0fe0*/  LDC.64 R48, c[0x0][0x380] ;  /* 0x0000e000ff307b82 */ /* 0x000ea20000000a00 */
[----:B------:R-:W-:Y:S02]  /*0ff0*/  F2FP.F16.F32.PACK_AB R37, RZ, R37 ;  /* 0x00000025ff25723e */ /* 0x000fe400000000ff */
[----:B------:R-:W-:Y:S02]  /*1000*/  F2FP.F16.F32.PACK_AB R58, RZ, R58 ;  /* 0x0000003aff3a723e */ /* 0x000fe400000000ff */
[----:B------:R-:W-:Y:S02]  /*1010*/  F2FP.F16.F32.PACK_AB R47, RZ, R47 ;  /* 0x0000002fff2f723e */ /* 0x000fe400000000ff */
[----:B------:R-:W-:Y:S01]  /*1020*/  F2FP.F16.F32.PACK_AB R39, RZ, R39 ;  /* 0x00000027ff27723e */ /* 0x000fe200000000ff */
[----:B0-----:R-:W-:Y:S01]  /*1030*/  @!P0 IMAD.WIDE R6, R4, 0x4, R6 ;  /* 0x0000000404068825 */ /* 0x001fe200078e0206 */
[----:B------:R-:W-:Y:S02]  /*1040*/  F2FP.F16.F32.PACK_AB R51, RZ, R51 ;  /* 0x00000033ff33723e */ /* 0x000fe400000000ff */
[----:B------:R-:W-:-:S02]  /*1050*/  F2FP.F16.F32.PACK_AB R60, RZ, R60 ;  /* 0x0000003cff3c723e */ /* 0x000fc400000000ff */
[----:B------:R-:W-:Y:S01]  /*1060*/  F2FP.F16.F32.PACK_AB R36, RZ, R36 ;  /* 0x00000024ff24723e */ /* 0x000fe200000000ff */
[----:B------:R3:W-:Y:S01]  /*1070*/  @!P0 STG.E desc[UR6][R6.64], R32 ;  /* 0x0000002006008986 */ /* 0x0007e2000c101906 */
[----:B------:R-:W-:Y:S01]  /*1080*/  F2FP.F16.F32.PACK_AB R65, RZ, R65 ;  /* 0x00000041ff41723e */ /* 0x000fe200000000ff */
[----:B-1----:R-:W-:Y:S01]  /*1090*/  @!P0 IMAD.WIDE R68, R4, 0x4, R44 ;  /* 0x0000000404448825 */ /* 0x002fe200078e022c */
[----:B------:R-:W-:Y:S02]  /*10a0*/  F2FP.F16.F32.PACK_AB R57, RZ, R57 ;  /* 0x00000039ff39723e */ /* 0x000fe400000000ff */
[----:B------:R-:W-:Y:S02]  /*10b0*/  F2FP.F16.F32.PACK_AB R63, RZ, R63 ;  /* 0x0000003fff3f723e */ /* 0x000fe400000000ff */
[----:B------:R-:W-:Y:S01]  /*10c0*/  F2FP.F16.F32.PACK_AB R59, RZ, R59 ;  /* 0x0000003bff3b723e */ /* 0x000fe200000000ff */
[----:B------:R3:W-:Y:S01]  /*10d0*/  @!P0 STG.E desc[UR6][R68.64], R33 ;  /* 0x0000002144008986 */ /* 0x0007e2000c101906 */
[----:B------:R-:W-:-:S02]  /*10e0*/  F2FP.F16.F32.PACK_AB R62, RZ, R62 ;  /* 0x0000003eff3e723e */ /* 0x000fc400000000ff */
[----:B--2---:R-:W-:Y:S02]  /*10f0*/  IADD3 R4, PT, PT, R4, R48, RZ ;  /* 0x0000003004047210 */ /* 0x004fe40007ffe0ff */
        /* <DEDUP_REMOVED lines=12> */
[----:B------:R-:W-:Y:S02]  /*11c0*/  PRMT R47, R47, 0x5410, R39 ;  /* 0x000054102f2f7816 */ /* 0x000fe40000000027 */
[----:B------:R-:W-:Y:S01]  /*11d0*/  PRMT R51, R51, 0x5410, R60 ;  /* 0x0000541033337816 */ /* 0x000fe2000000003c */
[----:B-----5:R-:W-:Y:S01]  /*11e0*/  HFMA2 R37, R17, R37, R29 ;  /* 0x0000002511257231 */ /* 0x020fe2000000001d */
[----:B------:R-:W-:Y:S01]  /*11f0*/  PRMT R44, R36, 0x5410, R65 ;  /* 0x00005410242c7816 */ /* 0x000fe20000000041 */
[----:B------:R-:W-:Y:S01]  /*1200*/  HFMA2 R36, R16, R56, R28 ;  /* 0x0000003810247231 */ /* 0x000fe2000000001c */
[----:B------:R-:W-:Y:S01]  /*1210*/  ISETP.GE.AND P0, PT, R4, R49, PT ;  /* 0x000000310400720c */ /* 0x000fe20003f06270 */
[----:B------:R-:W-:Y:S01]  /*1220*/  HFMA2 R39, R19, R51, R31 ;  /* 0x0000003313277231 */ /* 0x000fe2000000001f */
[----:B------:R-:W-:-:S02]  /*1230*/  PRMT R57, R57, 0x5410, R63 ;  /* 0x0000541039397816 */ /* 0x000fc4000000003f */
[----:B------:R-:W-:Y:S02]  /*1240*/  PRMT R59, R59, 0x5410, R62 ;  /* 0x000054103b3b7816 */ /* 0x000fe4000000003e */
        /* <DEDUP_REMOVED lines=9> */
[----:B------:R-:W-:Y:S01]  /*12e0*/  HFMA2 R42, R14, R5, R26 ;  /* 0x000000050e2a7231 */ /* 0x000fe2000000001a */
[----:B------:R3:W-:Y:S01]  /*12f0*/  STG.E.128 desc[UR6][R52.64], R36 ;  /* 0x0000002434007986 */ /* 0x0007e2000c101d06 */
[----:B------:R-:W-:Y:S02]  /*1300*/  HFMA2 R44, R8, R45, R20 ;  /* 0x0000002d082c7231 */ /* 0x000fe40000000014 */
[----:B------:R-:W-:Y:S02]  /*1310*/  HFMA2 R45, R9, R58, R21 ;  /* 0x0000003a092d7231 */ /* 0x000fe40000000015 */
[----:B------:R-:W-:Y:S02]  /*1320*/  HFMA2 R46, R10, R60, R22 ;  /* 0x0000003c0a2e7231 */ /* 0x000fe40000000016 */
[----:B------:R-:W-:Y:S01]  /*1330*/  HFMA2 R47, R11, R50, R23 ;  /* 0x000000320b2f7231 */ /* 0x000fe20000000017 */
[----:B------:R3:W-:Y:S04]  /*1340*/  STG.E.128 desc[UR6][R34.64], R40 ;  /* 0x0000002822007986 */ /* 0x0007e8000c101d06 */
[----:B------:R3:W-:Y:S01]  /*1350*/  STG.E.128 desc[UR6][R54.64], R44 ;  /* 0x0000002c36007986 */ /* 0x0007e2000c101d06 */
[----:B------:R-:W-:Y:S05]  /*1360*/  @!P0 BRA `(.L_x_618) ;  /* 0xffffffec00788947 */ /* 0x000fea000383ffff */
[----:B------:R-:W-:Y:S05]  /*1370*/  EXIT ;  /* 0x000000000000794d */ /* 0x000fea0003800000 */
.L_x_619:
        /* <DEDUP_REMOVED lines=16> */
.L_x_1100:


//--------------------- .text._ZN10layer_norm13ln_fwd_kernelINS_13Kernel_traitsIffffjLj3072ELj1ELj1ELj4ELj16ENS_18Kernel_traits_baseILj3072EffffjLj128EEEEEEEvNS_9FwdParamsE --------------------------
	.section	.text._ZN10layer_norm13ln_fwd_kernelINS_13Kernel_traitsIffffjLj3072ELj1ELj1ELj4ELj16ENS_18Kernel_traits_baseILj3072EffffjLj128EEEEEEEvNS_9FwdParamsE,"ax",@progbits
	.align	128
        .global         _ZN10layer_norm13ln_fwd_kernelINS_13Kernel_traitsIffffjLj3072ELj1ELj1ELj4ELj16ENS_18Kernel_traits_baseILj3072EffffjLj128EEEEEEEvNS_9FwdParamsE
        .type           _ZN10layer_norm13ln_fwd_kernelINS_13Kernel_traitsIffffjLj3072ELj1ELj1ELj4ELj16ENS_18Kernel_traits_baseILj3072EffffjLj128EEEEEEEvNS_9FwdParamsE,@function
        .size           _ZN10layer_norm13ln_fwd_kernelINS_13Kernel_traitsIffffjLj3072ELj1ELj1ELj4ELj16ENS_18Kernel_traits_baseILj3072EffffjLj128EEEEEEEvNS_9FwdParamsE,(.L_x_1101 - _ZN10layer_norm13ln_fwd_kernelINS_13Kernel_traitsIffffjLj3072ELj1ELj1ELj4ELj16ENS_18Kernel_traits_baseILj3072EffffjLj128EEEEEEEvNS_9FwdParamsE)
        .other          _ZN10layer_norm13ln_fwd_kernelINS_13Kernel_traitsIffffjLj3072ELj1ELj1ELj4ELj16ENS_18Kernel_traits_baseILj3072EffffjLj128EEEEEEEvNS_9FwdParamsE,@"STO_CUDA_ENTRY STV_DEFAULT"
_ZN10layer_norm13ln_fwd_kernelINS_13Kernel_traitsIffffjLj3072ELj1ELj1ELj4ELj16ENS_18Kernel_traits_baseILj3072EffffjLj128EEEEEEEvNS_9FwdParamsE:
.text._ZN10layer_norm13ln_fwd_kernelINS_13Kernel_traitsIffffjLj3072ELj1ELj1ELj4ELj16ENS_18Kernel_traits_baseILj3072EffffjLj128EEEEEEEvNS_9FwdParamsE:
        /* <DEDUP_REMOVED lines=11> */
[C---:B---3--:R-:W-:Y:S01]  /*00b0*/  IMAD.WIDE.U32 R6, R0.reuse, 0x10, R6 ;  /* 0x0000001000067825 */ /* 0x048fe200078e0006 */
        /* <DEDUP_REMOVED lines=14> */
[----:B--2---:R-:W-:-:S10]  /*01a0*/  SHF.R.U32.HI R3, RZ, 0x5, R0 ;  /* 0x00000005ff037819 */ /* 0x004fd40000011600 */
.L_x_620:
[----:B-1----:R-:W1:Y:S01]  /*01b0*/  LDC.64 R76, c[0x0][0x390] ;  /* 0x0000e400ff4c7b82 */ /* 0x002e620000000a00 */
[----:B------:R-:W-:-:S06]  /*01c0*/  UIMAD UR5, UR4, 0x300, URZ ;  /* 0x00000300040578a4 */ /* 0x000fcc000f8e02ff */
[----:B------:R-:W-:-:S05]  /*01d0*/  LOP3.LUT R80, R0, UR5, RZ, 0xfc, !PT ;  /* 0x0000000500507c12 */ /* 0x000fca000f8efcff */
[----:B-1----:R-:W-:-:S05]  /*01e0*/  IMAD.WIDE.U32 R78, R80, 0x10, R76 ;  /* 0x00000010504e7825 */ /* 0x002fca00078e004c */
[----:B------:R-:W2:Y:S04]  /*01f0*/  LDG.E.128 R56, desc[UR8][R78.64] ;  /* 0x000000084e387981 */ /* 0x000ea8000c1e1d00 */
[----:B------:R-:W3:Y:S01]  /*0200*/  LDG.E.128 R60, desc[UR8][R78.64+0x800] ;  /* 0x000800084e3c7981 */ /* 0x000ee2000c1e1d00 */
[----:B0-----:R-:W-:-:S05]  /*0210*/  IADD3 R7, PT, PT, R80, 0x100, RZ ;  /* 0x0000010050077810 */ /* 0x001fca0007ffe0ff */
        /* <DEDUP_REMOVED lines=103> */
[----:B------:R-:W-:-:S04]  /*0890*/  @!P0 LEA R81, R3, UR5, 0x3 ;  /* 0x0000000503518c11 */ /* 0x000fc8000f8e18ff */
        /* <DEDUP_REMOVED lines=9> */
[----:B------:R-:W-:Y:S01]  /*0930*/  @!P1 LEA R88, R2, UR5, 0x3 ;  /* 0x0000000502589c11 */ /* 0x000fe2000f8e18ff */
        /* <DEDUP_REMOVED lines=9> */
[----:B-1----:R-:W1:Y:S04]  /*09d0*/  SHFL.DOWN PT, R89, R82, 0x2, 0x1f ;  /* 0x08401f0052597f89 */ /* 0x002e6800000e0000 */
[----:B------:R-:W2:Y:S01]  /*09e0*/  SHFL.DOWN PT, R86, R83, 0x2, 0x1f ;  /* 0x08401f0053567f89 */ /* 0x000ea200000e0000 */
[----:B-1----:R-:W-:Y:S01]  /*09f0*/  FADD.FTZ R85, -R89, R82 ;  /* 0x0000005259557221 */ /* 0x002fe20000010100 */
[----:B------:R-:W-:-:S03]  /*0a00*/  FMUL.FTZ R89, R90, R89 ;  /* 0x000000595a597220 */ /* 0x000fc60000410000 */
[----:B------:R-:W-:Y:S01]  /*0a10*/  FMUL.FTZ R92, R85, R85 ;  /* 0x00000055555c7220 */ /* 0x000fe20000410000 */
[----:B------:R-:W-:Y:S02]  /*0a20*/  FFMA.FTZ R89, R87, R82, R89 ;  /* 0x0000005257597223 */ /* 0x000fe40000010059 */
[----:B------:R-:W1:Y:S01]  /*0a30*/  SHFL.DOWN PT, R82, R81, 0x1, 0x1f ;  /* 0x08201f0051527f89 */ /* 0x000e6200000e0000 */
[----:B------:R-:W-:-:S04]  /*0a40*/  FMUL.FTZ R85, R92, R87 ;  /* 0x000000575c557220 */ /* 0x000fc80000410000 */
[----:B------:R-:W-:Y:S01]  /*0a50*/  FMUL.FTZ R90, R90, R85 ;  /* 0x000000555a5a7220 */ /* 0x000fe20000410000 */
[----:B--2---:R-:W-:-:S04]  /*0a60*/  FADD.FTZ R85, R86, R83 ;  /* 0x0000005356557221 */ /* 0x004fc80000010000 */
[C---:B0-----:R-:W-:Y:S01]  /*0a70*/  FFMA.FTZ R90, R84.reuse, R90, R85 ;  /* 0x0000005a545a7223 */ /* 0x041fe20000010055 */
[----:B------:R-:W-:-:S04]  /*0a80*/  FMUL.FTZ R84, R84, R89 ;  /* 0x0000005954547220 */ /* 0x000fc80000410000 */
[----:B------:R-:W-:Y:S04]  /*0a90*/  SHFL.DOWN PT, R87, R90, 0x1, 0x1f ;  /* 0x08201f005a577f89 */ /* 0x000fe800000e0000 */
[----:B------:R-:W0:Y:S01]  /*0aa0*/  SHFL.DOWN PT, R83, R84, 0x1, 0x1f ;  /* 0x08201f0054537f89 */ /* 0x000e2200000e0000 */
[----:B-1----:R-:W-:-:S06]  /*0ab0*/  FADD.FTZ R85, R81, R82 ;  /* 0x0000005251557221 */ /* 0x002fcc0000010000 */
[----:B------:R-:W1:Y:S01]  /*0ac0*/  MUFU.RCP R85, R85 ;  /* 0x0000005500557308 */ /* 0x000e620000001000 */
[----:B0-----:R-:W-:-:S04]  /*0ad0*/  FADD.FTZ R86, R84, -R83 ;  /* 0x8000005354567221 */ /* 0x001fc80000010000 */
[----:B------:R-:W-:-:S04]  /*0ae0*/  FMUL.FTZ R86, R86, R86 ;  /* 0x0000005656567220 */ /* 0x000fc80000410000 */
[----:B------:R-:W-:Y:S01]  /*0af0*/  FMUL.FTZ R89, R81, R86 ;  /* 0x0000005651597220 */ /* 0x000fe20000410000 */
[----:B------:R-:W-:Y:S02]  /*0b00*/  FADD.FTZ R86, R90, R87 ;  /* 0x000000575a567221 */ /* 0x000fe40000010000 */
[----:B------:R-:W0:Y:S01]  /*0b10*/  LDC R87, c[0x0][0x3d0] ;  /* 0x0000f400ff577b82 */ /* 0x000e220000000800 */
[C---:B------:R-:W-:Y:S01]  /*0b20*/  FMUL.FTZ R89, R82.reuse, R89 ;  /* 0x0000005952597220 */ /* 0x040fe20000410000 */
[----:B------:R-:W-:-:S03]  /*0b30*/  FMUL.FTZ R82, R82, R83 ;  /* 0x0000005352527220 */ /* 0x000fc60000410000 */
[----:B-1----:R-:W-:Y:S01]  /*0b40*/  FFMA.FTZ R86, R85, R89, R86 ;  /* 0x0000005955567223 */ /* 0x002fe20000010056 */
[----:B------:R-:W-:Y:S01]  /*0b50*/  FFMA.FTZ R82, R81, R84, R82 ;  /* 0x0000005451527223 */ /* 0x000fe20000010052 */
[----:B------:R-:W-:-:S03]  /*0b60*/  MOV R89, UR4 ;  /* 0x0000000400597c02 */ /* 0x000fc60008000f00 */
[----:B------:R-:W-:Y:S01]  /*0b70*/  FMUL.FTZ R81, R85, R82 ;  /* 0x0000005255517220 */ /* 0x000fe20000410000 */
[----:B------:R-:W0:Y:S01]  /*0b80*/  SHFL.IDX PT, R86, R86, RZ, 0x1f ;  /* 0x00001fff56567589 */ /* 0x000e2200000e0000 */
[----:B------:R-:W1:Y:S04]  /*0b90*/  @!P0 LDC.64 R84, c[0x0][0x3a0] ;  /* 0x0000e800ff548b82 */ /* 0x000e680000000a00 */
[----:B------:R-:W2:Y:S04]  /*0ba0*/  SHFL.IDX PT, R81, R81, RZ, 0x1f ;  /* 0x00001fff51517589 */ /* 0x000ea800000e0000 */
[----:B------:R-:W3:Y:S01]  /*0bb0*/  @!P0 LDC.64 R82, c[0x0][0x3a8] ;  /* 0x0000ea00ff528b82 */ /* 0x000ee20000000a00 */
[----:B0-----:R-:W-:Y:S01]  /*0bc0*/  FFMA.FTZ R87, R86, 0.00032552084303461015224, R87 ;  /* 0x39aaaaab56577823 */ /* 0x001fe20000010057 */
[----:B-1----:R-:W-:-:S06]  /*0bd0*/  @!P0 IMAD.WIDE R84, R89, 0x4, R84 ;  /* 0x0000000459548825 */ /* 0x002fcc00078e0254 */
[----:B------:R-:W0:Y:S01]  /*0be0*/  LDC.64 R88, c[0x0][0x398] ;  /* 0x0000e600ff587b82 */ /* 0x000e220000000a00 */
[----:B--2---:R-:W-:Y:S01]  /*0bf0*/  R2UR UR5, R81 ;  /* 0x00000000510572ca */ /* 0x004fe200000e0000 */
[----:B------:R-:W1:Y:S01]  /*0c00*/  MUFU.RSQ R87, R87 ;  /* 0x0000005700577308 */ /* 0x000e620000001400 */
[----:B------:R-:W-:Y:S01]  /*0c10*/  MOV R81, UR4 ;  /* 0x0000000400517c02 */ /* 0x000fe20008000f00 */
[----:B------:R-:W-:-:S04]  /*0c20*/  UIADD3 UR4, UPT, UPT, UR4, UR10, URZ ;  /* 0x0000000a04047290 */ /* 0x000fc8000fffe0ff */
[----:B---3--:R-:W-:Y:S01]  /*0c30*/  @!P0 IMAD.WIDE R82, R81, 0x4, R82 ;  /* 0x0000000451528825 */ /* 0x008fe200078e0252 */
[----:B------:R-:W-:-:S05]  /*0c40*/  UISETP.GE.AND UP1, UPT, UR4, UR11, UPT ;  /* 0x0000000b0400728c */ /* 0x000fca000bf26270 */
[----:B------:R-:W-:Y:S01]  /*0c50*/  MOV R91, UR5 ;  /* 0x00000005005b7c02 */ /* 0x000fe20008000f00 */
[----:B------:R-:W-:Y:S01]  /*0c60*/  FADD.FTZ R56, R56, -UR5 ;  /* 0x8000000538387e21 */ /* 0x000fe20008010000 */
[----:B------:R-:W-:Y:S01]  /*0c70*/  FADD.FTZ R57, R57, -UR5 ;  /* 0x8000000539397e21 */ /* 0x000fe20008010000 */
[----:B------:R-:W-:Y:S01]  /*0c80*/  FADD.FTZ R58, R58, -UR5 ;  /* 0x800000053a3a7e21 */ /* 0x000fe20008010000 */
[----:B------:R-:W-:Y:S01]  /*0c90*/  FADD.FTZ R59, R59, -UR5 ;  /* 0x800000053b3b7e21 */ /* 0x000fe20008010000 */
[----:B------:R2:W-:Y:S01]  /*0ca0*/  @!P0 STG.E desc[UR8][R84.64], R91 ;  /* 0x0000005b54008986 */ /* 0x0005e2000c101908 */
[----:B-1----:R-:W-:Y:S01]  /*0cb0*/  R2UR UR6, R87 ;  /* 0x00000000570672ca */ /* 0x002fe200000e0000 */
        /* <DEDUP_REMOVED lines=12> */
[----:B------:R-:W-:Y:S01]  /*0d80*/  MOV R81, UR6 ;  /* 0x0000000600517c02 */ /* 0x000fe20008000f00 */
[----:B--2---:R-:W-:Y:S01]  /*0d90*/  FMUL.FTZ R85, R58, UR6 ;  /* 0x000000063a557c20 */ /* 0x004fe20008410000 */
[----:B------:R-:W-:Y:S01]  /*0da0*/  FMUL.FTZ R84, R59, UR6 ;  /* 0x000000063b547c20 */ /* 0x000fe20008410000 */
[----:B0-----:R-:W-:-:S04]  /*0db0*/  IMAD.WIDE.U32 R86, R4, 0x10, R88 ;  /* 0x0000001004567825 */ /* 0x001fc800078e0058 */
[----:B------:R-:W-:Y:S01]  /*0dc0*/  FADD.FTZ R72, R72, -UR5 ;  /* 0x8000000548487e21 */ /* 0x000fe20008010000 */
[----:B------:R0:W-:Y:S01]  /*0dd0*/  @!P0 STG.E desc[UR8][R82.64], R81 ;  /* 0x0000005152008986 */ /* 0x0001e2000c101908 */
[----:B-----5:R-:W-:Y:S01]  /*0de0*/  FFMA.FTZ R58, R10, R85, R34 ;  /* 0x000000550a3a7223 */ /* 0x020fe20000010022 */
[----:B------:R-:W-:Y:S01]  /*0df0*/  FFMA.FTZ R59, R11, R84, R35 ;  /* 0x000000540b3b7223 */ /* 0x000fe20000010023 */
[----:B------:R-:W-:-:S04]  /*0e00*/  IMAD.WIDE.U32 R84, R5, 0x10, R88 ;  /* 0x0000001005547825 */ /* 0x000fc800078e0058 */
        /* <DEDUP_REMOVED lines=10> */
[----:B------:R-:W-:-:S04]  /*0eb0*/  IMAD.WIDE.U32 R80, R80, 0x10, R88 ;  /* 0x0000001050507825 */ /* 0x000fc800078e0058 */
[----:B------:R-:W-:Y:S01]  /*0ec0*/  FMUL.FTZ R4, R61, UR6 ;  /* 0x000000063d047c20 */ /* 0x000fe20008410000 */
[----:B------:R-:W-:Y:S01]  /*0ed0*/  FFMA.FTZ R56, R8, R83, R32 ;  /* 0x0000005308387223 */ /* 0x000fe20000010020 */
[----:B------:R-:W-:Y:S01]  /*0ee0*/  FFMA.FTZ R57, R9, R82, R33 ;  /* 0x0000005209397223 */ /* 0x000fe20000010021 */
[----:B------:R-:W-:-:S04]  /*0ef0*/  IMAD.WIDE.U32 R82, R7, 0x10, R88 ;  /* 0x0000001007527825 */ /* 0x000fc800078e0058 */
[----:B------:R-:W-:Y:S01]  /*0f00*/  FMUL.FTZ R7, R62, UR6 ;  /* 0x000000063e077c20 */ /* 0x000fe20008410000 */
[----:B------:R-:W-:Y:S01]  /*0f10*/  FMUL.FTZ R61, R64, UR6 ;  /* 0x00000006403d7c20 */ /* 0x000fe20008410000 */
[----:B------:R-:W-:Y:S01]  /*0f20*/  FMUL.FTZ R60, R65, UR6 ;  /* 0x00000006413c7c20 */ /* 0x000fe20008410000 */
[----:B------:R-:W-:-:S04]  /*0f30*/  IMAD.WIDE.U32 R88, R6, 0x10, R88 ;  /* 0x0000001006587825 */ /* 0x000fc800078e0058 */
[----:B------:R-:W-:Y:S01]  /*0f40*/  FMUL.FTZ R6, R63, UR6 ;  /* 0x000000063f067c20 */ /* 0x000fe20008410000 */
[----:B------:R-:W-:Y:S01]  /*0f50*/  FMUL.FTZ R63, R66, UR6 ;  /* 0x00000006423f7c20 */ /* 0x000fe20008410000 */
[----:B------:R-:W-:Y:S01]  /*0f60*/  FMUL.FTZ R62, R67, UR6 ;  /* 0x00000006433e7c20 */ /* 0x000fe20008410000 */
        /* <DEDUP_REMOVED lines=13> */
[----:B0-----:R-:W-:Y:S01]  /*1040*/  FFMA.FTZ R56, R12, R5, R36 ;  /* 0x000000050c387223 */ /* 0x001fe20000010024 */
        /* <DEDUP_REMOVED lines=24> */
[----:B------:R-:W-:Y:S05]  /*11d0*/  BRA.U !UP1, `(.L_x_620) ;  /* 0xffffffed09f47547 */ /* 0x000fea000b83ffff */
[----:B------:R-:W-:Y:S05]  /*11e0*/  EXIT ;  /* 0x000000000000794d */ /* 0x000fea0003800000 */
.L_x_621:
        /* <DEDUP_REMOVED lines=9> */
.L_x_1101:


//--------------------- .text._ZN10layer_norm13ln_fwd_kernelINS_13Kernel_traitsI13__nv_bfloat16fS2_fjLj2304ELj1ELj4ELj1ELj16ENS_18Kernel_traits_baseILj2304ES2_fS2_fjLj128EEEEEEEvNS_9FwdParamsE --------------------------
	.section	.text._ZN10layer_norm13ln_fwd_kernelINS_13Kernel_traitsI13__nv_bfloat16fS2_fjLj2304ELj1ELj4ELj1ELj16ENS_18Kernel_traits_baseILj2304ES2_fS2_fjLj128EEEEEEEvNS_9FwdParamsE,"ax",@progbits
	.align	128
        .global         _ZN10layer_norm13ln_fwd_kernelINS_13Kernel_traitsI13__nv_bfloat16fS2_fjLj2304ELj1ELj4ELj1ELj16ENS_18Kernel_traits_baseILj2304ES2_fS2_fjLj128EEEEEEEvNS_9FwdParamsE
        .type           _ZN10layer_norm13ln_fwd_kernelINS_13Kernel_traitsI13__nv_bfloat16fS2_fjLj2304ELj1ELj4ELj1ELj16ENS_18Kernel_traits_baseILj2304ES2_fS2_fjLj128EEEEEEEvNS_9FwdParamsE,@function
        .size           _ZN10layer_norm13ln_fwd_kernelINS_13Kernel_traitsI13__nv_bfloat16fS2_fjLj2304ELj1ELj4ELj1ELj16ENS_18Kernel_traits_baseILj2304ES2_fS2_fjLj128EEEEEEEvNS_9FwdParamsE,(.L_x_1102 - _ZN10layer_norm13ln_fwd_kernelINS_13Kernel_traitsI13__nv_bfloat16fS2_fjLj2304ELj1ELj4ELj1ELj16ENS_18Kernel_traits_baseILj2304ES2_fS2_fjLj128EEEEEEEvNS_9FwdParamsE)
        .other          _ZN10layer_norm13ln_fwd_kernelINS_13Kernel_traitsI13__nv_bfloat16fS2_fjLj2304ELj1ELj4ELj1ELj16ENS_18Kernel_traits_baseILj2304ES2_fS2_fjLj128EEEEEEEvNS_9FwdParamsE,@"STO_CUDA_ENTRY STV_DEFAULT"
_ZN10layer_norm13ln_fwd_kernelINS_13Kernel_traitsI13__nv_bfloat16fS2_fjLj2304ELj1ELj4ELj1ELj16ENS_18Kernel_traits_baseILj2304ES2_fS2_fjLj128EEEEEEEvNS_9FwdParamsE:
.text._ZN10layer_norm13ln_fwd_kernelINS_13Kernel_traitsI13__nv_bfloat16fS2_fjLj2304ELj1ELj4ELj1ELj16ENS_18Kernel_traits_baseILj2304ES2_fS2_fjLj128EEEEEEEvNS_9FwdParamsE:
[----:B------:R-:W-:Y:S01]  /*0000*/  LDC R1, c[0x0][0x37c] ;  /* 0x0000df00ff017b82 */ /* 0x000fe20000000800 */
[----:B------:R-:W0:Y:S07]  /*0010*/  S2R R146, SR_TID.X ;  /* 0x0000000000927919 */ /* 0x000e2e0000002100 */
[----:B------:R-:W1:Y:S01]  /*0020*/  S2UR UR4, SR_CTAID.X ;  /* 0x00000000000479c3 */ /* 0x000e620000002500 */
[----:B------:R-:W2:Y:S01]  /*0030*/  LDCU UR5, c[0x0][0x384] ;  /* 0x00007080ff0577ac */ /* 0x000ea20008000800 */
[----:B-1----:R-:W-:Y:S01]  /*0040*/  USHF.L.U32 UR4, UR4, 0x2, URZ ;  /* 0x0000000204047899 */ /* 0x002fe200080006ff */
[----:B0-----:R-:W-:-:S05]  /*0050*/  SHF.R.U32.HI R0, RZ, 0x5, R146 ;  /* 0x00000005ff007819 */ /* 0x001fca0000011692 */
[----:B------:R-:W-:-:S04]  /*0060*/  LOP3.LUT R147, R0, UR4, RZ, 0xfc, !PT ;  /* 0x0000000400937c12 */ /* 0x000fc8000f8efcff */
[----:B--2---:R-:W-:-:S13]  /*0070*/  ISETP.GE.AND P0, PT, R147, UR5, PT ;  /* 0x0000000593007c0c */ /* 0x004fda000bf06270 */
[----:B------:R-:W-:Y:S05]  /*0080*/  @P0 EXIT ;  /* 0x000000000000094d */ /* 0x000fea0003800000 */
[----:B------:R-:W0:Y:S01]  /*0090*/  LDC.64 R4, c[0x0][0x3b0] ;  /* 0x0000ec00ff047b82 */ /* 0x000e220000000a00 */
[----:B------:R-:W1:Y:S01]  /*00a0*/  LDCU.64 UR4, c[0x0][0x358] ;  /* 0x00006b00ff0477ac */ /* 0x000e620008000a00 */
[----:B------:R-:W-:-:S06]  /*00b0*/  LOP3.LUT R146, R146, 0x1f, RZ, 0xc0, !PT ;  /* 0x0000001f92927812 */ /* 0x000fcc00078ec0ff */
[----:B------:R-:W2:Y:S01]  /*00c0*/  LDC.64 R6, c[0x0][0x3b8] ;  /* 0x0000ee00ff067b82 */ /* 0x000ea20000000a00 */
        /* <DEDUP_REMOVED lines=38> */
[----:B---3--:R-:W-:-:S02]  /*0330*/  SHF.R.U64 R235, R144, 0x10, R145 ;  /* 0x0000001090eb7819 */ /* 0x008fc40000001291 */
[----:B------:R-:W-:Y:S02]  /*0340*/  SHF.R.U32.HI R234, RZ, 0x10, R145 ;  /* 0x00000010ffea7819 */ /* 0x000fe40000011691 */
[--C-:B--2---:R-:W-:Y:S02]  /*0350*/  SHF.R.U64 R231, R140, 0x10, R141.reuse ;  /* 0x000000108ce77819 */ /* 0x104fe4000000128d */
[----:B------:R-:W-:Y:S02]  /*0360*/  SHF.R.U32.HI R230, RZ, 0x10, R141 ;  /* 0x00000010ffe67819 */ /* 0x000fe4000001168d */
[--C-:B----4-:R-:W-:Y:S02]  /*0370*/  SHF.R.U64 R233, R142, 0x10, R143.reuse ;  /* 0x000000108ee97819 */ /* 0x110fe4000000128f */
[----:B------:R-:W-:Y:S02]  /*0380*/  SHF.R.U32.HI R232, RZ, 0x10, R143 ;  /* 0x00000010ffe87819 */ /* 0x000fe4000001168f */
[----:B-----5:R-:W-:-:S02]  /*0390*/  SHF.R.U64 R229, R138, 0x10, R139 ;  /* 0x000000108ae57819 */ /* 0x020fc4000000128b */
        /* <DEDUP_REMOVED lines=137> */
.L_x_623:
[----:B0-----:R-:W0:Y:S01]  /*0c30*/  LDC.64 R72, c[0x0][0x390] ;  /* 0x0000e400ff487b82 */ /* 0x001e220000000a00 */
        /* <DEDUP_REMOVED lines=52> */
[----:B------:R-:W-:Y:S01]  /*0f80*/  UMOV UR6, 0xffffffff ;  /* 0xffffffff00067882 */ /* 0x000fe20000000000 */
        /* <DEDUP_REMOVED lines=73> */
[----:B------:R-:W-:Y:S06]  /*1420*/  BRA.DIV UR6, `(.L_x_622) ;  /* 0x0000002606a47947 */ /* 0x000fec000b800000 */
        /* <DEDUP_REMOVED lines=14> */
[--C-:B------:R-:W-:Y:S01]  /*1510*/  FADD.FTZ R27, R27, -R237.reuse ;  /* 0x800000ed1b1b7221 */ /* 0x100fe20000010000 */
[----:B------:R-:W-:Y:S01]  /*1520*/  FFMA.FTZ R24, R0, R0, RZ ;  /* 0x0000000000187223 */ /* 0x000fe200000100ff */
[--C-:B------:R-:W-:Y:S01]  /*1530*/  FADD.FTZ R20, R20, -R237.reuse ;  /* 0x800000ed14147221 */ /* 0x100fe20000010000 */
[--C-:B------:R-:W-:Y:S01]  /*1540*/  FADD.FTZ R21, R21, -R237.reuse ;  /* 0x800000ed15157221 */ /* 0x100fe20000010000 */
[--C-:B------:R-:W-:Y:S01]  /*1550*/  FADD.FTZ R22, R22, -R237.reuse ;  /* 0x800000ed16167221 */ /* 0x100fe20000010000 */
[----:B------:R-:W-:Y:S01]  /*1560*/  FFMA.FTZ R239, R25, R25, R24 ;  /* 0x0000001919ef7223 */ /* 0x000fe20000010018 */
[--C-:B------:R-:W-:Y:S01]  /*1570*/  FADD.FTZ R23, R23, -R237.reuse ;  /* 0x800000ed17177221 */ /* 0x100fe20000010000 */
[--C-:B------:R-:W-:Y:S01]  /*1580*/  FADD.FTZ R16, R16, -R237.reuse ;  /* 0x800000ed10107221 */ /* 0x100fe20000010000 */
[----:B------:R-:W-:Y:S01]  /*1590*/  FADD.FTZ R17, R17, -R237 ;  /* 0x800000ed11117221 */ /* 0x000fe20000010000 */
[----:B------:R-:W-:Y:S01]  /*15a0*/  FFMA.FTZ R24, R26, R26, R239 ;  /* 0x0000001a1a187223 */ /* 0x000fe200000100ef */
        /* <DEDUP_REMOVED lines=81> */
[----:B------:R-:W-:-:S02]  /*1ac0*/  FADD.FTZ R252, R75, -R237 ;  /* 0x800000ed4bfc7221 */ /* 0x000fc40000010000 */
[----:B------:R-:W-:-:S04]  /*1ad0*/  FFMA.FTZ R5, R7, R7, R4 ;  /* 0x0000000707057223 */ /* 0x000fc80000010004 */
        /* <DEDUP_REMOVED lines=56> */
[----:B------:R0:W1:Y:S02]  /*1e60*/  SHFL.BFLY PT, R242, R69, 0x10, 0x1f ;  /* 0x0e001f0045f27f89 */ /* 0x00006400000e0000 */
.L_x_635:
[----:B------:R-:W2:Y:S01]  /*1e70*/  LDC R67, c[0x0][0x3d0] ;  /* 0x0000f400ff437b82 */ /* 0x000ea20000000800 */
[----:B-1----:R-:W-:Y:S01]  /*1e80*/  FADD.FTZ R242, R69, R242 ;  /* 0x000000f245f27221 */ /* 0x002fe20000010000 */
[----:B------:R-:W-:Y:S01]  /*1e90*/  PRMT R235, R144, 0x7610, R235 ;  /* 0x0000761090eb7816 */ /* 0x000fe200000000eb */
[----:B------:R-:W1:Y:S01]  /*1ea0*/  S2R R71, SR_TID.X ;  /* 0x0000000000477919 */ /* 0x000e620000002100 */
[----:B------:R-:W-:Y:S02]  /*1eb0*/  PRMT R233, R142, 0x7610, R233 ;  /* 0x000076108ee97816 */ /* 0x000fe400000000e9 */
[----:B------:R-:W-:Y:S02]  /*1ec0*/  PRMT R231, R140, 0x7610, R231 ;  /* 0x000076108ce77816 */ /* 0x000fe400000000e7 */
[----:B------:R-:W3:Y:S01]  /*1ed0*/  @!P0 LDC.64 R4, c[0x0][0x3a0] ;  /* 0x0000e800ff048b82 */ /* 0x000ee20000000a00 */
        /* <DEDUP_REMOVED lines=8> */
[----:B--2---:R-:W-:Y:S01]  /*1f60*/  FFMA.FTZ R67, R242, 0.00043402778101153671741, R67 ;  /* 0x39e38e39f2437823 */ /* 0x004fe20000010043 */
[----:B------:R-:W-:-:S02]  /*1f70*/  PRMT R221, R130, 0x7610, R221 ;  /* 0x0000761082dd7816 */ /* 0x000fc400000000dd */
[----:B------:R-:W-:Y:S02]  /*1f80*/  PRMT R219, R128, 0x7610, R219 ;  /* 0x0000761080db7816 */ /* 0x000fe400000000db */
[----:B------:R-:W-:Y:S01]  /*1f90*/  PRMT R217, R126, 0x7610, R217 ;  /* 0x000076107ed97816 */ /* 0x000fe200000000d9 */
[----:B------:R-:W2:Y:S01]  /*1fa0*/  MUFU.RSQ R67, R67 ;  /* 0x0000004300437308 */ /* 0x000ea20000001400 */
[----:B------:R-:W-:Y:S01]  /*1fb0*/  PRMT R215, R124, 0x7610, R215 ;  /* 0x000076107cd77816 */ /* 0x000fe200000000d7 */
[----:B---3--:R-:W-:Y:S01]  /*1fc0*/  @!P0 IMAD.WIDE R4, R147, 0x4, R4 ;  /* 0x0000000493048825 */ /* 0x008fe200078e0204 */
[----:B------:R-:W-:Y:S02]  /*1fd0*/  PRMT R213, R122, 0x7610, R213 ;  /* 0x000076107ad57816 */ /* 0x000fe400000000d5 */
[----:B------:R-:W-:Y:S02]  /*1fe0*/  PRMT R191, R100, 0x7610, R191 ;  /* 0x0000761064bf7816 */ /* 0x000fe400000000bf */
[----:B------:R3:W-:Y:S01]  /*1ff0*/  @!P0 STG.E desc[UR4][R4.64], R237 ;  /* 0x000000ed04008986 */ /* 0x0007e2000c101904 */
[----:B------:R-:W-:-:S02]  /*2000*/  PRMT R189, R98, 0x7610, R189 ;  /* 0x0000761062bd7816 */ /* 0x000fc400000000bd */
[----:B------:R-:W-:Y:S02]  /*2010*/  PRMT R187, R96, 0x7610, R187 ;  /* 0x0000761060bb7816 */ /* 0x000fe400000000bb */
[----:B------:R-:W-:Y:S02]  /*2020*/  PRMT R185, R94, 0x7610, R185 ;  /* 0x000076105eb97816 */ /* 0x000fe400000000b9 */
[----:B------:R-:W-:Y:S02]  /*2030*/  PRMT R207, R116, 0x7610, R207 ;  /* 0x0000761074cf7816 */ /* 0x000fe400000000cf */
[----:B------:R-:W-:Y:S01]  /*2040*/  PRMT R205, R114, 0x7610, R205 ;  /* 0x0000761072cd7816 */ /* 0x000fe200000000cd */
[-C--:B--2---:R-:W-:Y:S01]  /*2050*/  FMUL.FTZ R25, R25, R67.reuse ;  /* 0x0000004319197220 */ /* 0x084fe20000410000 */
[-C--:B------:R-:W-:Y:S01]  /*2060*/  FMUL.FTZ R21, R21, R67.reuse ;  /* 0x0000004315157220 */ /* 0x080fe20000410000 */
[-C--:B------:R-:W-:Y:S01]  /*2070*/  FMUL.FTZ R26, R26, R67.reuse ;  /* 0x000000431a1a7220 */ /* 0x080fe20000410000 */
[-C--:B------:R-:W-:Y:S01]  /*2080*/  FMUL.FTZ R16, R16, R67.reuse ;  /* 0x0000004310107220 */ /* 0x080fe20000410000 */
[----:B------:R-:W-:Y:S01]  /*2090*/  FMUL.FTZ R18, R18, R67 ;  /* 0x0000004312127220 */ /* 0x000fe20000410000 */
[----:B---3--:R-:W-:Y:S01]  /*20a0*/  F2FP.BF16.F32.PACK_AB R5, RZ, R25 ;  /* 0x00000019ff05723e */ /* 0x008fe200000010ff */
[-C--:B------:R-:W-:Y:S01]  /*20b0*/  FMUL.FTZ R25, R27, R67.reuse ;  /* 0x000000431b197220 */ /* 0x080fe20000410000 */
[----:B------:R-:W-:Y:S01]  /*20c0*/  FMUL.FTZ R27, R22, R67 ;  /* 0x00000043161b7220 */ /* 0x000fe20000410000 */
[----:B------:R-:W-:Y:S01]  /*20d0*/  F2FP.BF16.F32.PACK_AB R4, RZ, R21 ;  /* 0x00000015ff04723e */ /* 0x000fe200000010ff */
[-C--:B------:R-:W-:Y:S01]  /*20e0*/  FMUL.FTZ R23, R23, R67.reuse ;  /* 0x0000004317177220 */ /* 0x080fe20000410000 */
[----:B------:R-:W-:Y:S01]  /*20f0*/  F2FP.BF16.F32.PACK_AB R22, RZ, R26 ;  /* 0x0000001aff16723e */ /* 0x000fe200000010ff */
[----:B------:R-:W-:Y:S01]  /*2100*/  FMUL.FTZ R26, R17, R67 ;  /* 0x00000043111a7220 */ /* 0x000fe20000410000 */
[----:B------:R-:W-:Y:S01]  /*2110*/  F2FP.BF16.F32.PACK_AB R21, RZ, R27 ;  /* 0x0000001bff15723e */ /* 0x000fe200000010ff */
[-C--:B------:R-:W-:Y:S01]  /*2120*/  FMUL.FTZ R27, R19, R67.reuse ;  /* 0x00000043131b7220 */ /* 0x080fe20000410000 */
[----:B------:R-:W-:Y:S01]  /*2130*/  F2FP.BF16.F32.PACK_AB R17, RZ, R16 ;  /* 0x00000010ff11723e */ /* 0x000fe200000010ff */
[-C--:B------:R-:W-:Y:S01]  /*2140*/  FMUL.FTZ R12, R12, R67.reuse ;  /* 0x000000430c0c7220 */ /* 0x080fe20000410000 */
[----:B------:R-:W-:Y:S01]  /*2150*/  F2FP.BF16.F32.PACK_AB R16, RZ, R18 ;  /* 0x00000012ff10723e */ /* 0x000fe200000010ff */
[----:B------:R-:W-:Y:S01]  /*2160*/  FMUL.FTZ R6, R6, R67 ;  /* 0x0000004306067220 */ /* 0x000fe20000410000 */
        /* <DEDUP_REMOVED lines=12> */
[-C--:B------:R-:W-:Y:S01]  /*2230*/  FMUL.FTZ R0, R0, R67.reuse ;  /* 0x0000004300007220 */ /* 0x080fe20000410000 */
[----:B------:R-:W-:Y:S01]  /*2240*/  FMUL.FTZ R37, R37, R67 ;  /* 0x0000004325257220 */ /* 0x000fe20000410000 */
[----:B------:R-:W-:Y:S01]  /*2250*/  F2FP.BF16.F32.PACK_AB R6, RZ, R27 ;  /* 0x0000001bff06723e */ /* 0x000fe200000010ff */
[-C--:B------:R-:W-:Y:S01]  /*2260*/  FMUL.FTZ R38, R38, R67.reuse ;  /* 0x0000004326267220 */ /* 0x080fe20000410000 */
[----:B------:R-:W-:Y:S01]  /*2270*/  F2FP.BF16.F32.PACK_AB R27, RZ, R30 ;  /* 0x0000001eff1b723e */ /* 0x000fe200000010ff */
[-C--:B------:R-:W-:Y:S01]  /*2280*/  FMUL.FTZ R30, R31, R67.reuse ;  /* 0x000000431f1e7220 */ /* 0x080fe20000410000 */
[-C--:B------:R-:W-:Y:S01]  /*2290*/  FMUL.FTZ R31, R34, R67.reuse ;  /* 0x00000043221f7220 */ /* 0x080fe20000410000 */
[----:B------:R-:W-:Y:S01]  /*22a0*/  F2FP.BF16.F32.PACK_AB R34, RZ, R32 ;  /* 0x00000020ff22723e */ /* 0x000fe200000010ff */
[-C--:B------:R-:W-:Y:S01]  /*22b0*/  FMUL.FTZ R20, R20, R67.reuse ;  /* 0x0000004314147220 */ /* 0x080fe20000410000 */
[-C--:B------:R-:W-:Y:S01]  /*22c0*/  FMUL.FTZ R40, R40, R67.reuse ;  /* 0x0000004328287220 */ /* 0x080fe20000410000 */
[----:B------:R-:W-:Y:S01]  /*22d0*/  F2FP.BF16.F32.PACK_AB R0, RZ, R0 ;  /* 0x00000000ff00723e */ /* 0x000fe200000010ff */
[----:B------:R-:W-:Y:S01]  /*22e0*/  FMUL.FTZ R13, R13, R67 ;  /* 0x000000430d0d7220 */ /* 0x000fe20000410000 */
        /* <DEDUP_REMOVED lines=9> */
[-C--:B------:R-:W-:Y:S01]  /*2380*/  FMUL.FTZ R44, R44, R67.reuse ;  /* 0x000000432c2c7220 */ /* 0x080fe20000410000 */
[----:B------:R-:W-:Y:S01]  /*2390*/  F2FP.BF16.F32.PACK_AB R38, RZ, R40 ;  /* 0x00000028ff26723e */ /* 0x000fe200000010ff */
[-C--:B------:R-:W-:Y:S01]  /*23a0*/  FMUL.FTZ R40, R41, R67.reuse ;  /* 0x0000004329287220 */ /* 0x080fe20000410000 */
[-C--:B------:R-:W-:Y:S01]  /*23b0*/  FMUL.FTZ R41, R43, R67.reuse ;  /* 0x000000432b297220 */ /* 0x080fe20000410000 */
[----:B------:R-:W-:Y:S01]  /*23c0*/  PRMT R0, R0, 0x5410, R5 ;  /* 0x0000541000007816 */ /* 0x000fe20000000005 */
[----:B------:R-:W-:Y:S01]  /*23d0*/  FMUL.FTZ R45, R45, R67 ;  /* 0x000000432d2d7220 */ /* 0x000fe20000410000 */
[----:B------:R-:W-:Y:S01]  /*23e0*/  HFMA2.BF16_V2 R238, R141.H0_H0, R21.H0_H0, R139.H0_H0 ;  /* 0x200000158dee7231 */ /* 0x000fe2000024088b */
[--C-:B------:R-:W-:Y:S01]  /*23f0*/  PRMT R20, R20, 0x5410, R4.reuse ;  /* 0x0000541014147816 */ /* 0x100fe20000000004 */
[----:B------:R-:W-:Y:S01]  /*2400*/  HFMA2.BF16_V2 R21, R137.H0_H0, R16.H0_H0, R135.H0_H0 ;  /* 0x2000001089157231 */ /* 0x000fe20000240887 */
[----:B------:R-:W-:Y:S01]  /*2410*/  F2FP.BF16.F32.PACK_AB R8, RZ, R13 ;  /* 0x0000000dff08723e */ /* 0x000fe200000010ff */
[----:B------:R-:W-:Y:S01]  /*2420*/  HFMA2.BF16_V2 R16, R214.H1_H1, R6.H0_H0, R212.H1_H1 ;  /* 0x20000006d6107231 */ /* 0x000fe20000260cd4 */
[----:B------:R-:W-:Y:S01]  /*2430*/  F2FP.BF16.F32.PACK_AB R43, RZ, R42 ;  /* 0x0000002aff2b723e */ /* 0x000fe200000010ff */
[----:B------:R-:W-:Y:S01]  /*2440*/  HFMA2.BF16_V2 R6, R235, R0, R233 ;  /* 0x00000000eb067231 */ /* 0x000fe200002000e9 */
[----:B------:R-:W-:Y:S01]  /*2450*/  F2FP.BF16.F32.PACK_AB R13, RZ, R26 ;  /* 0x0000001aff0d723e */ /* 0x000fe200000010ff */
[----:B------:R-:W-:Y:S01]  /*2460*/  FMUL.FTZ R26, R9, R67 ;  /* 0x00000043091a7220 */ /* 0x000fe20000410000 */
[----:B------:R-:W-:Y:S01]  /*2470*/  F2FP.BF16.F32.PACK_AB R42, RZ, R41 ;  /* 0x00000029ff2a723e */ /* 0x000fe200000010ff */
[-C--:B------:R-:W-:Y:S01]  /*2480*/  FMUL.FTZ R10, R10, R67.reuse ;  /* 0x000000430a0a7220 */ /* 0x080fe20000410000 */
[----:B------:R-:W-:Y:S01]  /*2490*/  F2FP.BF16.F32.PACK_AB R28, RZ, R28 ;  /* 0x0000001cff1c723e */ /* 0x000fe200000010ff */
[----:B------:R-:W-:Y:S01]  /*24a0*/  FMUL.FTZ R9, R11, R67 ;  /* 0x000000430b097220 */ /* 0x000fe20000410000 */
[----:B------:R-:W-:Y:S01]  /*24b0*/  F2FP.BF16.F32.PACK_AB R29, RZ, R29 ;  /* 0x0000001dff1d723e */ /* 0x000fe200000010ff */
[----:B------:R-:W-:Y:S01]  /*24c0*/  HFMA2.BF16_V2 R239, R231, R20, R229 ;  /* 0x00000014e7ef7231 */ /* 0x000fe200002000e5 */
[----:B------:R-:W-:Y:S01]  /*24d0*/  F2FP.BF16.F32.PACK_AB R41, RZ, R44 ;  /* 0x0000002cff29723e */ /* 0x000fe200000010ff */
[----:B------:R-:W-:Y:S01]  /*24e0*/  FMUL.FTZ R24, R24, R67 ;  /* 0x0000004318187220 */ /* 0x000fe20000410000 */
[----:B------:R-:W-:Y:S01]  /*24f0*/  F2FP.BF16.F32.PACK_AB R44, RZ, R45 ;  /* 0x0000002dff2c723e */ /* 0x000fe200000010ff */
[-C--:B------:R-:W-:Y:S01]  /*2500*/  FMUL.FTZ R243, R243, R67.reuse ;  /* 0x00000043f3f37220 */ /* 0x080fe20000410000 */
[----:B------:R-:W-:Y:S01]  /*2510*/  PRMT R17, R17, 0x5410, R23 ;  /* 0x0000541011117816 */ /* 0x000fe20000000017 */
[-C--:B------:R-:W-:Y:S01]  /*2520*/  FMUL.FTZ R45, R48, R67.reuse ;  /* 0x00000043302d7220 */ /* 0x080fe20000410000 */
[----:B------:R-:W-:Y:S01]  /*2530*/  PRMT R28, R28, 0x5410, R29 ;  /* 0x000054101c1c7816 */ /* 0x000fe2000000001d */
[-C--:B0-----:R-:W-:Y:S01]  /*2540*/  FMUL.FTZ R69, R49, R67.reuse ;  /* 0x0000004331457220 */ /* 0x081fe20000410000 */
[----:B------:R-:W-:Y:S01]  /*2550*/  PRMT R4, R6, 0x7632, R4 ;  /* 0x0000763206047816 */ /* 0x000fe20000000004 */
[----:B------:R-:W-:Y:S01]  /*2560*/  HFMA2.BF16_V2 R22, R145.H0_H0, R22.H0_H0, R143.H0_H0 ;  /* 0x2000001691167231 */ /* 0x000fe2000024088f */
[----:B------:R-:W-:Y:S01]  /*2570*/  F2FP.BF16.F32.PACK_AB R11, RZ, R10 ;  /* 0x0000000aff0b723e */ /* 0x000fe200000010ff */
[----:B------:R-:W-:Y:S01]  /*2580*/  HFMA2.BF16_V2 R20, R227, R17, R225 ;  /* 0x00000011e3147231 */ /* 0x000fe200002000e1 */
[----:B------:R-:W-:Y:S01]  /*2590*/  PRMT R41, R41, 0x5410, R44 ;  /* 0x0000541029297816 */ /* 0x000fe2000000002c */
[----:B------:R-:W-:Y:S01]  /*25a0*/  FMUL.FTZ R46, R46, R67 ;  /* 0x000000432e2e7220 */ /* 0x000fe20000410000 */
[----:B------:R-:W-:Y:S01]  /*25b0*/  F2FP.BF16.F32.PACK_AB R10, RZ, R9 ;  /* 0x00000009ff0a723e */ /* 0x000fe200000010ff */
[-C--:B------:R-:W-:Y:S01]  /*25c0*/  FMUL.FTZ R47, R47, R67.reuse ;  /* 0x000000432f2f7220 */ /* 0x080fe20000410000 */
[----:B------:R-:W-:Y:S01]  /*25d0*/  PRMT R5, R239, 0x7632, R5 ;  /* 0x00007632ef057816 */ /* 0x000fe20000000005 */
[----:B------:R-:W-:Y:S01]  /*25e0*/  HFMA2.BF16_V2 R17, R211, R28, R209 ;  /* 0x0000001cd3117231 */ /* 0x000fe200002000d1 */
[----:B------:R-:W-:Y:S01]  /*25f0*/  F2FP.BF16.F32.PACK_AB R26, RZ, R26 ;  /* 0x0000001aff1a723e */ /* 0x000fe200000010ff */
[-C--:B------:R-:W-:Y:S01]  /*2600*/  FMUL.FTZ R14, R14, R67.reuse ;  /* 0x000000430e0e7220 */ /* 0x080fe20000410000 */
[----:B------:R-:W-:Y:S01]  /*2610*/  PRMT R15, R15, 0x5410, R8 ;  /* 0x000054100f0f7816 */ /* 0x000fe20000000008 */
[----:B------:R-:W-:Y:S01]  /*2620*/  FMUL.FTZ R50, R50, R67 ;  /* 0x0000004332327220 */ /* 0x000fe20000410000 */
[----:B------:R-:W-:Y:S01]  /*2630*/  LOP3.LUT R4, R4, 0xffff, RZ, 0xc0, !PT ;  /* 0x0000ffff04047812 */ /* 0x000fe200078ec0ff */
[----:B------:R-:W-:Y:S01]  /*2640*/  HFMA2.BF16_V2 R237, R129.H0_H0, R11.H0_H0, R127.H0_H0 ;  /* 0x2000000b81ed7231 */ /* 0x000fe2000024087f */
[----:B------:R-:W-:Y:S01]  /*2650*/  F2FP.BF16.F32.PACK_AB R24, RZ, R24 ;  /* 0x00000018ff18723e */ /* 0x000fe200000010ff */
[----:B------:R-:W-:Y:S01]  /*2660*/  HFMA2.BF16_V2 R28, R195, R41, R193 ;  /* 0x00000029c31c7231 */ /* 0x000fe200002000c1 */
[----:B------:R-:W-:Y:S01]  /*2670*/  F2FP.BF16.F32.PACK_AB R9, RZ, R243 ;  /* 0x000000f3ff09723e */ /* 0x000fe200000010ff */
[----:B------:R-:W-:Y:S01]  /*2680*/  HFMA2.BF16_V2 R11, R218.H1_H1, R10.H0_H0, R216.H1_H1 ;  /* 0x2000000ada0b7231 */ /* 0x000fe20000260cd8 */
[----:B------:R-:W-:Y:S01]  /*2690*/  F2FP.BF16.F32.PACK_AB R49, RZ, R45 ;  /* 0x0000002dff31723e */ /* 0x000fe200000010ff */
[----:B------:R-:W-:Y:S01]  /*26a0*/  FMUL.FTZ R52, R52, R67 ;  /* 0x0000004334347220 */ /* 0x000fe20000410000 */
[----:B------:R-:W-:Y:S01]  /*26b0*/  LOP3.LUT R8, R5, 0xffff, RZ, 0xc0, !PT ;  /* 0x0000ffff05087812 */ /* 0x000fe200078ec0ff */
[----:B------:R-:W-:Y:S01]  /*26c0*/  IMAD.WIDE.U32 R4, R4, 0x10000, RZ ;  /* 0x0001000004047825 */ /* 0x000fe200078e00ff */
[----:B------:R-:W-:-:S03]  /*26d0*/  F2FP.BF16.F32.PACK_AB R45, RZ, R69 ;  /* 0x00000045ff2d723e */ /* 0x000fc600000010ff */
[-C--:B------:R-:W-:Y:S01]  /*26e0*/  FMUL.FTZ R33, R33, R67.reuse ;  /* 0x0000004321217220 */ /* 0x080fe20000410000 */
[----:B------:R-:W-:Y:S01]  /*26f0*/  PRMT R41, R22, 0x7610, R41 ;  /* 0x0000761016297816 */ /* 0x000fe20000000029 */
[-C--:B------:R-:W-:Y:S01]  /*2700*/  FMUL.FTZ R69, R54, R67.reuse ;  /* 0x0000004336457220 */ /* 0x080fe20000410000 */
[----:B------:R-:W-:Y:S01]  /*2710*/  PRMT R10, R12, 0x5410, R26 ;  /* 0x000054100c0a7816 */ /* 0x000fe2000000001a */
[----:B------:R-:W-:Y:S01]  /*2720*/  HFMA2.BF16_V2 R12, R223, R15, R221 ;  /* 0x0000000fdf0c7231 */ /* 0x000fe200002000dd */
[----:B------:R-:W-:Y:S01]  /*2730*/  PRMT R22, R20, 0x7632, R22 ;  /* 0x0000763214167816 */ /* 0x000fe20000000016 */
[----:B------:R-:W-:Y:S01]  /*2740*/  FMUL.FTZ R36, R36, R67 ;  /* 0x0000004324247220 */ /* 0x000fe20000410000 */
[----:B------:R-:W-:Y:S01]  /*2750*/  F2FP.BF16.F32.PACK_AB R48, RZ, R46 ;  /* 0x0000002eff30723e */ /* 0x000fe200000010ff */
[----:B------:R-:W-:Y:S01]  /*2760*/  HFMA2.BF16_V2 R10, R219, R10, R217 ;  /* 0x0000000adb0a7231 */ /* 0x000fe200002000d9 */
[----:B------:R-:W-:Y:S01]  /*2770*/  F2FP.BF16.F32.PACK_AB R46, RZ, R47 ;  /* 0x0000002fff2e723e */ /* 0x000fe200000010ff */
[----:B------:R-:W-:Y:S01]  /*2780*/  HFMA2.BF16_V2 R32, R117.H0_H0, R32.H0_H0, R115.H0_H0 ;  /* 0x2000002075207231 */ /* 0x000fe20000240873 */
[----:B------:R-:W-:Y:S01]  /*2790*/  PRMT R24, R24, 0x5410, R9 ;  /* 0x0000541018187816 */ /* 0x000fe20000000009 */
[----:B------:R-:W-:Y:S01]  /*27a0*/  IMAD.WIDE.U32 R8, R8, 0x10000, RZ ;  /* 0x0001000008087825 */ /* 0x000fe200078e00ff */
[----:B------:R-:W-:-:S03]  /*27b0*/  PRMT R15, R6, 0x7610, R15 ;  /* 0x00007610060f7816 */ /* 0x000fc6000000000f */
[----:B------:R-:W-:Y:S01]  /*27c0*/  HFMA2.BF16_V2 R7, R125.H0_H0, R7.H0_H0, R123.H0_H0 ;  /* 0x200000077d077231 */ /* 0x000fe2000024087b */
[----:B------:R-:W-:Y:S01]  /*27d0*/  F2FP.BF16.F32.PACK_AB R14, RZ, R14 ;  /* 0x0000000eff0e723e */ /* 0x000fe200000010ff */
[----:B------:R-:W-:Y:S01]  /*27e0*/  HFMA2.BF16_V2 R23, R215, R24, R213 ;  /* 0x00000018d7177231 */ /* 0x000fe200002000d5 */
[----:B------:R-:W-:Y:S01]  /*27f0*/  F2FP.BF16.F32.PACK_AB R47, RZ, R50 ;  /* 0x00000032ff2f723e */ /* 0x000fe200000010ff */
[-C--:B------:R-:W-:Y:S01]  /*2800*/  FMUL.FTZ R50, R51, R67.reuse ;  /* 0x0000004333327220 */ /* 0x080fe20000410000 */
[--C-:B------:R-:W-:Y:S01]  /*2810*/  PRMT R49, R49, 0x5410, R45.reuse ;  /* 0x0000541031317816 */ /* 0x100fe2000000002d */
[-C--:B------:R-:W-:Y:S01]  /*2820*/  FMUL.FTZ R51, R53, R67.reuse ;  /* 0x0000004335337220 */ /* 0x080fe20000410000 */
[----:B------:R-:W-:Y:S01]  /*2830*/  PRMT R45, R238, 0x7610, R45 ;  /* 0x00007610ee2d7816 */ /* 0x000fe2000000002d */
[----:B------:R-:W-:Y:S01]  /*2840*/  HFMA2.BF16_V2 R14, R133.H0_H0, R14.H0_H0, R131.H0_H0 ;  /* 0x2000000e850e7231 */ /* 0x000fe20000240883 */
[----:B------:R-:W-:Y:S01]  /*2850*/  LOP3.LUT R22, R22, 0xffff, RZ, 0xc0, !PT ;  /* 0x0000ffff16167812 */ /* 0x000fe200078ec0ff */
[----:B------:R-:W-:Y:S01]  /*2860*/  HFMA2.BF16_V2 R29, R191, R49, R189 ;  /* 0x00000031bf1d7231 */ /* 0x000fe200002000bd */
[----:B------:R-:W-:Y:S01]  /*2870*/  LOP3.LUT R4, R4, 0xffff, R15, 0xf8, !PT ;  /* 0x0000ffff04047812 */ /* 0x000fe200078ef80f */
[-C--:B------:R-:W-:Y:S01]  /*2880*/  FMUL.FTZ R55, R55, R67.reuse ;  /* 0x0000004337377220 */ /* 0x080fe20000410000 */
[----:B------:R-:W-:Y:S01]  /*2890*/  LOP3.LUT R5, R5, 0xffff, R41, 0xf8, !PT ;  /* 0x0000ffff05057812 */ /* 0x000fe200078ef829 */
[----:B------:R-:W-:Y:S01]  /*28a0*/  HFMA2.BF16_V2 R27, R121.H0_H0, R27.H0_H0, R119.H0_H0 ;  /* 0x2000001b791b7231 */ /* 0x000fe20000240877 */
[----:B------:R-:W-:Y:S01]  /*28b0*/  PRMT R15, R20, 0x7610, R15 ;  /* 0x00007610140f7816 */ /* 0x000fe2000000000f */
[-C--:B------:R-:W-:Y:S01]  /*28c0*/  FMUL.FTZ R56, R56, R67.reuse ;  /* 0x0000004338387220 */ /* 0x080fe20000410000 */
[----:B------:R-:W-:Y:S01]  /*28d0*/  LOP3.LUT R6, R8, 0xffff, R239, 0xf8, !PT ;  /* 0x0000ffff08067812 */ /* 0x000fe200078ef8ef */
[----:B------:R-:W-:Y:S01]  /*28e0*/  FMUL.FTZ R57, R57, R67 ;  /* 0x0000004339397220 */ /* 0x000fe20000410000 */
[----:B------:R-:W-:Y:S01]  /*28f0*/  LOP3.LUT R41, R9, 0xffff, R45, 0xf8, !PT ;  /* 0x0000ffff09297812 */ /* 0x000fe200078ef82d */
[----:B------:R-:W-:Y:S01]  /*2900*/  IMAD.WIDE.U32 R8, R22, 0x10000, RZ ;  /* 0x0001000016087825 */ /* 0x000fe200078e00ff */
[----:B------:R-:W-:-:S03]  /*2910*/  PRMT R20, R12, 0x7632, R20 ;  /* 0x000076320c147816 */ /* 0x000fc60000000014 */
[----:B------:R-:W-:Y:S01]  /*2920*/  FMUL.FTZ R60, R60, R67 ;  /* 0x000000433c3c7220 */ /* 0x000fe20000410000 */
[----:B------:R-:W-:Y:S01]  /*2930*/  F2FP.BF16.F32.PACK_AB R53, RZ, R52 ;  /* 0x00000034ff35723e */ /* 0x000fe200000010ff */
[----:B------:R-:W-:Y:S01]  /*2940*/  HFMA2.BF16_V2 R37, R113.H0_H0, R37.H0_H0, R111.H0_H0 ;  /* 0x2000002571257231 */ /* 0x000fe2000024086f */
[----:B------:R-:W-:Y:S01]  /*2950*/  F2FP.BF16.F32.PACK_AB R54, RZ, R51 ;  /* 0x00000033ff36723e */ /* 0x000fe200000010ff */
[-C--:B------:R-:W-:Y:S01]  /*2960*/  FMUL.FTZ R61, R61, R67.reuse ;  /* 0x000000433d3d7220 */ /* 0x080fe20000410000 */
[----:B------:R-:W-:Y:S01]  /*2970*/  PRMT R22, R10, 0x7632, R22 ;  /* 0x000076320a167816 */ /* 0x000fe20000000016 */
[----:B------:R-:W-:Y:S01]  /*2980*/  FMUL.FTZ R62, R62, R67 ;  /* 0x000000433e3e7220 */ /* 0x000fe20000410000 */
[----:B------:R-:W-:Y:S01]  /*2990*/  F2FP.BF16.F32.PACK_AB R33, RZ, R33 ;  /* 0x00000021ff21723e */ /* 0x000fe200000010ff */
[-C--:B------:R-:W-:Y:S01]  /*29a0*/  FMUL.FTZ R65, R65, R67.reuse ;  /* 0x0000004341417220 */ /* 0x080fe20000410000 */
[----:B------:R-:W-:Y:S01]  /*29b0*/  LOP3.LUT R20, R20, 0xffff, RZ, 0xc0, !PT ;  /* 0x0000ffff14147812 */ /* 0x000fe200078ec0ff */
[----:B------:R-:W-:Y:S01]  /*29c0*/  HFMA2.BF16_V2 R43, R109.H0_H0, R43.H0_H0, R107.H0_H0 ;  /* 0x2000002b6d2b7231 */ /* 0x000fe2000024086b */
[----:B------:R-:W-:Y:S01]  /*29d0*/  PRMT R49, R14, 0x7610, R49 ;  /* 0x000076100e317816 */ /* 0x000fe20000000031 */
[----:B------:R-:W-:Y:S01]  /*29e0*/  HFMA2.BF16_V2 R47, R101.H0_H0, R47.H0_H0, R99.H0_H0 ;  /* 0x2000002f652f7231 */ /* 0x000fe20000240863 */
[----:B------:R-:W-:Y:S01]  /*29f0*/  PRMT R53, R53, 0x5410, R54 ;  /* 0x0000541035357816 */ /* 0x000fe20000000036 */
[----:B------:R-:W-:Y:S01]  /*2a00*/  HFMA2.BF16_V2 R48, R105.H0_H0, R48.H0_H0, R103.H0_H0 ;  /* 0x2000003069307231 */ /* 0x000fe20000240867 */
[----:B------:R-:W-:Y:S01]  /*2a10*/  LOP3.LUT R14, R22, 0xffff, RZ, 0xc0, !PT ;  /* 0x0000ffff160e7812 */ /* 0x000fe200078ec0ff */
[----:B------:R-:W-:Y:S01]  /*2a20*/  FMUL.FTZ R72, R72, R67 ;  /* 0x0000004348487220 */ /* 0x000fe20000410000 */
[----:B------:R-:W-:Y:S01]  /*2a30*/  PRMT R34, R34, 0x5410, R33 ;  /* 0x0000541022227816 */ /* 0x000fe20000000021 */
[----:B------:R-:W-:Y:S01]  /*2a40*/  HFMA2.BF16_V2 R33, R187, R53, R185 ;  /* 0x00000035bb217231 */ /* 0x000fe200002000b9 */
[----:B------:R-:W-:Y:S01]  /*2a50*/  LOP3.LUT R9, R9, 0xffff, R21, 0xf8, !PT ;  /* 0x0000ffff09097812 */ /* 0x000fe200078ef815 */
[----:B------:R-:W-:Y:S01]  /*2a60*/  IMAD.WIDE.U32 R20, R20, 0x10000, RZ ;  /* 0x0001000014147825 */ /* 0x000fe200078e00ff */
[----:B------:R-:W-:-:S03]  /*2a70*/  PRMT R22, R23, 0x7632, R22 ;  /* 0x0000763217167816 */ /* 0x000fc60000000016 */
[----:B------:R-:W-:Y:S01]  /*2a80*/  HFMA2.BF16_V2 R24, R207, R34, R205 ;  /* 0x00000022cf187231 */ /* 0x000fe200002000cd */
[----:B------:R-:W-:Y:S01]  /*2a90*/  F2FP.BF16.F32.PACK_AB R36, RZ, R36 ;  /* 0x00000024ff24723e */ /* 0x000fe200000010ff */
[----:B------:R-:W-:Y:S01]  /*2aa0*/  FMUL.FTZ R73, R250, R67 ;  /* 0x00000043fa497220 */ /* 0x000fe20000410000 */
[----:B------:R-:W-:Y:S01]  /*2ab0*/  LOP3.LUT R8, R8, 0xffff, R15, 0xf8, !PT ;  /* 0x0000ffff08087812 */ /* 0x000fe200078ef80f */
[----:B------:R-:W-:Y:S01]  /*2ac0*/  IMAD.WIDE.U32 R14, R14, 0x10000, RZ ;  /* 0x000100000e0e7825 */ /* 0x000fe200078e00ff */
[----:B------:R-:W-:-:S03]  /*2ad0*/  PRMT R45, R12, 0x7610, R45 ;  /* 0x000076100c2d7816 */ /* 0x000fc6000000002d */
[-C--:B------:R-:W-:Y:S01]  /*2ae0*/  FMUL.FTZ R75, R74, R67.reuse ;  /* 0x000000434a4b7220 */ /* 0x080fe20000410000 */
[----:B------:R-:W-:Y:S01]  /*2af0*/  PRMT R53, R10, 0x7610, R53 ;  /* 0x000076100a357816 */ /* 0x000fe20000000035 */
[-C--:B------:R-:W-:Y:S01]  /*2b00*/  FMUL.FTZ R246, R246, R67.reuse ;  /* 0x00000043f6f67220 */ /* 0x080fe20000410000 */
[----:B------:R-:W-:Y:S01]  /*2b10*/  LOP3.LUT R22, R22, 0xffff, RZ, 0xc0, !PT ;  /* 0x0000ffff16167812 */ /* 0x000fe200078ec0ff */
[----:B------:R-:W-:Y:S01]  /*2b20*/  HFMA2.BF16_V2 R18, R226.H1_H1, R18.H0_H0, R224.H1_H1 ;  /* 0x20000012e2127231 */ /* 0x000fe20000260ce0 */
[----:B------:R-:W-:Y:S01]  /*2b30*/  PRMT R36, R36, 0x5410, R39 ;  /* 0x0000541024247816 */ /* 0x000fe20000000027 */
[----:B------:R-:W-:Y:S01]  /*2b40*/  HFMA2.BF16_V2 R19, R230.H1_H1, R19.H0_H0, R228.H1_H1 ;  /* 0x20000013e6137231 */ /* 0x000fe20000260ce4 */
[----:B------:R-:W-:Y:S01]  /*2b50*/  PRMT R203, R112, 0x7610, R203 ;  /* 0x0000761070cb7816 */ /* 0x000fe200000000cb */
[----:B------:R-:W-:Y:S01]  /*2b60*/  HFMA2.BF16_V2 R31, R206.H1_H1, R31.H0_H0, R204.H1_H1 ;  /* 0x2000001fce1f7231 */ /* 0x000fe20000260ccc */
[----:B------:R-:W-:Y:S01]  /*2b70*/  PRMT R201, R110, 0x7610, R201 ;  /* 0x000076106ec97816 */ /* 0x000fe200000000c9 */
[----:B------:R-:W-:Y:S01]  /*2b80*/  HFMA2.BF16_V2 R42, R198.H1_H1, R42.H0_H0, R196.H1_H1 ;  /* 0x2000002ac62a7231 */ /* 0x000fe20000260cc4 */
[----:B------:R-:W-:Y:S01]  /*2b90*/  LOP3.LUT R10, R20, 0xffff, R45, 0xf8, !PT ;  /* 0x0000ffff140a7812 */ /* 0x000fe200078ef82d */
[-C--:B------:R-:W-:Y:S01]  /*2ba0*/  FMUL.FTZ R244, R244, R67.reuse ;  /* 0x00000043f4f47220 */ /* 0x080fe20000410000 */
[----:B------:R-:W-:Y:S01]  /*2bb0*/  PRMT R20, R17, 0x7632, R20 ;  /* 0x0000763211147816 */ /* 0x000fe20000000014 */
[----:B------:R-:W-:Y:S01]  /*2bc0*/  HFMA2.BF16_V2 R0, R203, R36, R201 ;  /* 0x00000024cb007231 */ /* 0x000fe200002000c9 */
[----:B------:R-:W-:Y:S01]  /*2bd0*/  F2FP.BF16.F32.PACK_AB R40, RZ, R40 ;  /* 0x00000028ff28723e */ /* 0x000fe200000010ff */
[----:B------:R-:W-:Y:S01]  /*2be0*/  FMUL.FTZ R252, R252, R67 ;  /* 0x00000043fcfc7220 */ /* 0x000fe20000410000 */
[----:B------:R-:W-:Y:S01]  /*2bf0*/  LOP3.LUT R12, R14, 0xffff, R53, 0xf8, !PT ;  /* 0x0000ffff0e0c7812 */ /* 0x000fe200078ef835 */
[----:B------:R-:W-:Y:S01]  /*2c00*/  HFMA2.BF16_V2 R13, R222.H1_H1, R13.H0_H0, R220.H1_H1 ;  /* 0x2000000dde0d7231 */ /* 0x000fe20000260cdc */
[----:B------:R-:W-:Y:S01]  /*2c10*/  LOP3.LUT R49, R21, 0xffff, R49, 0xf8, !PT ;  /* 0x0000ffff15317812 */ /* 0x000fe200078ef831 */
[----:B------:R-:W-:Y:S01]  /*2c20*/  HFMA2.BF16_V2 R46, R194.H1_H1, R46.H0_H0, R192.H1_H1 ;  /* 0x2000002ec22e7231 */ /* 0x000fe20000260cc0 */
[----:B------:R-:W-:Y:S01]  /*2c30*/  LOP3.LUT R53, R15, 0xffff, R237, 0xf8, !PT ;  /* 0x0000ffff0f357812 */ /* 0x000fe200078ef8ed */
[----:B------:R-:W-:Y:S01]  /*2c40*/  IMAD.WIDE.U32 R14, R22, 0x10000, RZ ;  /* 0x00010000160e7825 */ /* 0x000fe200078e00ff */
[----:B------:R-:W-:-:S02]  /*2c50*/  PRMT R21, R24, 0x7632, R21 ;  /* 0x0000763218157816 */ /* 0x000fc40000000015 */
[----:B------:R-:W-:Y:S02]  /*2c60*/  LOP3.LUT R20, R20, 0xffff, RZ, 0xc0, !PT ;  /* 0x0000ffff14147812 */ /* 0x000fe400078ec0ff */
[----:B------:R-:W-:Y:S02]  /*2c70*/  PRMT R38, R38, 0x5410, R40 ;  /* 0x0000541026267816 */ /* 0x000fe40000000028 */
[----:B------:R-:W-:Y:S02]  /*2c80*/  PRMT R199, R108, 0x7610, R199 ;  /* 0x000076106cc77816 */ /* 0x000fe400000000c7 */
[----:B------:R-:W-:Y:S02]  /*2c90*/  PRMT R197, R106, 0x7610, R197 ;  /* 0x000076106ac57816 */ /* 0x000fe400000000c5 */
[----:B------:R-:W-:Y:S02]  /*2ca0*/  LOP3.LUT R21, R21, 0xffff, RZ, 0xc0, !PT ;  /* 0x0000ffff15157812 */ /* 0x000fe400078ec0ff */
[----:B------:R-:W-:Y:S01]  /*2cb0*/  LOP3.LUT R14, R14, 0xffff, R23, 0xf8, !PT ;  /* 0x0000ffff0e0e7812 */ /* 0x000fe200078ef817 */
[----:B------:R-:W-:Y:S01]  /*2cc0*/  IMAD.WIDE.U32 R22, R20, 0x10000, RZ ;  /* 0x0001000014167825 */ /* 0x000fe200078e00ff */
[----:B------:R-:W-:-:S03]  /*2cd0*/  PRMT R45, R32, 0x7610, R45 ;  /* 0x00007610202d7816 */ /* 0x000fc6000000002d */
[----:B------:R-:W-:Y:S01]  /*2ce0*/  HFMA2.BF16_V2 R26, R199, R38, R197 ;  /* 0x00000026c71a7231 */ /* 0x000fe200002000c5 */
[----:B------:R-:W-:Y:S01]  /*2cf0*/  PRMT R32, R0, 0x7632, R32 ;  /* 0x0000763200207816 */ /* 0x000fe20000000020 */
[----:B------:R-:W-:Y:S01]  /*2d00*/  IMAD.WIDE.U32 R20, R21, 0x10000, RZ ;  /* 0x0001000015147825 */ /* 0x000fe200078e00ff */
[--C-:B------:R-:W-:Y:S02]  /*2d10*/  LOP3.LUT R15, R15, 0xffff, R7.reuse, 0xf8, !PT ;  /* 0x0000ffff0f0f7812 */ /* 0x100fe400078ef807 */
[----:B------:R-:W-:Y:S02]  /*2d20*/  LOP3.LUT R32, R32, 0xffff, RZ, 0xc0, !PT ;  /* 0x0000ffff20207812 */ /* 0x000fe400078ec0ff */
[----:B------:R-:W-:Y:S02]  /*2d30*/  PRMT R7, R24, 0x7610, R7 ;  /* 0x0000761018077816 */ /* 0x000fe40000000007 */
[--C-:B------:R-:W-:Y:S02]  /*2d40*/  LOP3.LUT R22, R22, 0xffff, R17.reuse, 0xf8, !PT ;  /* 0x0000ffff16167812 */ /* 0x100fe400078ef811 */
[----:B------:R-:W-:-:S02]  /*2d50*/  PRMT R17, R26, 0x7632, R17 ;  /* 0x000076321a117816 */ /* 0x000fc40000000011 */
[----:B------:R-:W-:Y:S01]  /*2d60*/  F2FP.BF16.F32.PACK_AB R52, RZ, R69 ;  /* 0x00000045ff34723e */ /* 0x000fe200000010ff */
[----:B------:R-:W-:Y:S01]  /*2d70*/  FMUL.FTZ R69, R59, R67 ;  /* 0x000000433b457220 */ /* 0x000fe20000410000 */
[----:B------:R-:W-:Y:S01]  /*2d80*/  F2FP.BF16.F32.PACK_AB R51, RZ, R55 ;  /* 0x00000037ff33723e */ /* 0x000fe200000010ff */
[----:B------:R-:W-:Y:S01]  /*2d90*/  FMUL.FTZ R55, R58, R67 ;  /* 0x000000433a377220 */ /* 0x000fe20000410000 */
[----:B------:R-:W-:Y:S01]  /*2da0*/  LOP3.LUT R21, R21, 0xffff, R45, 0xf8, !PT ;  /* 0x0000ffff15157812 */ /* 0x000fe200078ef82d */
[----:B------:R-:W-:Y:S01]  /*2db0*/  IMAD.WIDE.U32 R44, R32, 0x10000, RZ ;  /* 0x00010000202c7825 */ /* 0x000fe200078e00ff */
[----:B------:R-:W-:-:S03]  /*2dc0*/  LOP3.LUT R23, R23, 0xffff, R27, 0xf8, !PT ;  /* 0x0000ffff17177812 */ /* 0x000fc600078ef81b */
[----:B------:R-:W-:Y:S01]  /*2dd0*/  HFMA2.BF16_V2 R52, R97.H0_H0, R52.H0_H0, R95.H0_H0 ;  /* 0x2000003461347231 */ /* 0x000fe2000024085f */
[--C-:B------:R-:W-:Y:S01]  /*2de0*/  LOP3.LUT R20, R20, 0xffff, R7.reuse, 0xf8, !PT ;  /* 0x0000ffff14147812 */ /* 0x100fe200078ef807 */
[----:B------:R-:W-:Y:S01]  /*2df0*/  HFMA2.BF16_V2 R51, R186.H1_H1, R51.H0_H0, R184.H1_H1 ;  /* 0x20000033ba337231 */ /* 0x000fe20000260cb8 */
[----:B------:R-:W-:Y:S02]  /*2e00*/  F2FP.BF16.F32.PACK_AB R59, RZ, R56 ;  /* 0x00000038ff3b723e */ /* 0x000fe400000010ff */
[----:B------:R-:W-:Y:S02]  /*2e10*/  F2FP.BF16.F32.PACK_AB R58, RZ, R57 ;  /* 0x00000039ff3a723e */ /* 0x000fe400000010ff */
[----:B------:R-:W-:Y:S02]  /*2e20*/  PRMT R7, R0, 0x7610, R7 ;  /* 0x0000761000077816 */ /* 0x000fe40000000007 */
[----:B------:R-:W-:Y:S02]  /*2e30*/  PRMT R27, R28, 0x7632, R27 ;  /* 0x000076321c1b7816 */ /* 0x000fe4000000001b */
[----:B------:R-:W-:-:S02]  /*2e40*/  LOP3.LUT R17, R17, 0xffff, RZ, 0xc0, !PT ;  /* 0x0000ffff11117812 */ /* 0x000fc400078ec0ff */
[----:B------:R-:W-:Y:S01]  /*2e50*/  F2FP.BF16.F32.PACK_AB R56, RZ, R60 ;  /* 0x0000003cff38723e */ /* 0x000fe200000010ff */
[-C--:B------:R-:W-:Y:S01]  /*2e60*/  FMUL.FTZ R60, R63, R67.reuse ;  /* 0x000000433f3c7220 */ /* 0x080fe20000410000 */
[----:B------:R-:W-:Y:S01]  /*2e70*/  PRMT R59, R59, 0x5410, R58 ;  /* 0x000054103b3b7816 */ /* 0x000fe2000000003a */
[----:B------:R-:W-:Y:S01]  /*2e80*/  FMUL.FTZ R63, R64, R67 ;  /* 0x00000043403f7220 */ /* 0x000fe20000410000 */
[----:B------:R-:W-:Y:S02]  /*2e90*/  PRMT R183, R92, 0x7610, R183 ;  /* 0x000076105cb77816 */ /* 0x000fe400000000b7 */
[----:B------:R-:W-:Y:S02]  /*2ea0*/  PRMT R181, R90, 0x7610, R181 ;  /* 0x000076105ab57816 */ /* 0x000fe400000000b5 */
[----:B------:R-:W-:Y:S02]  /*2eb0*/  LOP3.LUT R24, R44, 0xffff, R7, 0xf8, !PT ;  /* 0x0000ffff2c187812 */ /* 0x000fe400078ef807 */
[----:B------:R-:W-:Y:S01]  /*2ec0*/  LOP3.LUT R0, R45, 0xffff, R37, 0xf8, !PT ;  /* 0x0000ffff2d007812 */ /* 0x000fe200078ef825 */
[----:B------:R-:W-:Y:S01]  /*2ed0*/  IMAD.WIDE.U32 R44, R17, 0x10000, RZ ;  /* 0x00010000112c7825 */ /* 0x000fe200078e00ff */
[----:B------:R-:W-:-:S03]  /*2ee0*/  LOP3.LUT R27, R27, 0xffff, RZ, 0xc0, !PT ;  /* 0x0000ffff1b1b7812 */ /* 0x000fc600078ec0ff */
[----:B------:R-:W-:Y:S01]  /*2ef0*/  HFMA2.BF16_V2 R34, R183, R59, R181 ;  /* 0x0000003bb7227231 */ /* 0x000fe200002000b5 */
[----:B------:R-:W-:Y:S02]  /*2f00*/  PRMT R32, R29, 0x7632, R32 ;  /* 0x000076321d207816 */ /* 0x000fe40000000020 */
[----:B------:R-:W-:Y:S02]  /*2f10*/  F2FP.BF16.F32.PACK_AB R64, RZ, R61 ;  /* 0x0000003dff40723e */ /* 0x000fe400000010ff */
[----:B------:R-:W-:Y:S01]  /*2f20*/  PRMT R7, R26, 0x7610, R7 ;  /* 0x000076101a077816 */ /* 0x000fe20000000007 */
[----:B------:R-:W-:Y:S01]  /*2f30*/  IMAD.WIDE.U32 R26, R27, 0x10000, RZ ;  /* 0x000100001b1a7825 */ /* 0x000fe200078e00ff */
[----:B------:R-:W-:Y:S02]  /*2f40*/  PRMT R37, R28, 0x7610, R37 ;  /* 0x000076101c257816 */ /* 0x000fe40000000025 */
[----:B------:R-:W-:Y:S02]  /*2f50*/  LOP3.LUT R32, R32, 0xffff, RZ, 0xc0, !PT ;  /* 0x0000ffff20207812 */ /* 0x000fe400078ec0ff */
[----:B------:R-:W-:-:S02]  /*2f60*/  PRMT R56, R56, 0x5410, R64 ;  /* 0x0000541038387816 */ /* 0x000fc40000000040 */
[----:B------:R-:W-:Y:S02]  /*2f70*/  PRMT R179, R88, 0x7610, R179 ;  /* 0x0000761058b37816 */ /* 0x000fe400000000b3 */
[----:B------:R-:W-:Y:S02]  /*2f80*/  PRMT R177, R86, 0x7610, R177 ;  /* 0x0000761056b17816 */ /* 0x000fe400000000b1 */
[--C-:B------:R-:W-:Y:S02]  /*2f90*/  LOP3.LUT R28, R44, 0xffff, R7.reuse, 0xf8, !PT ;  /* 0x0000ffff2c1c7812 */ /* 0x100fe400078ef807 */
[----:B------:R-:W-:Y:S01]  /*2fa0*/  F2FP.BF16.F32.PACK_AB R61, RZ, R62 ;  /* 0x0000003eff3d723e */ /* 0x000fe200000010ff */
[----:B------:R-:W-:Y:S01]  /*2fb0*/  HFMA2.BF16_V2 R36, R179, R56, R177 ;  /* 0x00000038b3247231 */ /* 0x000fe200002000b1 */
[----:B------:R-:W-:Y:S02]  /*2fc0*/  PRMT R7, R33, 0x7632, R7 ;  /* 0x0000763221077816 */ /* 0x000fe40000000007 */
[----:B------:R-:W-:Y:S01]  /*2fd0*/  F2FP.BF16.F32.PACK_AB R57, RZ, R55 ;  /* 0x00000037ff39723e */ /* 0x000fe200000010ff */
[----:B------:R-:W-:Y:S01]  /*2fe0*/  HFMA2.BF16_V2 R61, R89.H0_H0, R61.H0_H0, R87.H0_H0 ;  /* 0x2000003d593d7231 */ /* 0x000fe20000240857 */
[----:B------:R-:W-:-:S02]  /*2ff0*/  F2FP.BF16.F32.PACK_AB R63, RZ, R63 ;  /* 0x0000003fff3f723e */ /* 0x000fc400000010ff */
[----:B------:R-:W-:Y:S01]  /*3000*/  F2FP.BF16.F32.PACK_AB R62, RZ, R65 ;  /* 0x00000041ff3e723e */ /* 0x000fe200000010ff */
[----:B------:R-:W-:Y:S01]  /*3010*/  HFMA2.BF16_V2 R57, R93.H0_H0, R57.H0_H0, R91.H0_H0 ;  /* 0x200000395d397231 */ /* 0x000fe2000024085b */
[----:B------:R-:W-:Y:S01]  /*3020*/  LOP3.LUT R17, R45, 0xffff, R43, 0xf8, !PT ;  /* 0x0000ffff2d117812 */ /* 0x000fe200078ef82b */
[----:B------:R-:W-:Y:S01]  /*3030*/  IMAD.WIDE.U32 R44, R32, 0x10000, RZ ;  /* 0x00010000202c7825 */ /* 0x000fe200078e00ff */
[----:B------:R-:W-:-:S03]  /*3040*/  LOP3.LUT R26, R26, 0xffff, R37, 0xf8, !PT ;  /* 0x0000ffff1a1a7812 */ /* 0x000fc600078ef825 */
[----:B------:R-:W-:Y:S01]  /*3050*/  FMUL.FTZ R65, R68, R67 ;  /* 0x0000004344417220 */ /* 0x000fe20000410000 */
[----:B------:R-:W-:Y:S02]  /*3060*/  PRMT R43, R34, 0x7632, R43 ;  /* 0x00007632222b7816 */ /* 0x000fe4000000002b */
[----:B------:R-:W-:Y:S02]  /*3070*/  PRMT R37, R47, 0x7610, R37 ;  /* 0x000076102f257816 */ /* 0x000fe40000000025 */
[----:B------:R-:W-:Y:S02]  /*3080*/  LOP3.LUT R7, R7, 0xffff, RZ, 0xc0, !PT ;  /* 0x0000ffff07077812 */ /* 0x000fe400078ec0ff */
[----:B------:R-:W-:Y:S02]  /*3090*/  PRMT R63, R63, 0x5410, R62 ;  /* 0x000054103f3f7816 */ /* 0x000fe4000000003e */
[----:B------:R-:W-:Y:S02]  /*30a0*/  PRMT R175, R84, 0x7610, R175 ;  /* 0x0000761054af7816 */ /* 0x000fe400000000af */
[----:B------:R-:W-:-:S02]  /*30b0*/  PRMT R173, R82, 0x7610, R173 ;  /* 0x0000761052ad7816 */ /* 0x000fc400000000ad */
[----:B------:R-:W-:Y:S02]  /*30c0*/  LOP3.LUT R43, R43, 0xffff, RZ, 0xc0, !PT ;  /* 0x0000ffff2b2b7812 */ /* 0x000fe400078ec0ff */
[----:B------:R-:W-:Y:S01]  /*30d0*/  PRMT R59, R48, 0x7610, R59 ;  /* 0x00007610303b7816 */ /* 0x000fe2000000003b */
[----:B------:R-:W-:Y:S01]  /*30e0*/  HFMA2.BF16_V2 R39, R175, R63, R173 ;  /* 0x0000003faf277231 */ /* 0x000fe200002000ad */
[----:B------:R-:W-:Y:S02]  /*30f0*/  LOP3.LUT R32, R44, 0xffff, R29, 0xf8, !PT ;  /* 0x0000ffff2c207812 */ /* 0x000fe400078ef81d */
[----:B------:R-:W-:Y:S01]  /*3100*/  LOP3.LUT R37, R45, 0xffff, R37, 0xf8, !PT ;  /* 0x0000ffff2d257812 */ /* 0x000fe200078ef825 */
[----:B------:R-:W-:Y:S01]  /*3110*/  IMAD.WIDE.U32 R44, R7, 0x10000, RZ ;  /* 0x00010000072c7825 */ /* 0x000fe200078e00ff */
[----:B------:R-:W-:Y:S02]  /*3120*/  PRMT R48, R36, 0x7632, R48 ;  /* 0x0000763224307816 */ /* 0x000fe40000000030 */
[----:B------:R-:W-:-:S02]  /*3130*/  PRMT R29, R52, 0x7610, R29 ;  /* 0x00007610341d7816 */ /* 0x000fc4000000001d */
[----:B------:R-:W-:Y:S02]  /*3140*/  F2FP.BF16.F32.PACK_AB R74, RZ, R72 ;  /* 0x00000048ff4a723e */ /* 0x000fe400000010ff */
[----:B------:R-:W-:Y:S02]  /*3150*/  F2FP.BF16.F32.PACK_AB R73, RZ, R73 ;  /* 0x00000049ff49723e */ /* 0x000fe400000010ff */
[----:B------:R-:W-:Y:S01]  /*3160*/  PRMT R47, R57, 0x7610, R47 ;  /* 0x00007610392f7816 */ /* 0x000fe2000000002f */
[----:B------:R-:W-:Y:S01]  /*3170*/  IMAD.WIDE.U32 R56, R43, 0x10000, RZ ;  /* 0x000100002b387825 */ /* 0x000fe200078e00ff */
[----:B------:R-:W-:Y:S02]  /*3180*/  PRMT R7, R34, 0x7610, R7 ;  /* 0x0000761022077816 */ /* 0x000fe40000000007 */
[----:B------:R-:W-:Y:S02]  /*3190*/  LOP3.LUT R48, R48, 0xffff, RZ, 0xc0, !PT ;  /* 0x0000ffff30307812 */ /* 0x000fe400078ec0ff */
[----:B------:R-:W-:Y:S01]  /*31a0*/  F2FP.BF16.F32.PACK_AB R55, RZ, R69 ;  /* 0x00000045ff37723e */ /* 0x000fe200000010ff */
[-C--:B------:R-:W-:Y:S01]  /*31b0*/  FMUL.FTZ R69, R66, R67.reuse ;  /* 0x0000004342457220 */ /* 0x080fe20000410000 */
[----:B------:R-:W-:Y:S01]  /*31c0*/  LOP3.LUT R45, R45, 0xffff, R29, 0xf8, !PT ;  /* 0x0000ffff2d2d7812 */ /* 0x000fe200078ef81d */
[----:B------:R-:W-:Y:S01]  /*31d0*/  FMUL.FTZ R66, R70, R67 ;  /* 0x0000004346427220 */ /* 0x000fe20000410000 */
[----:B------:R-:W-:Y:S01]  /*31e0*/  PRMT R74, R74, 0x5410, R73 ;  /* 0x000054104a4a7816 */ /* 0x000fe20000000049 */
[----:B------:R-:W-:Y:S01]  /*31f0*/  HFMA2.BF16_V2 R55, R182.H1_H1, R55.H0_H0, R180.H1_H1 ;  /* 0x20000037b6377231 */ /* 0x000fe20000260cb4 */
[----:B------:R-:W-:-:S02]  /*3200*/  PRMT R171, R80, 0x7610, R171 ;  /* 0x0000761050ab7816 */ /* 0x000fc400000000ab */
[----:B------:R-:W-:Y:S02]  /*3210*/  PRMT R167, R76, 0x7610, R167 ;  /* 0x000076104ca77816 */ /* 0x000fe400000000a7 */
[----:B------:R-:W-:Y:S02]  /*3220*/  PRMT R29, R39, 0x7632, R29 ;  /* 0x00007632271d7816 */ /* 0x000fe4000000001d */
[----:B------:R-:W-:Y:S01]  /*3230*/  LOP3.LUT R34, R44, 0xffff, R33, 0xf8, !PT ;  /* 0x0000ffff2c227812 */ /* 0x000fe200078ef821 */
[----:B------:R-:W-:Y:S01]  /*3240*/  HFMA2.BF16_V2 R40, R171, R74, R167 ;  /* 0x0000004aab287231 */ /* 0x000fe200002000a7 */
[----:B-1----:R-:W-:Y:S01]  /*3250*/  LOP3.LUT P1, RZ, R71, 0x1f, RZ, 0xc0, !PT ;  /* 0x0000001f47ff7812 */ /* 0x002fe2000782c0ff */
[----:B------:R-:W-:Y:S01]  /*3260*/  FMUL.FTZ R71, R248, R67 ;  /* 0x00000043f8477220 */ /* 0x000fe20000410000 */
[----:B------:R-:W-:Y:S02]  /*3270*/  F2FP.BF16.F32.PACK_AB R65, RZ, R65 ;  /* 0x00000041ff41723e */ /* 0x000fe400000010ff */
[----:B------:R-:W-:-:S02]  /*3280*/  F2FP.BF16.F32.PACK_AB R70, RZ, R246 ;  /* 0x000000f6ff46723e */ /* 0x000fc400000010ff */
[----:B------:R-:W-:Y:S02]  /*3290*/  LOP3.LUT R44, R56, 0xffff, R7, 0xf8, !PT ;  /* 0x0000ffff382c7812 */ /* 0x000fe400078ef807 */
[----:B------:R-:W-:Y:S01]  /*32a0*/  LOP3.LUT R43, R57, 0xffff, R47, 0xf8, !PT ;  /* 0x0000ffff392b7812 */ /* 0x000fe200078ef82f */
[----:B------:R-:W-:Y:S01]  /*32b0*/  IMAD.WIDE.U32 R56, R48, 0x10000, RZ ;  /* 0x0001000030387825 */ /* 0x000fe200078e00ff */
[----:B------:R-:W-:Y:S02]  /*32c0*/  PRMT R7, R36, 0x7610, R7 ;  /* 0x0000761024077816 */ /* 0x000fe40000000007 */
[----:B------:R-:W-:Y:S02]  /*32d0*/  PRMT R47, R61, 0x7610, R47 ;  /* 0x000076103d2f7816 */ /* 0x000fe4000000002f */
[----:B------:R-:W-:Y:S02]  /*32e0*/  LOP3.LUT R29, R29, 0xffff, RZ, 0xc0, !PT ;  /* 0x0000ffff1d1d7812 */ /* 0x000fe400078ec0ff */
[----:B------:R-:W-:-:S02]  /*32f0*/  PRMT R65, R65, 0x5410, R70 ;  /* 0x0000541041417816 */ /* 0x000fc40000000046 */
[----:B------:R-:W-:Y:S02]  /*3300*/  PRMT R169, R78, 0x7610, R169 ;  /* 0x000076104ea97816 */ /* 0x000fe400000000a9 */
[----:B------:R-:W-:Y:S02]  /*3310*/  PRMT R165, R2, 0x7610, R165 ;  /* 0x0000761002a57816 */ /* 0x000fe400000000a5 */
[----:B------:R-:W-:Y:S02]  /*3320*/  F2FP.BF16.F32.PACK_AB R69, RZ, R69 ;  /* 0x00000045ff45723e */ /* 0x000fe400000010ff */
[----:B------:R-:W-:Y:S01]  /*3330*/  LOP3.LUT R36, R56, 0xffff, R7, 0xf8, !PT ;  /* 0x0000ffff38247812 */ /* 0x000fe200078ef807 */
[----:B------:R-:W-:Y:S01]  /*3340*/  HFMA2.BF16_V2 R38, R169, R65, R165 ;  /* 0x00000041a9267231 */ /* 0x000fe200002000a5 */
[----:B------:R-:W-:Y:S01]  /*3350*/  LOP3.LUT R47, R57, 0xffff, R47, 0xf8, !PT ;  /* 0x0000ffff392f7812 */ /* 0x000fe200078ef82f */
[----:B------:R-:W-:Y:S01]  /*3360*/  IMAD.WIDE.U32 R56, R29, 0x10000, RZ ;  /* 0x000100001d387825 */ /* 0x000fe200078e00ff */
[----:B------:R-:W-:-:S03]  /*3370*/  SHF.L.U32 R18, R18, 0x10, RZ ;  /* 0x0000001012127819 */ /* 0x000fc600000006ff */
[----:B------:R-:W-:Y:S01]  /*3380*/  HFMA2.BF16_V2 R69, R85.H0_H0, R69.H0_H0, R83.H0_H0 ;  /* 0x2000004555457231 */ /* 0x000fe20000240853 */
[----:B------:R-:W-:Y:S02]  /*3390*/  PRMT R29, R40, 0x7632, R29 ;  /* 0x00007632281d7816 */ /* 0x000fe4000000001d */
[----:B------:R-:W-:Y:S02]  /*33a0*/  SHF.L.U32 R16, R16, 0x10, RZ ;  /* 0x0000001010107819 */ /* 0x000fe400000006ff */
[----:B------:R-:W-:Y:S02]  /*33b0*/  LOP3.LUT R29, R29, 0xffff, RZ, 0xc0, !PT ;  /* 0x0000ffff1d1d7812 */ /* 0x000fe400078ec0ff */
[----:B------:R-:W-:Y:S02]  /*33c0*/  SHF.L.U32 R54, R19, 0x10, RZ ;  /* 0x0000001013367819 */ /* 0x000fe400000006ff */
[----:B------:R-:W-:Y:S02]  /*33d0*/  LOP3.LUT R9, R9, R18, RZ, 0xfc, !PT ;  /* 0x0000001209097212 */ /* 0x000fe400078efcff */
[----:B------:R-:W-:Y:S01]  /*33e0*/  LOP3.LUT R15, R15, R16, RZ, 0xfc, !PT ;  /* 0x000000100f0f7212 */ /* 0x000fe200078efcff */
[----:B------:R-:W0:Y:S01]  /*33f0*/  @!P1 LDC.64 R18, c[0x0][0x3a8] ;  /* 0x0000ea00ff129b82 */ /* 0x000e220000000a00 */
[----:B------:R-:W-:-:S02]  /*3400*/  SHF.L.U32 R16, R31, 0x10, RZ ;  /* 0x000000101f107819 */ /* 0x000fc400000006ff */
[C---:B------:R-:W-:Y:S02]  /*3410*/  PRMT R33, R38.reuse, 0x7632, R33 ;  /* 0x0000763226217816 */ /* 0x040fe40000000021 */
[----:B------:R-:W-:Y:S02]  /*3420*/  PRMT R7, R38, 0x7610, R7 ;  /* 0x0000761026077816 */ /* 0x000fe40000000007 */
[----:B------:R-:W-:Y:S02]  /*3430*/  SHF.L.U32 R42, R42, 0x10, RZ ;  /* 0x000000102a2a7819 */ /* 0x000fe400000006ff */
[----:B------:R-:W-:Y:S02]  /*3440*/  LOP3.LUT R38, R56, 0xffff, R39, 0xf8, !PT ;  /* 0x0000ffff38267812 */ /* 0x000fe400078ef827 */
[----:B------:R-:W-:Y:S01]  /*3450*/  LOP3.LUT R39, R57, 0xffff, R69, 0xf8, !PT ;  /* 0x0000ffff39277812 */ /* 0x000fe200078ef845 */
[----:B------:R-:W-:Y:S01]  /*3460*/  IMAD.WIDE.U32 R56, R29, 0x10000, RZ ;  /* 0x000100001d387825 */ /* 0x000fe200078e00ff */
[----:B------:R-:W-:-:S02]  /*3470*/  LOP3.LUT R21, R21, R16, RZ, 0xfc, !PT ;  /* 0x0000001015157212 */ /* 0x000fc400078efcff */
[----:B------:R-:W-:Y:S02]  /*3480*/  LOP3.LUT R29, R17, R42, RZ, 0xfc, !PT ;  /* 0x0000002a111d7212 */ /* 0x000fe400078efcff */
[----:B------:R-:W1:Y:S01]  /*3490*/  LDC.64 R16, c[0x0][0x398] ;  /* 0x0000e600ff107b82 */ /* 0x000e620000000a00 */
[----:B------:R-:W-:Y:S02]  /*34a0*/  LOP3.LUT R33, R33, 0xffff, RZ, 0xc0, !PT ;  /* 0x0000ffff21217812 */ /* 0x000fe400078ec0ff */
[----:B------:R-:W-:Y:S02]  /*34b0*/  F2FP.BF16.F32.PACK_AB R25, RZ, R25 ;  /* 0x00000019ff19723e */ /* 0x000fe400000010ff */
[----:B------:R-:W-:Y:S02]  /*34c0*/  F2FP.BF16.F32.PACK_AB R35, RZ, R35 ;  /* 0x00000023ff23723e */ /* 0x000fe400000010ff */
[----:B------:R-:W-:Y:S01]  /*34d0*/  F2FP.BF16.F32.PACK_AB R30, RZ, R30 ;  /* 0x0000001eff1e723e */ /* 0x000fe200000010ff */
[----:B------:R-:W-:Y:S01]  /*34e0*/  HFMA2.BF16_V2 R25, R234.H1_H1, R25.H0_H0, R232.H1_H1 ;  /* 0x20000019ea197231 */ /* 0x000fe20000260ce8 */
[----:B------:R-:W-:Y:S01]  /*34f0*/  F2FP.BF16.F32.PACK_AB R66, RZ, R66 ;  /* 0x00000042ff42723e */ /* 0x000fe200000010ff */
[----:B------:R-:W-:Y:S01]  /*3500*/  HFMA2.BF16_V2 R35, R202.H1_H1, R35.H0_H0, R200.H1_H1 ;  /* 0x20000023ca237231 */ /* 0x000fe20000260cc8 */
[----:B------:R-:W-:Y:S01]  /*3510*/  LOP3.LUT R27, R27, 0xffff, R59, 0xf8, !PT ;  /* 0x0000ffff1b1b7812 */ /* 0x000fe200078ef83b */
[----:B------:R-:W-:Y:S01]  /*3520*/  IMAD.WIDE.U32 R58, R33, 0x10000, RZ ;  /* 0x00010000213a7825 */ /* 0x000fe200078e00ff */
[----:B------:R-:W-:-:S03]  /*3530*/  F2FP.BF16.F32.PACK_AB R50, RZ, R50 ;  /* 0x00000032ff32723e */ /* 0x000fc600000010ff */
[----:B------:R-:W-:Y:S01]  /*3540*/  HFMA2.BF16_V2 R30, R210.H1_H1, R30.H0_H0, R208.H1_H1 ;  /* 0x2000001ed21e7231 */ /* 0x000fe20000260cd0 */
[----:B------:R-:W-:Y:S01]  /*3550*/  F2FP.BF16.F32.PACK_AB R60, RZ, R60 ;  /* 0x0000003cff3c723e */ /* 0x000fe200000010ff */
[----:B------:R-:W-:Y:S01]  /*3560*/  HFMA2.BF16_V2 R66, R79.H0_H0, R66.H0_H0, R3.H0_H0 ;  /* 0x200000424f427231 */ /* 0x000fe20000240803 */
[----:B------:R-:W-:Y:S01]  /*3570*/  F2FP.BF16.F32.PACK_AB R68, RZ, R244 ;  /* 0x000000f4ff44723e */ /* 0x000fe200000010ff */
[----:B------:R-:W-:Y:S01]  /*3580*/  HFMA2.BF16_V2 R50, R190.H1_H1, R50.H0_H0, R188.H1_H1 ;  /* 0x20000032be327231 */ /* 0x000fe20000260cbc */
[----:B------:R-:W-:Y:S01]  /*3590*/  F2FP.BF16.F32.PACK_AB R71, RZ, R71 ;  /* 0x00000047ff47723e */ /* 0x000fe200000010ff */
[----:B------:R-:W-:Y:S01]  /*35a0*/  HFMA2.BF16_V2 R60, R178.H1_H1, R60.H0_H0, R176.H1_H1 ;  /* 0x2000003cb23c7231 */ /* 0x000fe20000260cb0 */
[----:B------:R-:W-:Y:S01]  /*35b0*/  F2FP.BF16.F32.PACK_AB R75, RZ, R75 ;  /* 0x0000004bff4b723e */ /* 0x000fe200000010ff */
[----:B------:R-:W-:Y:S01]  /*35c0*/  HFMA2.BF16_V2 R68, R174.H1_H1, R68.H0_H0, R172.H1_H1 ;  /* 0x20000044ae447231 */ /* 0x000fe20000260cac */
[----:B------:R-:W-:Y:S01]  /*35d0*/  F2FP.BF16.F32.PACK_AB R72, RZ, R252 ;  /* 0x000000fcff48723e */ /* 0x000fe200000010ff */
[----:B------:R-:W-:Y:S01]  /*35e0*/  HFMA2.BF16_V2 R71, R168.H1_H1, R71.H0_H0, R236.H1_H1 ;  /* 0x20000047a8477231 */ /* 0x000fe20000260cec */
[--C-:B------:R-:W-:Y:S01]  /*35f0*/  LOP3.LUT R48, R58, 0xffff, R7.reuse, 0xf8, !PT ;  /* 0x0000ffff3a307812 */ /* 0x100fe200078ef807 */
[----:B------:R-:W-:Y:S01]  /*3600*/  HFMA2.BF16_V2 R75, R81.H0_H0, R75.H0_H0, R77.H0_H0 ;  /* 0x2000004b514b7231 */ /* 0x000fe2000024084d */
[----:B------:R-:W-:Y:S01]  /*3610*/  PRMT R7, R40, 0x7610, R7 ;  /* 0x0000761028077816 */ /* 0x000fe20000000007 */
[----:B------:R-:W-:Y:S01]  /*3620*/  HFMA2.BF16_V2 R72, R170.H1_H1, R72.H0_H0, R166.H1_H1 ;  /* 0x20000048aa487231 */ /* 0x000fe20000260ca6 */
[----:B------:R-:W-:Y:S01]  /*3630*/  SHF.L.U32 R52, R25, 0x10, RZ ;  /* 0x0000001019347819 */ /* 0x000fe200000006ff */
[----:B0-----:R-:W-:Y:S01]  /*3640*/  @!P1 IMAD.WIDE R18, R147, 0x4, R18 ;  /* 0x0000000493129825 */ /* 0x001fe200078e0212 */
[----:B------:R-:W-:-:S02]  /*3650*/  SHF.L.U32 R35, R35, 0x10, RZ ;  /* 0x0000001023237819 */ /* 0x000fc400000006ff */
[----:B------:R-:W-:Y:S01]  /*3660*/  SHF.L.U32 R30, R30, 0x10, RZ ;  /* 0x000000101e1e7819 */ /* 0x000fe200000006ff */
[----:B-1----:R-:W-:Y:S01]  /*3670*/  IMAD.WIDE.U32 R62, R157, 0x8, R16 ;  /* 0x000000089d3e7825 */ /* 0x002fe200078e0010 */
[----:B------:R-:W-:Y:S01]  /*3680*/  PRMT R61, R66, 0x7610, R61 ;  /* 0x00007610423d7816 */ /* 0x000fe2000000003d */
[----:B------:R0:W-:Y:S01]  /*3690*/  @!P1 STG.E desc[UR4][R18.64], R67 ;  /* 0x0000004312009986 */ /* 0x0001e2000c101904 */
[----:B------:R-:W-:Y:S01]  /*36a0*/  LOP3.LUT R40, R56, 0xffff, R7, 0xf8, !PT ;  /* 0x0000ffff38287812 */ /* 0x000fe200078ef807 */
[----:B------:R-:W-:Y:S01]  /*36b0*/  IMAD.WIDE.U32 R64, R159, 0x8, R16 ;  /* 0x000000089f407825 */ /* 0x000fe200078e0010 */
[----:B------:R-:W-:Y:S02]  /*36c0*/  LOP3.LUT R5, R5, R52, RZ, 0xfc, !PT ;  /* 0x0000003405057212 */ /* 0x000fe400078efcff */
[----:B------:R-:W-:Y:S02]  /*36d0*/  LOP3.LUT R25, R0, R35, RZ, 0xfc, !PT ;  /* 0x0000002300197212 */ /* 0x000fe400078efcff */
[----:B------:R-:W-:-:S02]  /*36e0*/  LOP3.LUT R7, R41, R54, RZ, 0xfc, !PT ;  /* 0x0000003629077212 */ /* 0x000fc400078efcff */
[----:B------:R-:W-:Y:S02]  /*36f0*/  SHF.L.U32 R52, R13, 0x10, RZ ;  /* 0x000000100d347819 */ /* 0x000fe400000006ff */
[----:B------:R-:W-:Y:S01]  /*3700*/  LOP3.LUT R23, R23, R30, RZ, 0xfc, !PT ;  /* 0x0000001e17177212 */ /* 0x000fe200078efcff */
[--C-:B0-----:R-:W-:Y:S01]  /*3710*/  IMAD.WIDE.U32 R18, R158, 0x8, R16.reuse ;  /* 0x000000089e127825 */ /* 0x101fe200078e0010 */
[----:B------:R-:W-:Y:S02]  /*3720*/  SHF.L.U32 R50, R50, 0x10, RZ ;  /* 0x0000001032327819 */ /* 0x000fe400000006ff */
[----:B------:R-:W-:Y:S01]  /*3730*/  SHF.L.U32 R0, R51, 0x10, RZ ;  /* 0x0000001033007819 */ /* 0x000fe200000006ff */
[----:B------:R-:W-:Y:S01]  /*3740*/  IMAD.WIDE.U32 R66, R160, 0x8, R16 ;  /* 0x00000008a0427825 */ /* 0x000fe200078e0010 */
[----:B------:R-:W-:Y:S02]  /*3750*/  LOP3.LUT R58, R59, 0xffff, R61, 0xf8, !PT ;  /* 0x0000ffff3b3a7812 */ /* 0x000fe400078ef83d */
[----:B------:R-:W-:Y:S01]  /*3760*/  LOP3.LUT R56, R57, 0xffff, R75, 0xf8, !PT ;  /* 0x0000ffff39387812 */ /* 0x000fe200078ef84b */
[----:B------:R-:W-:Y:S01]  /*3770*/  IMAD.WIDE.U32 R74, R164, 0x8, R16 ;  /* 0x00000008a44a7825 */ /* 0x000fe200078e0010 */
[----:B------:R-:W-:-:S02]  /*3780*/  SHF.L.U32 R54, R11, 0x10, RZ ;  /* 0x000000100b367819 */ /* 0x000fc400000006ff */
[----:B------:R-:W-:Y:S02]  /*3790*/  SHF.L.U32 R46, R46, 0x10, RZ ;  /* 0x000000102e2e7819 */ /* 0x000fe400000006ff */
[----:B------:R-:W-:Y:S02]  /*37a0*/  SHF.L.U32 R30, R55, 0x10, RZ ;  /* 0x00000010371e7819 */ /* 0x000fe400000006ff */
[----:B------:R-:W-:Y:S02]  /*37b0*/  SHF.L.U32 R60, R60, 0x10, RZ ;  /* 0x000000103c3c7819 */ /* 0x000fe400000006ff */
[----:B------:R-:W-:Y:S02]  /*37c0*/  SHF.L.U32 R68, R68, 0x10, RZ ;  /* 0x0000001044447819 */ /* 0x000fe400000006ff */
[----:B------:R-:W-:Y:S02]  /*37d0*/  SHF.L.U32 R71, R71, 0x10, RZ ;  /* 0x0000001047477819 */ /* 0x000fe400000006ff */
[----:B------:R-:W-:Y:S01]  /*37e0*/  SHF.L.U32 R31, R72, 0x10, RZ ;  /* 0x00000010481f7819 */ /* 0x000fe200000006ff */
[----:B------:R-:W-:Y:S01]  /*37f0*/  IMAD.WIDE.U32 R72, R163, 0x8, R16 ;  /* 0x00000008a3487825 */ /* 0x000fe200078e0010 */
[----:B------:R-:W-:-:S02]  /*3800*/  LOP3.LUT R11, R49, R52, RZ, 0xfc, !PT ;  /* 0x00000034310b7212 */ /* 0x000fc400078efcff */
[----:B------:R-:W-:Y:S01]  /*3810*/  LOP3.LUT R33, R37, R50, RZ, 0xfc, !PT ;  /* 0x0000003225217212 */ /* 0x000fe200078efcff */
[--C-:B------:R-:W-:Y:S01]  /*3820*/  IMAD.WIDE.U32 R50, R151, 0x8, R16.reuse ;  /* 0x0000000897327825 */ /* 0x100fe200078e0010 */
[----:B------:R-:W-:Y:S02]  /*3830*/  LOP3.LUT R35, R45, R0, RZ, 0xfc, !PT ;  /* 0x000000002d237212 */ /* 0x000fe400078efcff */
[----:B------:R-:W-:Y:S01]  /*3840*/  LOP3.LUT R13, R53, R54, RZ, 0xfc, !PT ;  /* 0x00000036350d7212 */ /* 0x000fe200078efcff */
[--C-:B------:R-:W-:Y:S01]  /*3850*/  IMAD.WIDE.U32 R52, R152, 0x8, R16.reuse ;  /* 0x0000000898347825 */ /* 0x100fe200078e0010 */
[----:B------:R-:W-:Y:S02]  /*3860*/  LOP3.LUT R27, R27, R46, RZ, 0xfc, !PT ;  /* 0x0000002e1b1b7212 */ /* 0x000fe400078efcff */
[----:B------:R-:W-:Y:S01]  /*3870*/  LOP3.LUT R45, R43, R30, RZ, 0xfc, !PT ;  /* 0x0000001e2b2d7212 */ /* 0x000fe200078efcff */
[----:B------:R-:W-:Y:S01]  /*3880*/  IMAD.WIDE.U32 R42, R149, 0x8, R16 ;  /* 0x00000008952a7825 */ /* 0x000fe200078e0010 */
[----:B------:R-:W-:-:S02]  /*3890*/  LOP3.LUT R37, R47, R60, RZ, 0xfc, !PT ;  /* 0x0000003c2f257212 */ /* 0x000fc400078efcff */
[----:B------:R-:W-:Y:S01]  /*38a0*/  LOP3.LUT R39, R39, R68, RZ, 0xfc, !PT ;  /* 0x0000004427277212 */ /* 0x000fe200078efcff */
[--C-:B------:R-:W-:Y:S01]  /*38b0*/  IMAD.WIDE.U32 R46, R150, 0x8, R16.reuse ;  /* 0x00000008962e7825 */ /* 0x100fe200078e0010 */
[----:B------:R-:W-:Y:S02]  /*38c0*/  LOP3.LUT R49, R58, R71, RZ, 0xfc, !PT ;  /* 0x000000473a317212 */ /* 0x000fe400078efcff */
[----:B------:R-:W-:Y:S01]  /*38d0*/  LOP3.LUT R41, R56, R31, RZ, 0xfc, !PT ;  /* 0x0000001f38297212 */ /* 0x000fe200078efcff */
[----:B------:R-:W-:-:S04]  /*38e0*/  IMAD.WIDE.U32 R30, R148, 0x8, R16 ;  /* 0x00000008941e7825 */ /* 0x000fc800078e0010 */
[--C-:B------:R-:W-:Y:S01]  /*38f0*/  IMAD.WIDE.U32 R54, R153, 0x8, R16.reuse ;  /* 0x0000000899367825 */ /* 0x100fe200078e0010 */
[----:B------:R0:W-:Y:S03]  /*3900*/  STG.E.64 desc[UR4][R30.64], R4 ;  /* 0x000000041e007986 */ /* 0x0001e6000c101b04 */
        /* <DEDUP_REMOVED lines=8> */
[----:B------:R-:W-:Y:S01]  /*3990*/  IMAD.WIDE.U32 R70, R162, 0x8, R16 ;  /* 0x00000008a2467825 */ /* 0x000fe200078e0010 */
[----:B------:R0:W-:Y:S01]  /*39a0*/  STG.E.64 desc[UR4][R52.64], R14 ;  /* 0x0000000e34007986 */ /* 0x0001e2000c101b04 */
[----:B------:R-:W1:Y:S03]  /*39b0*/  LDC.64 R16, c[0x0][0x380] ;  /* 0x0000e000ff107b82 */ /* 0x000e660000000a00 */
[----:B------:R0:W-:Y:S04]  /*39c0*/  STG.E.64 desc[UR4][R54.64], R22 ;  /* 0x0000001636007986 */ /* 0x0001e8000c101b04 */
[----:B------:R0:W-:Y:S04]  /*39d0*/  STG.E.64 desc[UR4][R56.64], R20 ;  /* 0x0000001438007986 */ /* 0x0001e8000c101b04 */
[----:B------:R0:W-:Y:S04]  /*39e0*/  STG.E.64 desc[UR4][R58.64], R24 ;  /* 0x000000183a007986 */ /* 0x0001e8000c101b04 */
[----:B------:R0:W-:Y:S04]  /*39f0*/  STG.E.64 desc[UR4][R60.64], R28 ;  /* 0x0000001c3c007986 */ /* 0x0001e8000c101b04 */
[----:B------:R0:W-:Y:S04]  /*3a00*/  STG.E.64 desc[UR4][R62.64], R26 ;  /* 0x0000001a3e007986 */ /* 0x0001e8000c101b04 */
[----:B------:R0:W-:Y:S01]  /*3a10*/  STG.E.64 desc[UR4][R18.64], R32 ;  /* 0x0000002012007986 */ /* 0x0001e2000c101b04 */
[----:B-1----:R-:W-:-:S03]  /*3a20*/  LEA R147, R16, R147, 0x2 ;  /* 0x0000009310937211 */ /* 0x002fc600078e10ff */
        /* <DEDUP_REMOVED lines=9> */
.L_x_622:
[----:B------:R-:W-:Y:S01]  /*3ac0*/  HFMA2 R239, -RZ, RZ, 0, 1.847743988037109375e-06 ;  /* 0x0000001fffef7431 */ /* 0x000fe200000001ff */
[----:B------:R-:W-:Y:S01]  /*3ad0*/  BSSY B0, `(.L_x_624) ;  /* 0x0000006000007945 */ /* 0x000fe20003800000 */
[----:B------:R-:W-:Y:S02]  /*3ae0*/  MOV R240, 0x1 ;  /* 0x0000000100f07802 */ /* 0x000fe40000000f00 */
[----:B------:R-:W-:-:S07]  /*3af0*/  MOV R238, 0xffffffff ;  /* 0xffffffff00ee7802 */ /* 0x000fce0000000f00 */
[----:B------:R-:W-:Y:S05]  /*3b00*/  WARPSYNC.COLLECTIVE R238, `(.L_x_625) ;  /* 0x00000000ee087348 */ /* 0x000fea0003c00000 */
[----:B------:R0:W1:Y:S02]  /*3b10*/  SHFL.BFLY P1, R242, R241, R240, R239 ;  /* 0x0c0000f0f1f27389 */ /* 0x00006400000200ef */
[----:B01----:R-:W-:Y:S05]  /*3b20*/  ENDCOLLECTIVE ;  /* 0x000000000000791b */ /* 0x003fea0003800000 */
.L_x_625:
[----:B------:R-:W-:Y:S05]  /*3b30*/  BSYNC B0 ;  /* 0x0000000000007941 */ /* 0x000fea0003800000 */
.L_x_624:
[----:B------:R-:W-:Y:S01]  /*3b40*/  FADD.FTZ R241, R241, R242 ;  /* 0x000000f2f1f17221 */ /* 0x000fe20000010000 */
[----:B------:R-:W-:Y:S01]  /*3b50*/  HFMA2 R240, -RZ, RZ, 0, 1.1920928955078125e-07 ;  /* 0x00000002fff07431 */ /* 0x000fe200000001ff */
[----:B------:R-:W-:Y:S02]  /*3b60*/  MOV R239, 0x1f ;  /* 0x0000001f00ef7802 */ /* 0x000fe40000000f00 */
[----:B------:R-:W-:-:S07]  /*3b70*/  MOV R238, 0xffffffff ;  /* 0xffffffff00ee7802 */ /* 0x000fce0000000f00 */
[----:B------:R-:W-:Y:S05]  /*3b80*/  WARPSYNC.COLLECTIVE R238, `(.L_x_626) ;  /* 0x00000000ee087348 */ /* 0x000fea0003c00000 */
[----:B------:R0:W1:Y:S02]  /*3b90*/  SHFL.BFLY P1, R242, R241, R240, R239 ;  /* 0x0c0000f0f1f27389 */ /* 0x00006400000200ef */
[----:B01----:R-:W-:Y:S05]  /*3ba0*/  ENDCOLLECTIVE ;  /* 0x000000000000791b */ /* 0x003fea0003800000 */
.L_x_626:
[----:B------:R-:W-:Y:S02]  /*3bb0*/  HFMA2 R240, -RZ, RZ, 0, 2.384185791015625e-07 ;  /* 0x00000004fff07431 */ /* 0x000fe400000001ff */
[----:B------:R-:W-:-:S05]  /*3bc0*/  FADD.FTZ R243, R241, R242 ;  /* 0x000000f2f1f37221 */ /* 0x000fca0000010000 */
[----:B------:R-:W-:-:S07]  /*3bd0*/  MOV R241, R243 ;  /* 0x000000f300f17202 */ /* 0x000fce0000000f00 */
[----:B------:R-:W-:Y:S05]  /*3be0*/  WARPSYNC.COLLECTIVE R238, `(.L_x_627) ;  /* 0x00000000ee087348 */ /* 0x000fea0003c00000 */
[----:B------:R0:W1:Y:S02]  /*3bf0*/  SHFL.BFLY P1, R242, R241, R240, R239 ;  /* 0x0c0000f0f1f27389 */ /* 0x00006400000200ef */
[----:B01----:R-:W-:Y:S05]  /*3c00*/  ENDCOLLECTIVE ;  /* 0x000000000000791b */ /* 0x003fea0003800000 */
.L_x_627:
[----:B------:R-:W-:Y:S02]  /*3c10*/  HFMA2 R240, -RZ, RZ, 0, 4.76837158203125e-07 ;  /* 0x00000008fff07431 */ /* 0x000fe400000001ff */
[----:B------:R-:W-:-:S05]  /*3c20*/  FADD.FTZ R244, R243, R242 ;  /* 0x000000f2f3f47221 */ /* 0x000fca0000010000 */
[----:B------:R-:W-:-:S07]  /*3c30*/  MOV R241, R244 ;  /* 0x000000f400f17202 */ /* 0x000fce0000000f00 */
[----:B------:R-:W-:Y:S05]  /*3c40*/  WARPSYNC.COLLECTIVE R238, `(.L_x_628) ;  /* 0x00000000ee087348 */ /* 0x000fea0003c00000 */
[----:B------:R0:W1:Y:S02]  /*3c50*/  SHFL.BFLY P1, R242, R241, R240, R239 ;  /* 0x0c0000f0f1f27389 */ /* 0x00006400000200ef */
[----:B01----:R-:W-:Y:S05]  /*3c60*/  ENDCOLLECTIVE ;  /* 0x000000000000791b */ /* 0x003fea0003800000 */
.L_x_628:
[----:B------:R-:W-:Y:S02]  /*3c70*/  HFMA2 R240, -RZ, RZ, 0, 9.5367431640625e-07 ;  /* 0x00000010fff07431 */ /* 0x000fe400000001ff */
[----:B------:R-:W-:-:S05]  /*3c80*/  FADD.FTZ R245, R244, R242 ;  /* 0x000000f2f4f57221 */ /* 0x000fca0000010000 */
[----:B------:R-:W-:-:S07]  /*3c90*/  MOV R241, R245 ;  /* 0x000000f500f17202 */ /* 0x000fce0000000f00 */
[----:B------:R-:W-:Y:S05]  /*3ca0*/  WARPSYNC.COLLECTIVE R238, `(.L_x_629) ;  /* 0x00000000ee087348 */ /* 0x000fea0003c00000 */
[----:B------:R0:W1:Y:S02]  /*3cb0*/  SHFL.BFLY P1, R242, R241, R240, R239 ;  /* 0x0c0000f0f1f27389 */ /* 0x00006400000200ef */
[----:B01----:R-:W-:Y:S05]  /*3cc0*/  ENDCOLLECTIVE ;  /* 0x000000000000791b */ /* 0x003fea0003800000 */
.L_x_629:
[----:B------:R-:W-:Y:S01]  /*3cd0*/  MOV R240, 0x1 ;  /* 0x0000000100f07802 */ /* 0x000fe20000000f00 */
[----:B------:R-:W-:-:S04]  /*3ce0*/  FADD.FTZ R237, R245, R242 ;  /* 0x000000f2f5ed7221 */ /* 0x000fc80000010000 */
        /* <DEDUP_REMOVED lines=95> */
[----:B------:R-:W-:Y:S01]  /*42e0*/  FADD.FTZ R252, R75, -R237 ;  /* 0x800000ed4bfc7221 */ /* 0x000fe20000010000 */
[----:B------:R-:W-:-:S02]  /*42f0*/  HFMA2 R239, -RZ, RZ, 0, 1.847743988037109375e-06 ;  /* 0x0000001fffef7431 */ /* 0x000fc400000001ff */
[----:B------:R-:W-:Y:S01]  /*4300*/  FFMA.FTZ R5, R7, R7, R4 ;  /* 0x0000000707057223 */ /* 0x000fe20000010004 */
[----:B------:R-:W-:-:S03]  /*4310*/  MOV R238, 0xffffffff ;  /* 0xffffffff00ee7802 */ /* 0x000fc60000000f00 */
        /* <DEDUP_REMOVED lines=47> */
[----:B------:R-:W-:-:S07]  /*4610*/  FFMA.FTZ R241, R252, R252, R5 ;  /* 0x000000fcfcf17223 */ /* 0x000fce0000010005 */
[----:B------:R-:W-:Y:S05]  /*4620*/  WARPSYNC.COLLECTIVE R238, `(.L_x_630) ;  /* 0x00000000ee087348 */ /* 0x000fea0003c00000 */
[----:B------:R0:W1:Y:S02]  /*4630*/  SHFL.BFLY P1, R242, R241, R240, R239 ;  /* 0x0c0000f0f1f27389 */ /* 0x00006400000200ef */
[----:B01----:R-:W-:Y:S05]  /*4640*/  ENDCOLLECTIVE ;  /* 0x000000000000791b */ /* 0x003fea0003800000 */
.L_x_630:
[----:B------:R-:W-:Y:S02]  /*4650*/  HFMA2 R240, -RZ, RZ, 0, 1.1920928955078125e-07 ;  /* 0x00000002fff07431 */ /* 0x000fe400000001ff */
[----:B------:R-:W-:-:S05]  /*4660*/  FADD.FTZ R4, R241, R242 ;  /* 0x000000f2f1047221 */ /* 0x000fca0000010000 */
[----:B------:R-:W-:-:S07]  /*4670*/  MOV R241, R4 ;  /* 0x0000000400f17202 */ /* 0x000fce0000000f00 */
[----:B------:R-:W-:Y:S05]  /*4680*/  WARPSYNC.COLLECTIVE R238, `(.L_x_631) ;  /* 0x00000000ee087348 */ /* 0x000fea0003c00000 */
[----:B------:R0:W1:Y:S02]  /*4690*/  SHFL.BFLY P1, R242, R241, R240, R239 ;  /* 0x0c0000f0f1f27389 */ /* 0x00006400000200ef */
[----:B01----:R-:W-:Y:S05]  /*46a0*/  ENDCOLLECTIVE ;  /* 0x000000000000791b */ /* 0x003fea0003800000 */
.L_x_631:
[----:B------:R-:W-:Y:S02]  /*46b0*/  HFMA2 R240, -RZ, RZ, 0, 2.384185791015625e-07 ;  /* 0x00000004fff07431 */ /* 0x000fe400000001ff */
[----:B------:R-:W-:-:S05]  /*46c0*/  FADD.FTZ R5, R4, R242 ;  /* 0x000000f204057221 */ /* 0x000fca0000010000 */
[----:B------:R-:W-:-:S07]  /*46d0*/  MOV R241, R5 ;  /* 0x0000000500f17202 */ /* 0x000fce0000000f00 */
[----:B------:R-:W-:Y:S05]  /*46e0*/  WARPSYNC.COLLECTIVE R238, `(.L_x_632) ;  /* 0x00000000ee087348 */ /* 0x000fea0003c00000 */
[----:B------:R0:W1:Y:S02]  /*46f0*/  SHFL.BFLY P1, R242, R241, R240, R239 ;  /* 0x0c0000f0f1f27389 */ /* 0x00006400000200ef */
[----:B01----:R-:W-:Y:S05]  /*4700*/  ENDCOLLECTIVE ;  /* 0x000000000000791b */ /* 0x003fea0003800000 */
.L_x_632:
[----:B------:R-:W-:Y:S02]  /*4710*/  HFMA2 R240, -RZ, RZ, 0, 4.76837158203125e-07 ;  /* 0x00000008fff07431 */ /* 0x000fe400000001ff */
[----:B------:R-:W-:-:S05]  /*4720*/  FADD.FTZ R67, R5, R242 ;  /* 0x000000f205437221 */ /* 0x000fca0000010000 */
[----:B------:R-:W-:-:S07]  /*4730*/  MOV R241, R67 ;  /* 0x0000004300f17202 */ /* 0x000fce0000000f00 */
[----:B------:R-:W-:Y:S05]  /*4740*/  WARPSYNC.COLLECTIVE R238, `(.L_x_633) ;  /* 0x00000000ee087348 */ /* 0x000fea0003c00000 */
[----:B------:R0:W1:Y:S02]  /*4750*/  SHFL.BFLY P1, R242, R241, R240, R239 ;  /* 0x0c0000f0f1f27389 */ /* 0x00006400000200ef */
[----:B01----:R-:W-:Y:S05]  /*4760*/  ENDCOLLECTIVE ;  /* 0x000000000000791b */ /* 0x003fea0003800000 */
.L_x_633:
[----:B------:R-:W-:Y:S02]  /*4770*/  HFMA2 R240, -RZ, RZ, 0, 9.5367431640625e-07 ;  /* 0x00000010fff07431 */ /* 0x000fe400000001ff */
[----:B------:R-:W-:-:S05]  /*4780*/  FADD.FTZ R69, R67, R242 ;  /* 0x000000f243457221 */ /* 0x000fca0000010000 */
[----:B------:R-:W-:-:S07]  /*4790*/  MOV R241, R69 ;  /* 0x0000004500f17202 */ /* 0x000fce0000000f00 */
[----:B------:R-:W-:Y:S05]  /*47a0*/  WARPSYNC.COLLECTIVE R238, `(.L_x_634) ;  /* 0x00000000ee087348 */ /* 0x000fea0003c00000 */
[----:B------:R0:W1:Y:S02]  /*47b0*/  SHFL.BFLY P1, R242, R241, R240, R239 ;  /* 0x0c0000f0f1f27389 */ /* 0x00006400000200ef */
[----:B01----:R-:W-:Y:S05]  /*47c0*/  ENDCOLLECTIVE ;  /* 0x000000000000791b */ /* 0x003fea0003800000 */
.L_x_634:
[----:B------:R-:W-:Y:S05]  /*47d0*/  BRA `(.L_x_635) ;  /* 0xffffffd400a47947 */ /* 0x000fea000383ffff */
.L_x_636:
        /* <DEDUP_REMOVED lines=10> */
.L_x_1102:


//--------------------- .text._ZN10layer_norm13ln_fwd_kernelINS_13Kernel_traitsI13__nv_bfloat16S2_S2_fjLj2304ELj1ELj4ELj1ELj16ENS_18Kernel_traits_baseILj2304ES2_S2_S2_fjLj128EEEEEEEvNS_9FwdParamsE --------------------------
	.section	.text._ZN10layer_norm13ln_fwd_kernelINS_13Kernel_traitsI13__nv_bfloat16S2_S2_fjLj2304ELj1ELj4ELj1ELj16ENS_18Kernel_traits_baseILj2304ES2_S2_S2_fjLj128EEEEEEEvNS_9FwdParamsE,"ax",@progbits
	.align	128
        .global         _ZN10layer_norm13ln_fwd_kernelINS_13Kernel_traitsI13__nv_bfloat16S2_S2_fjLj2304ELj1ELj4ELj1ELj16ENS_18Kernel_traits_baseILj2304ES2_S2_S2_fjLj128EEEEEEEvNS_9FwdParamsE
        .type           _ZN10layer_norm13ln_fwd_kernelINS_13Kernel_traitsI13__nv_bfloat16S2_S2_fjLj2304ELj1ELj4ELj1ELj16ENS_18Kernel_traits_baseILj2304ES2_S2_S2_fjLj128EEEEEEEvNS_9FwdParamsE,@function
        .size           _ZN10layer_norm13ln_fwd_kernelINS_13Kernel_traitsI13__nv_bfloat16S2_S2_fjLj2304ELj1ELj4ELj1ELj16ENS_18Kernel_traits_baseILj2304ES2_S2_S2_fjLj128EEEEEEEvNS_9FwdParamsE,(.L_x_1103 - _ZN10layer_norm13ln_fwd_kernelINS_13Kernel_traitsI13__nv_bfloat16S2_S2_fjLj2304ELj1ELj4ELj1ELj16ENS_18Kernel_traits_baseILj2304ES2_S2_S2_fjLj128EEEEEEEvNS_9FwdParamsE)
        .other          _ZN10layer_norm13ln_fwd_kernelINS_13Kernel_traitsI13__nv_bfloat16S2_S2_fjLj2304ELj1ELj4ELj1ELj16ENS_18Kernel_traits_baseILj2304ES2_S2_S2_fjLj128EEEEEEEvNS_9FwdParamsE,@"STO_CUDA_ENTRY STV_DEFAULT"
_ZN10layer_norm13ln_fwd_kernelINS_13Kernel_traitsI13__nv_bfloat16S2_S2_fjLj2304ELj1ELj4ELj1ELj16ENS_18Kernel_traits_baseILj2304ES2_S2_S2_fjLj128EEEEEEEvNS_9FwdParamsE:
.text._ZN10layer_norm13ln_fwd_kernelINS_13Kernel_traitsI13__nv_bfloat16S2_S2_fjLj2304ELj1ELj4ELj1ELj16ENS_18Kernel_traits_baseILj2304ES2_S2_S2_fjLj128EEEEEEEvNS_9FwdParamsE:
        /* <DEDUP_REMOVED lines=32> */
[----:B------:R0:W5:Y:S02]  /*0200*/  LDG.E.128 R84, desc[UR4][R4.64] ;  /* 0x0000000404547981 */ /* 0x000164000c1e1d00 */
.L_x_638:
[----:B-1----:R-:W1:Y:S01]  /*0210*/  LDC.64 R120, c[0x0][0x390] ;  /* 0x0000e400ff787b82 */ /* 0x002e620000000a00 */
        /* <DEDUP_REMOVED lines=27> */
[----:B------:R-:W-:Y:S01]  /*03d0*/  UMOV UR6, 0xffffffff ;  /* 0xffffffff00067882 */ /* 0x000fe20000000000 */
        /* <DEDUP_REMOVED lines=11> */
[--C-:B------:R-:W-:Y:S01]  /*0490*/  FADD.FTZ R125, R89, R88.reuse ;  /* 0x00000058597d7221 */ /* 0x100fe20000010000 */
[----:B------:R-:W-:Y:S02]  /*04a0*/  SHF.L.U32 R15, R15, 0x10, RZ ;  /* 0x000000100f0f7819 */ /* 0x000fe400000006ff */
[C---:B------:R-:W-:Y:S01]  /*04b0*/  PRMT R88, R91.reuse, 0x7632, R88 ;  /* 0x000076325b587816 */ /* 0x040fe20000000058 */
[----:B------:R-:W-:Y:S01]  /*04c0*/  FADD.FTZ R125, R14, R125 ;  /* 0x0000007d0e7d7221 */ /* 0x000fe20000010000 */
[----:B------:R-:W-:-:S02]  /*04d0*/  SHF.L.U32 R91, R91, 0x10, RZ ;  /* 0x000000105b5b7819 */ /* 0x000fc400000006ff */
[----:B------:R-:W-:Y:S01]  /*04e0*/  SHF.L.U32 R88, R88, 0x10, RZ ;  /* 0x0000001058587819 */ /* 0x000fe200000006ff */
[--C-:B------:R-:W-:Y:S01]  /*04f0*/  FADD.FTZ R124, R90, R125.reuse ;  /* 0x0000007d5a7c7221 */ /* 0x100fe20000010000 */
[----:B---3--:R-:W-:Y:S02]  /*0500*/  PRMT R125, R92, 0x7632, R125 ;  /* 0x000076325c7d7816 */ /* 0x008fe4000000007d */
[----:B------:R-:W-:Y:S01]  /*0510*/  PRMT R126, R93, 0x7632, R126 ;  /* 0x000076325d7e7816 */ /* 0x000fe2000000007e */
[----:B------:R-:W-:-:S04]  /*0520*/  FADD.FTZ R124, R15, R124 ;  /* 0x0000007c0f7c7221 */ /* 0x000fc80000010000 */
[----:B------:R-:W-:Y:S01]  /*0530*/  FADD.FTZ R127, R91, R124 ;  /* 0x0000007c5b7f7221 */ /* 0x000fe20000010000 */
[----:B------:R-:W-:Y:S02]  /*0540*/  SHF.L.U32 R124, R92, 0x10, RZ ;  /* 0x000000105c7c7819 */ /* 0x000fe400000006ff */
        /* <DEDUP_REMOVED lines=10> */
[----:B------:R-:W-:Y:S01]  /*05f0*/  SHF.L.U32 R127, R95, 0x10, RZ ;  /* 0x000000105f7f7819 */ /* 0x000fe200000006ff */
[--C-:B------:R-:W-:Y:S01]  /*0600*/  FADD.FTZ R129, R93, R128.reuse ;  /* 0x000000805d817221 */ /* 0x100fe20000010000 */
[----:B------:R-:W-:-:S03]  /*0610*/  PRMT R128, R95, 0x7632, R128 ;  /* 0x000076325f807816 */ /* 0x000fc60000000080 */
[----:B------:R-:W-:Y:S01]  /*0620*/  FADD.FTZ R129, R126, R129 ;  /* 0x000000817e817221 */ /* 0x000fe20000010000 */
[----:B------:R-:W-:Y:S02]  /*0630*/  SHF.L.U32 R95, R128, 0x10, RZ ;  /* 0x00000010805f7819 */ /* 0x000fe400000006ff */
[----:B----4-:R-:W-:Y:S01]  /*0640*/  SHF.L.U32 R128, R96, 0x10, RZ ;  /* 0x0000001060807819 */ /* 0x010fe200000006ff */
        /* <DEDUP_REMOVED lines=134> */
[----:B------:R-:W-:-:S03]  /*0eb0*/  SHF.L.U32 R122, R155, 0x10, RZ ;  /* 0x000000109b7a7819 */ /* 0x000fc600000006ff */
[--C-:B------:R-:W-:Y:S01]  /*0ec0*/  FADD.FTZ R157, R121, R156.reuse ;  /* 0x0000009c799d7221 */ /* 0x100fe20000010000 */
[----:B------:R-:W-:-:S03]  /*0ed0*/  PRMT R156, R123, 0x7632, R156 ;  /* 0x000076327b9c7816 */ /* 0x000fc6000000009c */
[----:B------:R-:W-:Y:S01]  /*0ee0*/  FADD.FTZ R157, R154, R157 ;  /* 0x0000009d9a9d7221 */ /* 0x000fe20000010000 */
[----:B------:R-:W-:-:S03]  /*0ef0*/  SHF.L.U32 R156, R156, 0x10, RZ ;  /* 0x000000109c9c7819 */ /* 0x000fc600000006ff */
        /* <DEDUP_REMOVED lines=168> */
.L_x_650:
[----:B------:R-:W2:Y:S01]  /*1980*/  S2R R157, SR_TID.X ;  /* 0x00000000009d7919 */ /* 0x000ea20000002100 */
[----:B------:R-:W3:Y:S01]  /*1990*/  @!P0 LDC.64 R160, c[0x0][0x3a0] ;  /* 0x0000e800ffa08b82 */ /* 0x000ee20000000a00 */
[----:B01----:R-:W-:-:S07]  /*19a0*/  FADD.FTZ R164, R164, R159 ;  /* 0x0000009fa4a47221 */ /* 0x003fce0000010000 */
[----:B------:R-:W0:Y:S01]  /*19b0*/  LDC R155, c[0x0][0x3d0] ;  /* 0x0000f400ff9b7b82 */ /* 0x000e220000000800 */
[----:B---3--:R-:W-:-:S05]  /*19c0*/  @!P0 IMAD.WIDE R162, R11, 0x4, R160 ;  /* 0x000000040ba28825 */ /* 0x008fca00078e02a0 */
[----:B------:R-:W-:Y:S01]  /*19d0*/  @!P0 STG.E desc[UR4][R162.64], R123 ;  /* 0x0000007ba2008986 */ /* 0x000fe2000c101904 */
[----:B--2---:R-:W-:Y:S01]  /*19e0*/  LOP3.LUT P0, RZ, R157, 0x1f, RZ, 0xc0, !PT ;  /* 0x0000001f9dff7812 */ /* 0x004fe2000780c0ff */
[----:B0-----:R-:W-:-:S06]  /*19f0*/  FFMA.FTZ R155, R164, 0.00043402778101153671741, R155 ;  /* 0x39e38e39a49b7823 */ /* 0x001fcc000001009b */
[----:B------:R-:W0:Y:S06]  /*1a00*/  MUFU.RSQ R155, R155 ;  /* 0x0000009b009b7308 */ /* 0x000e2c0000001400 */
[----:B------:R-:W1:Y:S01]  /*1a10*/  @!P0 LDC.64 R160, c[0x0][0x3a8] ;  /* 0x0000ea00ffa08b82 */ /* 0x000e620000000a00 */
[-C--:B0-----:R-:W-:Y:S01]  /*1a20*/  FMUL.FTZ R14, R14, R155.reuse ;  /* 0x0000009b0e0e7220 */ /* 0x081fe20000410000 */
[-C--:B------:R-:W-:Y:S01]  /*1a30*/  FMUL.FTZ R15, R15, R155.reuse ;  /* 0x0000009b0f0f7220 */ /* 0x080fe20000410000 */
        /* <DEDUP_REMOVED lines=9> */
[----:B------:R-:W-:Y:S01]  /*1ad0*/  FMUL.FTZ R93, R93, R155 ;  /* 0x0000009b5d5d7220 */ /* 0x000fe20000410000 */
[----:B-1----:R-:W-:-:S04]  /*1ae0*/  @!P0 IMAD.WIDE R160, R11, 0x4, R160 ;  /* 0x000000040ba08825 */ /* 0x002fc800078e02a0 */
[-C--:B------:R-:W-:Y:S01]  /*1af0*/  FMUL.FTZ R126, R126, R155.reuse ;  /* 0x0000009b7e7e7220 */ /* 0x080fe20000410000 */
[-C--:B------:R-:W-:Y:S01]  /*1b00*/  FMUL.FTZ R94, R94, R155.reuse ;  /* 0x0000009b5e5e7220 */ /* 0x080fe20000410000 */
[-C--:B------:R-:W-:Y:S01]  /*1b10*/  FMUL.FTZ R127, R127, R155.reuse ;  /* 0x0000009b7f7f7220 */ /* 0x080fe20000410000 */
[-C--:B------:R-:W-:Y:S01]  /*1b20*/  FMUL.FTZ R95, R95, R155.reuse ;  /* 0x0000009b5f5f7220 */ /* 0x080fe20000410000 */
[----:B------:R0:W-:Y:S01]  /*1b30*/  @!P0 STG.E desc[UR4][R160.64], R155 ;  /* 0x0000009ba0008986 */ /* 0x0001e2000c101904 */
        /* <DEDUP_REMOVED lines=55> */
[----:B0-----:R-:W-:Y:S01]  /*1eb0*/  FMUL.FTZ R155, R156, R155 ;  /* 0x0000009b9c9b7220 */ /* 0x001fe20000410000 */
[----:B------:R-:W-:-:S02]  /*1ec0*/  F2FP.BF16.F32.PACK_AB R123, RZ, R14 ;  /* 0x0000000eff7b723e */ /* 0x000fc400000010ff */
[----:B------:R-:W-:Y:S02]  /*1ed0*/  F2FP.BF16.F32.PACK_AB R156, RZ, R15 ;  /* 0x0000000fff9c723e */ /* 0x000fe400000010ff */
[----:B------:R-:W0:Y:S01]  /*1ee0*/  LDC.64 R14, c[0x0][0x398] ;  /* 0x0000e600ff0e7b82 */ /* 0x000e220000000a00 */
        /* <DEDUP_REMOVED lines=8> */
[----:B------:R-:W-:Y:S02]  /*1f70*/  PRMT R90, R90, 0x5410, R156 ;  /* 0x000054105a5a7816 */ /* 0x000fe4000000009c */
[----:B------:R-:W-:Y:S02]  /*1f80*/  PRMT R91, R91, 0x5410, R88 ;  /* 0x000054105b5b7816 */ /* 0x000fe40000000058 */
[----:B------:R-:W-:-:S02]  /*1f90*/  F2FP.BF16.F32.PACK_AB R157, RZ, R124 ;  /* 0x0000007cff9d723e */ /* 0x000fc400000010ff */
[----:B------:R-:W-:Y:S01]  /*1fa0*/  F2FP.BF16.F32.PACK_AB R159, RZ, R125 ;  /* 0x0000007dff9f723e */ /* 0x000fe200000010ff */
[----:B0-----:R-:W-:Y:S01]  /*1fb0*/  IMAD.WIDE.U32 R124, R7, 0x10, R14 ;  /* 0x00000010077c7825 */ /* 0x001fe200078e000e */
[----:B------:R-:W-:-:S03]  /*1fc0*/  F2FP.BF16.F32.PACK_AB R160, RZ, R100 ;  /* 0x00000064ffa0723e */ /* 0x000fc600000010ff */
[----:B-----5:R-:W-:Y:S01]  /*1fd0*/  HFMA2.BF16_V2 R7, R51, R91, R87 ;  /* 0x0000005b33077231 */ /* 0x020fe20000200057 */
[----:B------:R-:W-:Y:S01]  /*1fe0*/  F2FP.BF16.F32.PACK_AB R161, RZ, R101 ;  /* 0x00000065ffa1723e */ /* 0x000fe200000010ff */
[----:B------:R-:W-:-:S04]  /*1ff0*/  IMAD.WIDE.U32 R164, R6, 0x10, R14 ;  /* 0x0000001006a47825 */ /* 0x000fc800078e000e */
[----:B------:R-:W-:Y:S01]  /*2000*/  HFMA2.BF16_V2 R6, R50, R90, R86 ;  /* 0x0000005a32067231 */ /* 0x000fe20000200056 */
[----:B------:R-:W-:Y:S01]  /*2010*/  F2FP.BF16.F32.PACK_AB R92, RZ, R92 ;  /* 0x0000005cff5c723e */ /* 0x000fe200000010ff */
[----:B------:R-:W-:-:S04]  /*2020*/  IMAD.WIDE.U32 R166, R5, 0x10, R14 ;  /* 0x0000001005a67825 */ /* 0x000fc800078e000e */
[----:B------:R-:W-:Y:S01]  /*2030*/  HFMA2.BF16_V2 R5, R49, R89, R85 ;  /* 0x0000005931057231 */ /* 0x000fe20000200055 */
[----:B------:R-:W-:Y:S01]  /*2040*/  F2FP.BF16.F32.PACK_AB R93, RZ, R93 ;  /* 0x0000005dff5d723e */ /* 0x000fe200000010ff */
[----:B------:R-:W-:-:S04]  /*2050*/  IMAD.WIDE.U32 R168, R4, 0x10, R14 ;  /* 0x0000001004a87825 */ /* 0x000fc800078e000e */
[----:B------:R-:W-:Y:S01]  /*2060*/  HFMA2.BF16_V2 R4, R48, R0, R84 ;  /* 0x0000000030047231 */ /* 0x000fe20000200054 */
[----:B------:R-:W-:Y:S01]  /*2070*/  F2FP.BF16.F32.PACK_AB R126, RZ, R126 ;  /* 0x0000007eff7e723e */ /* 0x000fe200000010ff */
[--C-:B------:R-:W-:Y:S01]  /*2080*/  IMAD.WIDE.U32 R100, R10, 0x10, R14.reuse ;  /* 0x000000100a647825 */ /* 0x100fe200078e000e */
[----:B------:R-:W-:Y:S02]  /*2090*/  F2FP.BF16.F32.PACK_AB R94, RZ, R94 ;  /* 0x0000005eff5e723e */ /* 0x000fe400000010ff */
        /* <DEDUP_REMOVED lines=13> */
[----:B------:R-:W-:Y:S01]  /*2170*/  F2FP.BF16.F32.PACK_AB R132, RZ, R132 ;  /* 0x00000084ff84723e */ /* 0x000fe200000010ff */
[----:B0-----:R-:W0:Y:S01]  /*2180*/  LDC.64 R4, c[0x0][0x380] ;  /* 0x0000e000ff047b82 */ /* 0x001e220000000a00 */
[----:B------:R-:W-:Y:S02]  /*2190*/  F2FP.BF16.F32.PACK_AB R133, RZ, R133 ;  /* 0x00000085ff85723e */ /* 0x000fe400000010ff */
[----:B------:R-:W-:Y:S02]  /*21a0*/  F2FP.BF16.F32.PACK_AB R134, RZ, R134 ;  /* 0x00000086ff86723e */ /* 0x000fe400000010ff */
[----:B------:R-:W-:Y:S02]  /*21b0*/  F2FP.BF16.F32.PACK_AB R162, RZ, R102 ;  /* 0x00000066ffa2723e */ /* 0x000fe400000010ff */
[----:B------:R-:W-:Y:S02]  /*21c0*/  F2FP.BF16.F32.PACK_AB R135, RZ, R135 ;  /* 0x00000087ff87723e */ /* 0x000fe400000010ff */
[----:B------:R-:W-:Y:S01]  /*21d0*/  F2FP.BF16.F32.PACK_AB R163, RZ, R103 ;  /* 0x00000067ffa3723e */ /* 0x000fe200000010ff */
[----:B------:R-:W-:Y:S01]  /*21e0*/  IMAD.WIDE.U32 R102, R9, 0x10, R14 ;  /* 0x0000001009667825 */ /* 0x000fe200078e000e */
[----:B------:R-:W-:-:S02]  /*21f0*/  PRMT R157, R157, 0x5410, R92 ;  /* 0x000054109d9d7816 */ /* 0x000fc4000000005c */
        /* <DEDUP_REMOVED lines=107> */
[----:B0-----:R-:W-:Y:S01]  /*28b0*/  LEA R11, R4, R11, 0x2 ;  /* 0x0000000b040b7211 */ /* 0x001fe200078e10ff */
        /* <DEDUP_REMOVED lines=8> */
.L_x_637:
[----:B------:R-:W-:Y:S01]  /*2940*/  HFMA2 R160, -RZ, RZ, 0, 1.847743988037109375e-06 ;  /* 0x0000001fffa07431 */ /* 0x000fe200000001ff */
[----:B------:R-:W-:Y:S01]  /*2950*/  BSSY B0, `(.L_x_639) ;  /* 0x0000006000007945 */ /* 0x000fe20003800000 */
[----:B------:R-:W-:Y:S02]  /*2960*/  MOV R157, 0x1 ;  /* 0x00000001009d7802 */ /* 0x000fe40000000f00 */
[----:B------:R-:W-:-:S07]  /*2970*/  MOV R155, 0xffffffff ;  /* 0xffffffff009b7802 */ /* 0x000fce0000000f00 */
[----:B-----5:R-:W-:Y:S05]  /*2980*/  WARPSYNC.COLLECTIVE R155, `(.L_x_640) ;  /* 0x000000009b087348 */ /* 0x020fea0003c00000 */
[----:B------:R0:W1:Y:S02]  /*2990*/  SHFL.BFLY P1, R159, R162, R157, R160 ;  /* 0x0c00009da29f7389 */ /* 0x00006400000200a0 */
[----:B01---5:R-:W-:Y:S05]  /*29a0*/  ENDCOLLECTIVE ;  /* 0x000000000000791b */ /* 0x023fea0003800000 */
.L_x_640:
[----:B------:R-:W-:Y:S05]  /*29b0*/  BSYNC B0 ;  /* 0x0000000000007941 */ /* 0x000fea0003800000 */
.L_x_639:
[----:B------:R-:W-:Y:S01]  /*29c0*/  FADD.FTZ R162, R162, R159 ;  /* 0x0000009fa2a27221 */ /* 0x000fe20000010000 */
[----:B------:R-:W-:Y:S01]  /*29d0*/  HFMA2 R157, -RZ, RZ, 0, 1.1920928955078125e-07 ;  /* 0x00000002ff9d7431 */ /* 0x000fe200000001ff */
[----:B------:R-:W-:Y:S02]  /*29e0*/  MOV R160, 0x1f ;  /* 0x0000001f00a07802 */ /* 0x000fe40000000f00 */
[----:B------:R-:W-:-:S07]  /*29f0*/  MOV R155, 0xffffffff ;  /* 0xffffffff009b7802 */ /* 0x000fce0000000f00 */
[----:B------:R-:W-:Y:S05]  /*2a00*/  WARPSYNC.COLLECTIVE R155, `(.L_x_641) ;  /* 0x000000009b087348 */ /* 0x000fea0003c00000 */
[----:B------:R0:W1:Y:S02]  /*2a10*/  SHFL.BFLY P1, R159, R162, R157, R160 ;  /* 0x0c00009da29f7389 */ /* 0x00006400000200a0 */
[----:B01----:R-:W-:Y:S05]  /*2a20*/  ENDCOLLECTIVE ;  /* 0x000000000000791b */ /* 0x003fea0003800000 */
.L_x_641:
[----:B------:R-:W-:Y:S02]  /*2a30*/  HFMA2 R157, -RZ, RZ, 0, 2.384185791015625e-07 ;  /* 0x00000004ff9d7431 */ /* 0x000fe400000001ff */
[----:B------:R-:W-:-:S05]  /*2a40*/  FADD.FTZ R161, R162, R159 ;  /* 0x0000009fa2a17221 */ /* 0x000fca0000010000 */
[----:B------:R-:W-:-:S07]  /*2a50*/  MOV R162, R161 ;  /* 0x000000a100a27202 */ /* 0x000fce0000000f00 */
[----:B------:R-:W-:Y:S05]  /*2a60*/  WARPSYNC.COLLECTIVE R155, `(.L_x_642) ;  /* 0x000000009b087348 */ /* 0x000fea0003c00000 */
[----:B------:R0:W1:Y:S02]  /*2a70*/  SHFL.BFLY P1, R159, R162, R157, R160 ;  /* 0x0c00009da29f7389 */ /* 0x00006400000200a0 */
[----:B01----:R-:W-:Y:S05]  /*2a80*/  ENDCOLLECTIVE ;  /* 0x000000000000791b */ /* 0x003fea0003800000 */
.L_x_642:
[----:B------:R-:W-:Y:S02]  /*2a90*/  HFMA2 R157, -RZ, RZ, 0, 4.76837158203125e-07 ;  /* 0x00000008ff9d7431 */ /* 0x000fe400000001ff */
[----:B------:R-:W-:-:S05]  /*2aa0*/  FADD.FTZ R163, R161, R159 ;  /* 0x0000009fa1a37221 */ /* 0x000fca0000010000 */
[----:B------:R-:W-:-:S07]  /*2ab0*/  MOV R162, R163 ;  /* 0x000000a300a27202 */ /* 0x000fce0000000f00 */
[----:B------:R-:W-:Y:S05]  /*2ac0*/  WARPSYNC.COLLECTIVE R155, `(.L_x_643) ;  /* 0x000000009b087348 */ /* 0x000fea0003c00000 */
[----:B------:R0:W1:Y:S02]  /*2ad0*/  SHFL.BFLY P1, R159, R162, R157, R160 ;  /* 0x0c00009da29f7389 */ /* 0x00006400000200a0 */
[----:B01----:R-:W-:Y:S05]  /*2ae0*/  ENDCOLLECTIVE ;  /* 0x000000000000791b */ /* 0x003fea0003800000 */
.L_x_643:
[----:B------:R-:W-:Y:S02]  /*2af0*/  HFMA2 R157, -RZ, RZ, 0, 9.5367431640625e-07 ;  /* 0x00000010ff9d7431 */ /* 0x000fe400000001ff */
[----:B------:R-:W-:-:S05]  /*2b00*/  FADD.FTZ R164, R163, R159 ;  /* 0x0000009fa3a47221 */ /* 0x000fca0000010000 */
[----:B------:R-:W-:-:S07]  /*2b10*/  MOV R162, R164 ;  /* 0x000000a400a27202 */ /* 0x000fce0000000f00 */
[----:B------:R-:W-:Y:S05]  /*2b20*/  WARPSYNC.COLLECTIVE R155, `(.L_x_644) ;  /* 0x000000009b087348 */ /* 0x000fea0003c00000 */
[----:B------:R0:W1:Y:S02]  /*2b30*/  SHFL.BFLY P1, R159, R162, R157, R160 ;  /* 0x0c00009da29f7389 */ /* 0x00006400000200a0 */
[----:B01----:R-:W-:Y:S05]  /*2b40*/  ENDCOLLECTIVE ;  /* 0x000000000000791b */ /* 0x003fea0003800000 */
.L_x_644:
        /* <DEDUP_REMOVED lines=142> */
[----:B------:R-:W-:Y:S01]  /*3430*/  FFMA.FTZ R155, R121, R121, R160 ;  /* 0x00000079799b7223 */ /* 0x000fe200000100a0 */
[----:B------:R-:W-:-:S03]  /*3440*/  HFMA2 R160, -RZ, RZ, 0, 1.847743988037109375e-06 ;  /* 0x0000001fffa07431 */ /* 0x000fc600000001ff */
[----:B------:R-:W-:-:S04]  /*3450*/  FFMA.FTZ R155, R154, R154, R155 ;  /* 0x0000009a9a9b7223 */ /* 0x000fc8000001009b */
[----:B------:R-:W-:-:S04]  /*3460*/  FFMA.FTZ R155, R122, R122, R155 ;  /* 0x0000007a7a9b7223 */ /* 0x000fc8000001009b */
[----:B------:R-:W-:-:S04]  /*3470*/  FFMA.FTZ R155, R158, R158, R155 ;  /* 0x0000009e9e9b7223 */ /* 0x000fc8000001009b */
[----:B------:R-:W-:Y:S01]  /*3480*/  FFMA.FTZ R162, R156, R156, R155 ;  /* 0x0000009c9ca27223 */ /* 0x000fe2000001009b */
[----:B------:R-:W-:-:S07]  /*3490*/  MOV R155, 0xffffffff ;  /* 0xffffffff009b7802 */ /* 0x000fce0000000f00 */
[----:B------:R-:W-:Y:S05]  /*34a0*/  WARPSYNC.COLLECTIVE R155, `(.L_x_645) ;  /* 0x000000009b087348 */ /* 0x000fea0003c00000 */
[----:B------:R0:W1:Y:S02]  /*34b0*/  SHFL.BFLY P1, R159, R162, R157, R160 ;  /* 0x0c00009da29f7389 */ /* 0x00006400000200a0 */
[----:B01----:R-:W-:Y:S05]  /*34c0*/  ENDCOLLECTIVE ;  /* 0x000000000000791b */ /* 0x003fea0003800000 */
.L_x_645:
[----:B------:R-:W-:Y:S02]  /*34d0*/  HFMA2 R157, -RZ, RZ, 0, 1.1920928955078125e-07 ;  /* 0x00000002ff9d7431 */ /* 0x000fe400000001ff */
[----:B------:R-:W-:-:S05]  /*34e0*/  FADD.FTZ R161, R162, R159 ;  /* 0x0000009fa2a17221 */ /* 0x000fca0000010000 */
[----:B------:R-:W-:-:S07]  /*34f0*/  MOV R162, R161 ;  /* 0x000000a100a27202 */ /* 0x000fce0000000f00 */
[----:B------:R-:W-:Y:S05]  /*3500*/  WARPSYNC.COLLECTIVE R155, `(.L_x_646) ;  /* 0x000000009b087348 */ /* 0x000fea0003c00000 */
[----:B------:R0:W1:Y:S02]  /*3510*/  SHFL.BFLY P1, R159, R162, R157, R160 ;  /* 0x0c00009da29f7389 */ /* 0x00006400000200a0 */
[----:B01----:R-:W-:Y:S05]  /*3520*/  ENDCOLLECTIVE ;  /* 0x000000000000791b */ /* 0x003fea0003800000 */
.L_x_646:
[----:B------:R-:W-:Y:S02]  /*3530*/  HFMA2 R157, -RZ, RZ, 0, 2.384185791015625e-07 ;  /* 0x00000004ff9d7431 */ /* 0x000fe400000001ff */
[----:B------:R-:W-:-:S05]  /*3540*/  FADD.FTZ R163, R161, R159 ;  /* 0x0000009fa1a37221 */ /* 0x000fca0000010000 */
[----:B------:R-:W-:-:S07]  /*3550*/  MOV R162, R163 ;  /* 0x000000a300a27202 */ /* 0x000fce0000000f00 */
[----:B------:R-:W-:Y:S05]  /*3560*/  WARPSYNC.COLLECTIVE R155, `(.L_x_647) ;  /* 0x000000009b087348 */ /* 0x000fea0003c00000 */
[----:B------:R0:W1:Y:S02]  /*3570*/  SHFL.BFLY P1, R159, R162, R157, R160 ;  /* 0x0c00009da29f7389 */ /* 0x00006400000200a0 */
[----:B01----:R-:W-:Y:S05]  /*3580*/  ENDCOLLECTIVE ;  /* 0x000000000000791b */ /* 0x003fea0003800000 */
.L_x_647:
[----:B------:R-:W-:Y:S02]  /*3590*/  HFMA2 R157, -RZ, RZ, 0, 4.76837158203125e-07 ;  /* 0x00000008ff9d7431 */ /* 0x000fe400000001ff */
[----:B------:R-:W-:-:S05]  /*35a0*/  FADD.FTZ R165, R163, R159 ;  /* 0x0000009fa3a57221 */ /* 0x000fca0000010000 */
[----:B------:R-:W-:-:S07]  /*35b0*/  MOV R162, R165 ;  /* 0x000000a500a27202 */ /* 0x000fce0000000f00 */
[----:B------:R-:W-:Y:S05]  /*35c0*/  WARPSYNC.COLLECTIVE R155, `(.L_x_648) ;  /* 0x000000009b087348 */ /* 0x000fea0003c00000 */
[----:B------:R0:W1:Y:S02]  /*35d0*/  SHFL.BFLY P1, R159, R162, R157, R160 ;  /* 0x0c00009da29f7389 */ /* 0x00006400000200a0 */
[----:B01----:R-:W-:Y:S05]  /*35e0*/  ENDCOLLECTIVE ;  /* 0x000000000000791b */ /* 0x003fea0003800000 */
.L_x_648:
[----:B------:R-:W-:Y:S02]  /*35f0*/  HFMA2 R157, -RZ, RZ, 0, 9.5367431640625e-07 ;  /* 0x00000010ff9d7431 */ /* 0x000fe400000001ff */
[----:B------:R-:W-:-:S05]  /*3600*/  FADD.FTZ R164, R165, R159 ;  /* 0x0000009fa5a47221 */ /* 0x000fca0000010000 */
[----:B------:R-:W-:-:S07]  /*3610*/  MOV R162, R164 ;  /* 0x000000a400a27202 */ /* 0x000fce0000000f00 */
[----:B------:R-:W-:Y:S05]  /*3620*/  WARPSYNC.COLLECTIVE R155, `(.L_x_649) ;  /* 0x000000009b087348 */ /* 0x000fea0003c00000 */
[----:B------:R0:W1:Y:S02]  /*3630*/  SHFL.BFLY P1, R159, R162, R157, R160 ;  /* 0x0c00009da29f7389 */ /* 0x00006400000200a0 */
[----:B01----:R-:W-:Y:S05]  /*3640*/  ENDCOLLECTIVE ;  /* 0x000000000000791b */ /* 0x003fea0003800000 */
.L_x_649:
[----:B------:R-:W-:Y:S05]  /*3650*/  BRA `(.L_x_650) ;  /* 0xffffffe000c87947 */ /* 0x000fea000383ffff */
.L_x_651:
        /* <DEDUP_REMOVED lines=10> */
.L_x_1103:


//--------------------- .text._ZN10layer_norm13ln_fwd_kernelINS_13Kernel_traitsI6__halffS2_fjLj2304ELj1ELj4ELj1ELj16ENS_18Kernel_traits_baseILj2304ES2_fS2_fjLj128EEEEEEEvNS_9FwdParamsE --------------------------
	.section	.text._ZN10layer_norm13ln_fwd_kernelINS_13Kernel_traitsI6__halffS2_fjLj2304ELj1ELj4ELj1ELj16ENS_18Kernel_traits_baseILj2304ES2_fS2_fjLj128EEEEEEEvNS_9FwdParamsE,"ax",@progbits
	.align	128
        .global         _ZN10layer_norm13ln_fwd_kernelINS_13Kernel_traitsI6__halffS2_fjLj2304ELj1ELj4ELj1ELj16ENS_18Kernel_traits_baseILj2304ES2_fS2_fjLj128EEEEEEEvNS_9FwdParamsE
        .type           _ZN10layer_norm13ln_fwd_kernelINS_13Kernel_traitsI6__halffS2_fjLj2304ELj1ELj4ELj1ELj16ENS_18Kernel_traits_baseILj2304ES2_fS2_fjLj128EEEEEEEvNS_9FwdParamsE,@function
        .size           _ZN10layer_norm13ln_fwd_kernelINS_13Kernel_traitsI6__halffS2_fjLj2304ELj1ELj4ELj1ELj16ENS_18Kernel_traits_baseILj2304ES2_fS2_fjLj128EEEEEEEvNS_9FwdParamsE,(.L_x_1104 - _ZN10layer_norm13ln_fwd_kernelINS_13Kernel_traitsI6__halffS2_fjLj2304ELj1ELj4ELj1ELj16ENS_18Kernel_traits_baseILj2304ES2_fS2_fjLj128EEEEEEEvNS_9FwdParamsE)
        .other          _ZN10layer_norm13ln_fwd_kernelINS_13Kernel_traitsI6__halffS2_fjLj2304ELj1ELj4ELj1ELj16ENS_18Kernel_traits_baseILj2304ES2_fS2_fjLj128EEEEEEEvNS_9FwdParamsE,@"STO_CUDA_ENTRY STV_DEFAULT"
_ZN10layer_norm13ln_fwd_kernelINS_13Kernel_traitsI6__halffS2_fjLj2304ELj1ELj4ELj1ELj16ENS_18Kernel_traits_baseILj2304ES2_fS2_fjLj128EEEEEEEvNS_9FwdParamsE:
.text._ZN10layer_norm13ln_fwd_kernelINS_13Kernel_traitsI6__halffS2_fjLj2304ELj1ELj4ELj1ELj16ENS_18Kernel_traits_baseILj2304ES2_fS2_fjLj128EEEEEEEvNS_9FwdParamsE:
        /* <DEDUP_REMOVED lines=195> */
.L_x_653:
        /* <DEDUP_REMOVED lines=292> */
.L_x_665:
        /* <DEDUP_REMOVED lines=35> */
[----:B---3--:R-:W-:Y:S01]  /*20a0*/  F2FP.F16.F32.PACK_AB R5, RZ, R25 ;  /* 0x00000019ff05723e */ /* 0x008fe200000000ff */
[-C--:B------:R-:W-:Y:S01]  /*20b0*/  FMUL.FTZ R25, R27, R67.reuse ;  /* 0x000000431b197220 */ /* 0x080fe20000410000 */
[----:B------:R-:W-:Y:S01]  /*20c0*/  FMUL.FTZ R27, R22, R67 ;  /* 0x00000043161b7220 */ /* 0x000fe20000410000 */
[----:B------:R-:W-:Y:S01]  /*20d0*/  F2FP.F16.F32.PACK_AB R4, RZ, R21 ;  /* 0x00000015ff04723e */ /* 0x000fe200000000ff */
[-C--:B------:R-:W-:Y:S01]  /*20e0*/  FMUL.FTZ R23, R23, R67.reuse ;  /* 0x0000004317177220 */ /* 0x080fe20000410000 */
[----:B------:R-:W-:Y:S01]  /*20f0*/  F2FP.F16.F32.PACK_AB R22, RZ, R26 ;  /* 0x0000001aff16723e */ /* 0x000fe200000000ff */
[----:B------:R-:W-:Y:S01]  /*2100*/  FMUL.FTZ R26, R17, R67 ;  /* 0x00000043111a7220 */ /* 0x000fe20000410000 */
[----:B------:R-:W-:Y:S01]  /*2110*/  F2FP.F16.F32.PACK_AB R21, RZ, R27 ;  /* 0x0000001bff15723e */ /* 0x000fe200000000ff */
[-C--:B------:R-:W-:Y:S01]  /*2120*/  FMUL.FTZ R27, R19, R67.reuse ;  /* 0x00000043131b7220 */ /* 0x080fe20000410000 */
[----:B------:R-:W-:Y:S01]  /*2130*/  F2FP.F16.F32.PACK_AB R17, RZ, R16 ;  /* 0x00000010ff11723e */ /* 0x000fe200000000ff */
[-C--:B------:R-:W-:Y:S01]  /*2140*/  FMUL.FTZ R12, R12, R67.reuse ;  /* 0x000000430c0c7220 */ /* 0x080fe20000410000 */
[----:B------:R-:W-:Y:S01]  /*2150*/  F2FP.F16.F32.PACK_AB R16, RZ, R18 ;  /* 0x00000012ff10723e */ /* 0x000fe200000000ff */
[----:B------:R-:W-:Y:S01]  /*2160*/  FMUL.FTZ R6, R6, R67 ;  /* 0x0000004306067220 */ /* 0x000fe20000410000 */
        /* <DEDUP_REMOVED lines=12> */
[-C--:B------:R-:W-:Y:S01]  /*2230*/  FMUL.FTZ R0, R0, R67.reuse ;  /* 0x0000004300007220 */ /* 0x080fe20000410000 */
[----:B------:R-:W-:Y:S01]  /*2240*/  FMUL.FTZ R37, R37, R67 ;  /* 0x0000004325257220 */ /* 0x000fe20000410000 */
[----:B------:R-:W-:Y:S01]  /*2250*/  F2FP.F16.F32.PACK_AB R6, RZ, R27 ;  /* 0x0000001bff06723e */ /* 0x000fe200000000ff */
[-C--:B------:R-:W-:Y:S01]  /*2260*/  FMUL.FTZ R38, R38, R67.reuse ;  /* 0x0000004326267220 */ /* 0x080fe20000410000 */
[----:B------:R-:W-:Y:S01]  /*2270*/  F2FP.F16.F32.PACK_AB R27, RZ, R30 ;  /* 0x0000001eff1b723e */ /* 0x000fe200000000ff */
[-C--:B------:R-:W-:Y:S01]  /*2280*/  FMUL.FTZ R30, R31, R67.reuse ;  /* 0x000000431f1e7220 */ /* 0x080fe20000410000 */
[-C--:B------:R-:W-:Y:S01]  /*2290*/  FMUL.FTZ R31, R34, R67.reuse ;  /* 0x00000043221f7220 */ /* 0x080fe20000410000 */
[----:B------:R-:W-:Y:S01]  /*22a0*/  F2FP.F16.F32.PACK_AB R34, RZ, R32 ;  /* 0x00000020ff22723e */ /* 0x000fe200000000ff */
[-C--:B------:R-:W-:Y:S01]  /*22b0*/  FMUL.FTZ R20, R20, R67.reuse ;  /* 0x0000004314147220 */ /* 0x080fe20000410000 */
[-C--:B------:R-:W-:Y:S01]  /*22c0*/  FMUL.FTZ R40, R40, R67.reuse ;  /* 0x0000004328287220 */ /* 0x080fe20000410000 */
[----:B------:R-:W-:Y:S01]  /*22d0*/  F2FP.F16.F32.PACK_AB R0, RZ, R0 ;  /* 0x00000000ff00723e */ /* 0x000fe200000000ff */
[----:B------:R-:W-:Y:S01]  /*22e0*/  FMUL.FTZ R13, R13, R67 ;  /* 0x000000430d0d7220 */ /* 0x000fe20000410000 */
        /* <DEDUP_REMOVED lines=9> */
[-C--:B------:R-:W-:Y:S01]  /*2380*/  FMUL.FTZ R44, R44, R67.reuse ;  /* 0x000000432c2c7220 */ /* 0x080fe20000410000 */
[----:B------:R-:W-:Y:S01]  /*2390*/  F2FP.F16.F32.PACK_AB R38, RZ, R40 ;  /* 0x00000028ff26723e */ /* 0x000fe200000000ff */
[-C--:B------:R-:W-:Y:S01]  /*23a0*/  FMUL.FTZ R40, R41, R67.reuse ;  /* 0x0000004329287220 */ /* 0x080fe20000410000 */
[-C--:B------:R-:W-:Y:S01]  /*23b0*/  FMUL.FTZ R41, R43, R67.reuse ;  /* 0x000000432b297220 */ /* 0x080fe20000410000 */
[----:B------:R-:W-:Y:S01]  /*23c0*/  PRMT R0, R0, 0x5410, R5 ;  /* 0x0000541000007816 */ /* 0x000fe20000000005 */
[----:B------:R-:W-:Y:S01]  /*23d0*/  FMUL.FTZ R45, R45, R67 ;  /* 0x000000432d2d7220 */ /* 0x000fe20000410000 */
[----:B------:R-:W-:Y:S01]  /*23e0*/  HFMA2 R238, R141.H0_H0, R21.H0_H0, R139.H0_H0 ;  /* 0x200000158dee7231 */ /* 0x000fe2000004088b */
[--C-:B------:R-:W-:Y:S01]  /*23f0*/  PRMT R20, R20, 0x5410, R4.reuse ;  /* 0x0000541014147816 */ /* 0x100fe20000000004 */
[----:B------:R-:W-:Y:S01]  /*2400*/  HFMA2 R21, R137.H0_H0, R16.H0_H0, R135.H0_H0 ;  /* 0x2000001089157231 */ /* 0x000fe20000040887 */
[----:B------:R-:W-:Y:S01]  /*2410*/  F2FP.F16.F32.PACK_AB R8, RZ, R13 ;  /* 0x0000000dff08723e */ /* 0x000fe200000000ff */
[----:B------:R-:W-:Y:S01]  /*2420*/  HFMA2 R16, R214.H1_H1, R6.H0_H0, R212.H1_H1 ;  /* 0x20000006d6107231 */ /* 0x000fe20000060cd4 */
[----:B------:R-:W-:Y:S01]  /*2430*/  F2FP.F16.F32.PACK_AB R43, RZ, R42 ;  /* 0x0000002aff2b723e */ /* 0x000fe200000000ff */
[----:B------:R-:W-:Y:S01]  /*2440*/  HFMA2 R6, R235, R0, R233 ;  /* 0x00000000eb067231 */ /* 0x000fe200000000e9 */
[----:B------:R-:W-:Y:S01]  /*2450*/  F2FP.F16.F32.PACK_AB R13, RZ, R26 ;  /* 0x0000001aff0d723e */ /* 0x000fe200000000ff */
[----:B------:R-:W-:Y:S01]  /*2460*/  FMUL.FTZ R26, R9, R67 ;  /* 0x00000043091a7220 */ /* 0x000fe20000410000 */
[----:B------:R-:W-:Y:S01]  /*2470*/  F2FP.F16.F32.PACK_AB R42, RZ, R41 ;  /* 0x00000029ff2a723e */ /* 0x000fe200000000ff */
[-C--:B------:R-:W-:Y:S01]  /*2480*/  FMUL.FTZ R10, R10, R67.reuse ;  /* 0x000000430a0a7220 */ /* 0x080fe20000410000 */
[----:B------:R-:W-:Y:S01]  /*2490*/  F2FP.F16.F32.PACK_AB R28, RZ, R28 ;  /* 0x0000001cff1c723e */ /* 0x000fe200000000ff */
[----:B------:R-:W-:Y:S01]  /*24a0*/  FMUL.FTZ R9, R11, R67 ;  /* 0x000000430b097220 */ /* 0x000fe20000410000 */
[----:B------:R-:W-:Y:S01]  /*24b0*/  F2FP.F16.F32.PACK_AB R29, RZ, R29 ;  /* 0x0000001dff1d723e */ /* 0x000fe200000000ff */
[----:B------:R-:W-:Y:S01]  /*24c0*/  HFMA2 R239, R231, R20, R229 ;  /* 0x00000014e7ef7231 */ /* 0x000fe200000000e5 */
[----:B------:R-:W-:Y:S01]  /*24d0*/  F2FP.F16.F32.PACK_AB R41, RZ, R44 ;  /* 0x0000002cff29723e */ /* 0x000fe200000000ff */
[----:B------:R-:W-:Y:S01]  /*24e0*/  FMUL.FTZ R24, R24, R67 ;  /* 0x0000004318187220 */ /* 0x000fe20000410000 */
[----:B------:R-:W-:Y:S01]  /*24f0*/  F2FP.F16.F32.PACK_AB R44, RZ, R45 ;  /* 0x0000002dff2c723e */ /* 0x000fe200000000ff */
[-C--:B------:R-:W-:Y:S01]  /*2500*/  FMUL.FTZ R243, R243, R67.reuse ;  /* 0x00000043f3f37220 */ /* 0x080fe20000410000 */
[----:B------:R-:W-:Y:S01]  /*2510*/  PRMT R17, R17, 0x5410, R23 ;  /* 0x0000541011117816 */ /* 0x000fe20000000017 */
[-C--:B------:R-:W-:Y:S01]  /*2520*/  FMUL.FTZ R45, R48, R67.reuse ;  /* 0x00000043302d7220 */ /* 0x080fe20000410000 */
[----:B------:R-:W-:Y:S01]  /*2530*/  PRMT R28, R28, 0x5410, R29 ;  /* 0x000054101c1c7816 */ /* 0x000fe2000000001d */
[-C--:B0-----:R-:W-:Y:S01]  /*2540*/  FMUL.FTZ R69, R49, R67.reuse ;  /* 0x0000004331457220 */ /* 0x081fe20000410000 */
[----:B------:R-:W-:Y:S01]  /*2550*/  PRMT R4, R6, 0x7632, R4 ;  /* 0x0000763206047816 */ /* 0x000fe20000000004 */
[----:B------:R-:W-:Y:S01]  /*2560*/  HFMA2 R22, R145.H0_H0, R22.H0_H0, R143.H0_H0 ;  /* 0x2000001691167231 */ /* 0x000fe2000004088f */
[----:B------:R-:W-:Y:S01]  /*2570*/  F2FP.F16.F32.PACK_AB R11, RZ, R10 ;  /* 0x0000000aff0b723e */ /* 0x000fe200000000ff */
[----:B------:R-:W-:Y:S01]  /*2580*/  HFMA2 R20, R227, R17, R225 ;  /* 0x00000011e3147231 */ /* 0x000fe200000000e1 */
[----:B------:R-:W-:Y:S01]  /*2590*/  PRMT R41, R41, 0x5410, R44 ;  /* 0x0000541029297816 */ /* 0x000fe2000000002c */
[----:B------:R-:W-:Y:S01]  /*25a0*/  FMUL.FTZ R46, R46, R67 ;  /* 0x000000432e2e7220 */ /* 0x000fe20000410000 */
[----:B------:R-:W-:Y:S01]  /*25b0*/  F2FP.F16.F32.PACK_AB R10, RZ, R9 ;  /* 0x00000009ff0a723e */ /* 0x000fe200000000ff */
[-C--:B------:R-:W-:Y:S01]  /*25c0*/  FMUL.FTZ R47, R47, R67.reuse ;  /* 0x000000432f2f7220 */ /* 0x080fe20000410000 */
[----:B------:R-:W-:Y:S01]  /*25d0*/  PRMT R5, R239, 0x7632, R5 ;  /* 0x00007632ef057816 */ /* 0x000fe20000000005 */
[----:B------:R-:W-:Y:S01]  /*25e0*/  HFMA2 R17, R211, R28, R209 ;  /* 0x0000001cd3117231 */ /* 0x000fe200000000d1 */
[----:B------:R-:W-:Y:S01]  /*25f0*/  F2FP.F16.F32.PACK_AB R26, RZ, R26 ;  /* 0x0000001aff1a723e */ /* 0x000fe200000000ff */
[-C--:B------:R-:W-:Y:S01]  /*2600*/  FMUL.FTZ R14, R14, R67.reuse ;  /* 0x000000430e0e7220 */ /* 0x080fe20000410000 */
[----:B------:R-:W-:Y:S01]  /*2610*/  PRMT R15, R15, 0x5410, R8 ;  /* 0x000054100f0f7816 */ /* 0x000fe20000000008 */
[----:B------:R-:W-:Y:S01]  /*2620*/  FMUL.FTZ R50, R50, R67 ;  /* 0x0000004332327220 */ /* 0x000fe20000410000 */
[----:B------:R-:W-:Y:S01]  /*2630*/  LOP3.LUT R4, R4, 0xffff, RZ, 0xc0, !PT ;  /* 0x0000ffff04047812 */ /* 0x000fe200078ec0ff */
[----:B------:R-:W-:Y:S01]  /*2640*/  HFMA2 R237, R129.H0_H0, R11.H0_H0, R127.H0_H0 ;  /* 0x2000000b81ed7231 */ /* 0x000fe2000004087f */
[----:B------:R-:W-:Y:S01]  /*2650*/  F2FP.F16.F32.PACK_AB R24, RZ, R24 ;  /* 0x00000018ff18723e */ /* 0x000fe200000000ff */
[----:B------:R-:W-:Y:S01]  /*2660*/  HFMA2 R28, R195, R41, R193 ;  /* 0x00000029c31c7231 */ /* 0x000fe200000000c1 */
[----:B------:R-:W-:Y:S01]  /*2670*/  F2FP.F16.F32.PACK_AB R9, RZ, R243 ;  /* 0x000000f3ff09723e */ /* 0x000fe200000000ff */
[----:B------:R-:W-:Y:S01]  /*2680*/  HFMA2 R11, R218.H1_H1, R10.H0_H0, R216.H1_H1 ;  /* 0x2000000ada0b7231 */ /* 0x000fe20000060cd8 */
[----:B------:R-:W-:Y:S01]  /*2690*/  F2FP.F16.F32.PACK_AB R49, RZ, R45 ;  /* 0x0000002dff31723e */ /* 0x000fe200000000ff */
[----:B------:R-:W-:Y:S01]  /*26a0*/  FMUL.FTZ R52, R52, R67 ;  /* 0x0000004334347220 */ /* 0x000fe20000410000 */
[----:B------:R-:W-:Y:S01]  /*26b0*/  LOP3.LUT R8, R5, 0xffff, RZ, 0xc0, !PT ;  /* 0x0000ffff05087812 */ /* 0x000fe200078ec0ff */
[----:B------:R-:W-:Y:S01]  /*26c0*/  IMAD.WIDE.U32 R4, R4, 0x10000, RZ ;  /* 0x0001000004047825 */ /* 0x000fe200078e00ff */
[----:B------:R-:W-:-:S03]  /*26d0*/  F2FP.F16.F32.PACK_AB R45, RZ, R69 ;  /* 0x00000045ff2d723e */ /* 0x000fc600000000ff */
[-C--:B------:R-:W-:Y:S01]  /*26e0*/  FMUL.FTZ R33, R33, R67.reuse ;  /* 0x0000004321217220 */ /* 0x080fe20000410000 */
[----:B------:R-:W-:Y:S01]  /*26f0*/  PRMT R41, R22, 0x7610, R41 ;  /* 0x0000761016297816 */ /* 0x000fe20000000029 */
[-C--:B------:R-:W-:Y:S01]  /*2700*/  FMUL.FTZ R69, R54, R67.reuse ;  /* 0x0000004336457220 */ /* 0x080fe20000410000 */
[----:B------:R-:W-:Y:S01]  /*2710*/  PRMT R10, R12, 0x5410, R26 ;  /* 0x000054100c0a7816 */ /* 0x000fe2000000001a */
[----:B------:R-:W-:Y:S01]  /*2720*/  HFMA2 R12, R223, R15, R221 ;  /* 0x0000000fdf0c7231 */ /* 0x000fe200000000dd */
[----:B------:R-:W-:Y:S01]  /*2730*/  PRMT R22, R20, 0x7632, R22 ;  /* 0x0000763214167816 */ /* 0x000fe20000000016 */
[----:B------:R-:W-:Y:S01]  /*2740*/  FMUL.FTZ R36, R36, R67 ;  /* 0x0000004324247220 */ /* 0x000fe20000410000 */
[----:B------:R-:W-:Y:S01]  /*2750*/  F2FP.F16.F32.PACK_AB R48, RZ, R46 ;  /* 0x0000002eff30723e */ /* 0x000fe200000000ff */
[----:B------:R-:W-:Y:S01]  /*2760*/  HFMA2 R10, R219, R10, R217 ;  /* 0x0000000adb0a7231 */ /* 0x000fe200000000d9 */
[----:B------:R-:W-:Y:S01]  /*2770*/  F2FP.F16.F32.PACK_AB R46, RZ, R47 ;  /* 0x0000002fff2e723e */ /* 0x000fe200000000ff */
[----:B------:R-:W-:Y:S01]  /*2780*/  HFMA2 R32, R117.H0_H0, R32.H0_H0, R115.H0_H0 ;  /* 0x2000002075207231 */ /* 0x000fe20000040873 */
[----:B------:R-:W-:Y:S01]  /*2790*/  PRMT R24, R24, 0x5410, R9 ;  /* 0x0000541018187816 */ /* 0x000fe20000000009 */
[----:B------:R-:W-:Y:S01]  /*27a0*/  IMAD.WIDE.U32 R8, R8, 0x10000, RZ ;  /* 0x0001000008087825 */ /* 0x000fe200078e00ff */
[----:B------:R-:W-:-:S03]  /*27b0*/  PRMT R15, R6, 0x7610, R15 ;  /* 0x00007610060f7816 */ /* 0x000fc6000000000f */
[----:B------:R-:W-:Y:S01]  /*27c0*/  HFMA2 R7, R125.H0_H0, R7.H0_H0, R123.H0_H0 ;  /* 0x200000077d077231 */ /* 0x000fe2000004087b */
[----:B------:R-:W-:Y:S01]  /*27d0*/  F2FP.F16.F32.PACK_AB R14, RZ, R14 ;  /* 0x0000000eff0e723e */ /* 0x000fe200000000ff */
[----:B------:R-:W-:Y:S01]  /*27e0*/  HFMA2 R23, R215, R24, R213 ;  /* 0x00000018d7177231 */ /* 0x000fe200000000d5 */
[----:B------:R-:W-:Y:S01]  /*27f0*/  F2FP.F16.F32.PACK_AB R47, RZ, R50 ;  /* 0x00000032ff2f723e */ /* 0x000fe200000000ff */
[-C--:B------:R-:W-:Y:S01]  /*2800*/  FMUL.FTZ R50, R51, R67.reuse ;  /* 0x0000004333327220 */ /* 0x080fe20000410000 */
[--C-:B------:R-:W-:Y:S01]  /*2810*/  PRMT R49, R49, 0x5410, R45.reuse ;  /* 0x0000541031317816 */ /* 0x100fe2000000002d */
[-C--:B------:R-:W-:Y:S01]  /*2820*/  FMUL.FTZ R51, R53, R67.reuse ;  /* 0x0000004335337220 */ /* 0x080fe20000410000 */
[----:B------:R-:W-:Y:S01]  /*2830*/  PRMT R45, R238, 0x7610, R45 ;  /* 0x00007610ee2d7816 */ /* 0x000fe2000000002d */
[----:B------:R-:W-:Y:S01]  /*2840*/  HFMA2 R14, R133.H0_H0, R14.H0_H0, R131.H0_H0 ;  /* 0x2000000e850e7231 */ /* 0x000fe20000040883 */
[----:B------:R-:W-:Y:S01]  /*2850*/  LOP3.LUT R22, R22, 0xffff, RZ, 0xc0, !PT ;  /* 0x0000ffff16167812 */ /* 0x000fe200078ec0ff */
[----:B------:R-:W-:Y:S01]  /*2860*/  HFMA2 R29, R191, R49, R189 ;  /* 0x00000031bf1d7231 */ /* 0x000fe200000000bd */
[----:B------:R-:W-:Y:S01]  /*2870*/  LOP3.LUT R4, R4, 0xffff, R15, 0xf8, !PT ;  /* 0x0000ffff04047812 */ /* 0x000fe200078ef80f */
[-C--:B------:R-:W-:Y:S01]  /*2880*/  FMUL.FTZ R55, R55, R67.reuse ;  /* 0x0000004337377220 */ /* 0x080fe20000410000 */
[----:B------:R-:W-:Y:S01]  /*2890*/  LOP3.LUT R5, R5, 0xffff, R41, 0xf8, !PT ;  /* 0x0000ffff05057812 */ /* 0x000fe200078ef829 */
[----:B------:R-:W-:Y:S01]  /*28a0*/  HFMA2 R27, R121.H0_H0, R27.H0_H0, R119.H0_H0 ;  /* 0x2000001b791b7231 */ /* 0x000fe20000040877 */
        /* <DEDUP_REMOVED lines=8> */
[----:B------:R-:W-:Y:S01]  /*2930*/  F2FP.F16.F32.PACK_AB R53, RZ, R52 ;  /* 0x00000034ff35723e */ /* 0x000fe200000000ff */
[----:B------:R-:W-:Y:S01]  /*2940*/  HFMA2 R37, R113.H0_H0, R37.H0_H0, R111.H0_H0 ;  /* 0x2000002571257231 */ /* 0x000fe2000004086f */
[----:B------:R-:W-:Y:S01]  /*2950*/  F2FP.F16.F32.PACK_AB R54, RZ, R51 ;  /* 0x00000033ff36723e */ /* 0x000fe200000000ff */
[-C--:B------:R-:W-:Y:S01]  /*2960*/  FMUL.FTZ R61, R61, R67.reuse ;  /* 0x000000433d3d7220 */ /* 0x080fe20000410000 */
[----:B------:R-:W-:Y:S01]  /*2970*/  PRMT R22, R10, 0x7632, R22 ;  /* 0x000076320a167816 */ /* 0x000fe20000000016 */
[----:B------:R-:W-:Y:S01]  /*2980*/  FMUL.FTZ R62, R62, R67 ;  /* 0x000000433e3e7220 */ /* 0x000fe20000410000 */
[----:B------:R-:W-:Y:S01]  /*2990*/  F2FP.F16.F32.PACK_AB R33, RZ, R33 ;  /* 0x00000021ff21723e */ /* 0x000fe200000000ff */
[-C--:B------:R-:W-:Y:S01]  /*29a0*/  FMUL.FTZ R65, R65, R67.reuse ;  /* 0x0000004341417220 */ /* 0x080fe20000410000 */
[----:B------:R-:W-:Y:S01]  /*29b0*/  LOP3.LUT R20, R20, 0xffff, RZ, 0xc0, !PT ;  /* 0x0000ffff14147812 */ /* 0x000fe200078ec0ff */
[----:B------:R-:W-:Y:S01]  /*29c0*/  HFMA2 R43, R109.H0_H0, R43.H0_H0, R107.H0_H0 ;  /* 0x2000002b6d2b7231 */ /* 0x000fe2000004086b */
[----:B------:R-:W-:Y:S01]  /*29d0*/  PRMT R49, R14, 0x7610, R49 ;  /* 0x000076100e317816 */ /* 0x000fe20000000031 */
[----:B------:R-:W-:Y:S01]  /*29e0*/  HFMA2 R47, R101.H0_H0, R47.H0_H0, R99.H0_H0 ;  /* 0x2000002f652f7231 */ /* 0x000fe20000040863 */
[----:B------:R-:W-:Y:S01]  /*29f0*/  PRMT R53, R53, 0x5410, R54 ;  /* 0x0000541035357816 */ /* 0x000fe20000000036 */
[----:B------:R-:W-:Y:S01]  /*2a00*/  HFMA2 R48, R105.H0_H0, R48.H0_H0, R103.H0_H0 ;  /* 0x2000003069307231 */ /* 0x000fe20000040867 */
[----:B------:R-:W-:Y:S01]  /*2a10*/  LOP3.LUT R14, R22, 0xffff, RZ, 0xc0, !PT ;  /* 0x0000ffff160e7812 */ /* 0x000fe200078ec0ff */
[----:B------:R-:W-:Y:S01]  /*2a20*/  FMUL.FTZ R72, R72, R67 ;  /* 0x0000004348487220 */ /* 0x000fe20000410000 */
[----:B------:R-:W-:Y:S01]  /*2a30*/  PRMT R34, R34, 0x5410, R33 ;  /* 0x0000541022227816 */ /* 0x000fe20000000021 */
[----:B------:R-:W-:Y:S01]  /*2a40*/  HFMA2 R33, R187, R53, R185 ;  /* 0x00000035bb217231 */ /* 0x000fe200000000b9 */
[----:B------:R-:W-:Y:S01]  /*2a50*/  LOP3.LUT R9, R9, 0xffff, R21, 0xf8, !PT ;  /* 0x0000ffff09097812 */ /* 0x000fe200078ef815 */
[----:B------:R-:W-:Y:S01]  /*2a60*/  IMAD.WIDE.U32 R20, R20, 0x10000, RZ ;  /* 0x0001000014147825 */ /* 0x000fe200078e00ff */
[----:B------:R-:W-:-:S03]  /*2a70*/  PRMT R22, R23, 0x7632, R22 ;  /* 0x0000763217167816 */ /* 0x000fc60000000016 */
[----:B------:R-:W-:Y:S01]  /*2a80*/  HFMA2 R24, R207, R34, R205 ;  /* 0x00000022cf187231 */ /* 0x000fe200000000cd */
[----:B------:R-:W-:Y:S01]  /*2a90*/  F2FP.F16.F32.PACK_AB R36, RZ, R36 ;  /* 0x00000024ff24723e */ /* 0x000fe200000000ff */
        /* <DEDUP_REMOVED lines=8> */
[----:B------:R-:W-:Y:S01]  /*2b20*/  HFMA2 R18, R226.H1_H1, R18.H0_H0, R224.H1_H1 ;  /* 0x20000012e2127231 */ /* 0x000fe20000060ce0 */
[----:B------:R-:W-:Y:S01]  /*2b30*/  PRMT R36, R36, 0x5410, R39 ;  /* 0x0000541024247816 */ /* 0x000fe20000000027 */
[----:B------:R-:W-:Y:S01]  /*2b40*/  HFMA2 R19, R230.H1_H1, R19.H0_H0, R228.H1_H1 ;  /* 0x20000013e6137231 */ /* 0x000fe20000060ce4 */
[----:B------:R-:W-:Y:S01]  /*2b50*/  PRMT R203, R112, 0x7610, R203 ;  /* 0x0000761070cb7816 */ /* 0x000fe200000000cb */
[----:B------:R-:W-:Y:S01]  /*2b60*/  HFMA2 R31, R206.H1_H1, R31.H0_H0, R204.H1_H1 ;  /* 0x2000001fce1f7231 */ /* 0x000fe20000060ccc */
[----:B------:R-:W-:Y:S01]  /*2b70*/  PRMT R201, R110, 0x7610, R201 ;  /* 0x000076106ec97816 */ /* 0x000fe200000000c9 */
[----:B------:R-:W-:Y:S01]  /*2b80*/  HFMA2 R42, R198.H1_H1, R42.H0_H0, R196.H1_H1 ;  /* 0x2000002ac62a7231 */ /* 0x000fe20000060cc4 */
[----:B------:R-:W-:Y:S01]  /*2b90*/  LOP3.LUT R10, R20, 0xffff, R45, 0xf8, !PT ;  /* 0x0000ffff140a7812 */ /* 0x000fe200078ef82d */
[-C--:B------:R-:W-:Y:S01]  /*2ba0*/  FMUL.FTZ R244, R244, R67.reuse ;  /* 0x00000043f4f47220 */ /* 0x080fe20000410000 */
[----:B------:R-:W-:Y:S01]  /*2bb0*/  PRMT R20, R17, 0x7632, R20 ;  /* 0x0000763211147816 */ /* 0x000fe20000000014 */
[----:B------:R-:W-:Y:S01]  /*2bc0*/  HFMA2 R0, R203, R36, R201 ;  /* 0x00000024cb007231 */ /* 0x000fe200000000c9 */
[----:B------:R-:W-:Y:S01]  /*2bd0*/  F2FP.F16.F32.PACK_AB R40, RZ, R40 ;  /* 0x00000028ff28723e */ /* 0x000fe200000000ff */
[----:B------:R-:W-:Y:S01]  /*2be0*/  FMUL.FTZ R252, R252, R67 ;  /* 0x00000043fcfc7220 */ /* 0x000fe20000410000 */
[----:B------:R-:W-:Y:S01]  /*2bf0*/  LOP3.LUT R12, R14, 0xffff, R53, 0xf8, !PT ;  /* 0x0000ffff0e0c7812 */ /* 0x000fe200078ef835 */
[----:B------:R-:W-:Y:S01]  /*2c00*/  HFMA2 R13, R222.H1_H1, R13.H0_H0, R220.H1_H1 ;  /* 0x2000000dde0d7231 */ /* 0x000fe20000060cdc */
[----:B------:R-:W-:Y:S01]  /*2c10*/  LOP3.LUT R49, R21, 0xffff, R49, 0xf8, !PT ;  /* 0x0000ffff15317812 */ /* 0x000fe200078ef831 */
[----:B------:R-:W-:Y:S01]  /*2c20*/  HFMA2 R46, R194.H1_H1, R46.H0_H0, R192.H1_H1 ;  /* 0x2000002ec22e7231 */ /* 0x000fe20000060cc0 */
        /* <DEDUP_REMOVED lines=11> */
[----:B------:R-:W-:Y:S01]  /*2ce0*/  HFMA2 R26, R199, R38, R197 ;  /* 0x00000026c71a7231 */ /* 0x000fe200000000c5 */
[----:B------:R-:W-:Y:S01]  /*2cf0*/  PRMT R32, R0, 0x7632, R32 ;  /* 0x0000763200207816 */ /* 0x000fe20000000020 */
[----:B------:R-:W-:Y:S01]  /*2d00*/  IMAD.WIDE.U32 R20, R21, 0x10000, RZ ;  /* 0x0001000015147825 */ /* 0x000fe200078e00ff */
[--C-:B------:R-:W-:Y:S02]  /*2d10*/  LOP3.LUT R15, R15, 0xffff, R7.reuse, 0xf8, !PT ;  /* 0x0000ffff0f0f7812 */ /* 0x100fe400078ef807 */
[----:B------:R-:W-:Y:S02]  /*2d20*/  LOP3.LUT R32, R32, 0xffff, RZ, 0xc0, !PT ;  /* 0x0000ffff20207812 */ /* 0x000fe400078ec0ff */
[----:B------:R-:W-:Y:S02]  /*2d30*/  PRMT R7, R24, 0x7610, R7 ;  /* 0x0000761018077816 */ /* 0x000fe40000000007 */
[--C-:B------:R-:W-:Y:S02]  /*2d40*/  LOP3.LUT R22, R22, 0xffff, R17.reuse, 0xf8, !PT ;  /* 0x0000ffff16167812 */ /* 0x100fe400078ef811 */
[----:B------:R-:W-:-:S02]  /*2d50*/  PRMT R17, R26, 0x7632, R17 ;  /* 0x000076321a117816 */ /* 0x000fc40000000011 */
[----:B------:R-:W-:Y:S01]  /*2d60*/  F2FP.F16.F32.PACK_AB R52, RZ, R69 ;  /* 0x00000045ff34723e */ /* 0x000fe200000000ff */
[----:B------:R-:W-:Y:S01]  /*2d70*/  FMUL.FTZ R69, R59, R67 ;  /* 0x000000433b457220 */ /* 0x000fe20000410000 */
[----:B------:R-:W-:Y:S01]  /*2d80*/  F2FP.F16.F32.PACK_AB R51, RZ, R55 ;  /* 0x00000037ff33723e */ /* 0x000fe200000000ff */
[----:B------:R-:W-:Y:S01]  /*2d90*/  FMUL.FTZ R55, R58, R67 ;  /* 0x000000433a377220 */ /* 0x000fe20000410000 */
[----:B------:R-:W-:Y:S01]  /*2da0*/  LOP3.LUT R21, R21, 0xffff, R45, 0xf8, !PT ;  /* 0x0000ffff15157812 */ /* 0x000fe200078ef82d */
[----:B------:R-:W-:Y:S01]  /*2db0*/  IMAD.WIDE.U32 R44, R32, 0x10000, RZ ;  /* 0x00010000202c7825 */ /* 0x000fe200078e00ff */
[----:B------:R-:W-:-:S03]  /*2dc0*/  LOP3.LUT R23, R23, 0xffff, R27, 0xf8, !PT ;  /* 0x0000ffff17177812 */ /* 0x000fc600078ef81b */
[----:B------:R-:W-:Y:S01]  /*2dd0*/  HFMA2 R52, R97.H0_H0, R52.H0_H0, R95.H0_H0 ;  /* 0x2000003461347231 */ /* 0x000fe2000004085f */
[--C-:B------:R-:W-:Y:S01]  /*2de0*/  LOP3.LUT R20, R20, 0xffff, R7.reuse, 0xf8, !PT ;  /* 0x0000ffff14147812 */ /* 0x100fe200078ef807 */
[----:B------:R-:W-:Y:S01]  /*2df0*/  HFMA2 R51, R186.H1_H1, R51.H0_H0, R184.H1_H1 ;  /* 0x20000033ba337231 */ /* 0x000fe20000060cb8 */
[----:B------:R-:W-:Y:S02]  /*2e00*/  F2FP.F16.F32.PACK_AB R59, RZ, R56 ;  /* 0x00000038ff3b723e */ /* 0x000fe400000000ff */
[----:B------:R-:W-:Y:S02]  /*2e10*/  F2FP.F16.F32.PACK_AB R58, RZ, R57 ;  /* 0x00000039ff3a723e */ /* 0x000fe400000000ff */
[----:B------:R-:W-:Y:S02]  /*2e20*/  PRMT R7, R0, 0x7610, R7 ;  /* 0x0000761000077816 */ /* 0x000fe40000000007 */
[----:B------:R-:W-:Y:S02]  /*2e30*/  PRMT R27, R28, 0x7632, R27 ;  /* 0x000076321c1b7816 */ /* 0x000fe4000000001b */
[----:B------:R-:W-:-:S02]  /*2e40*/  LOP3.LUT R17, R17, 0xffff, RZ, 0xc0, !PT ;  /* 0x0000ffff11117812 */ /* 0x000fc400078ec0ff */
[----:B------:R-:W-:Y:S01]  /*2e50*/  F2FP.F16.F32.PACK_AB R56, RZ, R60 ;  /* 0x0000003cff38723e */ /* 0x000fe200000000ff */
        /* <DEDUP_REMOVED lines=9> */
[----:B------:R-:W-:Y:S01]  /*2ef0*/  HFMA2 R34, R183, R59, R181 ;  /* 0x0000003bb7227231 */ /* 0x000fe200000000b5 */
[----:B------:R-:W-:Y:S02]  /*2f00*/  PRMT R32, R29, 0x7632, R32 ;  /* 0x000076321d207816 */ /* 0x000fe40000000020 */
[----:B------:R-:W-:Y:S02]  /*2f10*/  F2FP.F16.F32.PACK_AB R64, RZ, R61 ;  /* 0x0000003dff40723e */ /* 0x000fe400000000ff */
        /* <DEDUP_REMOVED lines=8> */
[----:B------:R-:W-:Y:S01]  /*2fa0*/  F2FP.F16.F32.PACK_AB R61, RZ, R62 ;  /* 0x0000003eff3d723e */ /* 0x000fe200000000ff */
[----:B------:R-:W-:Y:S01]  /*2fb0*/  HFMA2 R36, R179, R56, R177 ;  /* 0x00000038b3247231 */ /* 0x000fe200000000b1 */
[----:B------:R-:W-:Y:S02]  /*2fc0*/  PRMT R7, R33, 0x7632, R7 ;  /* 0x0000763221077816 */ /* 0x000fe40000000007 */
[----:B------:R-:W-:Y:S01]  /*2fd0*/  F2FP.F16.F32.PACK_AB R57, RZ, R55 ;  /* 0x00000037ff39723e */ /* 0x000fe200000000ff */
[----:B------:R-:W-:Y:S01]  /*2fe0*/  HFMA2 R61, R89.H0_H0, R61.H0_H0, R87.H0_H0 ;  /* 0x2000003d593d7231 */ /* 0x000fe20000040857 */
[----:B------:R-:W-:-:S02]  /*2ff0*/  F2FP.F16.F32.PACK_AB R63, RZ, R63 ;  /* 0x0000003fff3f723e */ /* 0x000fc400000000ff */
[----:B------:R-:W-:Y:S01]  /*3000*/  F2FP.F16.F32.PACK_AB R62, RZ, R65 ;  /* 0x00000041ff3e723e */ /* 0x000fe200000000ff */
[----:B------:R-:W-:Y:S01]  /*3010*/  HFMA2 R57, R93.H0_H0, R57.H0_H0, R91.H0_H0 ;  /* 0x200000395d397231 */ /* 0x000fe2000004085b */
        /* <DEDUP_REMOVED lines=12> */
[----:B------:R-:W-:Y:S01]  /*30e0*/  HFMA2 R39, R175, R63, R173 ;  /* 0x0000003faf277231 */ /* 0x000fe200000000ad */
[----:B------:R-:W-:Y:S02]  /*30f0*/  LOP3.LUT R32, R44, 0xffff, R29, 0xf8, !PT ;  /* 0x0000ffff2c207812 */ /* 0x000fe400078ef81d */
[----:B------:R-:W-:Y:S01]  /*3100*/  LOP3.LUT R37, R45, 0xffff, R37, 0xf8, !PT ;  /* 0x0000ffff2d257812 */ /* 0x000fe200078ef825 */
[----:B------:R-:W-:Y:S01]  /*3110*/  IMAD.WIDE.U32 R44, R7, 0x10000, RZ ;  /* 0x00010000072c7825 */ /* 0x000fe200078e00ff */
[----:B------:R-:W-:Y:S02]  /*3120*/  PRMT R48, R36, 0x7632, R48 ;  /* 0x0000763224307816 */ /* 0x000fe40000000030 */
[----:B------:R-:W-:-:S02]  /*3130*/  PRMT R29, R52, 0x7610, R29 ;  /* 0x00007610341d7816 */ /* 0x000fc4000000001d */
[----:B------:R-:W-:Y:S02]  /*3140*/  F2FP.F16.F32.PACK_AB R74, RZ, R72 ;  /* 0x00000048ff4a723e */ /* 0x000fe400000000ff */
[----:B------:R-:W-:Y:S02]  /*3150*/  F2FP.F16.F32.PACK_AB R73, RZ, R73 ;  /* 0x00000049ff49723e */ /* 0x000fe400000000ff */
[----:B------:R-:W-:Y:S01]  /*3160*/  PRMT R47, R57, 0x7610, R47 ;  /* 0x00007610392f7816 */ /* 0x000fe2000000002f */
[----:B------:R-:W-:Y:S01]  /*3170*/  IMAD.WIDE.U32 R56, R43, 0x10000, RZ ;  /* 0x000100002b387825 */ /* 0x000fe200078e00ff */
[----:B------:R-:W-:Y:S02]  /*3180*/  PRMT R7, R34, 0x7610, R7 ;  /* 0x0000761022077816 */ /* 0x000fe40000000007 */
[----:B------:R-:W-:Y:S02]  /*3190*/  LOP3.LUT R48, R48, 0xffff, RZ, 0xc0, !PT ;  /* 0x0000ffff30307812 */ /* 0x000fe400078ec0ff */
[----:B------:R-:W-:Y:S01]  /*31a0*/  F2FP.F16.F32.PACK_AB R55, RZ, R69 ;  /* 0x00000045ff37723e */ /* 0x000fe200000000ff */
[-C--:B------:R-:W-:Y:S01]  /*31b0*/  FMUL.FTZ R69, R66, R67.reuse ;  /* 0x0000004342457220 */ /* 0x080fe20000410000 */
[----:B------:R-:W-:Y:S01]  /*31c0*/  LOP3.LUT R45, R45, 0xffff, R29, 0xf8, !PT ;  /* 0x0000ffff2d2d7812 */ /* 0x000fe200078ef81d */
[----:B------:R-:W-:Y:S01]  /*31d0*/  FMUL.FTZ R66, R70, R67 ;  /* 0x0000004346427220 */ /* 0x000fe20000410000 */
[----:B------:R-:W-:Y:S01]  /*31e0*/  PRMT R74, R74, 0x5410, R73 ;  /* 0x000054104a4a7816 */ /* 0x000fe20000000049 */
[----:B------:R-:W-:Y:S01]  /*31f0*/  HFMA2 R55, R182.H1_H1, R55.H0_H0, R180.H1_H1 ;  /* 0x20000037b6377231 */ /* 0x000fe20000060cb4 */
[----:B------:R-:W-:-:S02]  /*3200*/  PRMT R171, R80, 0x7610, R171 ;  /* 0x0000761050ab7816 */ /* 0x000fc400000000ab */
[----:B------:R-:W-:Y:S02]  /*3210*/  PRMT R167, R76, 0x7610, R167 ;  /* 0x000076104ca77816 */ /* 0x000fe400000000a7 */
[----:B------:R-:W-:Y:S02]  /*3220*/  PRMT R29, R39, 0x7632, R29 ;  /* 0x00007632271d7816 */ /* 0x000fe4000000001d */
[----:B------:R-:W-:Y:S01]  /*3230*/  LOP3.LUT R34, R44, 0xffff, R33, 0xf8, !PT ;  /* 0x0000ffff2c227812 */ /* 0x000fe200078ef821 */
[----:B------:R-:W-:Y:S01]  /*3240*/  HFMA2 R40, R171, R74, R167 ;  /* 0x0000004aab287231 */ /* 0x000fe200000000a7 */
[----:B-1----:R-:W-:Y:S01]  /*3250*/  LOP3.LUT P1, RZ, R71, 0x1f, RZ, 0xc0, !PT ;  /* 0x0000001f47ff7812 */ /* 0x002fe2000782c0ff */
[----:B------:R-:W-:Y:S01]  /*3260*/  FMUL.FTZ R71, R248, R67 ;  /* 0x00000043f8477220 */ /* 0x000fe20000410000 */
[----:B------:R-:W-:Y:S02]  /*3270*/  F2FP.F16.F32.PACK_AB R65, RZ, R65 ;  /* 0x00000041ff41723e */ /* 0x000fe400000000ff */
[----:B------:R-:W-:-:S02]  /*3280*/  F2FP.F16.F32.PACK_AB R70, RZ, R246 ;  /* 0x000000f6ff46723e */ /* 0x000fc400000000ff */
        /* <DEDUP_REMOVED lines=9> */
[----:B------:R-:W-:Y:S02]  /*3320*/  F2FP.F16.F32.PACK_AB R69, RZ, R69 ;  /* 0x00000045ff45723e */ /* 0x000fe400000000ff */
[----:B------:R-:W-:Y:S01]  /*3330*/  LOP3.LUT R36, R56, 0xffff, R7, 0xf8, !PT ;  /* 0x0000ffff38247812 */ /* 0x000fe200078ef807 */
[----:B------:R-:W-:Y:S01]  /*3340*/  HFMA2 R38, R169, R65, R165 ;  /* 0x00000041a9267231 */ /* 0x000fe200000000a5 */
[----:B------:R-:W-:Y:S01]  /*3350*/  LOP3.LUT R47, R57, 0xffff, R47, 0xf8, !PT ;  /* 0x0000ffff392f7812 */ /* 0x000fe200078ef82f */
[----:B------:R-:W-:Y:S01]  /*3360*/  IMAD.WIDE.U32 R56, R29, 0x10000, RZ ;  /* 0x000100001d387825 */ /* 0x000fe200078e00ff */
[----:B------:R-:W-:-:S03]  /*3370*/  SHF.L.U32 R18, R18, 0x10, RZ ;  /* 0x0000001012127819 */ /* 0x000fc600000006ff */
[----:B------:R-:W-:Y:S01]  /*3380*/  HFMA2 R69, R85.H0_H0, R69.H0_H0, R83.H0_H0 ;  /* 0x2000004555457231 */ /* 0x000fe20000040853 */
        /* <DEDUP_REMOVED lines=18> */
[----:B------:R-:W-:Y:S02]  /*34b0*/  F2FP.F16.F32.PACK_AB R25, RZ, R25 ;  /* 0x00000019ff19723e */ /* 0x000fe400000000ff */
[----:B------:R-:W-:Y:S02]  /*34c0*/  F2FP.F16.F32.PACK_AB R35, RZ, R35 ;  /* 0x00000023ff23723e */ /* 0x000fe400000000ff */
[----:B------:R-:W-:Y:S01]  /*34d0*/  F2FP.F16.F32.PACK_AB R30, RZ, R30 ;  /* 0x0000001eff1e723e */ /* 0x000fe200000000ff */
[----:B------:R-:W-:Y:S01]  /*34e0*/  HFMA2 R25, R234.H1_H1, R25.H0_H0, R232.H1_H1 ;  /* 0x20000019ea197231 */ /* 0x000fe20000060ce8 */
[----:B------:R-:W-:Y:S01]  /*34f0*/  F2FP.F16.F32.PACK_AB R66, RZ, R66 ;  /* 0x00000042ff42723e */ /* 0x000fe200000000ff */
[----:B------:R-:W-:Y:S01]  /*3500*/  HFMA2 R35, R202.H1_H1, R35.H0_H0, R200.H1_H1 ;  /* 0x20000023ca237231 */ /* 0x000fe20000060cc8 */
[----:B------:R-:W-:Y:S01]  /*3510*/  LOP3.LUT R27, R27, 0xffff, R59, 0xf8, !PT ;  /* 0x0000ffff1b1b7812 */ /* 0x000fe200078ef83b */
[----:B------:R-:W-:Y:S01]  /*3520*/  IMAD.WIDE.U32 R58, R33, 0x10000, RZ ;  /* 0x00010000213a7825 */ /* 0x000fe200078e00ff */
[----:B------:R-:W-:-:S03]  /*3530*/  F2FP.F16.F32.PACK_AB R50, RZ, R50 ;  /* 0x00000032ff32723e */ /* 0x000fc600000000ff */
[----:B------:R-:W-:Y:S01]  /*3540*/  HFMA2 R30, R210.H1_H1, R30.H0_H0, R208.H1_H1 ;  /* 0x2000001ed21e7231 */ /* 0x000fe20000060cd0 */
[----:B------:R-:W-:Y:S01]  /*3550*/  F2FP.F16.F32.PACK_AB R60, RZ, R60 ;  /* 0x0000003cff3c723e */ /* 0x000fe200000000ff */
[----:B------:R-:W-:Y:S01]  /*3560*/  HFMA2 R66, R79.H0_H0, R66.H0_H0, R3.H0_H0 ;  /* 0x200000424f427231 */ /* 0x000fe20000040803 */
[----:B------:R-:W-:Y:S01]  /*3570*/  F2FP.F16.F32.PACK_AB R68, RZ, R244 ;  /* 0x000000f4ff44723e */ /* 0x000fe200000000ff */
[----:B------:R-:W-:Y:S01]  /*3580*/  HFMA2 R50, R190.H1_H1, R50.H0_H0, R188.H1_H1 ;  /* 0x20000032be327231 */ /* 0x000fe20000060cbc */
[----:B------:R-:W-:Y:S01]  /*3590*/  F2FP.F16.F32.PACK_AB R71, RZ, R71 ;  /* 0x00000047ff47723e */ /* 0x000fe200000000ff */
[----:B------:R-:W-:Y:S01]  /*35a0*/  HFMA2 R60, R178.H1_H1, R60.H0_H0, R176.H1_H1 ;  /* 0x2000003cb23c7231 */ /* 0x000fe20000060cb0 */
[----:B------:R-:W-:Y:S01]  /*35b0*/  F2FP.F16.F32.PACK_AB R75, RZ, R75 ;  /* 0x0000004bff4b723e */ /* 0x000fe200000000ff */
[----:B------:R-:W-:Y:S01]  /*35c0*/  HFMA2 R68, R174.H1_H1, R68.H0_H0, R172.H1_H1 ;  /* 0x20000044ae447231 */ /* 0x000fe20000060cac */
[----:B------:R-:W-:Y:S01]  /*35d0*/  F2FP.F16.F32.PACK_AB R72, RZ, R252 ;  /* 0x000000fcff48723e */ /* 0x000fe200000000ff */
[----:B------:R-:W-:Y:S01]  /*35e0*/  HFMA2 R71, R168.H1_H1, R71.H0_H0, R236.H1_H1 ;  /* 0x20000047a8477231 */ /* 0x000fe20000060cec */
[--C-:B------:R-:W-:Y:S01]  /*35f0*/  LOP3.LUT R48, R58, 0xffff, R7.reuse, 0xf8, !PT ;  /* 0x0000ffff3a307812 */ /* 0x100fe200078ef807 */
[----:B------:R-:W-:Y:S01]  /*3600*/  HFMA2 R75, R81.H0_H0, R75.H0_H0, R77.H0_H0 ;  /* 0x2000004b514b7231 */ /* 0x000fe2000004084d */
[----:B------:R-:W-:Y:S01]  /*3610*/  PRMT R7, R40, 0x7610, R7 ;  /* 0x0000761028077816 */ /* 0x000fe20000000007 */
[----:B------:R-:W-:Y:S01]  /*3620*/  HFMA2 R72, R170.H1_H1, R72.H0_H0, R166.H1_H1 ;  /* 0x20000048aa487231 */ /* 0x000fe20000060ca6 */
        /* <DEDUP_REMOVED lines=73> */
.L_x_652:
[----:B------:R-:W-:Y:S01]  /*3ac0*/  HFMA2 R239, -RZ, RZ, 0, 1.847743988037109375e-06 ;  /* 0x0000001fffef7431 */ /* 0x000fe200000001ff */
[----:B------:R-:W-:Y:S01]  /*3ad0*/  BSSY B0, `(.L_x_654) ;  /* 0x0000006000007945 */ /* 0x000fe20003800000 */
[----:B------:R-:W-:Y:S02]  /*3ae0*/  MOV R240, 0x1 ;  /* 0x0000000100f07802 */ /* 0x000fe40000000f00 */
[----:B------:R-:W-:-:S07]  /*3af0*/  MOV R238, 0xffffffff ;  /* 0xffffffff00ee7802 */ /* 0x000fce0000000f00 */
[----:B------:R-:W-:Y:S05]  /*3b00*/  WARPSYNC.COLLECTIVE R238, `(.L_x_655) ;  /* 0x00000000ee087348 */ /* 0x000fea0003c00000 */
[----:B------:R0:W1:Y:S02]  /*3b10*/  SHFL.BFLY P1, R242, R241, R240, R239 ;  /* 0x0c0000f0f1f27389 */ /* 0x00006400000200ef */
[----:B01----:R-:W-:Y:S05]  /*3b20*/  ENDCOLLECTIVE ;  /* 0x000000000000791b */ /* 0x003fea0003800000 */
.L_x_655:
[----:B------:R-:W-:Y:S05]  /*3b30*/  BSYNC B0 ;  /* 0x0000000000007941 */ /* 0x000fea0003800000 */
.L_x_654:
[----:B------:R-:W-:Y:S01]  /*3b40*/  FADD.FTZ R241, R241, R242 ;  /* 0x000000f2f1f17221 */ /* 0x000fe20000010000 */
[----:B------:R-:W-:Y:S01]  /*3b50*/  HFMA2 R240, -RZ, RZ, 0, 1.1920928955078125e-07 ;  /* 0x00000002fff07431 */ /* 0x000fe200000001ff */
[----:B------:R-:W-:Y:S02]  /*3b60*/  MOV R239, 0x1f ;  /* 0x0000001f00ef7802 */ /* 0x000fe40000000f00 */
[----:B------:R-:W-:-:S07]  /*3b70*/  MOV R238, 0xffffffff ;  /* 0xffffffff00ee7802 */ /* 0x000fce0000000f00 */
[----:B------:R-:W-:Y:S05]  /*3b80*/  WARPSYNC.COLLECTIVE R238, `(.L_x_656) ;  /* 0x00000000ee087348 */ /* 0x000fea0003c00000 */
[----:B------:R0:W1:Y:S02]  /*3b90*/  SHFL.BFLY P1, R242, R241, R240, R239 ;  /* 0x0c0000f0f1f27389 */ /* 0x00006400000200ef */
[----:B01----:R-:W-:Y:S05]  /*3ba0*/  ENDCOLLECTIVE ;  /* 0x000000000000791b */ /* 0x003fea0003800000 */
.L_x_656:
[----:B------:R-:W-:Y:S02]  /*3bb0*/  HFMA2 R240, -RZ, RZ, 0, 2.384185791015625e-07 ;  /* 0x00000004fff07431 */ /* 0x000fe400000001ff */
[----:B------:R-:W-:-:S05]  /*3bc0*/  FADD.FTZ R243, R241, R242 ;  /* 0x000000f2f1f37221 */ /* 0x000fca0000010000 */
[----:B------:R-:W-:-:S07]  /*3bd0*/  MOV R241, R243 ;  /* 0x000000f300f17202 */ /* 0x000fce0000000f00 */
[----:B------:R-:W-:Y:S05]  /*3be0*/  WARPSYNC.COLLECTIVE R238, `(.L_x_657) ;  /* 0x00000000ee087348 */ /* 0x000fea0003c00000 */
[----:B------:R0:W1:Y:S02]  /*3bf0*/  SHFL.BFLY P1, R242, R241, R240, R239 ;  /* 0x0c0000f0f1f27389 */ /* 0x00006400000200ef */
[----:B01----:R-:W-:Y:S05]  /*3c00*/  ENDCOLLECTIVE ;  /* 0x000000000000791b */ /* 0x003fea0003800000 */
.L_x_657:
[----:B------:R-:W-:Y:S02]  /*3c10*/  HFMA2 R240, -RZ, RZ, 0, 4.76837158203125e-07 ;  /* 0x00000008fff07431 */ /* 0x000fe400000001ff */
[----:B------:R-:W-:-:S05]  /*3c20*/  FADD.FTZ R244, R243, R242 ;  /* 0x000000f2f3f47221 */ /* 0x000fca0000010000 */
[----:B------:R-:W-:-:S07]  /*3c30*/  MOV R241, R244 ;  /* 0x000000f400f17202 */ /* 0x000fce0000000f00 */
[----:B------:R-:W-:Y:S05]  /*3c40*/  WARPSYNC.COLLECTIVE R238, `(.L_x_658) ;  /* 0x00000000ee087348 */ /* 0x000fea0003c00000 */
[----:B------:R0:W1:Y:S02]  /*3c50*/  SHFL.BFLY P1, R242, R241, R240, R239 ;  /* 0x0c0000f0f1f27389 */ /* 0x00006400000200ef */
[----:B01----:R-:W-:Y:S05]  /*3c60*/  ENDCOLLECTIVE ;  /* 0x000000000000791b */ /* 0x003fea0003800000 */
.L_x_658:
[----:B------:R-:W-:Y:S02]  /*3c70*/  HFMA2 R240, -RZ, RZ, 0, 9.5367431640625e-07 ;  /* 0x00000010fff07431 */ /* 0x000fe400000001ff */
[----:B------:R-:W-:-:S05]  /*3c80*/  FADD.FTZ R245, R244, R242 ;  /* 0x000000f2f4f57221 */ /* 0x000fca0000010000 */
[----:B------:R-:W-:-:S07]  /*3c90*/  MOV R241, R245 ;  /* 0x000000f500f17202 */ /* 0x000fce0000000f00 */
[----:B------:R-:W-:Y:S05]  /*3ca0*/  WARPSYNC.COLLECTIVE R238, `(.L_x_659) ;  /* 0x00000000ee087348 */ /* 0x000fea0003c00000 */
[----:B------:R0:W1:Y:S02]  /*3cb0*/  SHFL.BFLY P1, R242, R241, R240, R239 ;  /* 0x0c0000f0f1f27389 */ /* 0x00006400000200ef */
[----:B01----:R-:W-:Y:S05]  /*3cc0*/  ENDCOLLECTIVE ;  /* 0x000000000000791b */ /* 0x003fea0003800000 */
.L_x_659:
        /* <DEDUP_REMOVED lines=152> */
.L_x_660:
[----:B------:R-:W-:Y:S02]  /*4650*/  HFMA2 R240, -RZ, RZ, 0, 1.1920928955078125e-07 ;  /* 0x00000002fff07431 */ /* 0x000fe400000001ff */
[----:B------:R-:W-:-:S05]  /*4660*/  FADD.FTZ R4, R241, R242 ;  /* 0x000000f2f1047221 */ /* 0x000fca0000010000 */
[----:B------:R-:W-:-:S07]  /*4670*/  MOV R241, R4 ;  /* 0x0000000400f17202 */ /* 0x000fce0000000f00 */
[----:B------:R-:W-:Y:S05]  /*4680*/  WARPSYNC.COLLECTIVE R238, `(.L_x_661) ;  /* 0x00000000ee087348 */ /* 0x000fea0003c00000 */
[----:B------:R0:W1:Y:S02]  /*4690*/  SHFL.BFLY P1, R242, R241, R240, R239 ;  /* 0x0c0000f0f1f27389 */ /* 0x00006400000200ef */
[----:B01----:R-:W-:Y:S05]  /*46a0*/  ENDCOLLECTIVE ;  /* 0x000000000000791b */ /* 0x003fea0003800000 */
.L_x_661:
[----:B------:R-:W-:Y:S02]  /*46b0*/  HFMA2 R240, -RZ, RZ, 0, 2.384185791015625e-07 ;  /* 0x00000004fff07431 */ /* 0x000fe400000001ff */
[----:B------:R-:W-:-:S05]  /*46c0*/  FADD.FTZ R5, R4, R242 ;  /* 0x000000f204057221 */ /* 0x000fca0000010000 */
[----:B------:R-:W-:-:S07]  /*46d0*/  MOV R241, R5 ;  /* 0x0000000500f17202 */ /* 0x000fce0000000f00 */
[----:B------:R-:W-:Y:S05]  /*46e0*/  WARPSYNC.COLLECTIVE R238, `(.L_x_662) ;  /* 0x00000000ee087348 */ /* 0x000fea0003c00000 */
[----:B------:R0:W1:Y:S02]  /*46f0*/  SHFL.BFLY P1, R242, R241, R240, R239 ;  /* 0x0c0000f0f1f27389 */ /* 0x00006400000200ef */
[----:B01----:R-:W-:Y:S05]  /*4700*/  ENDCOLLECTIVE ;  /* 0x000000000000791b */ /* 0x003fea0003800000 */
.L_x_662:
[----:B------:R-:W-:Y:S02]  /*4710*/  HFMA2 R240, -RZ, RZ, 0, 4.76837158203125e-07 ;  /* 0x00000008fff07431 */ /* 0x000fe400000001ff */
[----:B------:R-:W-:-:S05]  /*4720*/  FADD.FTZ R67, R5, R242 ;  /* 0x000000f205437221 */ /* 0x000fca0000010000 */
[----:B------:R-:W-:-:S07]  /*4730*/  MOV R241, R67 ;  /* 0x0000004300f17202 */ /* 0x000fce0000000f00 */
[----:B------:R-:W-:Y:S05]  /*4740*/  WARPSYNC.COLLECTIVE R238, `(.L_x_663) ;  /* 0x00000000ee087348 */ /* 0x000fea0003c00000 */
[----:B------:R0:W1:Y:S02]  /*4750*/  SHFL.BFLY P1, R242, R241, R240, R239 ;  /* 0x0c0000f0f1f27389 */ /* 0x00006400000200ef */
[----:B01----:R-:W-:Y:S05]  /*4760*/  ENDCOLLECTIVE ;  /* 0x000000000000791b */ /* 0x003fea0003800000 */
.L_x_663:
[----:B------:R-:W-:Y:S02]  /*4770*/  HFMA2 R240, -RZ, RZ, 0, 9.5367431640625e-07 ;  /* 0x00000010fff07431 */ /* 0x000fe400000001ff */
[----:B------:R-:W-:-:S05]  /*4780*/  FADD.FTZ R69, R67, R242 ;  /* 0x000000f243457221 */ /* 0x000fca0000010000 */
[----:B------:R-:W-:-:S07]  /*4790*/  MOV R241, R69 ;  /* 0x0000004500f17202 */ /* 0x000fce0000000f00 */
[----:B------:R-:W-:Y:S05]  /*47a0*/  WARPSYNC.COLLECTIVE R238, `(.L_x_664) ;  /* 0x00000000ee087348 */ /* 0x000fea0003c00000 */
[----:B------:R0:W1:Y:S02]  /*47b0*/  SHFL.BFLY P1, R242, R241, R240, R239 ;  /* 0x0c0000f0f1f27389 */ /* 0x00006400000200ef */
[----:B01----:R-:W-:Y:S05]  /*47c0*/  ENDCOLLECTIVE ;  /* 0x000000000000791b */ /* 0x003fea0003800000 */
.L_x_664:
[----:B------:R-:W-:Y:S05]  /*47d0*/  BRA `(.L_x_665) ;  /* 0xffffffd400a47947 */ /* 0x000fea000383ffff */
.L_x_666:
        /* <DEDUP_REMOVED lines=10> */
.L_x_1104:


//--------------------- .text._ZN10layer_norm13ln_fwd_kernelINS_13Kernel_traitsI6__halfS2_S2_fjLj2304ELj1ELj4ELj1ELj16ENS_18Kernel_traits_baseILj2304ES2_S2_S2_fjLj128EEEEEEEvNS_9FwdParamsE --------------------------
	.section	.text._ZN10layer_norm13ln_fwd_kernelINS_13Kernel_traitsI6__halfS2_S2_fjLj2304ELj1ELj4ELj1ELj16ENS_18Kernel_traits_baseILj2304ES2_S2_S2_fjLj128EEEEEEEvNS_9FwdParamsE,"ax",@progbits
	.align	128
        .global         _ZN10layer_norm13ln_fwd_kernelINS_13Kernel_traitsI6__halfS2_S2_fjLj2304ELj1ELj4ELj1ELj16ENS_18Kernel_traits_baseILj2304ES2_S2_S2_fjLj128EEEEEEEvNS_9FwdParamsE
        .type           _ZN10layer_norm13ln_fwd_kernelINS_13Kernel_traitsI6__halfS2_S2_fjLj2304ELj1ELj4ELj1ELj16ENS_18Kernel_traits_baseILj2304ES2_S2_S2_fjLj128EEEEEEEvNS_9FwdParamsE,@function
        .size           _ZN10layer_norm13ln_fwd_kernelINS_13Kernel_traitsI6__halfS2_S2_fjLj2304ELj1ELj4ELj1ELj16ENS_18Kernel_traits_baseILj2304ES2_S2_S2_fjLj128EEEEEEEvNS_9FwdParamsE,(.L_x_1105 - _ZN10layer_norm13ln_fwd_kernelINS_13Kernel_traitsI6__halfS2_S2_fjLj2304ELj1ELj4ELj1ELj16ENS_18Kernel_traits_baseILj2304ES2_S2_S2_fjLj128EEEEEEEvNS_9FwdParamsE)
        .other          _ZN10layer_norm13ln_fwd_kernelINS_13Kernel_traitsI6__halfS2_S2_fjLj2304ELj1ELj4ELj1ELj16ENS_18Kernel_traits_baseILj2304ES2_S2_S2_fjLj128EEEEEEEvNS_9FwdParamsE,@"STO_CUDA_ENTRY STV_DEFAULT"
_ZN10layer_norm13ln_fwd_kernelINS_13Kernel_traitsI6__halfS2_S2_fjLj2304ELj1ELj4ELj1ELj16ENS_18Kernel_traits_baseILj2304ES2_S2_S2_fjLj128EEEEEEEvNS_9FwdParamsE:
.text._ZN10layer_norm13ln_fwd_kernelINS_13Kernel_traitsI6__halfS2_S2_fjLj2304ELj1ELj4ELj1ELj16ENS_18Kernel_traits_baseILj2304ES2_S2_S2_fjLj128EEEEEEEvNS_9FwdParamsE:
        /* <DEDUP_REMOVED lines=33> */
.L_x_668:
        /* <DEDUP_REMOVED lines=29> */
[----:B------:R-:W-:Y:S01]  /*03e0*/  ISETP.NE.AND P0, PT, R12, RZ, PT ;  /* 0x000000ff0c00720c */ /* 0x000fe20003f05270 */
[--C-:B--2---:R-:W-:Y:S02]  /*03f0*/  HADD2.F32 R0, -RZ, R88.reuse.H0_H0 ;  /* 0x20000058ff007230 */ /* 0x104fe40000004100 */
[----:B------:R-:W-:Y:S02]  /*0400*/  HADD2.F32 R14, -RZ, R88.H1_H1 ;  /* 0x30000058ff0e7230 */ /* 0x000fe40000004100 */
[--C-:B------:R-:W-:Y:S02]  /*0410*/  HADD2.F32 R13, -RZ, R89.reuse.H0_H0 ;  /* 0x20000059ff0d7230 */ /* 0x100fe40000004100 */
[----:B------:R-:W-:Y:S01]  /*0420*/  FADD.FTZ R15, RZ, R0 ;  /* 0x00000000ff0f7221 */ /* 0x000fe20000010000 */
[----:B------:R-:W-:-:S02]  /*0430*/  HADD2.F32 R89, -RZ, R89.H1_H1 ;  /* 0x30000059ff597230 */ /* 0x000fc40000004100 */
[----:B------:R-:W-:Y:S02]  /*0440*/  HADD2.F32 R124, -RZ, R91.H1_H1 ;  /* 0x3000005bff7c7230 */ /* 0x000fe40000004100 */
[----:B------:R-:W-:Y:S01]  /*0450*/  FADD.FTZ R88, R14, R15 ;  /* 0x0000000f0e587221 */ /* 0x000fe20000010000 */
[--C-:B------:R-:W-:Y:S02]  /*0460*/  HADD2.F32 R15, -RZ, R90.reuse.H0_H0 ;  /* 0x2000005aff0f7230 */ /* 0x100fe40000004100 */
[----:B------:R-:W-:Y:S02]  /*0470*/  HADD2.F32 R90, -RZ, R90.H1_H1 ;  /* 0x3000005aff5a7230 */ /* 0x000fe40000004100 */
[----:B------:R-:W-:-:S04]  /*0480*/  FADD.FTZ R88, R13, R88 ;  /* 0x000000580d587221 */ /* 0x000fc80000010000 */
[----:B------:R-:W-:-:S04]  /*0490*/  FADD.FTZ R88, R89, R88 ;  /* 0x0000005859587221 */ /* 0x000fc80000010000 */
[----:B------:R-:W-:Y:S01]  /*04a0*/  FADD.FTZ R125, R15, R88 ;  /* 0x000000580f7d7221 */ /* 0x000fe20000010000 */
[----:B------:R-:W-:Y:S02]  /*04b0*/  HADD2.F32 R88, -RZ, R91.H0_H0 ;  /* 0x2000005bff587230 */ /* 0x000fe40000004100 */
[----:B---3--:R-:W-:Y:S02]  /*04c0*/  HADD2.F32 R91, -RZ, R92.H0_H0 ;  /* 0x2000005cff5b7230 */ /* 0x008fe40000004100 */
[----:B------:R-:W-:-:S04]  /*04d0*/  FADD.FTZ R125, R90, R125 ;  /* 0x0000007d5a7d7221 */ /* 0x000fc80000010000 */
[----:B------:R-:W-:-:S04]  /*04e0*/  FADD.FTZ R125, R88, R125 ;  /* 0x0000007d587d7221 */ /* 0x000fc80000010000 */
[----:B------:R-:W-:Y:S01]  /*04f0*/  FADD.FTZ R126, R124, R125 ;  /* 0x0000007d7c7e7221 */ /* 0x000fe20000010000 */
[----:B------:R-:W-:Y:S02]  /*0500*/  HADD2.F32 R125, -RZ, R92.H1_H1 ;  /* 0x3000005cff7d7230 */ /* 0x000fe40000004100 */
[----:B------:R-:W-:Y:S02]  /*0510*/  HADD2.F32 R92, -RZ, R93.H0_H0 ;  /* 0x2000005dff5c7230 */ /* 0x000fe40000004100 */
        /* <DEDUP_REMOVED lines=11> */
[----:B----4-:R-:W-:Y:S02]  /*05d0*/  HADD2.F32 R95, -RZ, R96.H0_H0 ;  /* 0x20000060ff5f7230 */ /* 0x010fe40000004100 */
        /* <DEDUP_REMOVED lines=110> */
[----:B------:R-:W-:-:S03]  /*0cc0*/  HADD2.F32 R156, -RZ, R123.H1_H1 ;  /* 0x3000007bff9c7230 */ /* 0x000fc60000004100 */
        /* <DEDUP_REMOVED lines=167> */
.L_x_680:
[----:B------:R-:W2:Y:S01]  /*1740*/  @!P0 LDC.64 R158, c[0x0][0x3a0] ;  /* 0x0000e800ff9e8b82 */ /* 0x000ea20000000a00 */
[----:B01----:R-:W-:-:S07]  /*1750*/  FADD.FTZ R162, R162, R167 ;  /* 0x000000a7a2a27221 */ /* 0x003fce0000010000 */
[----:B------:R-:W0:Y:S01]  /*1760*/  LDC R157, c[0x0][0x3d0] ;  /* 0x0000f400ff9d7b82 */ /* 0x000e220000000800 */
[----:B--2---:R-:W-:Y:S02]  /*1770*/  @!P0 IMAD.WIDE R160, R11, 0x4, R158 ;  /* 0x000000040ba08825 */ /* 0x004fe400078e029e */
[----:B------:R-:W1:Y:S03]  /*1780*/  S2R R158, SR_TID.X ;  /* 0x00000000009e7919 */ /* 0x000e660000002100 */
[----:B------:R2:W-:Y:S01]  /*1790*/  @!P0 STG.E desc[UR4][R160.64], R123 ;  /* 0x0000007ba0008986 */ /* 0x0005e2000c101904 */
[----:B0-----:R-:W-:-:S06]  /*17a0*/  FFMA.FTZ R157, R162, 0.00043402778101153671741, R157 ;  /* 0x39e38e39a29d7823 */ /* 0x001fcc000001009d */
[----:B------:R-:W0:Y:S02]  /*17b0*/  MUFU.RSQ R157, R157 ;  /* 0x0000009d009d7308 */ /* 0x000e240000001400 */
[-C--:B0-----:R-:W-:Y:S01]  /*17c0*/  FMUL.FTZ R14, R14, R157.reuse ;  /* 0x0000009d0e0e7220 */ /* 0x081fe20000410000 */
[-C--:B------:R-:W-:Y:S01]  /*17d0*/  FMUL.FTZ R15, R15, R157.reuse ;  /* 0x0000009d0f0f7220 */ /* 0x080fe20000410000 */
[----:B-1----:R-:W-:Y:S01]  /*17e0*/  LOP3.LUT P0, RZ, R158, 0x1f, RZ, 0xc0, !PT ;  /* 0x0000001f9eff7812 */ /* 0x002fe2000780c0ff */
        /* <DEDUP_REMOVED lines=12> */
[----:B------:R-:W0:Y:S01]  /*18b0*/  @!P0 LDC.64 R158, c[0x0][0x3a8] ;  /* 0x0000ea00ff9e8b82 */ /* 0x000e220000000a00 */
        /* <DEDUP_REMOVED lines=23> */
[----:B0-----:R-:W-:-:S04]  /*1a30*/  @!P0 IMAD.WIDE R158, R11, 0x4, R158 ;  /* 0x000000040b9e8825 */ /* 0x001fc800078e029e */
        /* <DEDUP_REMOVED lines=36> */
[----:B--2---:R-:W-:-:S02]  /*1c80*/  F2FP.F16.F32.PACK_AB R123, RZ, R14 ;  /* 0x0000000eff7b723e */ /* 0x004fc400000000ff */
[----:B0-----:R-:W-:Y:S02]  /*1c90*/  F2FP.F16.F32.PACK_AB R157, RZ, R15 ;  /* 0x0000000fff9d723e */ /* 0x001fe400000000ff */
[----:B------:R-:W0:Y:S01]  /*1ca0*/  LDC.64 R14, c[0x0][0x398] ;  /* 0x0000e600ff0e7b82 */ /* 0x000e220000000a00 */
        /* <DEDUP_REMOVED lines=8> */
[----:B------:R-:W-:Y:S02]  /*1d30*/  PRMT R157, R157, 0x5410, R90 ;  /* 0x000054109d9d7816 */ /* 0x000fe4000000005a */
[----:B------:R-:W-:Y:S02]  /*1d40*/  PRMT R88, R88, 0x5410, R158 ;  /* 0x0000541058587816 */ /* 0x000fe4000000009e */
[----:B------:R-:W-:-:S02]  /*1d50*/  F2FP.F16.F32.PACK_AB R160, RZ, R126 ;  /* 0x0000007effa0723e */ /* 0x000fc400000000ff */
[----:B------:R-:W-:Y:S01]  /*1d60*/  F2FP.F16.F32.PACK_AB R161, RZ, R127 ;  /* 0x0000007fffa1723e */ /* 0x000fe200000000ff */
[----:B0-----:R-:W-:Y:S01]  /*1d70*/  IMAD.WIDE.U32 R126, R7, 0x10, R14 ;  /* 0x00000010077e7825 */ /* 0x001fe200078e000e */
[----:B------:R-:W-:-:S03]  /*1d80*/  F2FP.F16.F32.PACK_AB R162, RZ, R100 ;  /* 0x00000064ffa2723e */ /* 0x000fc600000000ff */
[----:B-----5:R-:W-:Y:S01]  /*1d90*/  HFMA2 R7, R51, R88, R87 ;  /* 0x0000005833077231 */ /* 0x020fe20000000057 */
[----:B------:R-:W-:Y:S01]  /*1da0*/  F2FP.F16.F32.PACK_AB R163, RZ, R101 ;  /* 0x00000065ffa3723e */ /* 0x000fe200000000ff */
[----:B------:R-:W-:-:S04]  /*1db0*/  IMAD.WIDE.U32 R164, R6, 0x10, R14 ;  /* 0x0000001006a47825 */ /* 0x000fc800078e000e */
[----:B------:R-:W-:Y:S01]  /*1dc0*/  HFMA2 R6, R50, R157, R86 ;  /* 0x0000009d32067231 */ /* 0x000fe20000000056 */
[----:B------:R-:W-:Y:S01]  /*1dd0*/  F2FP.F16.F32.PACK_AB R91, RZ, R91 ;  /* 0x0000005bff5b723e */ /* 0x000fe200000000ff */
[----:B------:R-:W-:-:S04]  /*1de0*/  IMAD.WIDE.U32 R166, R5, 0x10, R14 ;  /* 0x0000001005a67825 */ /* 0x000fc800078e000e */
[----:B------:R-:W-:Y:S01]  /*1df0*/  HFMA2 R5, R49, R13, R85 ;  /* 0x0000000d31057231 */ /* 0x000fe20000000055 */
[----:B------:R-:W-:Y:S01]  /*1e00*/  F2FP.F16.F32.PACK_AB R159, RZ, R125 ;  /* 0x0000007dff9f723e */ /* 0x000fe200000000ff */
[----:B------:R-:W-:-:S04]  /*1e10*/  IMAD.WIDE.U32 R168, R4, 0x10, R14 ;  /* 0x0000001004a87825 */ /* 0x000fc800078e000e */
[----:B------:R-:W-:Y:S01]  /*1e20*/  HFMA2 R4, R48, R0, R84 ;  /* 0x0000000030047231 */ /* 0x000fe20000000054 */
[----:B------:R-:W-:Y:S01]  /*1e30*/  F2FP.F16.F32.PACK_AB R92, RZ, R92 ;  /* 0x0000005cff5c723e */ /* 0x000fe200000000ff */
[--C-:B------:R-:W-:Y:S01]  /*1e40*/  IMAD.WIDE.U32 R100, R10, 0x10, R14.reuse ;  /* 0x000000100a647825 */ /* 0x100fe200078e000e */
[----:B------:R-:W-:Y:S02]  /*1e50*/  F2FP.F16.F32.PACK_AB R93, RZ, R93 ;  /* 0x0000005dff5d723e */ /* 0x000fe400000000ff */
        /* <DEDUP_REMOVED lines=11> */
[----:B------:R-:W-:Y:S01]  /*1f10*/  IMAD.WIDE.U32 R2, R2, 0x10, R14 ;  /* 0x0000001002027825 */ /* 0x000fe200078e000e */
[----:B------:R-:W-:Y:S02]  /*1f20*/  F2FP.F16.F32.PACK_AB R131, RZ, R131 ;  /* 0x00000083ff83723e */ /* 0x000fe400000000ff */
[----:B------:R-:W-:Y:S02]  /*1f30*/  F2FP.F16.F32.PACK_AB R98, RZ, R98 ;  /* 0x00000062ff62723e */ /* 0x000fe400000000ff */
[----:B------:R-:W-:-:S02]  /*1f40*/  F2FP.F16.F32.PACK_AB R132, RZ, R132 ;  /* 0x00000084ff84723e */ /* 0x000fc400000000ff */
[----:B------:R-:W-:Y:S01]  /*1f50*/  F2FP.F16.F32.PACK_AB R99, RZ, R99 ;  /* 0x00000063ff63723e */ /* 0x000fe200000000ff */
[----:B0-----:R-:W0:Y:S01]  /*1f60*/  LDC.64 R4, c[0x0][0x380] ;  /* 0x0000e000ff047b82 */ /* 0x001e220000000a00 */
[----:B------:R-:W-:Y:S02]  /*1f70*/  F2FP.F16.F32.PACK_AB R133, RZ, R133 ;  /* 0x00000085ff85723e */ /* 0x000fe400000000ff */
[----:B------:R-:W-:Y:S02]  /*1f80*/  F2FP.F16.F32.PACK_AB R134, RZ, R134 ;  /* 0x00000086ff86723e */ /* 0x000fe400000000ff */
[----:B------:R-:W-:Y:S02]  /*1f90*/  F2FP.F16.F32.PACK_AB R135, RZ, R135 ;  /* 0x00000087ff87723e */ /* 0x000fe400000000ff */
[----:B------:R-:W-:Y:S02]  /*1fa0*/  F2FP.F16.F32.PACK_AB R102, RZ, R102 ;  /* 0x00000066ff66723e */ /* 0x000fe400000000ff */
[----:B------:R-:W-:-:S02]  /*1fb0*/  F2FP.F16.F32.PACK_AB R136, RZ, R136 ;  /* 0x00000088ff88723e */ /* 0x000fc400000000ff */
        /* <DEDUP_REMOVED lines=107> */
[----:B0-----:R-:W-:Y:S01]  /*2670*/  LEA R11, R4, R11, 0x2 ;  /* 0x0000000b040b7211 */ /* 0x001fe200078e10ff */
        /* <DEDUP_REMOVED lines=8> */
.L_x_667:
[----:B------:R-:W-:Y:S01]  /*2700*/  HFMA2 R158, -RZ, RZ, 0, 1.847743988037109375e-06 ;  /* 0x0000001fff9e7431 */ /* 0x000fe200000001ff */
[----:B------:R-:W-:Y:S01]  /*2710*/  BSSY B0, `(.L_x_669) ;  /* 0x0000006000007945 */ /* 0x000fe20003800000 */
[----:B------:R-:W-:Y:S02]  /*2720*/  MOV R159, 0x1 ;  /* 0x00000001009f7802 */ /* 0x000fe40000000f00 */
[----:B------:R-:W-:-:S07]  /*2730*/  MOV R157, 0xffffffff ;  /* 0xffffffff009d7802 */ /* 0x000fce0000000f00 */
[----:B-----5:R-:W-:Y:S05]  /*2740*/  WARPSYNC.COLLECTIVE R157, `(.L_x_670) ;  /* 0x000000009d087348 */ /* 0x020fea0003c00000 */
[----:B------:R0:W1:Y:S02]  /*2750*/  SHFL.BFLY P1, R161, R160, R159, R158 ;  /* 0x0c00009fa0a17389 */ /* 0x000064000002009e */
[----:B01---5:R-:W-:Y:S05]  /*2760*/  ENDCOLLECTIVE ;  /* 0x000000000000791b */ /* 0x023fea0003800000 */
.L_x_670:
[----:B------:R-:W-:Y:S05]  /*2770*/  BSYNC B0 ;  /* 0x0000000000007941 */ /* 0x000fea0003800000 */
.L_x_669:
[----:B------:R-:W-:Y:S01]  /*2780*/  FADD.FTZ R160, R160, R161 ;  /* 0x000000a1a0a07221 */ /* 0x000fe20000010000 */
[----:B------:R-:W-:Y:S01]  /*2790*/  HFMA2 R159, -RZ, RZ, 0, 1.1920928955078125e-07 ;  /* 0x00000002ff9f7431 */ /* 0x000fe200000001ff */
[----:B------:R-:W-:Y:S02]  /*27a0*/  MOV R158, 0x1f ;  /* 0x0000001f009e7802 */ /* 0x000fe40000000f00 */
[----:B------:R-:W-:-:S07]  /*27b0*/  MOV R157, 0xffffffff ;  /* 0xffffffff009d7802 */ /* 0x000fce0000000f00 */
[----:B------:R-:W-:Y:S05]  /*27c0*/  WARPSYNC.COLLECTIVE R157, `(.L_x_671) ;  /* 0x000000009d087348 */ /* 0x000fea0003c00000 */
[----:B------:R0:W1:Y:S02]  /*27d0*/  SHFL.BFLY P1, R161, R160, R159, R158 ;  /* 0x0c00009fa0a17389 */ /* 0x000064000002009e */
[----:B01----:R-:W-:Y:S05]  /*27e0*/  ENDCOLLECTIVE ;  /* 0x000000000000791b */ /* 0x003fea0003800000 */
.L_x_671:
[----:B------:R-:W-:Y:S02]  /*27f0*/  HFMA2 R159, -RZ, RZ, 0, 2.384185791015625e-07 ;  /* 0x00000004ff9f7431 */ /* 0x000fe400000001ff */
[----:B------:R-:W-:-:S05]  /*2800*/  FADD.FTZ R162, R160, R161 ;  /* 0x000000a1a0a27221 */ /* 0x000fca0000010000 */
[----:B------:R-:W-:-:S07]  /*2810*/  MOV R160, R162 ;  /* 0x000000a200a07202 */ /* 0x000fce0000000f00 */
[----:B------:R-:W-:Y:S05]  /*2820*/  WARPSYNC.COLLECTIVE R157, `(.L_x_672) ;  /* 0x000000009d087348 */ /* 0x000fea0003c00000 */
[----:B------:R0:W1:Y:S02]  /*2830*/  SHFL.BFLY P1, R161, R160, R159, R158 ;  /* 0x0c00009fa0a17389 */ /* 0x000064000002009e */
[----:B01----:R-:W-:Y:S05]  /*2840*/  ENDCOLLECTIVE ;  /* 0x000000000000791b */ /* 0x003fea0003800000 */
.L_x_672:
[----:B------:R-:W-:Y:S02]  /*2850*/  HFMA2 R159, -RZ, RZ, 0, 4.76837158203125e-07 ;  /* 0x00000008ff9f7431 */ /* 0x000fe400000001ff */
[----:B------:R-:W-:-:S05]  /*2860*/  FADD.FTZ R163, R162, R161 ;  /* 0x000000a1a2a37221 */ /* 0x000fca0000010000 */
[----:B------:R-:W-:-:S07]  /*2870*/  MOV R160, R163 ;  /* 0x000000a300a07202 */ /* 0x000fce0000000f00 */
[----:B------:R-:W-:Y:S05]  /*2880*/  WARPSYNC.COLLECTIVE R157, `(.L_x_673) ;  /* 0x000000009d087348 */ /* 0x000fea0003c00000 */
[----:B------:R0:W1:Y:S02]  /*2890*/  SHFL.BFLY P1, R161, R160, R159, R158 ;  /* 0x0c00009fa0a17389 */ /* 0x000064000002009e */
[----:B01----:R-:W-:Y:S05]  /*28a0*/  ENDCOLLECTIVE ;  /* 0x000000000000791b */ /* 0x003fea0003800000 */
.L_x_673:
[----:B------:R-:W-:Y:S02]  /*28b0*/  HFMA2 R159, -RZ, RZ, 0, 9.5367431640625e-07 ;  /* 0x00000010ff9f7431 */ /* 0x000fe400000001ff */
[----:B------:R-:W-:-:S05]  /*28c0*/  FADD.FTZ R164, R163, R161 ;  /* 0x000000a1a3a47221 */ /* 0x000fca0000010000 */
[----:B------:R-:W-:-:S07]  /*28d0*/  MOV R160, R164 ;  /* 0x000000a400a07202 */ /* 0x000fce0000000f00 */
[----:B------:R-:W-:Y:S05]  /*28e0*/  WARPSYNC.COLLECTIVE R157, `(.L_x_674) ;  /* 0x000000009d087348 */ /* 0x000fea0003c00000 */
[----:B------:R0:W1:Y:S02]  /*28f0*/  SHFL.BFLY P1, R161, R160, R159, R158 ;  /* 0x0c00009fa0a17389 */ /* 0x000064000002009e */
[----:B01----:R-:W-:Y:S05]  /*2900*/  ENDCOLLECTIVE ;  /* 0x000000000000791b */ /* 0x003fea0003800000 */
.L_x_674:
        /* <DEDUP_REMOVED lines=147> */
[----:B------:R-:W-:Y:S01]  /*3240*/  FFMA.FTZ R160, R156, R156, R157 ;  /* 0x0000009c9ca07223 */ /* 0x000fe2000001009d */
[----:B------:R-:W-:-:S07]  /*3250*/  MOV R157, 0xffffffff ;  /* 0xffffffff009d7802 */ /* 0x000fce0000000f00 */
[----:B------:R-:W-:Y:S05]  /*3260*/  WARPSYNC.COLLECTIVE R157, `(.L_x_675) ;  /* 0x000000009d087348 */ /* 0x000fea0003c00000 */
[----:B------:R0:W1:Y:S02]  /*3270*/  SHFL.BFLY P1, R161, R160, R159, R158 ;  /* 0x0c00009fa0a17389 */ /* 0x000064000002009e */
[----:B01----:R-:W-:Y:S05]  /*3280*/  ENDCOLLECTIVE ;  /* 0x000000000000791b */ /* 0x003fea0003800000 */
.L_x_675:
[----:B------:R-:W-:Y:S02]  /*3290*/  HFMA2 R159, -RZ, RZ, 0, 1.1920928955078125e-07 ;  /* 0x00000002ff9f7431 */ /* 0x000fe400000001ff */
[----:B------:R-:W-:-:S05]  /*32a0*/  FADD.FTZ R163, R160, R161 ;  /* 0x000000a1a0a37221 */ /* 0x000fca0000010000 */
[----:B------:R-:W-:-:S07]  /*32b0*/  MOV R160, R163 ;  /* 0x000000a300a07202 */ /* 0x000fce0000000f00 */
[----:B------:R-:W-:Y:S05]  /*32c0*/  WARPSYNC.COLLECTIVE R157, `(.L_x_676) ;  /* 0x000000009d087348 */ /* 0x000fea0003c00000 */
[----:B------:R0:W1:Y:S02]  /*32d0*/  SHFL.BFLY P1, R161, R160, R159, R158 ;  /* 0x0c00009fa0a17389 */ /* 0x000064000002009e */
[----:B01----:R-:W-:Y:S05]  /*32e0*/  ENDCOLLECTIVE ;  /* 0x000000000000791b */ /* 0x003fea0003800000 */
.L_x_676:
[----:B------:R-:W-:Y:S02]  /*32f0*/  HFMA2 R159, -RZ, RZ, 0, 2.384185791015625e-07 ;  /* 0x00000004ff9f7431 */ /* 0x000fe400000001ff */
[----:B------:R-:W-:-:S05]  /*3300*/  FADD.FTZ R164, R163, R161 ;  /* 0x000000a1a3a47221 */ /* 0x000fca0000010000 */
[----:B------:R-:W-:-:S07]  /*3310*/  MOV R160, R164 ;  /* 0x000000a400a07202 */ /* 0x000fce0000000f00 */
[----:B------:R-:W-:Y:S05]  /*3320*/  WARPSYNC.COLLECTIVE R157, `(.L_x_677) ;  /* 0x000000009d087348 */ /* 0x000fea0003c00000 */
[----:B------:R0:W1:Y:S02]  /*3330*/  SHFL.BFLY P1, R161, R160, R159, R158 ;  /* 0x0c00009fa0a17389 */ /* 0x000064000002009e */
[----:B01----:R-:W-:Y:S05]  /*3340*/  ENDCOLLECTIVE ;  /* 0x000000000000791b */ /* 0x003fea0003800000 */
.L_x_677:
[----:B------:R-:W-:Y:S02]  /*3350*/  HFMA2 R159, -RZ, RZ, 0, 4.76837158203125e-07 ;  /* 0x00000008ff9f7431 */ /* 0x000fe400000001ff */
[----:B------:R-:W-:-:S05]  /*3360*/  FADD.FTZ R165, R164, R161 ;  /* 0x000000a1a4a57221 */ /* 0x000fca0000010000 */
[----:B------:R-:W-:-:S07]  /*3370*/  MOV R160, R165 ;  /* 0x000000a500a07202 */ /* 0x000fce0000000f00 */
[----:B------:R-:W-:Y:S05]  /*3380*/  WARPSYNC.COLLECTIVE R157, `(.L_x_678) ;  /* 0x000000009d087348 */ /* 0x000fea0003c00000 */
[----:B------:R0:W1:Y:S02]  /*3390*/  SHFL.BFLY P1, R161, R160, R159, R158 ;  /* 0x0c00009fa0a17389 */ /* 0x000064000002009e */
[----:B01----:R-:W-:Y:S05]  /*33a0*/  ENDCOLLECTIVE ;  /* 0x000000000000791b */ /* 0x003fea0003800000 */
.L_x_678:
[----:B------:R-:W-:Y:S02]  /*33b0*/  HFMA2 R159, -RZ, RZ, 0, 9.5367431640625e-07 ;  /* 0x00000010ff9f7431 */ /* 0x000fe400000001ff */
[----:B------:R-:W-:-:S05]  /*33c0*/  FADD.FTZ R162, R165, R161 ;  /* 0x000000a1a5a27221 */ /* 0x000fca0000010000 */
[----:B------:R-:W-:-:S07]  /*33d0*/  MOV R160, R162 ;  /* 0x000000a200a07202 */ /* 0x000fce0000000f00 */
[----:B------:R-:W-:Y:S05]  /*33e0*/  WARPSYNC.COLLECTIVE R157, `(.L_x_679) ;  /* 0x000000009d087348 */ /* 0x000fea0003c00000 */
[----:B------:R0:W1:Y:S02]  /*33f0*/  SHFL.BFLY P1, R161, R160, R159, R158 ;  /* 0x0c00009fa0a17389 */ /* 0x000064000002009e */
[----:B01----:R-:W-:Y:S05]  /*3400*/  ENDCOLLECTIVE ;  /* 0x000000000000791b */ /* 0x003fea0003800000 */
.L_x_679:
[----:B------:R-:W-:Y:S01]  /*3410*/  MOV R167, R161 ;  /* 0x000000a100a77202 */ /* 0x000fe20000000f00 */
[----:B------:R-:W-:Y:S06]  /*3420*/  BRA `(.L_x_680) ;  /* 0xffffffe000c47947 */ /* 0x000fec000383ffff */
.L_x_681:
        /* <DEDUP_REMOVED lines=13> */
.L_x_1105:


//--------------------- .text._ZN10layer_norm13ln_fwd_kernelINS_13Kernel_traitsIffffjLj2304ELj1ELj4ELj1ELj16ENS_18Kernel_traits_baseILj2304EffffjLj128EEEEEEEvNS_9FwdParamsE --------------------------
	.section	.text._ZN10layer_norm13ln_fwd_kernelINS_13Kernel_traitsIffffjLj2304ELj1ELj4ELj1ELj16ENS_18Kernel_traits_baseILj2304EffffjLj128EEEEEEEvNS_9FwdParamsE,"ax",@progbits
	.align	128
        .global         _ZN10layer_norm13ln_fwd_kernelINS_13Kernel_traitsIffffjLj2304ELj1ELj4ELj1ELj16ENS_18Kernel_traits_baseILj2304EffffjLj128EEEEEEEvNS_9FwdParamsE
        .type           _ZN10layer_norm13ln_fwd_kernelINS_13Kernel_traitsIffffjLj2304ELj1ELj4ELj1ELj16ENS_18Kernel_traits_baseILj2304EffffjLj128EEEEEEEvNS_9FwdParamsE,@function
        .size           _ZN10layer_norm13ln_fwd_kernelINS_13Kernel_traitsIffffjLj2304ELj1ELj4ELj1ELj16ENS_18Kernel_traits_baseILj2304EffffjLj128EEEEEEEvNS_9FwdParamsE,(.L_x_1106 - _ZN10layer_norm13ln_fwd_kernelINS_13Kernel_traitsIffffjLj2304ELj1ELj4ELj1ELj16ENS_18Kernel_traits_baseILj2304EffffjLj128EEEEEEEvNS_9FwdParamsE)
        .other          _ZN10layer_norm13ln_fwd_kernelINS_13Kernel_traitsIffffjLj2304ELj1ELj4ELj1ELj16ENS_18Kernel_traits_baseILj2304EffffjLj128EEEEEEEvNS_9FwdParamsE,@"STO_CUDA_ENTRY STV_DEFAULT"
_ZN10layer_norm13ln_fwd_kernelINS_13Kernel_traitsIffffjLj2304ELj1ELj4ELj1ELj16ENS_18Kernel_traits_baseILj2304EffffjLj128EEEEEEEvNS_9FwdParamsE:
.text._ZN10layer_norm13ln_fwd_kernelINS_13Kernel_traitsIffffjLj2304ELj1ELj4ELj1ELj16ENS_18Kernel_traits_baseILj2304EffffjLj128EEEEEEEvNS_9FwdParamsE:
        /* <DEDUP_REMOVED lines=51> */
.L_x_683:
[----:B-1----:R-:W1:Y:S01]  /*0330*/  LDC.64 R224, c[0x0][0x390] ;  /* 0x0000e400ffe07b82 */ /* 0x002e620000000a00 */
[----:B------:R-:W-:-:S04]  /*0340*/  IMAD R236, R3, 0x240, R2 ;  /* 0x0000024003ec7824 */ /* 0x000fc800078e0202 */
[----:B-1----:R-:W-:-:S05]  /*0350*/  IMAD.WIDE.U32 R8, R236, 0x10, R224 ;  /* 0x00000010ec087825 */ /* 0x002fca00078e00e0 */
[----:B------:R-:W2:Y:S04]  /*0360*/  LDG.E.128 R44, desc[UR4][R8.64] ;  /* 0x00000004082c7981 */ /* 0x000ea8000c1e1d00 */
[----:B------:R1:W3:Y:S01]  /*0370*/  LDG.E.128 R40, desc[UR4][R8.64+0x200] ;  /* 0x0002000408287981 */ /* 0x0002e2000c1e1d00 */
[----:B------:R-:W-:-:S05]  /*0380*/  IADD3 R235, PT, PT, R236, 0x40, RZ ;  /* 0x00000040eceb7810 */ /* 0x000fca0007ffe0ff */
        /* <DEDUP_REMOVED lines=19> */
[----:B-1----:R-:W-:-:S05]  /*04c0*/  IADD3 R9, PT, PT, R236, 0x120, RZ ;  /* 0x00000120ec097810 */ /* 0x002fca0007ffe0ff */
        /* <DEDUP_REMOVED lines=206> */
[----:B------:R-:W-:-:S03]  /*11b0*/  FADD.FTZ R227, R227, -R237 ;  /* 0x800000ede3e37221 */ /* 0x000fc60000010000 */
[----:B------:R-:W-:-:S04]  /*11c0*/  FFMA.FTZ R239, R27, R27, R44 ;  /* 0x0000001b1bef7223 */ /* 0x000fc8000001002c */
[----:B------:R-:W-:-:S04]  /*11d0*/  FFMA.FTZ R44, R20, R20, R239 ;  /* 0x00000014142c7223 */ /* 0x000fc800000100ef */
[----:B------:R-:W-:-:S04]  /*11e0*/  FFMA.FTZ R239, R21, R21, R44 ;  /* 0x0000001515ef7223 */ /* 0x000fc8000001002c */
[----:B------:R-:W-:-:S04]  /*11f0*/  FFMA.FTZ R44, R22, R22, R239 ;  /* 0x00000016162c7223 */ /* 0x000fc800000100ef */
[----:B------:R-:W-:-:S04]  /*1200*/  FFMA.FTZ R239, R23, R23, R44 ;  /* 0x0000001717ef7223 */ /* 0x000fc8000001002c */
[----:B------:R-:W-:-:S04]  /*1210*/  FFMA.FTZ R44, R16, R16, R239 ;  /* 0x00000010102c7223 */ /* 0x000fc800000100ef */
        /* <DEDUP_REMOVED lines=53> */
.L_x_695:
[----:B------:R-:W2:Y:S01]  /*1570*/  @!P0 LDC.64 R12, c[0x0][0x3a0] ;  /* 0x0000e800ff0c8b82 */ /* 0x000ea20000000a00 */
[----:B01----:R-:W-:-:S07]  /*1580*/  FADD.FTZ R15, R15, R246 ;  /* 0x000000f60f0f7221 */ /* 0x003fce0000010000 */
[----:B------:R-:W0:Y:S08]  /*1590*/  LDC R14, c[0x0][0x3d0] ;  /* 0x0000f400ff0e7b82 */ /* 0x000e300000000800 */
[----:B------:R-:W1:Y:S01]  /*15a0*/  LDC.64 R238, c[0x0][0x398] ;  /* 0x0000e600ffee7b82 */ /* 0x000e620000000a00 */
[----:B--2---:R-:W-:-:S05]  /*15b0*/  @!P0 IMAD.WIDE R12, R3, 0x4, R12 ;  /* 0x00000004030c8825 */ /* 0x004fca00078e020c */
[----:B------:R2:W-:Y:S01]  /*15c0*/  @!P0 STG.E desc[UR4][R12.64], R237 ;  /* 0x000000ed0c008986 */ /* 0x0005e2000c101904 */
[----:B0-----:R-:W-:Y:S01]  /*15d0*/  FFMA.FTZ R15, R15, 0.00043402778101153671741, R14 ;  /* 0x39e38e390f0f7823 */ /* 0x001fe2000001000e */
[----:B--2---:R-:W0:Y:S03]  /*15e0*/  @!P0 LDC.64 R12, c[0x0][0x3a8] ;  /* 0x0000ea00ff0c8b82 */ /* 0x004e260000000a00 */
[----:B------:R-:W2:Y:S02]  /*15f0*/  MUFU.RSQ R237, R15 ;  /* 0x0000000f00ed7308 */ /* 0x000ea40000001400 */
[-C--:B--2---:R-:W-:Y:S01]  /*1600*/  FMUL.FTZ R241, R0, R237.reuse ;  /* 0x000000ed00f17220 */ /* 0x084fe20000410000 */
[-C--:B------:R-:W-:Y:S01]  /*1610*/  FMUL.FTZ R0, R45, R237.reuse ;  /* 0x000000ed2d007220 */ /* 0x080fe20000410000 */
[-C--:B------:R-:W-:Y:S01]  /*1620*/  FMUL.FTZ R45, R46, R237.reuse ;  /* 0x000000ed2e2d7220 */ /* 0x080fe20000410000 */
[-C--:B------:R-:W-:Y:S01]  /*1630*/  FMUL.FTZ R46, R47, R237.reuse ;  /* 0x000000ed2f2e7220 */ /* 0x080fe20000410000 */
[----:B------:R-:W-:Y:S01]  /*1640*/  FMUL.FTZ R36, R36, R237 ;  /* 0x000000ed24247220 */ /* 0x000fe20000410000 */
[----:B0-----:R-:W-:-:S04]  /*1650*/  @!P0 IMAD.WIDE R12, R3, 0x4, R12 ;  /* 0x00000004030c8825 */ /* 0x001fc800078e020c */
[----:B-----5:R-:W-:Y:S01]  /*1660*/  FFMA.FTZ R14, R190, R45, R118 ;  /* 0x0000002dbe0e7223 */ /* 0x020fe20000010076 */
[----:B------:R-:W-:Y:S01]  /*1670*/  FFMA.FTZ R15, R191, R46, R119 ;  /* 0x0000002ebf0f7223 */ /* 0x000fe20000010077 */
[-C--:B------:R-:W-:Y:S01]  /*1680*/  FMUL.FTZ R45, R40, R237.reuse ;  /* 0x000000ed282d7220 */ /* 0x080fe20000410000 */
[----:B-1----:R-:W-:Y:S01]  /*1690*/  IMAD.WIDE.U32 R46, R236, 0x10, R238 ;  /* 0x00000010ec2e7825 */ /* 0x002fe200078e00ee */
[----:B------:R0:W-:Y:S03]  /*16a0*/  @!P0 STG.E desc[UR4][R12.64], R237 ;  /* 0x000000ed0c008986 */ /* 0x0001e6000c101904 */
        /* <DEDUP_REMOVED lines=8> */
[----:B------:R-:W-:Y:S01]  /*1730*/  FFMA.FTZ R36, R180, R36, R108 ;  /* 0x00000024b4247223 */ /* 0x000fe2000001006c */
[----:B------:R-:W-:Y:S01]  /*1740*/  FFMA.FTZ R37, R181, R37, R109 ;  /* 0x00000025b5257223 */ /* 0x000fe2000001006d */
[----:B------:R-:W-:Y:S01]  /*1750*/  FFMA.FTZ R38, R182, R38, R110 ;  /* 0x00000026b6267223 */ /* 0x000fe2000001006e */
[----:B0-----:R-:W-:Y:S01]  /*1760*/  FFMA.FTZ R12, R188, R241, R116 ;  /* 0x000000f1bc0c7223 */ /* 0x001fe20000010074 */
[----:B------:R-:W-:Y:S01]  /*1770*/  FFMA.FTZ R13, R189, R0, R117 ;  /* 0x00000000bd0d7223 */ /* 0x000fe20000010075 */
[-C--:B------:R-:W-:Y:S01]  /*1780*/  FMUL.FTZ R0, R41, R237.reuse ;  /* 0x000000ed29007220 */ /* 0x080fe20000410000 */
[----:B------:R-:W-:Y:S01]  /*1790*/  FMUL.FTZ R41, R42, R237 ;  /* 0x000000ed2a297220 */ /* 0x000fe20000410000 */
[----:B------:R-:W-:Y:S01]  /*17a0*/  FFMA.FTZ R39, R183, R39, R111 ;  /* 0x00000027b7277223 */ /* 0x000fe2000001006f */
[----:B------:R-:W-:Y:S01]  /*17b0*/  FFMA.FTZ R32, R176, R32, R104 ;  /* 0x00000020b0207223 */ /* 0x000fe20000010068 */
[----:B------:R0:W-:Y:S01]  /*17c0*/  STG.E.128 desc[UR4][R46.64], R12 ;  /* 0x0000000c2e007986 */ /* 0x0001e2000c101d04 */
[----:B------:R-:W-:Y:S01]  /*17d0*/  FFMA.FTZ R33, R177, R33, R105 ;  /* 0x00000021b1217223 */ /* 0x000fe20000010069 */
[----:B------:R-:W-:Y:S01]  /*17e0*/  FFMA.FTZ R34, R178, R34, R106 ;  /* 0x00000022b2227223 */ /* 0x000fe2000001006a */
[----:B------:R-:W-:Y:S01]  /*17f0*/  FFMA.FTZ R35, R179, R35, R107 ;  /* 0x00000023b3237223 */ /* 0x000fe2000001006b */
        /* <DEDUP_REMOVED lines=14> */
[----:B0-----:R-:W-:Y:S01]  /*18e0*/  FFMA.FTZ R12, R184, R45, R112 ;  /* 0x0000002db80c7223 */ /* 0x001fe20000010070 */
[----:B------:R-:W-:Y:S01]  /*18f0*/  FFMA.FTZ R13, R185, R0, R113 ;  /* 0x00000000b90d7223 */ /* 0x000fe20000010071 */
[----:B------:R-:W-:Y:S01]  /*1900*/  FFMA.FTZ R14, R186, R41, R114 ;  /* 0x00000029ba0e7223 */ /* 0x000fe20000010072 */
        /* <DEDUP_REMOVED lines=20> */
[-C--:B------:R-:W-:Y:S01]  /*1a50*/  FMUL.FTZ R44, R44, R237.reuse ;  /* 0x000000ed2c2c7220 */ /* 0x080fe20000410000 */
[-C--:B------:R-:W-:Y:S01]  /*1a60*/  FMUL.FTZ R242, R242, R237.reuse ;  /* 0x000000edf2f27220 */ /* 0x080fe20000410000 */
[----:B------:R-:W-:Y:S01]  /*1a70*/  FMUL.FTZ R243, R243, R237 ;  /* 0x000000edf3f37220 */ /* 0x000fe20000410000 */
[----:B0-----:R-:W-:-:S04]  /*1a80*/  IMAD.WIDE.U32 R12, R235, 0x10, R238 ;  /* 0x00000010eb0c7825 */ /* 0x001fc800078e00ee */
[-C--:B------:R-:W-:Y:S01]  /*1a90*/  FMUL.FTZ R244, R244, R237.reuse ;  /* 0x000000edf4f47220 */ /* 0x080fe20000410000 */
[-C--:B------:R-:W-:Y:S01]  /*1aa0*/  FMUL.FTZ R192, R192, R237.reuse ;  /* 0x000000edc0c07220 */ /* 0x080fe20000410000 */
[-C--:B------:R-:W-:Y:S01]  /*1ab0*/  FMUL.FTZ R193, R193, R237.reuse ;  /* 0x000000edc1c17220 */ /* 0x080fe20000410000 */
[--C-:B------:R-:W-:Y:S01]  /*1ac0*/  IMAD.WIDE.U32 R14, R4, 0x10, R238.reuse ;  /* 0x00000010040e7825 */ /* 0x100fe200078e00ee */
[----:B------:R0:W-:Y:S03]  /*1ad0*/  STG.E.128 desc[UR4][R12.64], R36 ;  /* 0x000000240c007986 */ /* 0x0001e6000c101d04 */
[-C--:B------:R-:W-:Y:S01]  /*1ae0*/  FMUL.FTZ R194, R194, R237.reuse ;  /* 0x000000edc2c27220 */ /* 0x080fe20000410000 */
[-C--:B------:R-:W-:Y:S01]  /*1af0*/  FMUL.FTZ R195, R195, R237.reuse ;  /* 0x000000edc3c37220 */ /* 0x080fe20000410000 */
[--C-:B------:R-:W-:Y:S01]  /*1b00*/  IMAD.WIDE.U32 R234, R234, 0x10, R238.reuse ;  /* 0x00000010eaea7825 */ /* 0x100fe200078e00ee */
[----:B------:R1:W-:Y:S03]  /*1b10*/  STG.E.128 desc[UR4][R14.64], R32 ;  /* 0x000000200e007986 */ /* 0x0003e6000c101d04 */
[-C--:B------:R-:W-:Y:S01]  /*1b20*/  FMUL.FTZ R196, R196, R237.reuse ;  /* 0x000000edc4c47220 */ /* 0x080fe20000410000 */
[-C--:B------:R-:W-:Y:S01]  /*1b30*/  FMUL.FTZ R197, R197, R237.reuse ;  /* 0x000000edc5c57220 */ /* 0x080fe20000410000 */
[-C--:B------:R-:W-:Y:S01]  /*1b40*/  FMUL.FTZ R198, R198, R237.reuse ;  /* 0x000000edc6c67220 */ /* 0x080fe20000410000 */
[----:B------:R-:W-:Y:S01]  /*1b50*/  STG.E.128 desc[UR4][R234.64], R28 ;  /* 0x0000001cea007986 */ /* 0x000fe2000c101d04 */
        /* <DEDUP_REMOVED lines=9> */
[----:B0-----:R-:W-:-:S04]  /*1bf0*/  IMAD.WIDE.U32 R36, R232, 0x10, R238 ;  /* 0x00000010e8247825 */ /* 0x001fc800078e00ee */
[----:B------:R-:W-:Y:S01]  /*1c00*/  FFMA.FTZ R44, R156, R44, R84 ;  /* 0x0000002c9c2c7223 */ /* 0x000fe20000010054 */
[----:B------:R-:W-:Y:S01]  /*1c10*/  FFMA.FTZ R45, R157, R242, R85 ;  /* 0x000000f29d2d7223 */ /* 0x000fe20000010055 */
[----:B------:R-:W-:Y:S01]  /*1c20*/  FFMA.FTZ R46, R158, R243, R86 ;  /* 0x000000f39e2e7223 */ /* 0x000fe20000010056 */
[----:B-1----:R-:W-:-:S04]  /*1c30*/  IMAD.WIDE.U32 R34, R6, 0x10, R238 ;  /* 0x0000001006227825 */ /* 0x002fc800078e00ee */
[----:B------:R-:W-:Y:S01]  /*1c40*/  FFMA.FTZ R47, R159, R244, R87 ;  /* 0x000000f49f2f7223 */ /* 0x000fe20000010057 */
[-C--:B------:R-:W-:Y:S01]  /*1c50*/  FMUL.FTZ R208, R208, R237.reuse ;  /* 0x000000edd0d07220 */ /* 0x080fe20000410000 */
[-C--:B------:R-:W-:Y:S01]  /*1c60*/  FMUL.FTZ R209, R209, R237.reuse ;  /* 0x000000edd1d17220 */ /* 0x080fe20000410000 */
[--C-:B------:R-:W-:Y:S01]  /*1c70*/  IMAD.WIDE.U32 R38, R231, 0x10, R238.reuse ;  /* 0x00000010e7267825 */ /* 0x100fe200078e00ee */
[----:B------:R-:W-:Y:S03]  /*1c80*/  STG.E.128 desc[UR4][R34.64], R24 ;  /* 0x0000001822007986 */ /* 0x000fe6000c101d04 */
[-C--:B------:R-:W-:Y:S01]  /*1c90*/  FMUL.FTZ R210, R210, R237.reuse ;  /* 0x000000edd2d27220 */ /* 0x080fe20000410000 */
[----:B------:R-:W-:Y:S01]  /*1ca0*/  FMUL.FTZ R211, R211, R237 ;  /* 0x000000edd3d37220 */ /* 0x000fe20000410000 */
[----:B------:R-:W-:Y:S01]  /*1cb0*/  IMAD.WIDE.U32 R230, R230, 0x10, R238 ;  /* 0x00000010e6e67825 */ /* 0x000fe200078e00ee */
[----:B------:R-:W-:Y:S03]  /*1cc0*/  STG.E.128 desc[UR4][R36.64], R20 ;  /* 0x0000001424007986 */ /* 0x000fe6000c101d04 */
[----:B------:R-:W-:Y:S01]  /*1cd0*/  FFMA.FTZ R192, R152, R192, R80 ;  /* 0x000000c098c07223 */ /* 0x000fe20000010050 */
[----:B------:R-:W-:Y:S01]  /*1ce0*/  FFMA.FTZ R193, R153, R193, R81 ;  /* 0x000000c199c17223 */ /* 0x000fe20000010051 */
[----:B------:R-:W-:Y:S01]  /*1cf0*/  IMAD.WIDE.U32 R12, R9, 0x10, R238 ;  /* 0x00000010090c7825 */ /* 0x000fe200078e00ee */
[----:B------:R0:W-:Y:S03]  /*1d00*/  STG.E.128 desc[UR4][R38.64], R16 ;  /* 0x0000001026007986 */ /* 0x0001e6000c101d04 */
[----:B------:R-:W-:Y:S01]  /*1d10*/  FFMA.FTZ R194, R154, R194, R82 ;  /* 0x000000c29ac27223 */ /* 0x000fe20000010052 */
[----:B------:R-:W-:Y:S01]  /*1d20*/  FFMA.FTZ R195, R155, R195, R83 ;  /* 0x000000c39bc37223 */ /* 0x000fe20000010053 */
[-C--:B------:R-:W-:Y:S01]  /*1d30*/  FMUL.FTZ R212, R212, R237.reuse ;  /* 0x000000edd4d47220 */ /* 0x080fe20000410000 */
[-C--:B------:R-:W-:Y:S01]  /*1d40*/  FMUL.FTZ R213, R213, R237.reuse ;  /* 0x000000edd5d57220 */ /* 0x080fe20000410000 */
[-C--:B------:R-:W-:Y:S01]  /*1d50*/  FMUL.FTZ R214, R214, R237.reuse ;  /* 0x000000edd6d67220 */ /* 0x080fe20000410000 */
[----:B------:R-:W-:Y:S01]  /*1d60*/  FMUL.FTZ R215, R215, R237 ;  /* 0x000000edd7d77220 */ /* 0x000fe20000410000 */
[----:B------:R-:W-:-:S04]  /*1d70*/  IMAD.WIDE.U32 R14, R229, 0x10, R238 ;  /* 0x00000010e50e7825 */ /* 0x000fc800078e00ee */
[----:B------:R-:W-:Y:S01]  /*1d80*/  FFMA.FTZ R196, R148, R196, R76 ;  /* 0x000000c494c47223 */ /* 0x000fe2000001004c */
[----:B------:R-:W-:Y:S01]  /*1d90*/  FFMA.FTZ R197, R149, R197, R77 ;  /* 0x000000c595c57223 */ /* 0x000fe2000001004d */
        /* <DEDUP_REMOVED lines=8> */
[----:B0-----:R-:W0:Y:S01]  /*1e20*/  LDC.64 R16, c[0x0][0x380] ;  /* 0x0000e000ff107b82 */ /* 0x001e220000000a00 */
        /* <DEDUP_REMOVED lines=16> */
[----:B------:R-:W-:Y:S01]  /*1f30*/  IMAD.WIDE.U32 R10, R10, 0x10, R238 ;  /* 0x000000100a0a7825 */ /* 0x000fe200078e00ee */
[----:B------:R1:W-:Y:S03]  /*1f40*/  STG.E.128 desc[UR4][R230.64], R44 ;  /* 0x0000002ce6007986 */ /* 0x0003e6000c101d04 */
        /* <DEDUP_REMOVED lines=29> */
[----:B0-----:R-:W-:-:S03]  /*2120*/  LEA R3, R16, R3, 0x2 ;  /* 0x0000000310037211 */ /* 0x001fc600078e10ff */
[----:B------:R1:W-:Y:S01]  /*2130*/  STG.E.128 desc[UR4][R4.64], R212 ;  /* 0x000000d404007986 */ /* 0x0003e2000c101d04 */
[----:B------:R-:W-:-:S03]  /*2140*/  ISETP.GE.AND P0, PT, R3, R17, PT ;  /* 0x000000110300720c */ /* 0x000fc60003f06270 */
[----:B------:R1:W-:Y:S04]  /*2150*/  STG.E.128 desc[UR4][R8.64], R216 ;  /* 0x000000d808007986 */ /* 0x0003e8000c101d04 */
[----:B------:R1:W-:Y:S04]  /*2160*/  STG.E.128 desc[UR4][R6.64], R220 ;  /* 0x000000dc06007986 */ /* 0x0003e8000c101d04 */
[----:B------:R1:W-:Y:S02]  /*2170*/  STG.E.128 desc[UR4][R238.64], R224 ;  /* 0x000000e0ee007986 */ /* 0x0003e4000c101d04 */
[----:B------:R-:W-:Y:S05]  /*2180*/  @!P0 BRA `(.L_x_683) ;  /* 0xffffffe000688947 */ /* 0x000fea000383ffff */
[----:B------:R-:W-:Y:S05]  /*2190*/  EXIT ;  /* 0x000000000000794d */ /* 0x000fea0003800000 */
.L_x_682:
[----:B------:R-:W-:Y:S01]  /*21a0*/  HFMA2 R240, -RZ, RZ, 0, 5.9604644775390625e-08 ;  /* 0x00000001fff07431 */ /* 0x000fe200000001ff */
[----:B------:R-:W-:Y:S01]  /*21b0*/  BSSY B0, `(.L_x_684) ;  /* 0x0000006000007945 */ /* 0x000fe20003800000 */
[----:B------:R-:W-:Y:S02]  /*21c0*/  MOV R239, 0x1f ;  /* 0x0000001f00ef7802 */ /* 0x000fe40000000f00 */
[----:B------:R-:W-:-:S07]  /*21d0*/  MOV R238, 0xffffffff ;  /* 0xffffffff00ee7802 */ /* 0x000fce0000000f00 */
[----:B-----5:R-:W-:Y:S05]  /*21e0*/  WARPSYNC.COLLECTIVE R238, `(.L_x_685) ;  /* 0x00000000ee087348 */ /* 0x020fea0003c00000 */
[----:B------:R0:W1:Y:S02]  /*21f0*/  SHFL.BFLY P1, R238, R241, R240, R239 ;  /* 0x0c0000f0f1ee7389 */ /* 0x00006400000200ef */
[----:B01---5:R-:W-:Y:S05]  /*2200*/  ENDCOLLECTIVE ;  /* 0x000000000000791b */ /* 0x023fea0003800000 */
.L_x_685:
[----:B------:R-:W-:Y:S05]  /*2210*/  BSYNC B0 ;  /* 0x0000000000007941 */ /* 0x000fea0003800000 */
.L_x_684:
[----:B------:R-:W-:Y:S01]  /*2220*/  FADD.FTZ R241, R241, R238 ;  /* 0x000000eef1f17221 */ /* 0x000fe20000010000 */
[----:B------:R-:W-:Y:S01]  /*2230*/  MOV R238, 0xffffffff ;  /* 0xffffffff00ee7802 */ /* 0x000fe20000000f00 */
[----:B------:R-:W-:Y:S01]  /*2240*/  HFMA2 R240, -RZ, RZ, 0, 1.1920928955078125e-07 ;  /* 0x00000002fff07431 */ /* 0x000fe200000001ff */
[----:B------:R-:W-:-:S07]  /*2250*/  MOV R239, 0x1f ;  /* 0x0000001f00ef7802 */ /* 0x000fce0000000f00 */
[----:B------:R-:W-:Y:S05]  /*2260*/  WARPSYNC.COLLECTIVE R238, `(.L_x_686) ;  /* 0x00000000ee087348 */ /* 0x000fea0003c00000 */
[----:B------:R0:W1:Y:S02]  /*2270*/  SHFL.BFLY P1, R238, R241, R240, R239 ;  /* 0x0c0000f0f1ee7389 */ /* 0x00006400000200ef */
[----:B01----:R-:W-:Y:S05]  /*2280*/  ENDCOLLECTIVE ;  /* 0x000000000000791b */ /* 0x003fea0003800000 */
.L_x_686:
[----:B------:R-:W-:Y:S01]  /*2290*/  HFMA2 R240, -RZ, RZ, 0, 2.384185791015625e-07 ;  /* 0x00000004fff07431 */ /* 0x000fe200000001ff */
[----:B------:R-:W-:Y:S02]  /*22a0*/  MOV R0, R238 ;  /* 0x000000ee00007202 */ /* 0x000fe40000000f00 */
[----:B------:R-:W-:-:S03]  /*22b0*/  MOV R238, 0xffffffff ;  /* 0xffffffff00ee7802 */ /* 0x000fc60000000f00 */
[----:B------:R-:W-:-:S05]  /*22c0*/  FADD.FTZ R242, R241, R0 ;  /* 0x00000000f1f27221 */ /* 0x000fca0000010000 */
[----:B------:R-:W-:-:S07]  /*22d0*/  MOV R241, R242 ;  /* 0x000000f200f17202 */ /* 0x000fce0000000f00 */
[----:B------:R-:W-:Y:S05]  /*22e0*/  WARPSYNC.COLLECTIVE R238, `(.L_x_687) ;  /* 0x00000000ee087348 */ /* 0x000fea0003c00000 */
[----:B------:R0:W1:Y:S02]  /*22f0*/  SHFL.BFLY P1, R238, R241, R240, R239 ;  /* 0x0c0000f0f1ee7389 */ /* 0x00006400000200ef */
[----:B01----:R-:W-:Y:S05]  /*2300*/  ENDCOLLECTIVE ;  /* 0x000000000000791b */ /* 0x003fea0003800000 */
.L_x_687:
[----:B------:R-:W-:Y:S01]  /*2310*/  HFMA2 R240, -RZ, RZ, 0, 4.76837158203125e-07 ;  /* 0x00000008fff07431 */ /* 0x000fe200000001ff */
[----:B------:R-:W-:Y:S02]  /*2320*/  MOV R237, R238 ;  /* 0x000000ee00ed7202 */ /* 0x000fe40000000f00 */
[----:B------:R-:W-:-:S03]  /*2330*/  MOV R238, 0xffffffff ;  /* 0xffffffff00ee7802 */ /* 0x000fc60000000f00 */
[----:B------:R-:W-:-:S05]  /*2340*/  FADD.FTZ R243, R242, R237 ;  /* 0x000000edf2f37221 */ /* 0x000fca0000010000 */
[----:B------:R-:W-:-:S07]  /*2350*/  MOV R241, R243 ;  /* 0x000000f300f17202 */ /* 0x000fce0000000f00 */
[----:B------:R-:W-:Y:S05]  /*2360*/  WARPSYNC.COLLECTIVE R238, `(.L_x_688) ;  /* 0x00000000ee087348 */ /* 0x000fea0003c00000 */
[----:B------:R0:W1:Y:S02]  /*2370*/  SHFL.BFLY P1, R238, R241, R240, R239 ;  /* 0x0c0000f0f1ee7389 */ /* 0x00006400000200ef */
[----:B01----:R-:W-:Y:S05]  /*2380*/  ENDCOLLECTIVE ;  /* 0x000000000000791b */ /* 0x003fea0003800000 */
.L_x_688:
[----:B------:R-:W-:Y:S01]  /*2390*/  HFMA2 R240, -RZ, RZ, 0, 9.5367431640625e-07 ;  /* 0x00000010fff07431 */ /* 0x000fe200000001ff */
[----:B------:R-:W-:Y:S02]  /*23a0*/  MOV R0, R238 ;  /* 0x000000ee00007202 */ /* 0x000fe40000000f00 */
[----:B------:R-:W-:-:S03]  /*23b0*/  MOV R238, 0xffffffff ;  /* 0xffffffff00ee7802 */ /* 0x000fc60000000f00 */
[----:B------:R-:W-:-:S05]  /*23c0*/  FADD.FTZ R244, R243, R0 ;  /* 0x00000000f3f47221 */ /* 0x000fca0000010000 */
[----:B------:R-:W-:-:S07]  /*23d0*/  MOV R241, R244 ;  /* 0x000000f400f17202 */ /* 0x000fce0000000f00 */
[----:B------:R-:W-:Y:S05]  /*23e0*/  WARPSYNC.COLLECTIVE R238, `(.L_x_689) ;  /* 0x00000000ee087348 */ /* 0x000fea0003c00000 */
[----:B------:R0:W1:Y:S02]  /*23f0*/  SHFL.BFLY P1, R238, R241, R240, R239 ;  /* 0x0c0000f0f1ee7389 */ /* 0x00006400000200ef */
[----:B01----:R-:W-:Y:S05]  /*2400*/  ENDCOLLECTIVE ;  /* 0x000000000000791b */ /* 0x003fea0003800000 */
.L_x_689:
[----:B------:R-:W-:Y:S01]  /*2410*/  HFMA2 R240, -RZ, RZ, 0, 5.9604644775390625e-08 ;  /* 0x00000001fff07431 */ /* 0x000fe200000001ff */
[----:B------:R-:W-:-:S05]  /*2420*/  MOV R237, R238 ;  /* 0x000000ee00ed7202 */ /* 0x000fca0000000f00 */
        /* <DEDUP_REMOVED lines=105> */
[----:B------:R-:W-:Y:S01]  /*2ac0*/  FFMA.FTZ R239, R19, R19, R238 ;  /* 0x0000001313ef7223 */ /* 0x000fe200000100ee */
[----:B------:R-:W-:-:S03]  /*2ad0*/  MOV R238, 0xffffffff ;  /* 0xffffffff00ee7802 */ /* 0x000fc60000000f00 */
[----:B------:R-:W-:-:S04]  /*2ae0*/  FFMA.FTZ R239, R44, R44, R239 ;  /* 0x0000002c2cef7223 */ /* 0x000fc800000100ef */
        /* <DEDUP_REMOVED lines=43> */
.L_x_690:
[----:B------:R-:W-:Y:S01]  /*2da0*/  HFMA2 R240, -RZ, RZ, 0, 1.1920928955078125e-07 ;  /* 0x00000002fff07431 */ /* 0x000fe200000001ff */
[----:B------:R-:W-:Y:S02]  /*2db0*/  MOV R12, R238 ;  /* 0x000000ee000c7202 */ /* 0x000fe40000000f00 */
[----:B------:R-:W-:-:S03]  /*2dc0*/  MOV R238, 0xffffffff ;  /* 0xffffffff00ee7802 */ /* 0x000fc60000000f00 */
[----:B------:R-:W-:-:S05]  /*2dd0*/  FADD.FTZ R12, R241, R12 ;  /* 0x0000000cf10c7221 */ /* 0x000fca0000010000 */
[----:B------:R-:W-:-:S07]  /*2de0*/  MOV R241, R12 ;  /* 0x0000000c00f17202 */ /* 0x000fce0000000f00 */
[----:B------:R-:W-:Y:S05]  /*2df0*/  WARPSYNC.COLLECTIVE R238, `(.L_x_691) ;  /* 0x00000000ee087348 */ /* 0x000fea0003c00000 */
[----:B------:R0:W1:Y:S02]  /*2e00*/  SHFL.BFLY P1, R238, R241, R240, R239 ;  /* 0x0c0000f0f1ee7389 */ /* 0x00006400000200ef */
[----:B01----:R-:W-:Y:S05]  /*2e10*/  ENDCOLLECTIVE ;  /* 0x000000000000791b */ /* 0x003fea0003800000 */
.L_x_691:
        /* <DEDUP_REMOVED lines=8> */
.L_x_692:
        /* <DEDUP_REMOVED lines=8> */
.L_x_693:
        /* <DEDUP_REMOVED lines=8> */
.L_x_694:
[----:B------:R-:W-:Y:S01]  /*2fa0*/  MOV R246, R238 ;  /* 0x000000ee00f67202 */ /* 0x000fe20000000f00 */
[----:B------:R-:W-:Y:S06]  /*2fb0*/  BRA `(.L_x_695) ;  /* 0xffffffe4006c7947 */ /* 0x000fec000383ffff */
.L_x_696:
        /* <DEDUP_REMOVED lines=12> */
.L_x_1106:


//--------------------- .text._ZN10layer_norm13ln_fwd_kernelINS_13Kernel_traitsI13__nv_bfloat16fS2_fjLj2048ELj1ELj4ELj1ELj16ENS_18Kernel_traits_baseILj2048ES2_fS2_fjLj128EEEEEEEvNS_9FwdParamsE --------------------------
	.section	.text._ZN10layer_norm13ln_fwd_kernelINS_13Kernel_traitsI13__nv_bfloat16fS2_fjLj2048ELj1ELj4ELj1ELj16ENS_18Kernel_traits_baseILj2048ES2_fS2_fjLj128EEEEEEEvNS_9FwdParamsE,"ax",@progbits
	.align	128
        .global         _ZN10layer_norm13ln_fwd_kernelINS_13Kernel_traitsI13__nv_bfloat16fS2_fjLj2048ELj1ELj4ELj1ELj16ENS_18Kernel_traits_baseILj2048ES2_fS2_fjLj128EEEEEEEvNS_9FwdParamsE
        .type           _ZN10layer_norm13ln_fwd_kernelINS_13Kernel_traitsI13__nv_bfloat16fS2_fjLj2048ELj1ELj4ELj1ELj16ENS_18Kernel_traits_baseILj2048ES2_fS2_fjLj128EEEEEEEvNS_9FwdParamsE,@function
        .size           _ZN10layer_norm13ln_fwd_kernelINS_13Kernel_traitsI13__nv_bfloat16fS2_fjLj2048ELj1ELj4ELj1ELj16ENS_18Kernel_traits_baseILj2048ES2_fS2_fjLj128EEEEEEEvNS_9FwdParamsE,(.L_x_1107 - _ZN10layer_norm13ln_fwd_kernelINS_13Kernel_traitsI13__nv_bfloat16fS2_fjLj2048ELj1ELj4ELj1ELj16ENS_18Kernel_traits_baseILj2048ES2_fS2_fjLj128EEEEEEEvNS_9FwdParamsE)
        .other          _ZN10layer_norm13ln_fwd_kernelINS_13Kernel_traitsI13__nv_bfloat16fS2_fjLj2048ELj1ELj4ELj1ELj16ENS_18Kernel_traits_baseILj2048ES2_fS2_fjLj128EEEEEEEvNS_9FwdParamsE,@"STO_CUDA_ENTRY STV_DEFAULT"
_ZN10layer_norm13ln_fwd_kernelINS_13Kernel_traitsI13__nv_bfloat16fS2_fjLj2048ELj1ELj4ELj1ELj16ENS_18Kernel_traits_baseILj2048ES2_fS2_fjLj128EEEEEEEvNS_9FwdParamsE:
.text._ZN10layer_norm13ln_fwd_kernelINS_13Kernel_traitsI13__nv_bfloat16fS2_fjLj2048ELj1ELj4ELj1ELj16ENS_18Kernel_traits_baseILj2048ES2_fS2_fjLj128EEEEEEEvNS_9FwdParamsE:
        /* <DEDUP_REMOVED lines=42> */
[----:B------:R0:W5:Y:S04]  /*02a0*/  LDG.E.64 R74, desc[UR4][R6.64+0x100] ;  /* 0x00010004064a7981 */ /* 0x000168000c1e1b00 */
[----:B------:R0:W5:Y:S04]  /*02b0*/  LDG.E.64 R72, desc[UR4][R6.64] ;  /* 0x0000000406487981 */ /* 0x000168000c1e1b00 */
[----:B------:R0:W5:Y:S04]  /*02c0*/  LDG.E.64 R70, desc[UR4][R4.64+0x200] ;  /* 0x0002000404467981 */ /* 0x000168000c1e1b00 */
[----:B------:R0:W5:Y:S04]  /*02d0*/  LDG.E.64 R68, desc[UR4][R4.64+0x100] ;  /* 0x0001000404447981 */ /* 0x000168000c1e1b00 */
[----:B------:R0:W5:Y:S01]  /*02e0*/  LDG.E.64 R2, desc[UR4][R4.64] ;  /* 0x0000000404027981 */ /* 0x000162000c1e1b00 */
[----:B---3--:R-:W-:-:S02]  /*02f0*/  SHF.R.U32.HI R184, RZ, 0x10, R129 ;  /* 0x00000010ffb87819 */ /* 0x008fc40000011681 */
[--C-:B--2---:R-:W-:Y:S02]  /*0300*/  SHF.R.U64 R181, R124, 0x10, R125.reuse ;  /* 0x000000107cb57819 */ /* 0x104fe4000000127d */
        /* <DEDUP_REMOVED lines=102> */
[----:B0-----:R-:W-:-:S07]  /*0970*/  PRMT R133, R133, 0x5410, R0 ;  /* 0x0000541085857816 */ /* 0x001fce0000000000 */
.L_x_698:
[----:B------:R-:W0:Y:S01]  /*0980*/  LDC.64 R186, c[0x0][0x390] ;  /* 0x0000e400ffba7b82 */ /* 0x000e220000000a00 */
[----:B------:R-:W-:-:S05]  /*0990*/  LEA R130, R131, R132, 0x9 ;  /* 0x0000008483827211 */ /* 0x000fca00078e48ff */
[----:B0-----:R-:W-:-:S05]  /*09a0*/  IMAD.WIDE.U32 R186, R130, 0x10, R186 ;  /* 0x0000001082ba7825 */ /* 0x001fca00078e00ba */
        /* <DEDUP_REMOVED lines=16> */
[----:B------:R-:W-:Y:S01]  /*0ab0*/  UMOV UR6, 0xffffffff ;  /* 0xffffffff00067882 */ /* 0x000fe20000000000 */
[----:B-----5:R-:W-:-:S02]  /*0ac0*/  SHF.R.U64 R191, R2, 0x10, R3 ;  /* 0x0000001002bf7819 */ /* 0x020fc40000001203 */
[----:B------:R-:W-:Y:S02]  /*0ad0*/  SHF.R.U64 R190, R72, 0x10, R73 ;  /* 0x0000001048be7819 */ /* 0x000fe40000001249 */
[----:B------:R-:W-:Y:S02]  /*0ae0*/  SHF.R.U32.HI R196, RZ, 0x10, R3 ;  /* 0x00000010ffc47819 */ /* 0x000fe40000011603 */
[----:B------:R-:W-:Y:S02]  /*0af0*/  SHF.R.U32.HI R194, RZ, 0x10, R73 ;  /* 0x00000010ffc27819 */ /* 0x000fe40000011649 */
[----:B------:R-:W-:Y:S02]  /*0b00*/  SHF.R.U64 R189, R68, 0x10, R69 ;  /* 0x0000001044bd7819 */ /* 0x000fe40000001245 */
[----:B------:R-:W-:Y:S02]  /*0b10*/  SHF.R.U64 R188, R74, 0x10, R75 ;  /* 0x000000104abc7819 */ /* 0x000fe4000000124b */
[----:B------:R-:W-:-:S02]  /*0b20*/  SHF.R.U32.HI R193, RZ, 0x10, R69 ;  /* 0x00000010ffc17819 */ /* 0x000fc40000011645 */
[----:B------:R-:W-:Y:S02]  /*0b30*/  SHF.R.U32.HI R192, RZ, 0x10, R75 ;  /* 0x00000010ffc07819 */ /* 0x000fe4000001164b */
[----:B0-----:R-:W-:Y:S02]  /*0b40*/  SHF.R.U64 R187, R70, 0x10, R71 ;  /* 0x0000001046bb7819 */ /* 0x001fe40000001247 */
[----:B------:R-:W-:Y:S02]  /*0b50*/  SHF.R.U64 R186, R128, 0x10, R129 ;  /* 0x0000001080ba7819 */ /* 0x000fe40000001281 */
        /* <DEDUP_REMOVED lines=9> */
[----:B------:R-:W-:Y:S02]  /*0bf0*/  ISETP.NE.AND P0, PT, R132, RZ, PT ;  /* 0x000000ff8400720c */ /* 0x000fe40003f05270 */
[----:B------:R-:W-:Y:S02]  /*0c00*/  PRMT R187, R187, 0x5410, R187 ;  /* 0x00005410bbbb7816 */ /* 0x000fe400000000bb */
[----:B------:R-:W-:Y:S01]  /*0c10*/  PRMT R186, R186, 0x5410, R186 ;  /* 0x00005410baba7816 */ /* 0x000fe200000000ba */
        /* <DEDUP_REMOVED lines=63> */
[----:B------:R-:W-:-:S03]  /*1010*/  PRMT R185, R185, 0x5410, R195 ;  /* 0x00005410b9b97816 */ /* 0x000fc600000000c3 */
        /* <DEDUP_REMOVED lines=150> */
.L_x_710:
[----:B------:R-:W2:Y:S01]  /*1980*/  LDC R7, c[0x0][0x3d0] ;  /* 0x0000f400ff077b82 */ /* 0x000ea20000000800 */
[----:B-1----:R-:W-:Y:S01]  /*1990*/  FADD.FTZ R206, R9, R201 ;  /* 0x000000c909ce7221 */ /* 0x002fe20000010000 */
[----:B------:R-:W1:Y:S01]  /*19a0*/  S2R R11, SR_TID.X ;  /* 0x00000000000b7919 */ /* 0x000e620000002100 */
[----:B------:R-:W-:Y:S02]  /*19b0*/  PRMT R191, R2, 0x7610, R191 ;  /* 0x0000761002bf7816 */ /* 0x000fe400000000bf */
[----:B------:R-:W-:Y:S02]  /*19c0*/  PRMT R190, R72, 0x7610, R190 ;  /* 0x0000761048be7816 */ /* 0x000fe400000000be */
[----:B------:R-:W-:Y:S01]  /*19d0*/  PRMT R187, R70, 0x7610, R187 ;  /* 0x0000761046bb7816 */ /* 0x000fe200000000bb */
        /* <DEDUP_REMOVED lines=9> */
[----:B--2---:R-:W-:Y:S01]  /*1a70*/  FFMA.FTZ R7, R206, 0.00048828125, R7 ;  /* 0x3a000000ce077823 */ /* 0x004fe20000010007 */
[----:B------:R-:W-:-:S02]  /*1a80*/  PRMT R173, R116, 0x7610, R173 ;  /* 0x0000761074ad7816 */ /* 0x000fc400000000ad */
[----:B------:R-:W-:Y:S02]  /*1a90*/  PRMT R171, R114, 0x7610, R171 ;  /* 0x0000761072ab7816 */ /* 0x000fe400000000ab */
[----:B------:R-:W-:Y:S01]  /*1aa0*/  PRMT R169, R112, 0x7610, R169 ;  /* 0x0000761070a97816 */ /* 0x000fe200000000a9 */
[----:B------:R-:W2:Y:S01]  /*1ab0*/  MUFU.RSQ R7, R7 ;  /* 0x0000000700077308 */ /* 0x000ea20000001400 */
[----:B------:R-:W-:Y:S01]  /*1ac0*/  PRMT R167, R110, 0x7610, R167 ;  /* 0x000076106ea77816 */ /* 0x000fe200000000a7 */
[----:B---3--:R-:W-:Y:S01]  /*1ad0*/  @!P0 IMAD.WIDE R4, R131, 0x4, R4 ;  /* 0x0000000483048825 */ /* 0x008fe200078e0204 */
[----:B------:R-:W-:Y:S02]  /*1ae0*/  PRMT R165, R108, 0x7610, R165 ;  /* 0x000076106ca57816 */ /* 0x000fe400000000a5 */
[----:B-1----:R-:W-:Y:S02]  /*1af0*/  LOP3.LUT P1, RZ, R11, 0x1f, RZ, 0xc0, !PT ;  /* 0x0000001f0bff7812 */ /* 0x002fe4000782c0ff */
[----:B------:R1:W-:Y:S01]  /*1b00*/  @!P0 STG.E desc[UR4][R4.64], R195 ;  /* 0x000000c304008986 */ /* 0x0003e2000c101904 */
[----:B------:R-:W-:-:S02]  /*1b10*/  PRMT R163, R106, 0x7610, R163 ;  /* 0x000076106aa37816 */ /* 0x000fc400000000a3 */
[----:B------:R-:W-:Y:S02]  /*1b20*/  PRMT R161, R104, 0x7610, R161 ;  /* 0x0000761068a17816 */ /* 0x000fe400000000a1 */
[----:B------:R-:W-:Y:S02]  /*1b30*/  PRMT R159, R102, 0x7610, R159 ;  /* 0x00007610669f7816 */ /* 0x000fe4000000009f */
[----:B------:R-:W-:Y:S02]  /*1b40*/  PRMT R157, R100, 0x7610, R157 ;  /* 0x00007610649d7816 */ /* 0x000fe4000000009d */
[----:B------:R-:W-:Y:S01]  /*1b50*/  PRMT R155, R98, 0x7610, R155 ;  /* 0x00007610629b7816 */ /* 0x000fe2000000009b */
[-C--:B--2---:R-:W-:Y:S01]  /*1b60*/  FMUL.FTZ R0, R0, R7.reuse ;  /* 0x0000000700007220 */ /* 0x084fe20000410000 */
        /* <DEDUP_REMOVED lines=8> */
[----:B-1----:R-:W-:Y:S01]  /*1bf0*/  F2FP.BF16.F32.PACK_AB R5, RZ, R0 ;  /* 0x00000000ff05723e */ /* 0x002fe200000010ff */
[----:B------:R-:W-:Y:S01]  /*1c00*/  FMUL.FTZ R8, R8, R7 ;  /* 0x0000000708087220 */ /* 0x000fe20000410000 */
[----:B------:R-:W-:Y:S01]  /*1c10*/  F2FP.BF16.F32.PACK_AB R9, RZ, R9 ;  /* 0x00000009ff09723e */ /* 0x000fe200000010ff */
[-C--:B------:R-:W-:Y:S01]  /*1c20*/  FMUL.FTZ R48, R48, R7.reuse ;  /* 0x0000000730307220 */ /* 0x080fe20000410000 */
[----:B------:R-:W-:Y:S01]  /*1c30*/  F2FP.BF16.F32.PACK_AB R32, RZ, R30 ;  /* 0x0000001eff20723e */ /* 0x000fe200000010ff */
[-C--:B------:R-:W-:Y:S01]  /*1c40*/  FMUL.FTZ R59, R59, R7.reuse ;  /* 0x000000073b3b7220 */ /* 0x080fe20000410000 */
[-C--:B------:R-:W-:Y:S01]  /*1c50*/  FMUL.FTZ R200, R200, R7.reuse ;  /* 0x00000007c8c87220 */ /* 0x080fe20000410000 */
[-C--:B------:R-:W-:Y:S01]  /*1c60*/  FMUL.FTZ R30, R54, R7.reuse ;  /* 0x00000007361e7220 */ /* 0x080fe20000410000 */
[----:B------:R-:W-:Y:S01]  /*1c70*/  FMUL.FTZ R67, R67, R7 ;  /* 0x0000000743437220 */ /* 0x000fe20000410000 */
[----:B------:R-:W-:Y:S01]  /*1c80*/  F2FP.BF16.F32.PACK_AB R35, RZ, R35 ;  /* 0x00000023ff23723e */ /* 0x000fe200000010ff */
[-C--:B------:R-:W-:Y:S01]  /*1c90*/  FMUL.FTZ R12, R16, R7.reuse ;  /* 0x00000007100c7220 */ /* 0x080fe20000410000 */
        /* <DEDUP_REMOVED lines=9> */
[----:B------:R-:W-:Y:S01]  /*1d30*/  PRMT R5, R5, 0x5410, R9 ;  /* 0x0000541005057816 */ /* 0x000fe20000000009 */
[-C--:B------:R-:W-:Y:S01]  /*1d40*/  FMUL.FTZ R14, R218, R7.reuse ;  /* 0x00000007da0e7220 */ /* 0x080fe20000410000 */
[----:B------:R-:W-:Y:S01]  /*1d50*/  F2FP.BF16.F32.PACK_AB R10, RZ, R8 ;  /* 0x00000008ff0a723e */ /* 0x000fe200000010ff */
[----:B------:R-:W-:Y:S01]  /*1d60*/  FMUL.FTZ R50, R50, R7 ;  /* 0x0000000732327220 */ /* 0x000fe20000410000 */
[----:B------:R-:W-:Y:S01]  /*1d70*/  F2FP.BF16.F32.PACK_AB R52, RZ, R48 ;  /* 0x00000030ff34723e */ /* 0x000fe200000010ff */
[----:B------:R-:W-:Y:S01]  /*1d80*/  HFMA2.BF16_V2 R9, R191, R5, R190 ;  /* 0x00000005bf097231 */ /* 0x000fe200002000be */
[----:B------:R-:W-:Y:S01]  /*1d90*/  F2FP.BF16.F32.PACK_AB R49, RZ, R59 ;  /* 0x0000003bff31723e */ /* 0x000fe200000010ff */
[-C--:B------:R-:W-:Y:S01]  /*1da0*/  FMUL.FTZ R66, R66, R7.reuse ;  /* 0x0000000742427220 */ /* 0x080fe20000410000 */
[----:B------:R-:W-:Y:S01]  /*1db0*/  F2FP.BF16.F32.PACK_AB R8, RZ, R200 ;  /* 0x000000c8ff08723e */ /* 0x000fe200000010ff */
[----:B------:R-:W-:Y:S01]  /*1dc0*/  FMUL.FTZ R16, R24, R7 ;  /* 0x0000000718107220 */ /* 0x000fe20000410000 */
[----:B------:R-:W-:Y:S01]  /*1dd0*/  F2FP.BF16.F32.PACK_AB R48, RZ, R30 ;  /* 0x0000001eff30723e */ /* 0x000fe200000010ff */
[----:B------:R-:W-:Y:S01]  /*1de0*/  HFMA2.BF16_V2 R30, R123.H0_H0, R35.H0_H0, R121.H0_H0 ;  /* 0x200000237b1e7231 */ /* 0x000fe20000240879 */
[----:B------:R-:W-:Y:S01]  /*1df0*/  F2FP.BF16.F32.PACK_AB R67, RZ, R67 ;  /* 0x00000043ff43723e */ /* 0x000fe200000010ff */
[----:B------:R-:W-:Y:S01]  /*1e00*/  HFMA2.BF16_V2 R35, R119.H0_H0, R26.H0_H0, R117.H0_H0 ;  /* 0x2000001a77237231 */ /* 0x000fe20000240875 */
[----:B------:R-:W-:Y:S01]  /*1e10*/  F2FP.BF16.F32.PACK_AB R12, RZ, R12 ;  /* 0x0000000cff0c723e */ /* 0x000fe200000010ff */
[----:B------:R-:W-:Y:S01]  /*1e20*/  HFMA2.BF16_V2 R26, R99.H0_H0, R47.H0_H0, R97.H0_H0 ;  /* 0x2000002f631a7231 */ /* 0x000fe20000240861 */
[----:B------:R-:W-:Y:S01]  /*1e30*/  F2FP.BF16.F32.PACK_AB R11, RZ, R11 ;  /* 0x0000000bff0b723e */ /* 0x000fe200000010ff */
[----:B------:R-:W-:Y:S01]  /*1e40*/  HFMA2.BF16_V2 R47, R142.H1_H1, R49.H0_H0, R140.H1_H1 ;  /* 0x200000318e2f7231 */ /* 0x000fe20000260c8c */
[----:B------:R-:W-:Y:S01]  /*1e50*/  PRMT R4, R4, 0x5410, R13 ;  /* 0x0000541004047816 */ /* 0x000fe2000000000d */
[----:B------:R-:W-:Y:S01]  /*1e60*/  HFMA2.BF16_V2 R49, R133.H0_H0, R67.H0_H0, R133.H1_H1 ;  /* 0x2000004385317231 */ /* 0x000fe20000260885 */
[----:B------:R-:W-:Y:S01]  /*1e70*/  PRMT R10, R10, 0x5410, R8 ;  /* 0x000054100a0a7816 */ /* 0x000fe20000000008 */
[----:B------:R-:W-:Y:S01]  /*1e80*/  FMUL.FTZ R17, R222, R7 ;  /* 0x00000007de117220 */ /* 0x000fe20000410000 */
[----:B------:R-:W-:Y:S01]  /*1e90*/  PRMT R67, R12, 0x5410, R11 ;  /* 0x000054100c437816 */ /* 0x000fe2000000000b */
[----:B------:R-:W-:Y:S01]  /*1ea0*/  HFMA2.BF16_V2 R12, R187, R4, R186 ;  /* 0x00000004bb0c7231 */ /* 0x000fe200002000ba */
[----:B------:R-:W-:Y:S01]  /*1eb0*/  PRMT R4, R9, 0x7632, R4 ;  /* 0x0000763209047816 */ /* 0x000fe20000000004 */
[----:B------:R-:W-:-:S02]  /*1ec0*/  HFMA2.BF16_V2 R10, R189, R10, R188 ;  /* 0x0000000abd0a7231 */ /* 0x000fc400002000bc */
        /* <DEDUP_REMOVED lines=9> */
[----:B------:R-:W-:Y:S01]  /*1f60*/  LOP3.LUT R4, R4, 0xffff, RZ, 0xc0, !PT ;  /* 0x0000ffff04047812 */ /* 0x000fe200078ec0ff */
[----:B------:R-:W-:Y:S01]  /*1f70*/  HFMA2.BF16_V2 R67, R183, R67, R181 ;  /* 0x00000043b7437231 */ /* 0x000fe200002000b5 */
[----:B------:R-:W-:Y:S01]  /*1f80*/  F2FP.BF16.F32.PACK_AB R66, RZ, R66 ;  /* 0x00000042ff42723e */ /* 0x000fe200000010ff */
[----:B------:R-:W-:Y:S01]  /*1f90*/  FMUL.FTZ R23, R230, R7 ;  /* 0x00000007e6177220 */ /* 0x000fe20000410000 */
[----:B------:R-:W-:Y:S01]  /*1fa0*/  PRMT R8, R10, 0x7632, R8 ;  /* 0x000076320a087816 */ /* 0x000fe20000000008 */
[----:B------:R-:W-:Y:S01]  /*1fb0*/  IMAD.WIDE.U32 R4, R4, 0x10000, RZ ;  /* 0x0001000004047825 */ /* 0x000fe200078e00ff */
[----:B------:R-:W-:-:S03]  /*1fc0*/  F2FP.BF16.F32.PACK_AB R16, RZ, R16 ;  /* 0x00000010ff10723e */ /* 0x000fc600000010ff */
[----:B------:R-:W-:Y:S01]  /*1fd0*/  FMUL.FTZ R22, R36, R7 ;  /* 0x0000000724167220 */ /* 0x000fe20000410000 */
[----:B------:R-:W-:Y:S01]  /*1fe0*/  F2FP.BF16.F32.PACK_AB R17, RZ, R17 ;  /* 0x00000011ff11723e */ /* 0x000fe200000010ff */
[-C--:B------:R-:W-:Y:S01]  /*1ff0*/  FMUL.FTZ R21, R236, R7.reuse ;  /* 0x00000007ec157220 */ /* 0x080fe20000410000 */
[----:B------:R-:W-:Y:S01]  /*2000*/  F2FP.BF16.F32.PACK_AB R56, RZ, R62 ;  /* 0x0000003eff38723e */ /* 0x000fe200000010ff */
[----:B------:R-:W-:Y:S01]  /*2010*/  HFMA2.BF16_V2 R62, R69.H0_H0, R27.H0_H0, R75.H0_H0 ;  /* 0x2000001b453e7231 */ /* 0x000fe2000024084b */
[--C-:B------:R-:W-:Y:S01]  /*2020*/  PRMT R15, R15, 0x5410, R14.reuse ;  /* 0x000054100f0f7816 */ /* 0x100fe2000000000e */
[----:B------:R-:W-:Y:S01]  /*2030*/  HFMA2.BF16_V2 R27, R95.H0_H0, R50.H0_H0, R93.H0_H0 ;  /* 0x200000325f1b7231 */ /* 0x000fe2000024085d */
[----:B------:R-:W-:Y:S01]  /*2040*/  PRMT R11, R12, 0x7632, R11 ;  /* 0x000076320c0b7816 */ /* 0x000fe2000000000b */
[----:B------:R-:W-:Y:S01]  /*2050*/  HFMA2.BF16_V2 R50, R79.H0_H0, R66.H0_H0, R77.H0_H0 ;  /* 0x200000424f327231 */ /* 0x000fe2000024084d */
[----:B------:R-:W-:Y:S01]  /*2060*/  LOP3.LUT R8, R8, 0xffff, RZ, 0xc0, !PT ;  /* 0x0000ffff08087812 */ /* 0x000fe200078ec0ff */
[-C--:B------:R-:W-:Y:S01]  /*2070*/  FMUL.FTZ R25, R6, R7.reuse ;  /* 0x0000000706197220 */ /* 0x080fe20000410000 */
[----:B------:R-:W-:Y:S01]  /*2080*/  PRMT R66, R16, 0x5410, R17 ;  /* 0x0000541010427816 */ /* 0x000fe20000000011 */
[----:B------:R-:W-:Y:S01]  /*2090*/  HFMA2.BF16_V2 R16, R179, R15, R177 ;  /* 0x0000000fb3107231 */ /* 0x000fe200002000b1 */
[----:B------:R-:W-:Y:S01]  /*20a0*/  F2FP.BF16.F32.PACK_AB R20, RZ, R20 ;  /* 0x00000014ff14723e */ /* 0x000fe200000010ff */
[-C--:B------:R-:W-:Y:S01]  /*20b0*/  FMUL.FTZ R58, R58, R7.reuse ;  /* 0x000000073a3a7220 */ /* 0x080fe20000410000 */
[----:B------:R-:W-:Y:S01]  /*20c0*/  F2FP.BF16.F32.PACK_AB R18, RZ, R18 ;  /* 0x00000012ff12723e */ /* 0x000fe200000010ff */
[----:B------:R-:W-:Y:S01]  /*20d0*/  HFMA2.BF16_V2 R66, R175, R66, R173 ;  /* 0x00000042af427231 */ /* 0x000fe200002000ad */
[----:B------:R-:W-:Y:S01]  /*20e0*/  PRMT R14, R67, 0x7632, R14 ;  /* 0x00007632430e7816 */ /* 0x000fe2000000000e */
[----:B------:R-:W-:Y:S01]  /*20f0*/  FMUL.FTZ R63, R63, R7 ;  /* 0x000000073f3f7220 */ /* 0x000fe20000410000 */
[----:B------:R-:W-:Y:S01]  /*2100*/  LOP3.LUT R4, R4, 0xffff, R9, 0xf8, !PT ;  /* 0x0000ffff04047812 */ /* 0x000fe200078ef809 */
[----:B------:R-:W-:Y:S01]  /*2110*/  IMAD.WIDE.U32 R8, R8, 0x10000, RZ ;  /* 0x0001000008087825 */ /* 0x000fe200078e00ff */
[----:B------:R-:W-:-:S03]  /*2120*/  LOP3.LUT R11, R11, 0xffff, RZ, 0xc0, !PT ;  /* 0x0000ffff0b0b7812 */ /* 0x000fc600078ec0ff */
[-C--:B------:R-:W-:Y:S01]  /*2130*/  FMUL.FTZ R64, R64, R7.reuse ;  /* 0x0000000740407220 */ /* 0x080fe20000410000 */
[----:B------:R-:W-:Y:S01]  /*2140*/  PRMT R17, R12, 0x7610, R17 ;  /* 0x000076100c117816 */ /* 0x000fe20000000011 */
[-C--:B------:R-:W-:Y:S01]  /*2150*/  FMUL.FTZ R60, R60, R7.reuse ;  /* 0x000000073c3c7220 */ /* 0x080fe20000410000 */
[----:B------:R-:W-:Y:S01]  /*2160*/  PRMT R20, R20, 0x5410, R18 ;  /* 0x0000541014147816 */ /* 0x000fe20000000012 */
[-C--:B------:R-:W-:Y:S01]  /*2170*/  FMUL.FTZ R65, R65, R7.reuse ;  /* 0x0000000741417220 */ /* 0x080fe20000410000 */
[----:B------:R-:W-:Y:S01]  /*2180*/  PRMT R15, R62, 0x7610, R15 ;  /* 0x000076103e0f7816 */ /* 0x000fe2000000000f */
[-C--:B------:R-:W-:Y:S01]  /*2190*/  FMUL.FTZ R220, R220, R7.reuse ;  /* 0x00000007dcdc7220 */ /* 0x080fe20000410000 */
[----:B------:R-:W-:Y:S01]  /*21a0*/  LOP3.LUT R12, R14, 0xffff, RZ, 0xc0, !PT ;  /* 0x0000ffff0e0c7812 */ /* 0x000fe200078ec0ff */
[-C--:B------:R-:W-:Y:S01]  /*21b0*/  FMUL.FTZ R51, R40, R7.reuse ;  /* 0x0000000728337220 */ /* 0x080fe20000410000 */
[----:B------:R-:W-:Y:S01]  /*21c0*/  PRMT R14, R16, 0x7632, R14 ;  /* 0x00007632100e7816 */ /* 0x000fe2000000000e */
        /* <DEDUP_REMOVED lines=12> */
[-C--:B------:R-:W-:Y:S01]  /*2290*/  FMUL.FTZ R38, R38, R7.reuse ;  /* 0x0000000726267220 */ /* 0x080fe20000410000 */
[--C-:B------:R-:W-:Y:S01]  /*22a0*/  LOP3.LUT R9, R9, 0xffff, R15.reuse, 0xf8, !PT ;  /* 0x0000ffff09097812 */ /* 0x100fe200078ef80f */
[----:B------:R-:W-:Y:S01]  /*22b0*/  FMUL.FTZ R29, R210, R7 ;  /* 0x00000007d21d7220 */ /* 0x000fe20000410000 */
[----:B------:R-:W-:Y:S01]  /*22c0*/  F2FP.BF16.F32.PACK_AB R31, RZ, R31 ;  /* 0x0000001fff1f723e */ /* 0x000fe200000010ff */
[-C--:B------:R-:W-:Y:S01]  /*22d0*/  FMUL.FTZ R45, R42, R7.reuse ;  /* 0x000000072a2d7220 */ /* 0x080fe20000410000 */
[----:B------:R-:W-:Y:S01]  /*22e0*/  PRMT R15, R66, 0x7632, R15 ;  /* 0x00007632420f7816 */ /* 0x000fe2000000000f */
[-C--:B------:R-:W-:Y:S01]  /*22f0*/  FMUL.FTZ R55, R44, R7.reuse ;  /* 0x000000072c377220 */ /* 0x080fe20000410000 */
[----:B------:R-:W-:Y:S01]  /*2300*/  LOP3.LUT R14, R14, 0xffff, RZ, 0xc0, !PT ;  /* 0x0000ffff0e0e7812 */ /* 0x000fe200078ec0ff */
        /* <DEDUP_REMOVED lines=9> */
[----:B------:R-:W-:Y:S01]  /*23a0*/  PRMT R19, R19, 0x5410, R23 ;  /* 0x0000541013137816 */ /* 0x000fe20000000017 */
[-C--:B------:R-:W-:Y:S01]  /*23b0*/  FMUL.FTZ R6, R204, R7.reuse ;  /* 0x00000007cc067220 */ /* 0x080fe20000410000 */
[----:B------:R-:W-:Y:S01]  /*23c0*/  PRMT R22, R22, 0x5410, R21 ;  /* 0x0000541016167816 */ /* 0x000fe20000000015 */
[----:B------:R-:W-:Y:S01]  /*23d0*/  FMUL.FTZ R37, R216, R7 ;  /* 0x00000007d8257220 */ /* 0x000fe20000410000 */
[----:B------:R-:W-:Y:S01]  /*23e0*/  F2FP.BF16.F32.PACK_AB R59, RZ, R60 ;  /* 0x0000003cff3b723e */ /* 0x000fe200000010ff */
[----:B------:R-:W-:Y:S01]  /*23f0*/  HFMA2.BF16_V2 R23, R167, R19, R165 ;  /* 0x00000013a7177231 */ /* 0x000fe200002000a5 */
[----:B------:R-:W-:Y:S01]  /*2400*/  F2FP.BF16.F32.PACK_AB R64, RZ, R65 ;  /* 0x00000041ff40723e */ /* 0x000fe200000010ff */
[----:B------:R-:W-:Y:S01]  /*2410*/  HFMA2.BF16_V2 R65, R3.H0_H0, R25.H0_H0, R73.H0_H0 ;  /* 0x2000001903417231 */ /* 0x000fe20000240849 */
[----:B------:R-:W-:Y:S01]  /*2420*/  LOP3.LUT R10, R10, 0xffff, R17, 0xf8, !PT ;  /* 0x0000ffff0a0a7812 */ /* 0x000fe200078ef811 */
[----:B------:R-:W-:Y:S01]  /*2430*/  HFMA2.BF16_V2 R25, R115.H0_H0, R32.H0_H0, R113.H0_H0 ;  /* 0x2000002073197231 */ /* 0x000fe20000240871 */
[----:B------:R-:W-:Y:S01]  /*2440*/  F2FP.BF16.F32.PACK_AB R24, RZ, R220 ;  /* 0x000000dcff18723e */ /* 0x000fe200000010ff */
[----:B------:R-:W-:Y:S01]  /*2450*/  HFMA2.BF16_V2 R32, R87.H0_H0, R58.H0_H0, R85.H0_H0 ;  /* 0x2000003a57207231 */ /* 0x000fe20000240855 */
[----:B------:R-:W-:Y:S01]  /*2460*/  F2FP.BF16.F32.PACK_AB R51, RZ, R51 ;  /* 0x00000033ff33723e */ /* 0x000fe200000010ff */
[----:B------:R-:W-:Y:S01]  /*2470*/  HFMA2.BF16_V2 R58, R163, R22, R161 ;  /* 0x00000016a33a7231 */ /* 0x000fe200002000a1 */
[----:B------:R-:W-:Y:S01]  /*2480*/  F2FP.BF16.F32.PACK_AB R53, RZ, R53 ;  /* 0x00000035ff35723e */ /* 0x000fe200000010ff */
[----:B------:R-:W-:Y:S01]  /*2490*/  FMUL.FTZ R39, R224, R7 ;  /* 0x00000007e0277220 */ /* 0x000fe20000410000 */
[----:B------:R-:W-:Y:S01]  /*24a0*/  F2FP.BF16.F32.PACK_AB R60, RZ, R61 ;  /* 0x0000003dff3c723e */ /* 0x000fe200000010ff */
[----:B------:R-:W-:Y:S01]  /*24b0*/  HFMA2.BF16_V2 R61, R71.H0_H0, R31.H0_H0, R129.H0_H0 ;  /* 0x2000001f473d7231 */ /* 0x000fe20000240881 */
[----:B------:R-:W-:Y:S01]  /*24c0*/  LOP3.LUT R17, R15, 0xffff, RZ, 0xc0, !PT ;  /* 0x0000ffff0f117812 */ /* 0x000fe200078ec0ff */
[----:B------:R-:W-:Y:S01]  /*24d0*/  IMAD.WIDE.U32 R14, R14, 0x10000, RZ ;  /* 0x000100000e0e7825 */ /* 0x000fe200078e00ff */
[----:B------:R-:W-:-:S03]  /*24e0*/  F2FP.BF16.F32.PACK_AB R34, RZ, R34 ;  /* 0x00000022ff22723e */ /* 0x000fc600000010ff */
[----:B------:R-:W-:Y:S01]  /*24f0*/  HFMA2.BF16_V2 R31, R127.H0_H0, R33.H0_H0, R125.H0_H0 ;  /* 0x200000217f1f7231 */ /* 0x000fe2000024087d */
[----:B------:R-:W-:Y:S01]  /*2500*/  LOP3.LUT R8, R8, 0xffff, R13, 0xf8, !PT ;  /* 0x0000ffff08087812 */ /* 0x000fe200078ef80d */
[----:B------:R-:W-:Y:S01]  /*2510*/  IMAD.WIDE.U32 R12, R12, 0x10000, RZ ;  /* 0x000100000c0c7825 */ /* 0x000fe200078e00ff */
[----:B------:R-:W-:-:S03]  /*2520*/  PRMT R18, R20, 0x7632, R18 ;  /* 0x0000763214127816 */ /* 0x000fc60000000012 */
[----:B------:R-:W-:Y:S01]  /*2530*/  HFMA2.BF16_V2 R33, R83.H0_H0, R56.H0_H0, R81.H0_H0 ;  /* 0x2000003853217231 */ /* 0x000fe20000240851 */
[----:B------:R-:W-:Y:S01]  /*2540*/  PRMT R21, R30, 0x7610, R21 ;  /* 0x000076101e157816 */ /* 0x000fe20000000015 */
[----:B------:R-:W-:Y:S01]  /*2550*/  FMUL.FTZ R41, R232, R7 ;  /* 0x00000007e8297220 */ /* 0x000fe20000410000 */
[----:B------:R-:W-:Y:S01]  /*2560*/  F2FP.BF16.F32.PACK_AB R42, RZ, R38 ;  /* 0x00000026ff2a723e */ /* 0x000fe200000010ff */
[----:B------:R-:W-:Y:S01]  /*2570*/  HFMA2.BF16_V2 R38, R178.H1_H1, R24.H0_H0, R176.H1_H1 ;  /* 0x20000018b2267231 */ /* 0x000fe20000260cb0 */
[----:B------:R-:W-:Y:S01]  /*2580*/  PRMT R51, R51, 0x5410, R53 ;  /* 0x0000541033337816 */ /* 0x000fe20000000035 */
[----:B------:R-:W-:Y:S01]  /*2590*/  HFMA2.BF16_V2 R24, R111.H0_H0, R34.H0_H0, R109.H0_H0 ;  /* 0x200000226f187231 */ /* 0x000fe2000024086d */
[----:B------:R-:W-:Y:S01]  /*25a0*/  PRMT R19, R16, 0x7610, R19 ;  /* 0x0000761010137816 */ /* 0x000fe20000000013 */
[----:B------:R-:W-:Y:S01]  /*25b0*/  HFMA2.BF16_V2 R34, R91.H0_H0, R48.H0_H0, R89.H0_H0 ;  /* 0x200000305b227231 */ /* 0x000fe20000240859 */
[----:B------:R-:W-:Y:S01]  /*25c0*/  LOP3.LUT R18, R18, 0xffff, RZ, 0xc0, !PT ;  /* 0x0000ffff12127812 */ /* 0x000fe200078ec0ff */
[----:B------:R-:W-:Y:S01]  /*25d0*/  IMAD.WIDE.U32 R16, R17, 0x10000, RZ ;  /* 0x0001000011107825 */ /* 0x000fe200078e00ff */
[----:B------:R-:W-:-:S03]  /*25e0*/  F2FP.BF16.F32.PACK_AB R29, RZ, R29 ;  /* 0x0000001dff1d723e */ /* 0x000fc600000010ff */
[----:B------:R-:W-:Y:S01]  /*25f0*/  HFMA2.BF16_V2 R48, R138.H1_H1, R57.H0_H0, R136.H1_H1 ;  /* 0x200000398a307231 */ /* 0x000fe20000260c88 */
[----:B------:R-:W-:Y:S01]  /*2600*/  LOP3.LUT R15, R15, 0xffff, R21, 0xf8, !PT ;  /* 0x0000ffff0f0f7812 */ /* 0x000fe200078ef815 */
[----:B------:R-:W-:Y:S01]  /*2610*/  HFMA2.BF16_V2 R57, R159, R51, R157 ;  /* 0x000000339f397231 */ /* 0x000fe2000020009d */
[----:B------:R-:W-:Y:S01]  /*2620*/  LOP3.LUT R13, R13, 0xffff, R31, 0xf8, !PT ;  /* 0x0000ffff0d0d7812 */ /* 0x000fe200078ef81f */
[----:B------:R-:W-:Y:S01]  /*2630*/  HFMA2.BF16_V2 R36, R185.H1_H1, R29.H0_H0, R184.H1_H1 ;  /* 0x2000001db9247231 */ /* 0x000fe20000260cb8 */
[----:B------:R-:W-:Y:S01]  /*2640*/  PRMT R21, R20, 0x7610, R21 ;  /* 0x0000761014157816 */ /* 0x000fe20000000015 */
[----:B------:R-:W-:Y:S01]  /*2650*/  HFMA2.BF16_V2 R29, R107.H0_H0, R42.H0_H0, R105.H0_H0 ;  /* 0x2000002a6b1d7231 */ /* 0x000fe20000240869 */
[----:B------:R-:W-:Y:S01]  /*2660*/  PRMT R31, R66, 0x7610, R31 ;  /* 0x00007610421f7816 */ /* 0x000fe2000000001f */
[-C--:B------:R-:W-:Y:S01]  /*2670*/  FMUL.FTZ R43, R234, R7.reuse ;  /* 0x00000007ea2b7220 */ /* 0x080fe20000410000 */
[----:B------:R-:W-:Y:S01]  /*2680*/  PRMT R20, R23, 0x7632, R20 ;  /* 0x0000763217147816 */ /* 0x000fe20000000014 */
[-C--:B------:R-:W-:Y:S01]  /*2690*/  FMUL.FTZ R240, R240, R7.reuse ;  /* 0x00000007f0f07220 */ /* 0x080fe20000410000 */
[----:B------:R-:W-:Y:S01]  /*26a0*/  PRMT R22, R58, 0x7632, R22 ;  /* 0x000076323a167816 */ /* 0x000fe20000000016 */
[----:B------:R-:W-:Y:S01]  /*26b0*/  FMUL.FTZ R46, R244, R7 ;  /* 0x00000007f42e7220 */ /* 0x000fe20000410000 */
[----:B------:R-:W-:Y:S01]  /*26c0*/  LOP3.LUT R14, R14, 0xffff, R19, 0xf8, !PT ;  /* 0x0000ffff0e0e7812 */ /* 0x000fe200078ef813 */
[----:B------:R-:W-:Y:S01]  /*26d0*/  IMAD.WIDE.U32 R18, R18, 0x10000, RZ ;  /* 0x0001000012127825 */ /* 0x000fe200078e00ff */
[----:B------:R-:W-:-:S03]  /*26e0*/  F2FP.BF16.F32.PACK_AB R55, RZ, R55 ;  /* 0x00000037ff37723e */ /* 0x000fc600000010ff */
[----:B------:R-:W-:Y:S01]  /*26f0*/  FMUL.FTZ R248, R248, R7 ;  /* 0x00000007f8f87220 */ /* 0x000fe20000410000 */
[----:B------:R-:W-:Y:S01]  /*2700*/  F2FP.BF16.F32.PACK_AB R195, RZ, R195 ;  /* 0x000000c3ffc3723e */ /* 0x000fe200000010ff */
[----:B------:R-:W-:Y:S01]  /*2710*/  FMUL.FTZ R252, R252, R7 ;  /* 0x00000007fcfc7220 */ /* 0x000fe20000410000 */
[----:B------:R-:W-:Y:S02]  /*2720*/  F2FP.BF16.F32.PACK_AB R197, RZ, R197 ;  /* 0x000000c5ffc5723e */ /* 0x000fe400000010ff */
[----:B------:R-:W-:Y:S02]  /*2730*/  F2FP.BF16.F32.PACK_AB R28, RZ, R28 ;  /* 0x0000001cff1c723e */ /* 0x000fe400000010ff */
[----:B------:R-:W-:Y:S02]  /*2740*/  LOP3.LUT R16, R16, 0xffff, R31, 0xf8, !PT ;  /* 0x0000ffff10107812 */ /* 0x000fe400078ef81f */
[----:B------:R-:W-:Y:S01]  /*2750*/  LOP3.LUT R20, R20, 0xffff, RZ, 0xc0, !PT ;  /* 0x0000ffff14147812 */ /* 0x000fe200078ec0ff */
[----:B------:R-:W-:Y:S01]  /*2760*/  HFMA2.BF16_V2 R40, R170.H1_H1, R28.H0_H0, R168.H1_H1 ;  /* 0x2000001caa287231 */ /* 0x000fe20000260ca8 */
[----:B------:R-:W-:-:S02]  /*2770*/  LOP3.LUT R22, R22, 0xffff, RZ, 0xc0, !PT ;  /* 0x0000ffff16167812 */ /* 0x000fc400078ec0ff */
[----:B------:R-:W-:Y:S02]  /*2780*/  F2FP.BF16.F32.PACK_AB R45, RZ, R45 ;  /* 0x0000002dff2d723e */ /* 0x000fe400000010ff */
[----:B------:R-:W-:Y:S02]  /*2790*/  PRMT R31, R24, 0x7610, R31 ;  /* 0x00007610181f7816 */ /* 0x000fe4000000001f */
[----:B------:R-:W-:Y:S01]  /*27a0*/  PRMT R55, R55, 0x5410, R195 ;  /* 0x0000541037377816 */ /* 0x000fe200000000c3 */
[----:B------:R-:W-:Y:S01]  /*27b0*/  HFMA2.BF16_V2 R28, R103.H0_H0, R45.H0_H0, R101.H0_H0 ;  /* 0x2000002d671c7231 */ /* 0x000fe20000240865 */
[----:B------:R-:W-:Y:S02]  /*27c0*/  PRMT R153, R96, 0x7610, R153 ;  /* 0x0000761060997816 */ /* 0x000fe40000000099 */
[----:B------:R-:W-:Y:S02]  /*27d0*/  PRMT R24, R57, 0x7632, R24 ;  /* 0x0000763239187816 */ /* 0x000fe40000000018 */
[----:B------:R-:W-:Y:S01]  /*27e0*/  PRMT R52, R52, 0x5410, R197 ;  /* 0x0000541034347816 */ /* 0x000fe200000000c5 */
[----:B------:R-:W-:Y:S01]  /*27f0*/  HFMA2.BF16_V2 R56, R155, R55, R153 ;  /* 0x000000379b387231 */ /* 0x000fe20000200099 */
[----:B------:R-:W-:-:S02]  /*2800*/  PRMT R151, R94, 0x7610, R151 ;  /* 0x000076105e977816 */ /* 0x000fc40000000097 */
[----:B------:R-:W-:Y:S02]  /*2810*/  PRMT R149, R92, 0x7610, R149 ;  /* 0x000076105c957816 */ /* 0x000fe40000000095 */
[----:B------:R-:W-:Y:S02]  /*2820*/  LOP3.LUT R19, R19, 0xffff, R25, 0xf8, !PT ;  /* 0x0000ffff13137812 */ /* 0x000fe400078ef819 */
[----:B------:R-:W-:Y:S01]  /*2830*/  LOP3.LUT R17, R17, 0xffff, R35, 0xf8, !PT ;  /* 0x0000ffff11117812 */ /* 0x000fe200078ef823 */
[----:B------:R-:W-:Y:S01]  /*2840*/  HFMA2.BF16_V2 R55, R151, R52, R149 ;  /* 0x0000003497377231 */ /* 0x000fe20000200095 */
[----:B------:R-:W-:Y:S01]  /*2850*/  LOP3.LUT R18, R18, 0xffff, R21, 0xf8, !PT ;  /* 0x0000ffff12127812 */ /* 0x000fe200078ef815 */
[----:B------:R-:W-:Y:S01]  /*2860*/  IMAD.WIDE.U32 R20, R20, 0x10000, RZ ;  /* 0x0001000014147825 */ /* 0x000fe200078e00ff */
[----:B------:R-:W-:Y:S02]  /*2870*/  PRMT R25, R23, 0x7610, R25 ;  /* 0x0000761017197816 */ /* 0x000fe40000000019 */
[----:B------:R-:W-:Y:S01]  /*2880*/  F2FP.BF16.F32.PACK_AB R198, RZ, R198 ;  /* 0x000000c6ffc6723e */ /* 0x000fe200000010ff */
[----:B------:R-:W-:Y:S01]  /*2890*/  IMAD.WIDE.U32 R22, R22, 0x10000, RZ ;  /* 0x0001000016167825 */ /* 0x000fe200078e00ff */
[----:B------:R-:W-:-:S02]  /*28a0*/  F2FP.BF16.F32.PACK_AB R54, RZ, R250 ;  /* 0x000000faff36723e */ /* 0x000fc400000010ff */
[----:B------:R-:W-:Y:S02]  /*28b0*/  PRMT R35, R29, 0x7610, R35 ;  /* 0x000076101d237816 */ /* 0x000fe40000000023 */
[----:B------:R-:W-:Y:S02]  /*28c0*/  PRMT R29, R58, 0x7610, R29 ;  /* 0x000076103a1d7816 */ /* 0x000fe4000000001d */
[----:B------:R-:W-:Y:S02]  /*28d0*/  LOP3.LUT R24, R24, 0xffff, RZ, 0xc0, !PT ;  /* 0x0000ffff18187812 */ /* 0x000fe400078ec0ff */
[----:B------:R-:W-:Y:S02]  /*28e0*/  PRMT R198, R198, 0x5410, R54 ;  /* 0x00005410c6c67816 */ /* 0x000fe40000000036 */
[----:B------:R-:W-:Y:S02]  /*28f0*/  PRMT R147, R90, 0x7610, R147 ;  /* 0x000076105a937816 */ /* 0x000fe40000000093 */
[----:B------:R-:W-:-:S02]  /*2900*/  PRMT R145, R88, 0x7610, R145 ;  /* 0x0000761058917816 */ /* 0x000fc40000000091 */
[----:B------:R-:W-:Y:S01]  /*2910*/  LOP3.LUT R20, R20, 0xffff, R25, 0xf8, !PT ;  /* 0x0000ffff14147812 */ /* 0x000fe200078ef819 */
[----:B------:R-:W-:Y:S01]  /*2920*/  IMAD.WIDE.U32 R24, R24, 0x10000, RZ ;  /* 0x0001000018187825 */ /* 0x000fe200078e00ff */
[----:B------:R-:W-:-:S03]  /*2930*/  LOP3.LUT R22, R22, 0xffff, R29, 0xf8, !PT ;  /* 0x0000ffff16167812 */ /* 0x000fc600078ef81d */
[----:B------:R-:W-:Y:S01]  /*2940*/  HFMA2.BF16_V2 R54, R147, R198, R145 ;  /* 0x000000c693367231 */ /* 0x000fe20000200091 */
[----:B------:R-:W-:Y:S02]  /*2950*/  PRMT R29, R28, 0x7610, R29 ;  /* 0x000076101c1d7816 */ /* 0x000fe4000000001d */
[----:B------:R-:W-:Y:S02]  /*2960*/  PRMT R28, R56, 0x7632, R28 ;  /* 0x00007632381c7816 */ /* 0x000fe4000000001c */
[----:B------:R-:W-:Y:S02]  /*2970*/  F2FP.BF16.F32.PACK_AB R0, RZ, R202 ;  /* 0x000000caff00723e */ /* 0x000fe400000010ff */
[----:B------:R-:W-:Y:S02]  /*2980*/  PRMT R30, R55, 0x7632, R30 ;  /* 0x00007632371e7816 */ /* 0x000fe4000000001e */
[----:B------:R-:W-:Y:S01]  /*2990*/  F2FP.BF16.F32.PACK_AB R6, RZ, R6 ;  /* 0x00000006ff06723e */ /* 0x000fe200000010ff */
[----:B------:R-:W-:Y:S01]  /*29a0*/  HFMA2.BF16_V2 R0, R196.H1_H1, R0.H0_H0, R194.H1_H1 ;  /* 0x20000000c4007231 */ /* 0x000fe20000260cc2 */
[----:B------:R-:W-:-:S02]  /*29b0*/  F2FP.BF16.F32.PACK_AB R199, RZ, R199 ;  /* 0x000000c7ffc7723e */ /* 0x000fc400000010ff */
[----:B------:R-:W-:Y:S01]  /*29c0*/  F2FP.BF16.F32.PACK_AB R200, RZ, R200 ;  /* 0x000000c8ffc8723e */ /* 0x000fe200000010ff */
[----:B------:R-:W-:Y:S01]  /*29d0*/  HFMA2.BF16_V2 R6, R193.H1_H1, R6.H0_H0, R192.H1_H1 ;  /* 0x20000006c1067231 */ /* 0x000fe20000260cc0 */
[----:B------:R-:W-:Y:S02]  /*29e0*/  LOP3.LUT R25, R25, 0xffff, R29, 0xf8, !PT ;  /* 0x0000ffff19197812 */ /* 0x000fe400078ef81d */
[----:B------:R-:W-:Y:S02]  /*29f0*/  LOP3.LUT R28, R28, 0xffff, RZ, 0xc0, !PT ;  /* 0x0000ffff1c1c7812 */ /* 0x000fe400078ec0ff */
[----:B------:R-:W-:Y:S02]  /*2a00*/  LOP3.LUT R29, R30, 0xffff, RZ, 0xc0, !PT ;  /* 0x0000ffff1e1d7812 */ /* 0x000fe400078ec0ff */
[----:B------:R-:W-:Y:S02]  /*2a10*/  F2FP.BF16.F32.PACK_AB R37, RZ, R37 ;  /* 0x00000025ff25723e */ /* 0x000fe400000010ff */
[----:B------:R-:W-:-:S02]  /*2a20*/  PRMT R199, R199, 0x5410, R200 ;  /* 0x00005410c7c77816 */ /* 0x000fc400000000c8 */
[----:B------:R-:W-:Y:S01]  /*2a30*/  PRMT R143, R86, 0x7610, R143 ;  /* 0x00007610568f7816 */ /* 0x000fe2000000008f */
[----:B------:R-:W-:Y:S01]  /*2a40*/  HFMA2.BF16_V2 R37, R182.H1_H1, R37.H0_H0, R180.H1_H1 ;  /* 0x20000025b6257231 */ /* 0x000fe20000260cb4 */
[----:B------:R-:W-:Y:S02]  /*2a50*/  PRMT R141, R84, 0x7610, R141 ;  /* 0x00007610548d7816 */ /* 0x000fe4000000008d */
[----:B------:R-:W-:Y:S02]  /*2a60*/  F2FP.BF16.F32.PACK_AB R39, RZ, R39 ;  /* 0x00000027ff27723e */ /* 0x000fe400000010ff */
[----:B------:R-:W-:Y:S01]  /*2a70*/  PRMT R139, R82, 0x7610, R139 ;  /* 0x00007610528b7816 */ /* 0x000fe2000000008b */
[----:B------:R-:W-:Y:S01]  /*2a80*/  HFMA2.BF16_V2 R52, R143, R199, R141 ;  /* 0x000000c78f347231 */ /* 0x000fe2000020008d */
[----:B------:R-:W-:Y:S01]  /*2a90*/  PRMT R59, R59, 0x5410, R60 ;  /* 0x000054103b3b7816 */ /* 0x000fe2000000003c */
[----:B------:R-:W-:Y:S01]  /*2aa0*/  HFMA2.BF16_V2 R39, R174.H1_H1, R39.H0_H0, R172.H1_H1 ;  /* 0x20000027ae277231 */ /* 0x000fe20000260cac */
[----:B------:R-:W-:-:S02]  /*2ab0*/  PRMT R137, R80, 0x7610, R137 ;  /* 0x0000761050897816 */ /* 0x000fc40000000089 */
[----:B------:R-:W-:Y:S02]  /*2ac0*/  LOP3.LUT R23, R23, 0xffff, R35, 0xf8, !PT ;  /* 0x0000ffff17177812 */ /* 0x000fe400078ef823 */
[----:B------:R-:W-:Y:S01]  /*2ad0*/  LOP3.LUT R24, R24, 0xffff, R57, 0xf8, !PT ;  /* 0x0000ffff18187812 */ /* 0x000fe200078ef839 */
[----:B------:R-:W-:Y:S01]  /*2ae0*/  HFMA2.BF16_V2 R53, R139, R59, R137 ;  /* 0x0000003b8b357231 */ /* 0x000fe20000200089 */
[----:B------:R-:W-:Y:S02]  /*2af0*/  PRMT R30, R54, 0x7632, R30 ;  /* 0x00007632361e7816 */ /* 0x000fe4000000001e */
[----:B------:R-:W-:Y:S02]  /*2b00*/  PRMT R35, R26, 0x7610, R35 ;  /* 0x000076101a237816 */ /* 0x000fe40000000023 */
[----:B------:R-:W-:Y:S01]  /*2b10*/  PRMT R57, R27, 0x7610, R57 ;  /* 0x000076101b397816 */ /* 0x000fe20000000039 */
[----:B------:R-:W-:Y:S01]  /*2b20*/  IMAD.WIDE.U32 R26, R28, 0x10000, RZ ;  /* 0x000100001c1a7825 */ /* 0x000fe200078e00ff */
[----:B------:R-:W-:-:S02]  /*2b30*/  LOP3.LUT R21, R21, 0xffff, R31, 0xf8, !PT ;  /* 0x0000ffff15157812 */ /* 0x000fc400078ef81f */
[----:B------:R-:W-:Y:S01]  /*2b40*/  LOP3.LUT R5, R5, 0xffff, R65, 0xf8, !PT ;  /* 0x0000ffff05057812 */ /* 0x000fe200078ef841 */
[----:B------:R-:W-:Y:S01]  /*2b50*/  IMAD.WIDE.U32 R28, R29, 0x10000, RZ ;  /* 0x000100001d1c7825 */ /* 0x000fe200078e00ff */
[----:B------:R-:W-:Y:S02]  /*2b60*/  PRMT R31, R56, 0x7610, R31 ;  /* 0x00007610381f7816 */ /* 0x000fe4000000001f */
[----:B------:R-:W-:Y:S02]  /*2b70*/  LOP3.LUT R30, R30, 0xffff, RZ, 0xc0, !PT ;  /* 0x0000ffff1e1e7812 */ /* 0x000fe400078ec0ff */
[----:B------:R-:W-:Y:S02]  /*2b80*/  SHF.L.U32 R0, R0, 0x10, RZ ;  /* 0x0000001000007819 */ /* 0x000fe400000006ff */
[----:B------:R-:W-:Y:S02]  /*2b90*/  SHF.L.U32 R36, R36, 0x10, RZ ;  /* 0x0000001024247819 */ /* 0x000fe400000006ff */
[----:B------:R-:W-:-:S02]  /*2ba0*/  LOP3.LUT R11, R11, 0xffff, R61, 0xf8, !PT ;  /* 0x0000ffff0b0b7812 */ /* 0x000fc400078ef83d */
[----:B------:R-:W-:Y:S02]  /*2bb0*/  SHF.L.U32 R6, R6, 0x10, RZ ;  /* 0x0000001006067819 */ /* 0x000fe400000006ff */
[----:B------:R-:W-:Y:S02]  /*2bc0*/  SHF.L.U32 R38, R38, 0x10, RZ ;  /* 0x0000001026267819 */ /* 0x000fe400000006ff */
[----:B------:R-:W-:Y:S02]  /*2bd0*/  F2FP.BF16.F32.PACK_AB R41, RZ, R41 ;  /* 0x00000029ff29723e */ /* 0x000fe400000010ff */
[----:B------:R-:W-:Y:S02]  /*2be0*/  PRMT R63, R63, 0x5410, R64 ;  /* 0x000054103f3f7816 */ /* 0x000fe40000000040 */
[----:B------:R-:W-:Y:S01]  /*2bf0*/  PRMT R135, R78, 0x7610, R135 ;  /* 0x000076104e877816 */ /* 0x000fe20000000087 */
[----:B------:R-:W-:Y:S01]  /*2c00*/  HFMA2.BF16_V2 R41, R166.H1_H1, R41.H0_H0, R164.H1_H1 ;  /* 0x20000029a6297231 */ /* 0x000fe20000260ca4 */
[----:B------:R-:W-:-:S02]  /*2c10*/  PRMT R134, R76, 0x7610, R134 ;  /* 0x000076104c867816 */ /* 0x000fc40000000086 */
[----:B------:R-:W-:Y:S01]  /*2c20*/  LOP3.LUT R26, R26, 0xffff, R31, 0xf8, !PT ;  /* 0x0000ffff1a1a7812 */ /* 0x000fe200078ef81f */
[----:B------:R-:W-:Y:S01]  /*2c30*/  IMAD.WIDE.U32 R30, R30, 0x10000, RZ ;  /* 0x000100001e1e7825 */ /* 0x000fe200078e00ff */
[----:B------:R-:W-:-:S03]  /*2c40*/  LOP3.LUT R59, R27, 0xffff, R35, 0xf8, !PT ;  /* 0x0000ffff1b3b7812 */ /* 0x000fc600078ef823 */
[----:B------:R-:W-:Y:S01]  /*2c50*/  HFMA2.BF16_V2 R51, R135, R63, R134 ;  /* 0x0000003f87337231 */ /* 0x000fe20000200086 */
[----:B------:R-:W-:Y:S02]  /*2c60*/  LOP3.LUT R56, R29, 0xffff, R57, 0xf8, !PT ;  /* 0x0000ffff1d387812 */ /* 0x000fe400078ef839 */
[----:B------:R-:W-:Y:S02]  /*2c70*/  LOP3.LUT R5, R5, R0, RZ, 0xfc, !PT ;  /* 0x0000000005057212 */ /* 0x000fe400078efcff */
[----:B------:R-:W-:Y:S02]  /*2c80*/  PRMT R35, R52, 0x7632, R35 ;  /* 0x0000763234237816 */ /* 0x000fe40000000023 */
[----:B------:R-:W-:Y:S02]  /*2c90*/  PRMT R29, R34, 0x7610, R29 ;  /* 0x00007610221d7816 */ /* 0x000fe4000000001d */
[----:B------:R-:W-:Y:S02]  /*2ca0*/  LOP3.LUT R9, R9, R6, RZ, 0xfc, !PT ;  /* 0x0000000609097212 */ /* 0x000fe400078efcff */
[----:B------:R-:W-:-:S02]  /*2cb0*/  SHF.L.U32 R0, R37, 0x10, RZ ;  /* 0x0000001025007819 */ /* 0x000fc400000006ff */
[----:B------:R-:W-:Y:S02]  /*2cc0*/  LOP3.LUT R11, R11, R36, RZ, 0xfc, !PT ;  /* 0x000000240b0b7212 */ /* 0x000fe400078efcff */
[----:B------:R-:W-:Y:S01]  /*2cd0*/  PRMT R27, R54, 0x7610, R27 ;  /* 0x00007610361b7816 */ /* 0x000fe2000000001b */
[----:B------:R-:W0:Y:S01]  /*2ce0*/  @!P1 LDC.64 R36, c[0x0][0x3a8] ;  /* 0x0000ea00ff249b82 */ /* 0x000e220000000a00 */
[----:B------:R-:W-:Y:S02]  /*2cf0*/  PRMT R34, R53, 0x7632, R34 ;  /* 0x0000763235227816 */ /* 0x000fe40000000022 */
[----:B------:R-:W-:Y:S02]  /*2d00*/  SHF.L.U32 R6, R39, 0x10, RZ ;  /* 0x0000001027067819 */ /* 0x000fe400000006ff */
[----:B------:R-:W-:Y:S02]  /*2d10*/  LOP3.LUT R15, R15, R38, RZ, 0xfc, !PT ;  /* 0x000000260f0f7212 */ /* 0x000fe400078efcff */
[----:B------:R-:W-:Y:S01]  /*2d20*/  SHF.L.U32 R40, R40, 0x10, RZ ;  /* 0x0000001028287819 */ /* 0x000fe200000006ff */
[----:B------:R-:W1:Y:S01]  /*2d30*/  LDC.64 R38, c[0x0][0x398] ;  /* 0x0000e600ff267b82 */ /* 0x000e620000000a00 */
[----:B------:R-:W-:-:S02]  /*2d40*/  LOP3.LUT R35, R35, 0xffff, RZ, 0xc0, !PT ;  /* 0x0000ffff23237812 */ /* 0x000fc400078ec0ff */
[----:B------:R-:W-:Y:S02]  /*2d50*/  LOP3.LUT R30, R30, 0xffff, R27, 0xf8, !PT ;  /* 0x0000ffff1e1e7812 */ /* 0x000fe400078ef81b */
[----:B------:R-:W-:Y:S02]  /*2d60*/  LOP3.LUT R34, R34, 0xffff, RZ, 0xc0, !PT ;  /* 0x0000ffff22227812 */ /* 0x000fe400078ec0ff */
[----:B------:R-:W-:Y:S02]  /*2d70*/  LOP3.LUT R28, R28, 0xffff, R55, 0xf8, !PT ;  /* 0x0000ffff1c1c7812 */ /* 0x000fe400078ef837 */
[----:B------:R-:W-:Y:S02]  /*2d80*/  PRMT R27, R52, 0x7610, R27 ;  /* 0x00007610341b7816 */ /* 0x000fe4000000001b */
[----:B------:R-:W-:Y:S02]  /*2d90*/  LOP3.LUT R13, R13, R0, RZ, 0xfc, !PT ;  /* 0x000000000d0d7212 */ /* 0x000fe400078efcff */
[----:B------:R-:W-:-:S02]  /*2da0*/  LOP3.LUT R55, R31, 0xffff, R29, 0xf8, !PT ;  /* 0x0000ffff1f377812 */ /* 0x000fc400078ef81d */
[----:B------:R-:W-:Y:S01]  /*2db0*/  PRMT R52, R51, 0x7632, R52 ;  /* 0x0000763233347816 */ /* 0x000fe20000000034 */
[----:B0-----:R-:W-:Y:S01]  /*2dc0*/  @!P1 IMAD.WIDE R36, R131, 0x4, R36 ;  /* 0x0000000483249825 */ /* 0x001fe200078e0224 */
[----:B------:R-:W-:Y:S02]  /*2dd0*/  SHF.L.U32 R0, R41, 0x10, RZ ;  /* 0x0000001029007819 */ /* 0x000fe400000006ff */
[----:B------:R-:W-:Y:S02]  /*2de0*/  LOP3.LUT R19, R19, R40, RZ, 0xfc, !PT ;  /* 0x0000002813137212 */ /* 0x000fe400078efcff */
[----:B------:R-:W-:Y:S01]  /*2df0*/  PRMT R29, R32, 0x7610, R29 ;  /* 0x00007610201d7816 */ /* 0x000fe2000000001d */
[----:B------:R-:W0:Y:S01]  /*2e00*/  LDC.64 R40, c[0x0][0x380] ;  /* 0x0000e000ff287b82 */ /* 0x000e220000000a00 */
[----:B------:R-:W-:Y:S01]  /*2e10*/  PRMT R31, R33, 0x7610, R31 ;  /* 0x00007610211f7816 */ /* 0x000fe2000000001f */
[----:B------:R-:W-:Y:S01]  /*2e20*/  IMAD.WIDE.U32 R32, R35, 0x10000, RZ ;  /* 0x0001000023207825 */ /* 0x000fe200078e00ff */
[----:B------:R-:W-:Y:S01]  /*2e30*/  F2FP.BF16.F32.PACK_AB R43, RZ, R43 ;  /* 0x0000002bff2b723e */ /* 0x000fe200000010ff */
[----:B------:R2:W-:Y:S01]  /*2e40*/  @!P1 STG.E desc[UR4][R36.64], R7 ;  /* 0x0000000724009986 */ /* 0x0005e2000c101904 */
[----:B------:R-:W-:Y:S01]  /*2e50*/  F2FP.BF16.F32.PACK_AB R44, RZ, R240 ;  /* 0x000000f0ff2c723e */ /* 0x000fe200000010ff */
[----:B------:R-:W-:Y:S01]  /*2e60*/  IMAD.WIDE.U32 R34, R34, 0x10000, RZ ;  /* 0x0001000022227825 */ /* 0x000fe200078e00ff */
[----:B------:R-:W-:-:S03]  /*2e70*/  F2FP.BF16.F32.PACK_AB R46, RZ, R46 ;  /* 0x0000002eff2e723e */ /* 0x000fc600000010ff */
[----:B------:R-:W-:Y:S01]  /*2e80*/  HFMA2.BF16_V2 R42, R162.H1_H1, R43.H0_H0, R160.H1_H1 ;  /* 0x2000002ba22a7231 */ /* 0x000fe20000260ca0 */
[----:B------:R-:W-:Y:S01]  /*2e90*/  LOP3.LUT R52, R52, 0xffff, RZ, 0xc0, !PT ;  /* 0x0000ffff34347812 */ /* 0x000fe200078ec0ff */
[----:B------:R-:W-:Y:S01]  /*2ea0*/  HFMA2.BF16_V2 R43, R158.H1_H1, R44.H0_H0, R156.H1_H1 ;  /* 0x2000002c9e2b7231 */ /* 0x000fe20000260c9c */
[----:B------:R-:W-:Y:S01]  /*2eb0*/  F2FP.BF16.F32.PACK_AB R248, RZ, R248 ;  /* 0x000000f8fff8723e */ /* 0x000fe200000010ff */
[----:B------:R-:W-:Y:S01]  /*2ec0*/  HFMA2.BF16_V2 R44, R154.H1_H1, R46.H0_H0, R152.H1_H1 ;  /* 0x2000002e9a2c7231 */ /* 0x000fe20000260c98 */
[----:B------:R-:W-:Y:S01]  /*2ed0*/  F2FP.BF16.F32.PACK_AB R252, RZ, R252 ;  /* 0x000000fcfffc723e */ /* 0x000fe200000010ff */
[----:B-1----:R-:W-:Y:S01]  /*2ee0*/  IMAD.WIDE.U32 R38, R130, 0x8, R38 ;  /* 0x0000000882267825 */ /* 0x002fe200078e0026 */
[----:B------:R-:W-:-:S03]  /*2ef0*/  LOP3.LUT R34, R34, 0xffff, R53, 0xf8, !PT ;  /* 0x0000ffff22227812 */ /* 0x000fc600078ef835 */
[----:B------:R-:W-:Y:S01]  /*2f00*/  HFMA2.BF16_V2 R45, R150.H1_H1, R248.H0_H0, R148.H1_H1 ;  /* 0x200000f8962d7231 */ /* 0x000fe20000260c94 */
[----:B------:R-:W-:Y:S01]  /*2f10*/  LOP3.LUT R32, R32, 0xffff, R27, 0xf8, !PT ;  /* 0x0000ffff20207812 */ /* 0x000fe200078ef81b */
[----:B------:R-:W-:-:S04]  /*2f20*/  IMAD.WIDE.U32 R52, R52, 0x10000, RZ ;  /* 0x0001000034347825 */ /* 0x000fc800078e00ff */
[----:B------:R-:W-:Y:S01]  /*2f30*/  HFMA2.BF16_V2 R46, R146.H1_H1, R252.H0_H0, R144.H1_H1 ;  /* 0x200000fc922e7231 */ /* 0x000fe20000260c90 */
[----:B------:R-:W-:Y:S01]  /*2f40*/  PRMT R27, R50, 0x7610, R27 ;  /* 0x00007610321b7816 */ /* 0x000fe2000000001b */
[----:B------:R2:W-:Y:S01]  /*2f50*/  STG.E.64 desc[UR4][R38.64], R4 ;  /* 0x0000000426007986 */ /* 0x0005e2000c101b04 */
[----:B------:R-:W-:Y:S02]  /*2f60*/  LOP3.LUT R21, R21, R0, RZ, 0xfc, !PT ;  /* 0x0000000015157212 */ /* 0x000fe400078efcff */
[----:B------:R-:W-:Y:S01]  /*2f70*/  LOP3.LUT R50, R52, 0xffff, R51, 0xf8, !PT ;  /* 0x0000ffff34327812 */ /* 0x000fe200078ef833 */
[----:B------:R2:W-:Y:S01]  /*2f80*/  STG.E.64 desc[UR4][R38.64+0x100], R8 ;  /* 0x0001000826007986 */ /* 0x0005e2000c101b04 */
[----:B------:R-:W-:Y:S02]  /*2f90*/  LOP3.LUT R54, R33, 0xffff, R29, 0xf8, !PT ;  /* 0x0000ffff21367812 */ /* 0x000fe400078ef81d */
[----:B------:R-:W-:Y:S01]  /*2fa0*/  LOP3.LUT R35, R35, 0xffff, R31, 0xf8, !PT ;  /* 0x0000ffff23237812 */ /* 0x000fe200078ef81f */
[----:B------:R2:W-:Y:S01]  /*2fb0*/  STG.E.64 desc[UR4][R38.64+0x200], R10 ;  /* 0x0002000a26007986 */ /* 0x0005e2000c101b04 */
[----:B------:R-:W-:-:S02]  /*2fc0*/  LOP3.LUT R52, R53, 0xffff, R27, 0xf8, !PT ;  /* 0x0000ffff35347812 */ /* 0x000fc400078ef81b */
[----:B------:R-:W-:Y:S01]  /*2fd0*/  SHF.L.U32 R42, R42, 0x10, RZ ;  /* 0x000000102a2a7819 */ /* 0x000fe200000006ff */
[----:B------:R2:W-:Y:S01]  /*2fe0*/  STG.E.64 desc[UR4][R38.64+0x400], R14 ;  /* 0x0004000e26007986 */ /* 0x0005e2000c101b04 */
[----:B------:R-:W-:Y:S02]  /*2ff0*/  SHF.L.U32 R0, R43, 0x10, RZ ;  /* 0x000000102b007819 */ /* 0x000fe400000006ff */
[----:B------:R-:W-:Y:S01]  /*3000*/  SHF.L.U32 R44, R44, 0x10, RZ ;  /* 0x000000102c2c7819 */ /* 0x000fe200000006ff */
[----:B------:R2:W-:Y:S01]  /*3010*/  STG.E.64 desc[UR4][R38.64+0x600], R18 ;  /* 0x0006001226007986 */ /* 0x0005e2000c101b04 */
[----:B------:R-:W-:Y:S02]  /*3020*/  SHF.L.U32 R45, R45, 0x10, RZ ;  /* 0x000000102d2d7819 */ /* 0x000fe400000006ff */
[----:B------:R-:W-:Y:S01]  /*3030*/  SHF.L.U32 R46, R46, 0x10, RZ ;  /* 0x000000102e2e7819 */ /* 0x000fe200000006ff */
[----:B------:R2:W-:Y:S01]  /*3040*/  STG.E.64 desc[UR4][R38.64+0x700], R20 ;  /* 0x0007001426007986 */ /* 0x0005e2000c101b04 */
[----:B------:R-:W-:-:S02]  /*3050*/  SHF.L.U32 R47, R47, 0x10, RZ ;  /* 0x000000102f2f7819 */ /* 0x000fc400000006ff */
[----:B------:R-:W-:Y:S02]  /*3060*/  SHF.L.U32 R48, R48, 0x10, RZ ;  /* 0x0000001030307819 */ /* 0x000fe400000006ff */
[----:B------:R-:W-:Y:S02]  /*3070*/  SHF.L.U32 R49, R49, 0x10, RZ ;  /* 0x0000001031317819 */ /* 0x000fe400000006ff */
[----:B------:R-:W-:Y:S02]  /*3080*/  LOP3.LUT R12, R12, 0xffff, R67, 0xf8, !PT ;  /* 0x0000ffff0c0c7812 */ /* 0x000fe400078ef843 */
[----:B------:R-:W-:Y:S02]  /*3090*/  LOP3.LUT R17, R17, R6, RZ, 0xfc, !PT ;  /* 0x0000000611117212 */ /* 0x000fe400078efcff */
        /* <DEDUP_REMOVED lines=12> */
[----:B0-----:R-:W-:Y:S01]  /*3160*/  LEA R131, R40, R131, 0x2 ;  /* 0x0000008328837211 */ /* 0x001fe200078e10ff */
[----:B------:R2:W-:Y:S03]  /*3170*/  STG.E.64 desc[UR4][R38.64+0xa00], R26 ;  /* 0x000a001a26007986 */ /* 0x0005e6000c101b04 */
[----:B------:R-:W-:Y:S01]  /*3180*/  ISETP.GE.AND P0, PT, R131, R41, PT ;  /* 0x000000298300720c */ /* 0x000fe20003f06270 */
[----:B------:R2:W-:Y:S04]  /*3190*/  STG.E.64 desc[UR4][R38.64+0xb00], R28 ;  /* 0x000b001c26007986 */ /* 0x0005e8000c101b04 */
[----:B------:R2:W-:Y:S04]  /*31a0*/  STG.E.64 desc[UR4][R38.64+0xc00], R30 ;  /* 0x000c001e26007986 */ /* 0x0005e8000c101b04 */
[----:B------:R2:W-:Y:S04]  /*31b0*/  STG.E.64 desc[UR4][R38.64+0xd00], R32 ;  /* 0x000d002026007986 */ /* 0x0005e8000c101b04 */
[----:B------:R2:W-:Y:S04]  /*31c0*/  STG.E.64 desc[UR4][R38.64+0xe00], R34 ;  /* 0x000e002226007986 */ /* 0x0005e8000c101b04 */
[----:B------:R2:W-:Y:S01]  /*31d0*/  STG.E.64 desc[UR4][R38.64+0xf00], R50 ;  /* 0x000f003226007986 */ /* 0x0005e2000c101b04 */
[----:B------:R-:W-:Y:S05]  /*31e0*/  @!P0 BRA `(.L_x_698) ;  /* 0xffffffd400e48947 */ /* 0x000fea000383ffff */
[----:B------:R-:W-:Y:S05]  /*31f0*/  EXIT ;  /* 0x000000000000794d */ /* 0x000fea0003800000 */
.L_x_697:
[----:B------:R-:W-:Y:S01]  /*3200*/  HFMA2 R206, -RZ, RZ, 0, 1.847743988037109375e-06 ;  /* 0x0000001fffce7431 */ /* 0x000fe200000001ff */
[----:B------:R-:W-:Y:S01]  /*3210*/  BSSY B0, `(.L_x_699) ;  /* 0x0000006000007945 */ /* 0x000fe20003800000 */
[----:B------:R-:W-:Y:S02]  /*3220*/  MOV R199, 0x1 ;  /* 0x0000000100c77802 */ /* 0x000fe40000000f00 */
[----:B------:R-:W-:-:S07]  /*3230*/  MOV R197, 0xffffffff ;  /* 0xffffffff00c57802 */ /* 0x000fce0000000f00 */
[----:B------:R-:W-:Y:S05]  /*3240*/  WARPSYNC.COLLECTIVE R197, `(.L_x_700) ;  /* 0x00000000c5087348 */ /* 0x000fea0003c00000 */
[----:B------:R0:W1:Y:S02]  /*3250*/  SHFL.BFLY P1, R201, R208, R199, R206 ;  /* 0x0c0000c7d0c97389 */ /* 0x00006400000200ce */
[----:B01----:R-:W-:Y:S05]  /*3260*/  ENDCOLLECTIVE ;  /* 0x000000000000791b */ /* 0x003fea0003800000 */
.L_x_700:
[----:B------:R-:W-:Y:S05]  /*3270*/  BSYNC B0 ;  /* 0x0000000000007941 */ /* 0x000fea0003800000 */
.L_x_699:
[----:B------:R-:W-:Y:S01]  /*3280*/  FADD.FTZ R208, R208, R201 ;  /* 0x000000c9d0d07221 */ /* 0x000fe20000010000 */
[----:B------:R-:W-:Y:S01]  /*3290*/  HFMA2 R199, -RZ, RZ, 0, 1.1920928955078125e-07 ;  /* 0x00000002ffc77431 */ /* 0x000fe200000001ff */
[----:B------:R-:W-:Y:S02]  /*32a0*/  MOV R206, 0x1f ;  /* 0x0000001f00ce7802 */ /* 0x000fe40000000f00 */
[----:B------:R-:W-:-:S07]  /*32b0*/  MOV R197, 0xffffffff ;  /* 0xffffffff00c57802 */ /* 0x000fce0000000f00 */
[----:B------:R-:W-:Y:S05]  /*32c0*/  WARPSYNC.COLLECTIVE R197, `(.L_x_701) ;  /* 0x00000000c5087348 */ /* 0x000fea0003c00000 */
[----:B------:R0:W1:Y:S02]  /*32d0*/  SHFL.BFLY P1, R201, R208, R199, R206 ;  /* 0x0c0000c7d0c97389 */ /* 0x00006400000200ce */
[----:B01----:R-:W-:Y:S05]  /*32e0*/  ENDCOLLECTIVE ;  /* 0x000000000000791b */ /* 0x003fea0003800000 */
.L_x_701:
[----:B------:R-:W-:Y:S02]  /*32f0*/  HFMA2 R199, -RZ, RZ, 0, 2.384185791015625e-07 ;  /* 0x00000004ffc77431 */ /* 0x000fe400000001ff */
[----:B------:R-:W-:-:S05]  /*3300*/  FADD.FTZ R200, R208, R201 ;  /* 0x000000c9d0c87221 */ /* 0x000fca0000010000 */
[----:B------:R-:W-:-:S07]  /*3310*/  MOV R208, R200 ;  /* 0x000000c800d07202 */ /* 0x000fce0000000f00 */
[----:B------:R-:W-:Y:S05]  /*3320*/  WARPSYNC.COLLECTIVE R197, `(.L_x_702) ;  /* 0x00000000c5087348 */ /* 0x000fea0003c00000 */
[----:B------:R0:W1:Y:S02]  /*3330*/  SHFL.BFLY P1, R201, R208, R199, R206 ;  /* 0x0c0000c7d0c97389 */ /* 0x00006400000200ce */
[----:B01----:R-:W-:Y:S05]  /*3340*/  ENDCOLLECTIVE ;  /* 0x000000000000791b */ /* 0x003fea0003800000 */
.L_x_702:
[----:B------:R-:W-:Y:S02]  /*3350*/  HFMA2 R199, -RZ, RZ, 0, 4.76837158203125e-07 ;  /* 0x00000008ffc77431 */ /* 0x000fe400000001ff */
[----:B------:R-:W-:-:S05]  /*3360*/  FADD.FTZ R203, R200, R201 ;  /* 0x000000c9c8cb7221 */ /* 0x000fca0000010000 */
[----:B------:R-:W-:-:S07]  /*3370*/  MOV R208, R203 ;  /* 0x000000cb00d07202 */ /* 0x000fce0000000f00 */
[----:B------:R-:W-:Y:S05]  /*3380*/  WARPSYNC.COLLECTIVE R197, `(.L_x_703) ;  /* 0x00000000c5087348 */ /* 0x000fea0003c00000 */
[----:B------:R0:W1:Y:S02]  /*3390*/  SHFL.BFLY P1, R201, R208, R199, R206 ;  /* 0x0c0000c7d0c97389 */ /* 0x00006400000200ce */
[----:B01----:R-:W-:Y:S05]  /*33a0*/  ENDCOLLECTIVE ;  /* 0x000000000000791b */ /* 0x003fea0003800000 */
.L_x_703:
[----:B------:R-:W-:Y:S02]  /*33b0*/  HFMA2 R199, -RZ, RZ, 0, 9.5367431640625e-07 ;  /* 0x00000010ffc77431 */ /* 0x000fe400000001ff */
[----:B------:R-:W-:-:S05]  /*33c0*/  FADD.FTZ R204, R203, R201 ;  /* 0x000000c9cbcc7221 */ /* 0x000fca0000010000 */
[----:B------:R-:W-:-:S07]  /*33d0*/  MOV R208, R204 ;  /* 0x000000cc00d07202 */ /* 0x000fce0000000f00 */
[----:B------:R-:W-:Y:S05]  /*33e0*/  WARPSYNC.COLLECTIVE R197, `(.L_x_704) ;  /* 0x00000000c5087348 */ /* 0x000fea0003c00000 */
[----:B------:R0:W1:Y:S02]  /*33f0*/  SHFL.BFLY P1, R201, R208, R199, R206 ;  /* 0x0c0000c7d0c97389 */ /* 0x00006400000200ce */
[----:B01----:R-:W-:Y:S05]  /*3400*/  ENDCOLLECTIVE ;  /* 0x000000000000791b */ /* 0x003fea0003800000 */
.L_x_704:
[----:B------:R-:W-:Y:S01]  /*3410*/  MOV R199, 0x1 ;  /* 0x0000000100c77802 */ /* 0x000fe20000000f00 */
[----:B------:R-:W-:-:S04]  /*3420*/  FADD.FTZ R195, R204, R201 ;  /* 0x000000c9ccc37221 */ /* 0x000fc80000010000 */
        /* <DEDUP_REMOVED lines=132> */
.L_x_705:
[----:B------:R-:W-:Y:S02]  /*3c70*/  HFMA2 R199, -RZ, RZ, 0, 1.1920928955078125e-07 ;  /* 0x00000002ffc77431 */ /* 0x000fe400000001ff */
[----:B------:R-:W-:-:S05]  /*3c80*/  FADD.FTZ R4, R208, R201 ;  /* 0x000000c9d0047221 */ /* 0x000fca0000010000 */
[----:B------:R-:W-:-:S07]  /*3c90*/  MOV R208, R4 ;  /* 0x0000000400d07202 */ /* 0x000fce0000000f00 */
[----:B------:R-:W-:Y:S05]  /*3ca0*/  WARPSYNC.COLLECTIVE R197, `(.L_x_706) ;  /* 0x00000000c5087348 */ /* 0x000fea0003c00000 */
[----:B------:R0:W1:Y:S02]  /*3cb0*/  SHFL.BFLY P1, R201, R208, R199, R206 ;  /* 0x0c0000c7d0c97389 */ /* 0x00006400000200ce */
[----:B01----:R-:W-:Y:S05]  /*3cc0*/  ENDCOLLECTIVE ;  /* 0x000000000000791b */ /* 0x003fea0003800000 */
.L_x_706:
[----:B------:R-:W-:Y:S02]  /*3cd0*/  HFMA2 R199, -RZ, RZ, 0, 2.384185791015625e-07 ;  /* 0x00000004ffc77431 */ /* 0x000fe400000001ff */
[----:B------:R-:W-:-:S05]  /*3ce0*/  FADD.FTZ R5, R4, R201 ;  /* 0x000000c904057221 */ /* 0x000fca0000010000 */
[----:B------:R-:W-:-:S07]  /*3cf0*/  MOV R208, R5 ;  /* 0x0000000500d07202 */ /* 0x000fce0000000f00 */
[----:B------:R-:W-:Y:S05]  /*3d00*/  WARPSYNC.COLLECTIVE R197, `(.L_x_707) ;  /* 0x00000000c5087348 */ /* 0x000fea0003c00000 */
[----:B------:R0:W1:Y:S02]  /*3d10*/  SHFL.BFLY P1, R201, R208, R199, R206 ;  /* 0x0c0000c7d0c97389 */ /* 0x00006400000200ce */
[----:B01----:R-:W-:Y:S05]  /*3d20*/  ENDCOLLECTIVE ;  /* 0x000000000000791b */ /* 0x003fea0003800000 */
.L_x_707:
[----:B------:R-:W-:Y:S02]  /*3d30*/  HFMA2 R199, -RZ, RZ, 0, 4.76837158203125e-07 ;  /* 0x00000008ffc77431 */ /* 0x000fe400000001ff */
[----:B------:R-:W-:-:S05]  /*3d40*/  FADD.FTZ R7, R5, R201 ;  /* 0x000000c905077221 */ /* 0x000fca0000010000 */
[----:B------:R-:W-:-:S07]  /*3d50*/  MOV R208, R7 ;  /* 0x0000000700d07202 */ /* 0x000fce0000000f00 */
[----:B------:R-:W-:Y:S05]  /*3d60*/  WARPSYNC.COLLECTIVE R197, `(.L_x_708) ;  /* 0x00000000c5087348 */ /* 0x000fea0003c00000 */
[----:B------:R0:W1:Y:S02]  /*3d70*/  SHFL.BFLY P1, R201, R208, R199, R206 ;  /* 0x0c0000c7d0c97389 */ /* 0x00006400000200ce */
[----:B01----:R-:W-:Y:S05]  /*3d80*/  ENDCOLLECTIVE ;  /* 0x000000000000791b */ /* 0x003fea0003800000 */
.L_x_708:
[----:B------:R-:W-:Y:S02]  /*3d90*/  HFMA2 R199, -RZ, RZ, 0, 9.5367431640625e-07 ;  /* 0x00000010ffc77431 */ /* 0x000fe400000001ff */
[----:B------:R-:W-:-:S05]  /*3da0*/  FADD.FTZ R9, R7, R201 ;  /* 0x000000c907097221 */ /* 0x000fca0000010000 */
[----:B------:R-:W-:-:S07]  /*3db0*/  MOV R208, R9 ;  /* 0x0000000900d07202 */ /* 0x000fce0000000f00 */
[----:B------:R-:W-:Y:S05]  /*3dc0*/  WARPSYNC.COLLECTIVE R197, `(.L_x_709) ;  /* 0x00000000c5087348 */ /* 0x000fea0003c00000 */
[----:B------:R0:W1:Y:S02]  /*3dd0*/  SHFL.BFLY P1, R201, R208, R199, R206 ;  /* 0x0c0000c7d0c97389 */ /* 0x00006400000200ce */
[----:B01----:R-:W-:Y:S05]  /*3de0*/  ENDCOLLECTIVE ;  /* 0x000000000000791b */ /* 0x003fea0003800000 */
.L_x_709:
[----:B------:R-:W-:Y:S05]  /*3df0*/  BRA `(.L_x_710) ;  /* 0xffffffd800e07947 */ /* 0x000fea000383ffff */
.L_x_711:
        /* <DEDUP_REMOVED lines=16> */
.L_x_1107:


//--------------------- .text._ZN10layer_norm13ln_fwd_kernelINS_13Kernel_traitsI13__nv_bfloat16S2_S2_fjLj2048ELj1ELj4ELj1ELj16ENS_18Kernel_traits_baseILj2048ES2_S2_S2_fjLj128EEEEEEEvNS_9FwdParamsE --------------------------
	.section	.text._ZN10layer_norm13ln_fwd_kernelINS_13Kernel_traitsI13__nv_bfloat16S2_S2_fjLj2048ELj1ELj4ELj1ELj16ENS_18Kernel_traits_baseILj2048ES2_S2_S2_fjLj128EEEEEEEvNS_9FwdParamsE,"ax",@progbits
	.align	128
        .global         _ZN10layer_norm13ln_fwd_kernelINS_13Kernel_traitsI13__nv_bfloat16S2_S2_fjLj2048ELj1ELj4ELj1ELj16ENS_18Kernel_traits_baseILj2048ES2_S2_S2_fjLj128EEEEEEEvNS_9FwdParamsE
        .type           _ZN10layer_norm13ln_fwd_kernelINS_13Kernel_traitsI13__nv_bfloat16S2_S2_fjLj2048ELj1ELj4ELj1ELj16ENS_18Kernel_traits_baseILj2048ES2_S2_S2_fjLj128EEEEEEEvNS_9FwdParamsE,@function
        .size           _ZN10layer_norm13ln_fwd_kernelINS_13Kernel_traitsI13__nv_bfloat16S2_S2_fjLj2048ELj1ELj4ELj1ELj16ENS_18Kernel_traits_baseILj2048ES2_S2_S2_fjLj128EEEEEEEvNS_9FwdParamsE,(.L_x_1108 - _ZN10layer_norm13ln_fwd_kernelINS_13Kernel_traitsI13__nv_bfloat16S2_S2_fjLj2048ELj1ELj4ELj1ELj16ENS_18Kernel_traits_baseILj2048ES2_S2_S2_fjLj128EEEEEEEvNS_9FwdParamsE)
        .other          _ZN10layer_norm13ln_fwd_kernelINS_13Kernel_traitsI13__nv_bfloat16S2_S2_fjLj2048ELj1ELj4ELj1ELj16ENS_18Kernel_traits_baseILj2048ES2_S2_S2_fjLj128EEEEEEEvNS_9FwdParamsE,@"STO_CUDA_ENTRY STV_DEFAULT"
_ZN10layer_norm13ln_fwd_kernelINS_13Kernel_traitsI13__nv_bfloat16S2_S2_fjLj2048ELj1ELj4ELj1ELj16ENS_18Kernel_traits_baseILj2048ES2_S2_S2_fjLj128EEEEEEEvNS_9FwdParamsE:
.text._ZN10layer_norm13ln_fwd_kernelINS_13Kernel_traitsI13__nv_bfloat16S2_S2_fjLj2048ELj1ELj4ELj1ELj16ENS_18Kernel_traits_baseILj2048ES2_S2_S2_fjLj128EEEEEEEvNS_9FwdParamsE:
        /* <DEDUP_REMOVED lines=31> */
.L_x_713:
[----:B-1----:R-:W1:Y:S01]  /*01f0*/  LDC.64 R86, c[0x0][0x390] ;  /* 0x0000e400ff567b82 */ /* 0x002e620000000a00 */
[----:B------:R-:W-:-:S05]  /*0200*/  LEA R2, R3, R84, 0x8 ;  /* 0x0000005403027211 */ /* 0x000fca00078e40ff */
[----:B-1----:R-:W-:-:S05]  /*0210*/  IMAD.WIDE.U32 R86, R2, 0x10, R86 ;  /* 0x0000001002567825 */ /* 0x002fca00078e0056 */
[----:B------:R-:W2:Y:S04]  /*0220*/  LDG.E.128 R96, desc[UR4][R86.64] ;  /* 0x0000000456607981 */ /* 0x000ea8000c1e1d00 */
[----:B------:R-:W3:Y:S04]  /*0230*/  LDG.E.128 R152, desc[UR4][R86.64+0x200] ;  /* 0x0002000456987981 */ /* 0x000ee8000c1e1d00 */
[----:B------:R-:W4:Y:S04]  /*0240*/  LDG.E.128 R88, desc[UR4][R86.64+0x400] ;  /* 0x0004000456587981 */ /* 0x000f28000c1e1d00 */
[----:B------:R-:W4:Y:S04]  /*0250*/  LDG.E.128 R92, desc[UR4][R86.64+0x600] ;  /* 0x00060004565c7981 */ /* 0x000f28000c1e1d00 */
[----:B0-----:R-:W4:Y:S04]  /*0260*/  LDG.E.128 R68, desc[UR4][R86.64+0x800] ;  /* 0x0008000456447981 */ /* 0x001f28000c1e1d00 */
[----:B------:R-:W4:Y:S04]  /*0270*/  LDG.E.128 R72, desc[UR4][R86.64+0xa00] ;  /* 0x000a000456487981 */ /* 0x000f28000c1e1d00 */
[----:B------:R-:W4:Y:S04]  /*0280*/  LDG.E.128 R76, desc[UR4][R86.64+0xc00] ;  /* 0x000c0004564c7981 */ /* 0x000f28000c1e1d00 */
[----:B------:R0:W4:Y:S01]  /*0290*/  LDG.E.128 R80, desc[UR4][R86.64+0xe00] ;  /* 0x000e000456507981 */ /* 0x000122000c1e1d00 */
[----:B------:R-:W-:Y:S01]  /*02a0*/  UMOV UR6, 0xffffffff ;  /* 0xffffffff00067882 */ /* 0x000fe20000000000 */
[----:B------:R-:W-:-:S02]  /*02b0*/  ISETP.NE.AND P0, PT, R84, RZ, PT ;  /* 0x000000ff5400720c */ /* 0x000fc40003f05270 */
        /* <DEDUP_REMOVED lines=50> */
[----:B0-----:R-:W-:Y:S02]  /*05e0*/  SHF.L.U32 R87, R92, 0x10, RZ ;  /* 0x000000105c577819 */ /* 0x001fe400000006ff */
        /* <DEDUP_REMOVED lines=21> */
[----:B------:R-:W-:Y:S01]  /*0740*/  PRMT R130, R81, 0x7632, R130 ;  /* 0x0000763251827816 */ /* 0x000fe20000000082 */
[--C-:B------:R-:W-:Y:S01]  /*0750*/  FADD.FTZ R88, R86, R89.reuse ;  /* 0x0000005956587221 */ /* 0x100fe20000010000 */
[----:B------:R-:W-:Y:S02]  /*0760*/  SHF.L.U32 R85, R85, 0x10, RZ ;  /* 0x0000001055557819 */ /* 0x000fe400000006ff */
[----:B------:R-:W-:Y:S01]  /*0770*/  PRMT R89, R93, 0x7632, R89 ;  /* 0x000076325d597816 */ /* 0x000fe20000000059 */
[----:B------:R-:W-:Y:S01]  /*0780*/  FADD.FTZ R92, R87, R88 ;  /* 0x00000058575c7221 */ /* 0x000fe20000010000 */
[----:B------:R-:W-:Y:S02]  /*0790*/  SHF.L.U32 R88, R93, 0x10, RZ ;  /* 0x000000105d587819 */ /* 0x000fe400000006ff */
[----:B------:R-:W-:Y:S01]  /*07a0*/  SHF.L.U32 R89, R89, 0x10, RZ ;  /* 0x0000001059597819 */ /* 0x000fe200000006ff */
[--C-:B------:R-:W-:Y:S01]  /*07b0*/  FADD.FTZ R91, R85, R92.reuse ;  /* 0x0000005c555b7221 */ /* 0x100fe20000010000 */
        /* <DEDUP_REMOVED lines=14> */
[--C-:B------:R-:W-:Y:S01]  /*08a0*/  FADD.FTZ R102, R95, R94.reuse ;  /* 0x0000005e5f667221 */ /* 0x100fe20000010000 */
        /* <DEDUP_REMOVED lines=42> */
[----:B------:R-:W-:-:S04]  /*0b50*/  FADD.FTZ R109, R74, R109 ;  /* 0x0000006d4a6d7221 */ /* 0x000fc80000010000 */
[--C-:B------:R-:W-:Y:S01]  /*0b60*/  FADD.FTZ R114, R108, R109.reuse ;  /* 0x0000006d6c727221 */ /* 0x100fe20000010000 */
[----:B------:R-:W-:-:S03]  /*0b70*/  PRMT R109, R76, 0x7632, R109 ;  /* 0x000076324c6d7816 */ /* 0x000fc6000000006d */
[--C-:B------:R-:W-:Y:S01]  /*0b80*/  FADD.FTZ R75, R107, R114.reuse ;  /* 0x000000726b4b7221 */ /* 0x100fe20000010000 */
        /* <DEDUP_REMOVED lines=168> */
.L_x_725:
[----:B------:R-:W0:Y:S01]  /*1610*/  LDC R68, c[0x0][0x3d0] ;  /* 0x0000f400ff447b82 */ /* 0x000e220000000800 */
[----:B------:R-:W2:Y:S01]  /*1620*/  S2R R125, SR_TID.X ;  /* 0x00000000007d7919 */ /* 0x000ea20000002100 */
[----:B-1----:R-:W-:-:S06]  /*1630*/  FADD.FTZ R129, R122, R129 ;  /* 0x000000817a817221 */ /* 0x002fcc0000010000 */
[----:B------:R-:W1:Y:S01]  /*1640*/  @!P0 LDC.64 R70, c[0x0][0x3a0] ;  /* 0x0000e800ff468b82 */ /* 0x000e620000000a00 */
[----:B0-----:R-:W-:-:S07]  /*1650*/  FFMA.FTZ R122, R129, 0.00048828125, R68 ;  /* 0x3a000000817a7823 */ /* 0x001fce0000010044 */
[----:B------:R-:W0:Y:S01]  /*1660*/  LDC.64 R68, c[0x0][0x398] ;  /* 0x0000e600ff447b82 */ /* 0x000e220000000a00 */
[----:B------:R-:W3:Y:S01]  /*1670*/  MUFU.RSQ R122, R122 ;  /* 0x0000007a007a7308 */ /* 0x000ee20000001400 */
[----:B-1----:R-:W-:Y:S01]  /*1680*/  @!P0 IMAD.WIDE R70, R3, 0x4, R70 ;  /* 0x0000000403468825 */ /* 0x002fe200078e0246 */
[----:B--2---:R-:W-:-:S04]  /*1690*/  LOP3.LUT P1, RZ, R125, 0x1f, RZ, 0xc0, !PT ;  /* 0x0000001f7dff7812 */ /* 0x004fc8000782c0ff */
[----:B------:R1:W-:Y:S01]  /*16a0*/  @!P0 STG.E desc[UR4][R70.64], R115 ;  /* 0x0000007346008986 */ /* 0x0003e2000c101904 */
[-C--:B---3--:R-:W-:Y:S01]  /*16b0*/  FMUL.FTZ R81, R81, R122.reuse ;  /* 0x0000007a51517220 */ /* 0x088fe20000410000 */
[-C--:B------:R-:W-:Y:S01]  /*16c0*/  FMUL.FTZ R80, R80, R122.reuse ;  /* 0x0000007a50507220 */ /* 0x080fe20000410000 */
[-C--:B-1----:R-:W-:Y:S01]  /*16d0*/  FMUL.FTZ R70, R78, R122.reuse ;  /* 0x0000007a4e467220 */ /* 0x082fe20000410000 */
[-C--:B------:R-:W-:Y:S01]  /*16e0*/  FMUL.FTZ R71, R77, R122.reuse ;  /* 0x0000007a4d477220 */ /* 0x080fe20000410000 */
        /* <DEDUP_REMOVED lines=14> */
[----:B------:R-:W-:Y:S01]  /*17d0*/  FMUL.FTZ R117, R117, R122 ;  /* 0x0000007a75757220 */ /* 0x000fe20000410000 */
[----:B------:R-:W-:Y:S01]  /*17e0*/  F2FP.BF16.F32.PACK_AB R96, RZ, R70 ;  /* 0x00000046ff60723e */ /* 0x000fe200000010ff */
[-C--:B------:R-:W-:Y:S01]  /*17f0*/  FMUL.FTZ R112, R112, R122.reuse ;  /* 0x0000007a70707220 */ /* 0x080fe20000410000 */
[----:B------:R-:W1:Y:S01]  /*1800*/  @!P1 LDC.64 R70, c[0x0][0x3a8] ;  /* 0x0000ea00ff469b82 */ /* 0x000e620000000a00 */
[----:B------:R-:W-:Y:S01]  /*1810*/  F2FP.BF16.F32.PACK_AB R111, RZ, R113 ;  /* 0x00000071ff6f723e */ /* 0x000fe200000010ff */
        /* <DEDUP_REMOVED lines=8> */
[-C--:B------:R-:W-:Y:S01]  /*18a0*/  FMUL.FTZ R123, R123, R122.reuse ;  /* 0x0000007a7b7b7220 */ /* 0x080fe20000410000 */
[-C--:B------:R-:W-:Y:S01]  /*18b0*/  FMUL.FTZ R117, R100, R122.reuse ;  /* 0x0000007a64757220 */ /* 0x080fe20000410000 */
[-C--:B------:R-:W-:Y:S01]  /*18c0*/  FMUL.FTZ R115, R99, R122.reuse ;  /* 0x0000007a63737220 */ /* 0x080fe20000410000 */
[-C--:B------:R-:W-:Y:S01]  /*18d0*/  FMUL.FTZ R98, R98, R122.reuse ;  /* 0x0000007a62627220 */ /* 0x080fe20000410000 */
[----:B------:R-:W-:Y:S01]  /*18e0*/  FMUL.FTZ R90, R90, R122 ;  /* 0x0000007a5a5a7220 */ /* 0x000fe20000410000 */
[----:B0-----:R-:W-:Y:S01]  /*18f0*/  IMAD.WIDE.U32 R68, R2, 0x10, R68 ;  /* 0x0000001002447825 */ /* 0x001fe200078e0044 */
[----:B------:R-:W-:-:S03]  /*1900*/  F2FP.BF16.F32.PACK_AB R2, RZ, R112 ;  /* 0x00000070ff02723e */ /* 0x000fc600000010ff */
[-C--:B------:R-:W-:Y:S01]  /*1910*/  FMUL.FTZ R88, R88, R122.reuse ;  /* 0x0000007a58587220 */ /* 0x080fe20000410000 */
[----:B------:R-:W-:Y:S01]  /*1920*/  F2FP.BF16.F32.PACK_AB R113, RZ, R113 ;  /* 0x00000071ff71723e */ /* 0x000fe200000010ff */
[-C--:B------:R-:W-:Y:S01]  /*1930*/  FMUL.FTZ R89, R89, R122.reuse ;  /* 0x0000007a59597220 */ /* 0x080fe20000410000 */
[----:B------:R-:W-:Y:S01]  /*1940*/  F2FP.BF16.F32.PACK_AB R99, RZ, R119 ;  /* 0x00000077ff63723e */ /* 0x000fe200000010ff */
[----:B------:R-:W-:Y:S01]  /*1950*/  FMUL.FTZ R91, R91, R122 ;  /* 0x0000007a5b5b7220 */ /* 0x000fe20000410000 */
[----:B------:R-:W-:Y:S01]  /*1960*/  F2FP.BF16.F32.PACK_AB R0, RZ, R0 ;  /* 0x00000000ff00723e */ /* 0x000fe200000010ff */
[----:B------:R-:W-:Y:S01]  /*1970*/  FMUL.FTZ R92, R92, R122 ;  /* 0x0000007a5c5c7220 */ /* 0x000fe20000410000 */
[----:B-1----:R-:W-:Y:S01]  /*1980*/  @!P1 IMAD.WIDE R70, R3, 0x4, R70 ;  /* 0x0000000403469825 */ /* 0x002fe200078e0246 */
[----:B------:R-:W-:-:S03]  /*1990*/  F2FP.BF16.F32.PACK_AB R112, RZ, R125 ;  /* 0x0000007dff70723e */ /* 0x000fc600000010ff */
[----:B------:R-:W-:Y:S01]  /*19a0*/  FMUL.FTZ R95, R95, R122 ;  /* 0x0000007a5f5f7220 */ /* 0x000fe20000410000 */
[----:B------:R-:W-:Y:S01]  /*19b0*/  F2FP.BF16.F32.PACK_AB R76, RZ, R76 ;  /* 0x0000004cff4c723e */ /* 0x000fe200000010ff */
[-C--:B------:R-:W-:Y:S01]  /*19c0*/  FMUL.FTZ R131, R131, R122.reuse ;  /* 0x0000007a83837220 */ /* 0x080fe20000410000 */
[----:B------:R0:W-:Y:S01]  /*19d0*/  @!P1 STG.E desc[UR4][R70.64], R122 ;  /* 0x0000007a46009986 */ /* 0x0001e2000c101904 */
        /* <DEDUP_REMOVED lines=8> */
[----:B------:R-:W-:Y:S01]  /*1a60*/  F2FP.BF16.F32.PACK_AB R115, RZ, R115 ;  /* 0x00000073ff73723e */ /* 0x000fe200000010ff */
[----:B------:R-:W-:Y:S01]  /*1a70*/  FMUL.FTZ R101, R101, R122 ;  /* 0x0000007a65657220 */ /* 0x000fe20000410000 */
[----:B------:R-:W-:Y:S01]  /*1a80*/  F2FP.BF16.F32.PACK_AB R98, RZ, R98 ;  /* 0x00000062ff62723e */ /* 0x000fe200000010ff */
[----:B0-----:R-:W0:Y:S01]  /*1a90*/  LDC.64 R70, c[0x0][0x380] ;  /* 0x0000e000ff467b82 */ /* 0x001e220000000a00 */
[----:B------:R-:W-:Y:S01]  /*1aa0*/  F2FP.BF16.F32.PACK_AB R90, RZ, R90 ;  /* 0x0000005aff5a723e */ /* 0x000fe200000010ff */
        /* <DEDUP_REMOVED lines=29> */
[----:B------:R-:W-:-:S02]  /*1c80*/  PRMT R77, R77, 0x5410, R81 ;  /* 0x000054104d4d7816 */ /* 0x000fc40000000051 */
[----:B------:R-:W-:Y:S02]  /*1c90*/  PRMT R78, R78, 0x5410, R80 ;  /* 0x000054104e4e7816 */ /* 0x000fe40000000050 */
[----:B------:R-:W-:Y:S01]  /*1ca0*/  PRMT R79, R79, 0x5410, R113 ;  /* 0x000054104f4f7816 */ /* 0x000fe20000000071 */
[----:B-----5:R-:W-:Y:S01]  /*1cb0*/  HFMA2.BF16_V2 R74, R38, R77, R6 ;  /* 0x0000004d264a7231 */ /* 0x020fe20000200006 */
[----:B------:R-:W-:Y:S02]  /*1cc0*/  PRMT R0, R0, 0x5410, R111 ;  /* 0x0000541000007816 */ /* 0x000fe4000000006f */
        /* <DEDUP_REMOVED lines=65> */
[----:B-1----:R-:W-:Y:S01]  /*20e0*/  HFMA2.BF16_V2 R73, R49, R88, R17 ;  /* 0x0000005831497231 */ /* 0x002fe20000200011 */
        /* <DEDUP_REMOVED lines=45> */
.L_x_712:
[----:B------:R-:W-:Y:S01]  /*23c0*/  HFMA2 R142, -RZ, RZ, 0, 1.847743988037109375e-06 ;  /* 0x0000001fff8e7431 */ /* 0x000fe200000001ff */
[----:B------:R-:W-:Y:S01]  /*23d0*/  BSSY B0, `(.L_x_714) ;  /* 0x0000006000007945 */ /* 0x000fe20003800000 */
[----:B------:R-:W-:Y:S02]  /*23e0*/  MOV R127, 0x1 ;  /* 0x00000001007f7802 */ /* 0x000fe40000000f00 */
[----:B------:R-:W-:-:S07]  /*23f0*/  MOV R125, 0xffffffff ;  /* 0xffffffff007d7802 */ /* 0x000fce0000000f00 */
[----:B-----5:R-:W-:Y:S05]  /*2400*/  WARPSYNC.COLLECTIVE R125, `(.L_x_715) ;  /* 0x000000007d087348 */ /* 0x020fea0003c00000 */
[----:B------:R0:W1:Y:S02]  /*2410*/  SHFL.BFLY P1, R129, R144, R127, R142 ;  /* 0x0c00007f90817389 */ /* 0x000064000002008e */
[----:B01---5:R-:W-:Y:S05]  /*2420*/  ENDCOLLECTIVE ;  /* 0x000000000000791b */ /* 0x023fea0003800000 */
.L_x_715:
[----:B------:R-:W-:Y:S05]  /*2430*/  BSYNC B0 ;  /* 0x0000000000007941 */ /* 0x000fea0003800000 */
.L_x_714:
[----:B------:R-:W-:Y:S01]  /*2440*/  FADD.FTZ R144, R144, R129 ;  /* 0x0000008190907221 */ /* 0x000fe20000010000 */
[----:B------:R-:W-:Y:S01]  /*2450*/  HFMA2 R127, -RZ, RZ, 0, 1.1920928955078125e-07 ;  /* 0x00000002ff7f7431 */ /* 0x000fe200000001ff */
[----:B------:R-:W-:Y:S02]  /*2460*/  MOV R142, 0x1f ;  /* 0x0000001f008e7802 */ /* 0x000fe40000000f00 */
[----:B------:R-:W-:-:S07]  /*2470*/  MOV R125, 0xffffffff ;  /* 0xffffffff007d7802 */ /* 0x000fce0000000f00 */
[----:B------:R-:W-:Y:S05]  /*2480*/  WARPSYNC.COLLECTIVE R125, `(.L_x_716) ;  /* 0x000000007d087348 */ /* 0x000fea0003c00000 */
[----:B------:R0:W1:Y:S02]  /*2490*/  SHFL.BFLY P1, R129, R144, R127, R142 ;  /* 0x0c00007f90817389 */ /* 0x000064000002008e */
[----:B01----:R-:W-:Y:S05]  /*24a0*/  ENDCOLLECTIVE ;  /* 0x000000000000791b */ /* 0x003fea0003800000 */
.L_x_716:
[----:B------:R-:W-:Y:S02]  /*24b0*/  HFMA2 R127, -RZ, RZ, 0, 2.384185791015625e-07 ;  /* 0x00000004ff7f7431 */ /* 0x000fe400000001ff */
[----:B------:R-:W-:-:S05]  /*24c0*/  FADD.FTZ R75, R144, R129 ;  /* 0x00000081904b7221 */ /* 0x000fca0000010000 */
[----:B------:R-:W-:-:S07]  /*24d0*/  MOV R144, R75 ;  /* 0x0000004b00907202 */ /* 0x000fce0000000f00 */
[----:B------:R-:W-:Y:S05]  /*24e0*/  WARPSYNC.COLLECTIVE R125, `(.L_x_717) ;  /* 0x000000007d087348 */ /* 0x000fea0003c00000 */
[----:B------:R0:W1:Y:S02]  /*24f0*/  SHFL.BFLY P1, R129, R144, R127, R142 ;  /* 0x0c00007f90817389 */ /* 0x000064000002008e */
[----:B01----:R-:W-:Y:S05]  /*2500*/  ENDCOLLECTIVE ;  /* 0x000000000000791b */ /* 0x003fea0003800000 */
.L_x_717:
[----:B------:R-:W-:Y:S02]  /*2510*/  HFMA2 R127, -RZ, RZ, 0, 4.76837158203125e-07 ;  /* 0x00000008ff7f7431 */ /* 0x000fe400000001ff */
[----:B------:R-:W-:-:S05]  /*2520*/  FADD.FTZ R76, R75, R129 ;  /* 0x000000814b4c7221 */ /* 0x000fca0000010000 */
[----:B------:R-:W-:-:S07]  /*2530*/  MOV R144, R76 ;  /* 0x0000004c00907202 */ /* 0x000fce0000000f00 */
[----:B------:R-:W-:Y:S05]  /*2540*/  WARPSYNC.COLLECTIVE R125, `(.L_x_718) ;  /* 0x000000007d087348 */ /* 0x000fea0003c00000 */
[----:B------:R0:W1:Y:S02]  /*2550*/  SHFL.BFLY P1, R129, R144, R127, R142 ;  /* 0x0c00007f90817389 */ /* 0x000064000002008e */
[----:B01----:R-:W-:Y:S05]  /*2560*/  ENDCOLLECTIVE ;  /* 0x000000000000791b */ /* 0x003fea0003800000 */
.L_x_718:
[----:B------:R-:W-:Y:S02]  /*2570*/  HFMA2 R127, -RZ, RZ, 0, 9.5367431640625e-07 ;  /* 0x00000010ff7f7431 */ /* 0x000fe400000001ff */
[----:B------:R-:W-:-:S05]  /*2580*/  FADD.FTZ R77, R76, R129 ;  /* 0x000000814c4d7221 */ /* 0x000fca0000010000 */
[----:B------:R-:W-:-:S07]  /*2590*/  MOV R144, R77 ;  /* 0x0000004d00907202 */ /* 0x000fce0000000f00 */
[----:B------:R-:W-:Y:S05]  /*25a0*/  WARPSYNC.COLLECTIVE R125, `(.L_x_719) ;  /* 0x000000007d087348 */ /* 0x000fea0003c00000 */
[----:B------:R0:W1:Y:S02]  /*25b0*/  SHFL.BFLY P1, R129, R144, R127, R142 ;  /* 0x0c00007f90817389 */ /* 0x000064000002008e */
[----:B01----:R-:W-:Y:S05]  /*25c0*/  ENDCOLLECTIVE ;  /* 0x000000000000791b */ /* 0x003fea0003800000 */
.L_x_719:
        /* <DEDUP_REMOVED lines=136> */
.L_x_720:
[----:B------:R-:W-:Y:S02]  /*2e50*/  HFMA2 R127, -RZ, RZ, 0, 1.1920928955078125e-07 ;  /* 0x00000002ff7f7431 */ /* 0x000fe400000001ff */
[----:B------:R-:W-:-:S05]  /*2e60*/  FADD.FTZ R68, R144, R129 ;  /* 0x0000008190447221 */ /* 0x000fca0000010000 */
[----:B------:R-:W-:-:S07]  /*2e70*/  MOV R144, R68 ;  /* 0x0000004400907202 */ /* 0x000fce0000000f00 */
[----:B------:R-:W-:Y:S05]  /*2e80*/  WARPSYNC.COLLECTIVE R125, `(.L_x_721) ;  /* 0x000000007d087348 */ /* 0x000fea0003c00000 */
[----:B------:R0:W1:Y:S02]  /*2e90*/  SHFL.BFLY P1, R129, R144, R127, R142 ;  /* 0x0c00007f90817389 */ /* 0x000064000002008e */
[----:B01----:R-:W-:Y:S05]  /*2ea0*/  ENDCOLLECTIVE ;  /* 0x000000000000791b */ /* 0x003fea0003800000 */
.L_x_721:
[----:B------:R-:W-:Y:S02]  /*2eb0*/  HFMA2 R127, -RZ, RZ, 0, 2.384185791015625e-07 ;  /* 0x00000004ff7f7431 */ /* 0x000fe400000001ff */
[----:B------:R-:W-:-:S05]  /*2ec0*/  FADD.FTZ R69, R68, R129 ;  /* 0x0000008144457221 */ /* 0x000fca0000010000 */
[----:B------:R-:W-:-:S07]  /*2ed0*/  MOV R144, R69 ;  /* 0x0000004500907202 */ /* 0x000fce0000000f00 */
[----:B------:R-:W-:Y:S05]  /*2ee0*/  WARPSYNC.COLLECTIVE R125, `(.L_x_722) ;  /* 0x000000007d087348 */ /* 0x000fea0003c00000 */
[----:B------:R0:W1:Y:S02]  /*2ef0*/  SHFL.BFLY P1, R129, R144, R127, R142 ;  /* 0x0c00007f90817389 */ /* 0x000064000002008e */
[----:B01----:R-:W-:Y:S05]  /*2f00*/  ENDCOLLECTIVE ;  /* 0x000000000000791b */ /* 0x003fea0003800000 */
.L_x_722:
[----:B------:R-:W-:Y:S02]  /*2f10*/  HFMA2 R127, -RZ, RZ, 0, 4.76837158203125e-07 ;  /* 0x00000008ff7f7431 */ /* 0x000fe400000001ff */
[----:B------:R-:W-:-:S05]  /*2f20*/  FADD.FTZ R70, R69, R129 ;  /* 0x0000008145467221 */ /* 0x000fca0000010000 */
[----:B------:R-:W-:-:S07]  /*2f30*/  MOV R144, R70 ;  /* 0x0000004600907202 */ /* 0x000fce0000000f00 */
[----:B------:R-:W-:Y:S05]  /*2f40*/  WARPSYNC.COLLECTIVE R125, `(.L_x_723) ;  /* 0x000000007d087348 */ /* 0x000fea0003c00000 */
[----:B------:R0:W1:Y:S02]  /*2f50*/  SHFL.BFLY P1, R129, R144, R127, R142 ;  /* 0x0c00007f90817389 */ /* 0x000064000002008e */
[----:B01----:R-:W-:Y:S05]  /*2f60*/  ENDCOLLECTIVE ;  /* 0x000000000000791b */ /* 0x003fea0003800000 */
.L_x_723:
[----:B------:R-:W-:Y:S02]  /*2f70*/  HFMA2 R127, -RZ, RZ, 0, 9.5367431640625e-07 ;  /* 0x00000010ff7f7431 */ /* 0x000fe400000001ff */
[----:B------:R-:W-:-:S05]  /*2f80*/  FADD.FTZ R122, R70, R129 ;  /* 0x00000081467a7221 */ /* 0x000fca0000010000 */
[----:B------:R-:W-:-:S07]  /*2f90*/  MOV R144, R122 ;  /* 0x0000007a00907202 */ /* 0x000fce0000000f00 */
[----:B------:R-:W-:Y:S05]  /*2fa0*/  WARPSYNC.COLLECTIVE R125, `(.L_x_724) ;  /* 0x000000007d087348 */ /* 0x000fea0003c00000 */
[----:B------:R0:W1:Y:S02]  /*2fb0*/  SHFL.BFLY P1, R129, R144, R127, R142 ;  /* 0x0c00007f90817389 */ /* 0x000064000002008e */
[----:B01----:R-:W-:Y:S05]  /*2fc0*/  ENDCOLLECTIVE ;  /* 0x000000000000791b */ /* 0x003fea0003800000 */
.L_x_724:
[----:B------:R-:W-:Y:S05]  /*2fd0*/  BRA `(.L_x_725) ;  /* 0xffffffe4008c7947 */ /* 0x000fea000383ffff */
.L_x_726:
        /* <DEDUP_REMOVED lines=10> */
.L_x_1108:


//--------------------- .text._ZN10layer_norm13ln_fwd_kernelINS_13Kernel_traitsI6__halffS2_fjLj2048ELj1ELj4ELj1ELj16ENS_18Kernel_traits_baseILj2048ES2_fS2_fjLj128EEEEEEEvNS_9FwdParamsE --------------------------
	.section	.text._ZN10layer_norm13ln_fwd_kernelINS_13Kernel_traitsI6__halffS2_fjLj2048ELj1ELj4ELj1ELj16ENS_18Kernel_traits_baseILj2048ES2_fS2_fjLj128EEEEEEEvNS_9FwdParamsE,"ax",@progbits
	.align	128
        .global         _ZN10layer_norm13ln_fwd_kernelINS_13Kernel_traitsI6__halffS2_fjLj2048ELj1ELj4ELj1ELj16ENS_18Kernel_traits_baseILj2048ES2_fS2_fjLj128EEEEEEEvNS_9FwdParamsE
        .type           _ZN10layer_norm13ln_fwd_kernelINS_13Kernel_traitsI6__halffS2_fjLj2048ELj1ELj4ELj1ELj16ENS_18Kernel_traits_baseILj2048ES2_fS2_fjLj128EEEEEEEvNS_9FwdParamsE,@function
        .size           _ZN10layer_norm13ln_fwd_kernelINS_13Kernel_traitsI6__halffS2_fjLj2048ELj1ELj4ELj1ELj16ENS_18Kernel_traits_baseILj2048ES2_fS2_fjLj128EEEEEEEvNS_9FwdParamsE,(.L_x_1109 - _ZN10layer_norm13ln_fwd_kernelINS_13Kernel_traitsI6__halffS2_fjLj2048ELj1ELj4ELj1ELj16ENS_18Kernel_traits_baseILj2048ES2_fS2_fjLj128EEEEEEEvNS_9FwdParamsE)
        .other          _ZN10layer_norm13ln_fwd_kernelINS_13Kernel_traitsI6__halffS2_fjLj2048ELj1ELj4ELj1ELj16ENS_18Kernel_traits_baseILj2048ES2_fS2_fjLj128EEEEEEEvNS_9FwdParamsE,@"STO_CUDA_ENTRY STV_DEFAULT"
_ZN10layer_norm13ln_fwd_kernelINS_13Kernel_traitsI6__halffS2_fjLj2048ELj1ELj4ELj1ELj16ENS_18Kernel_traits_baseILj2048ES2_fS2_fjLj128EEEEEEEvNS_9FwdParamsE:
.text._ZN10layer_norm13ln_fwd_kernelINS_13Kernel_traitsI6__halffS2_fjLj2048ELj1ELj4ELj1ELj16ENS_18Kernel_traits_baseILj2048ES2_fS2_fjLj128EEEEEEEvNS_9FwdParamsE:
        /* <DEDUP_REMOVED lines=152> */
.L_x_728:
        /* <DEDUP_REMOVED lines=256> */
.L_x_740:
        /* <DEDUP_REMOVED lines=39> */
[----:B-1----:R-:W-:Y:S01]  /*1bf0*/  F2FP.F16.F32.PACK_AB R5, RZ, R0 ;  /* 0x00000000ff05723e */ /* 0x002fe200000000ff */
[----:B------:R-:W-:Y:S01]  /*1c00*/  FMUL.FTZ R8, R8, R7 ;  /* 0x0000000708087220 */ /* 0x000fe20000410000 */
[----:B------:R-:W-:Y:S01]  /*1c10*/  F2FP.F16.F32.PACK_AB R9, RZ, R9 ;  /* 0x00000009ff09723e */ /* 0x000fe200000000ff */
[-C--:B------:R-:W-:Y:S01]  /*1c20*/  FMUL.FTZ R48, R48, R7.reuse ;  /* 0x0000000730307220 */ /* 0x080fe20000410000 */
[----:B------:R-:W-:Y:S01]  /*1c30*/  F2FP.F16.F32.PACK_AB R32, RZ, R30 ;  /* 0x0000001eff20723e */ /* 0x000fe200000000ff */
[-C--:B------:R-:W-:Y:S01]  /*1c40*/  FMUL.FTZ R59, R59, R7.reuse ;  /* 0x000000073b3b7220 */ /* 0x080fe20000410000 */
[-C--:B------:R-:W-:Y:S01]  /*1c50*/  FMUL.FTZ R200, R200, R7.reuse ;  /* 0x00000007c8c87220 */ /* 0x080fe20000410000 */
[-C--:B------:R-:W-:Y:S01]  /*1c60*/  FMUL.FTZ R30, R54, R7.reuse ;  /* 0x00000007361e7220 */ /* 0x080fe20000410000 */
[----:B------:R-:W-:Y:S01]  /*1c70*/  FMUL.FTZ R67, R67, R7 ;  /* 0x0000000743437220 */ /* 0x000fe20000410000 */
[----:B------:R-:W-:Y:S01]  /*1c80*/  F2FP.F16.F32.PACK_AB R35, RZ, R35 ;  /* 0x00000023ff23723e */ /* 0x000fe200000000ff */
[-C--:B------:R-:W-:Y:S01]  /*1c90*/  FMUL.FTZ R12, R16, R7.reuse ;  /* 0x00000007100c7220 */ /* 0x080fe20000410000 */
        /* <DEDUP_REMOVED lines=9> */
[----:B------:R-:W-:Y:S01]  /*1d30*/  PRMT R5, R5, 0x5410, R9 ;  /* 0x0000541005057816 */ /* 0x000fe20000000009 */
[-C--:B------:R-:W-:Y:S01]  /*1d40*/  FMUL.FTZ R14, R218, R7.reuse ;  /* 0x00000007da0e7220 */ /* 0x080fe20000410000 */
[----:B------:R-:W-:Y:S01]  /*1d50*/  F2FP.F16.F32.PACK_AB R10, RZ, R8 ;  /* 0x00000008ff0a723e */ /* 0x000fe200000000ff */
[----:B------:R-:W-:Y:S01]  /*1d60*/  FMUL.FTZ R50, R50, R7 ;  /* 0x0000000732327220 */ /* 0x000fe20000410000 */
[----:B------:R-:W-:Y:S01]  /*1d70*/  F2FP.F16.F32.PACK_AB R52, RZ, R48 ;  /* 0x00000030ff34723e */ /* 0x000fe200000000ff */
[----:B------:R-:W-:Y:S01]  /*1d80*/  HFMA2 R9, R191, R5, R190 ;  /* 0x00000005bf097231 */ /* 0x000fe200000000be */
[----:B------:R-:W-:Y:S01]  /*1d90*/  F2FP.F16.F32.PACK_AB R49, RZ, R59 ;  /* 0x0000003bff31723e */ /* 0x000fe200000000ff */
[-C--:B------:R-:W-:Y:S01]  /*1da0*/  FMUL.FTZ R66, R66, R7.reuse ;  /* 0x0000000742427220 */ /* 0x080fe20000410000 */
[----:B------:R-:W-:Y:S01]  /*1db0*/  F2FP.F16.F32.PACK_AB R8, RZ, R200 ;  /* 0x000000c8ff08723e */ /* 0x000fe200000000ff */
[----:B------:R-:W-:Y:S01]  /*1dc0*/  FMUL.FTZ R16, R24, R7 ;  /* 0x0000000718107220 */ /* 0x000fe20000410000 */
[----:B------:R-:W-:Y:S01]  /*1dd0*/  F2FP.F16.F32.PACK_AB R48, RZ, R30 ;  /* 0x0000001eff30723e */ /* 0x000fe200000000ff */
[----:B------:R-:W-:Y:S01]  /*1de0*/  HFMA2 R30, R123.H0_H0, R35.H0_H0, R121.H0_H0 ;  /* 0x200000237b1e7231 */ /* 0x000fe20000040879 */
[----:B------:R-:W-:Y:S01]  /*1df0*/  F2FP.F16.F32.PACK_AB R67, RZ, R67 ;  /* 0x00000043ff43723e */ /* 0x000fe200000000ff */
[----:B------:R-:W-:Y:S01]  /*1e00*/  HFMA2 R35, R119.H0_H0, R26.H0_H0, R117.H0_H0 ;  /* 0x2000001a77237231 */ /* 0x000fe20000040875 */
[----:B------:R-:W-:Y:S01]  /*1e10*/  F2FP.F16.F32.PACK_AB R12, RZ, R12 ;  /* 0x0000000cff0c723e */ /* 0x000fe200000000ff */
[----:B------:R-:W-:Y:S01]  /*1e20*/  HFMA2 R26, R99.H0_H0, R47.H0_H0, R97.H0_H0 ;  /* 0x2000002f631a7231 */ /* 0x000fe20000040861 */
[----:B------:R-:W-:Y:S01]  /*1e30*/  F2FP.F16.F32.PACK_AB R11, RZ, R11 ;  /* 0x0000000bff0b723e */ /* 0x000fe200000000ff */
[----:B------:R-:W-:Y:S01]  /*1e40*/  HFMA2 R47, R142.H1_H1, R49.H0_H0, R140.H1_H1 ;  /* 0x200000318e2f7231 */ /* 0x000fe20000060c8c */
[----:B------:R-:W-:Y:S01]  /*1e50*/  PRMT R4, R4, 0x5410, R13 ;  /* 0x0000541004047816 */ /* 0x000fe2000000000d */
[----:B------:R-:W-:Y:S01]  /*1e60*/  HFMA2 R49, R133.H0_H0, R67.H0_H0, R133.H1_H1 ;  /* 0x2000004385317231 */ /* 0x000fe20000060885 */
[----:B------:R-:W-:Y:S01]  /*1e70*/  PRMT R10, R10, 0x5410, R8 ;  /* 0x000054100a0a7816 */ /* 0x000fe20000000008 */
[----:B------:R-:W-:Y:S01]  /*1e80*/  FMUL.FTZ R17, R222, R7 ;  /* 0x00000007de117220 */ /* 0x000fe20000410000 */
[----:B------:R-:W-:Y:S01]  /*1e90*/  PRMT R67, R12, 0x5410, R11 ;  /* 0x000054100c437816 */ /* 0x000fe2000000000b */
[----:B------:R-:W-:Y:S01]  /*1ea0*/  HFMA2 R12, R187, R4, R186 ;  /* 0x00000004bb0c7231 */ /* 0x000fe200000000ba */
[----:B------:R-:W-:Y:S01]  /*1eb0*/  PRMT R4, R9, 0x7632, R4 ;  /* 0x0000763209047816 */ /* 0x000fe20000000004 */
[----:B------:R-:W-:-:S02]  /*1ec0*/  HFMA2 R10, R189, R10, R188 ;  /* 0x0000000abd0a7231 */ /* 0x000fc400000000bc */
        /* <DEDUP_REMOVED lines=9> */
[----:B------:R-:W-:Y:S01]  /*1f60*/  LOP3.LUT R4, R4, 0xffff, RZ, 0xc0, !PT ;  /* 0x0000ffff04047812 */ /* 0x000fe200078ec0ff */
[----:B------:R-:W-:Y:S01]  /*1f70*/  HFMA2 R67, R183, R67, R181 ;  /* 0x00000043b7437231 */ /* 0x000fe200000000b5 */
[----:B------:R-:W-:Y:S01]  /*1f80*/  F2FP.F16.F32.PACK_AB R66, RZ, R66 ;  /* 0x00000042ff42723e */ /* 0x000fe200000000ff */
[----:B------:R-:W-:Y:S01]  /*1f90*/  FMUL.FTZ R23, R230, R7 ;  /* 0x00000007e6177220 */ /* 0x000fe20000410000 */
[----:B------:R-:W-:Y:S01]  /*1fa0*/  PRMT R8, R10, 0x7632, R8 ;  /* 0x000076320a087816 */ /* 0x000fe20000000008 */
[----:B------:R-:W-:Y:S01]  /*1fb0*/  IMAD.WIDE.U32 R4, R4, 0x10000, RZ ;  /* 0x0001000004047825 */ /* 0x000fe200078e00ff */
[----:B------:R-:W-:-:S03]  /*1fc0*/  F2FP.F16.F32.PACK_AB R16, RZ, R16 ;  /* 0x00000010ff10723e */ /* 0x000fc600000000ff */
[----:B------:R-:W-:Y:S01]  /*1fd0*/  FMUL.FTZ R22, R36, R7 ;  /* 0x0000000724167220 */ /* 0x000fe20000410000 */
[----:B------:R-:W-:Y:S01]  /*1fe0*/  F2FP.F16.F32.PACK_AB R17, RZ, R17 ;  /* 0x00000011ff11723e */ /* 0x000fe200000000ff */
[-C--:B------:R-:W-:Y:S01]  /*1ff0*/  FMUL.FTZ R21, R236, R7.reuse ;  /* 0x00000007ec157220 */ /* 0x080fe20000410000 */
[----:B------:R-:W-:Y:S01]  /*2000*/  F2FP.F16.F32.PACK_AB R56, RZ, R62 ;  /* 0x0000003eff38723e */ /* 0x000fe200000000ff */
[----:B------:R-:W-:Y:S01]  /*2010*/  HFMA2 R62, R69.H0_H0, R27.H0_H0, R75.H0_H0 ;  /* 0x2000001b453e7231 */ /* 0x000fe2000004084b */
[--C-:B------:R-:W-:Y:S01]  /*2020*/  PRMT R15, R15, 0x5410, R14.reuse ;  /* 0x000054100f0f7816 */ /* 0x100fe2000000000e */
[----:B------:R-:W-:Y:S01]  /*2030*/  HFMA2 R27, R95.H0_H0, R50.H0_H0, R93.H0_H0 ;  /* 0x200000325f1b7231 */ /* 0x000fe2000004085d */
[----:B------:R-:W-:Y:S01]  /*2040*/  PRMT R11, R12, 0x7632, R11 ;  /* 0x000076320c0b7816 */ /* 0x000fe2000000000b */
[----:B------:R-:W-:Y:S01]  /*2050*/  HFMA2 R50, R79.H0_H0, R66.H0_H0, R77.H0_H0 ;  /* 0x200000424f327231 */ /* 0x000fe2000004084d */
[----:B------:R-:W-:Y:S01]  /*2060*/  LOP3.LUT R8, R8, 0xffff, RZ, 0xc0, !PT ;  /* 0x0000ffff08087812 */ /* 0x000fe200078ec0ff */
[-C--:B------:R-:W-:Y:S01]  /*2070*/  FMUL.FTZ R25, R6, R7.reuse ;  /* 0x0000000706197220 */ /* 0x080fe20000410000 */
[----:B------:R-:W-:Y:S01]  /*2080*/  PRMT R66, R16, 0x5410, R17 ;  /* 0x0000541010427816 */ /* 0x000fe20000000011 */
[----:B------:R-:W-:Y:S01]  /*2090*/  HFMA2 R16, R179, R15, R177 ;  /* 0x0000000fb3107231 */ /* 0x000fe200000000b1 */
[----:B------:R-:W-:Y:S01]  /*20a0*/  F2FP.F16.F32.PACK_AB R20, RZ, R20 ;  /* 0x00000014ff14723e */ /* 0x000fe200000000ff */
[-C--:B------:R-:W-:Y:S01]  /*20b0*/  FMUL.FTZ R58, R58, R7.reuse ;  /* 0x000000073a3a7220 */ /* 0x080fe20000410000 */
[----:B------:R-:W-:Y:S01]  /*20c0*/  F2FP.F16.F32.PACK_AB R18, RZ, R18 ;  /* 0x00000012ff12723e */ /* 0x000fe200000000ff */
[----:B------:R-:W-:Y:S01]  /*20d0*/  HFMA2 R66, R175, R66, R173 ;  /* 0x00000042af427231 */ /* 0x000fe200000000ad */
        /* <DEDUP_REMOVED lines=27> */
[-C--:B------:R-:W-:Y:S01]  /*2290*/  FMUL.FTZ R38, R38, R7.reuse ;  /* 0x0000000726267220 */ /* 0x080fe20000410000 */
[--C-:B------:R-:W-:Y:S01]  /*22a0*/  LOP3.LUT R9, R9, 0xffff, R15.reuse, 0xf8, !PT ;  /* 0x0000ffff09097812 */ /* 0x100fe200078ef80f */
[----:B------:R-:W-:Y:S01]  /*22b0*/  FMUL.FTZ R29, R210, R7 ;  /* 0x00000007d21d7220 */ /* 0x000fe20000410000 */
[----:B------:R-:W-:Y:S01]  /*22c0*/  F2FP.F16.F32.PACK_AB R31, RZ, R31 ;  /* 0x0000001fff1f723e */ /* 0x000fe200000000ff */
[-C--:B------:R-:W-:Y:S01]  /*22d0*/  FMUL.FTZ R45, R42, R7.reuse ;  /* 0x000000072a2d7220 */ /* 0x080fe20000410000 */
[----:B------:R-:W-:Y:S01]  /*22e0*/  PRMT R15, R66, 0x7632, R15 ;  /* 0x00007632420f7816 */ /* 0x000fe2000000000f */
[-C--:B------:R-:W-:Y:S01]  /*22f0*/  FMUL.FTZ R55, R44, R7.reuse ;  /* 0x000000072c377220 */ /* 0x080fe20000410000 */
[----:B------:R-:W-:Y:S01]  /*2300*/  LOP3.LUT R14, R14, 0xffff, RZ, 0xc0, !PT ;  /* 0x0000ffff0e0e7812 */ /* 0x000fe200078ec0ff */
        /* <DEDUP_REMOVED lines=9> */
[----:B------:R-:W-:Y:S01]  /*23a0*/  PRMT R19, R19, 0x5410, R23 ;  /* 0x0000541013137816 */ /* 0x000fe20000000017 */
[-C--:B------:R-:W-:Y:S01]  /*23b0*/  FMUL.FTZ R6, R204, R7.reuse ;  /* 0x00000007cc067220 */ /* 0x080fe20000410000 */
[----:B------:R-:W-:Y:S01]  /*23c0*/  PRMT R22, R22, 0x5410, R21 ;  /* 0x0000541016167816 */ /* 0x000fe20000000015 */
[----:B------:R-:W-:Y:S01]  /*23d0*/  FMUL.FTZ R37, R216, R7 ;  /* 0x00000007d8257220 */ /* 0x000fe20000410000 */
[----:B------:R-:W-:Y:S01]  /*23e0*/  F2FP.F16.F32.PACK_AB R59, RZ, R60 ;  /* 0x0000003cff3b723e */ /* 0x000fe200000000ff */
[----:B------:R-:W-:Y:S01]  /*23f0*/  HFMA2 R23, R167, R19, R165 ;  /* 0x00000013a7177231 */ /* 0x000fe200000000a5 */
[----:B------:R-:W-:Y:S01]  /*2400*/  F2FP.F16.F32.PACK_AB R64, RZ, R65 ;  /* 0x00000041ff40723e */ /* 0x000fe200000000ff */
[----:B------:R-:W-:Y:S01]  /*2410*/  HFMA2 R65, R3.H0_H0, R25.H0_H0, R73.H0_H0 ;  /* 0x2000001903417231 */ /* 0x000fe20000040849 */
[----:B------:R-:W-:Y:S01]  /*2420*/  LOP3.LUT R10, R10, 0xffff, R17, 0xf8, !PT ;  /* 0x0000ffff0a0a7812 */ /* 0x000fe200078ef811 */
[----:B------:R-:W-:Y:S01]  /*2430*/  HFMA2 R25, R115.H0_H0, R32.H0_H0, R113.H0_H0 ;  /* 0x2000002073197231 */ /* 0x000fe20000040871 */
[----:B------:R-:W-:Y:S01]  /*2440*/  F2FP.F16.F32.PACK_AB R24, RZ, R220 ;  /* 0x000000dcff18723e */ /* 0x000fe200000000ff */
[----:B------:R-:W-:Y:S01]  /*2450*/  HFMA2 R32, R87.H0_H0, R58.H0_H0, R85.H0_H0 ;  /* 0x2000003a57207231 */ /* 0x000fe20000040855 */
[----:B------:R-:W-:Y:S01]  /*2460*/  F2FP.F16.F32.PACK_AB R51, RZ, R51 ;  /* 0x00000033ff33723e */ /* 0x000fe200000000ff */
[----:B------:R-:W-:Y:S01]  /*2470*/  HFMA2 R58, R163, R22, R161 ;  /* 0x00000016a33a7231 */ /* 0x000fe200000000a1 */
[----:B------:R-:W-:Y:S01]  /*2480*/  F2FP.F16.F32.PACK_AB R53, RZ, R53 ;  /* 0x00000035ff35723e */ /* 0x000fe200000000ff */
[----:B------:R-:W-:Y:S01]  /*2490*/  FMUL.FTZ R39, R224, R7 ;  /* 0x00000007e0277220 */ /* 0x000fe20000410000 */
[----:B------:R-:W-:Y:S01]  /*24a0*/  F2FP.F16.F32.PACK_AB R60, RZ, R61 ;  /* 0x0000003dff3c723e */ /* 0x000fe200000000ff */
[----:B------:R-:W-:Y:S01]  /*24b0*/  HFMA2 R61, R71.H0_H0, R31.H0_H0, R129.H0_H0 ;  /* 0x2000001f473d7231 */ /* 0x000fe20000040881 */
[----:B------:R-:W-:Y:S01]  /*24c0*/  LOP3.LUT R17, R15, 0xffff, RZ, 0xc0, !PT ;  /* 0x0000ffff0f117812 */ /* 0x000fe200078ec0ff */
[----:B------:R-:W-:Y:S01]  /*24d0*/  IMAD.WIDE.U32 R14, R14, 0x10000, RZ ;  /* 0x000100000e0e7825 */ /* 0x000fe200078e00ff */
[----:B------:R-:W-:-:S03]  /*24e0*/  F2FP.F16.F32.PACK_AB R34, RZ, R34 ;  /* 0x00000022ff22723e */ /* 0x000fc600000000ff */
[----:B------:R-:W-:Y:S01]  /*24f0*/  HFMA2 R31, R127.H0_H0, R33.H0_H0, R125.H0_H0 ;  /* 0x200000217f1f7231 */ /* 0x000fe2000004087d */
[----:B------:R-:W-:Y:S01]  /*2500*/  LOP3.LUT R8, R8, 0xffff, R13, 0xf8, !PT ;  /* 0x0000ffff08087812 */ /* 0x000fe200078ef80d */
[----:B------:R-:W-:Y:S01]  /*2510*/  IMAD.WIDE.U32 R12, R12, 0x10000, RZ ;  /* 0x000100000c0c7825 */ /* 0x000fe200078e00ff */
[----:B------:R-:W-:-:S03]  /*2520*/  PRMT R18, R20, 0x7632, R18 ;  /* 0x0000763214127816 */ /* 0x000fc60000000012 */
[----:B------:R-:W-:Y:S01]  /*2530*/  HFMA2 R33, R83.H0_H0, R56.H0_H0, R81.H0_H0 ;  /* 0x2000003853217231 */ /* 0x000fe20000040851 */
[----:B------:R-:W-:Y:S01]  /*2540*/  PRMT R21, R30, 0x7610, R21 ;  /* 0x000076101e157816 */ /* 0x000fe20000000015 */
[----:B------:R-:W-:Y:S01]  /*2550*/  FMUL.FTZ R41, R232, R7 ;  /* 0x00000007e8297220 */ /* 0x000fe20000410000 */
[----:B------:R-:W-:Y:S01]  /*2560*/  F2FP.F16.F32.PACK_AB R42, RZ, R38 ;  /* 0x00000026ff2a723e */ /* 0x000fe200000000ff */
[----:B------:R-:W-:Y:S01]  /*2570*/  HFMA2 R38, R178.H1_H1, R24.H0_H0, R176.H1_H1 ;  /* 0x20000018b2267231 */ /* 0x000fe20000060cb0 */
[----:B------:R-:W-:Y:S01]  /*2580*/  PRMT R51, R51, 0x5410, R53 ;  /* 0x0000541033337816 */ /* 0x000fe20000000035 */
[----:B------:R-:W-:Y:S01]  /*2590*/  HFMA2 R24, R111.H0_H0, R34.H0_H0, R109.H0_H0 ;  /* 0x200000226f187231 */ /* 0x000fe2000004086d */
[----:B------:R-:W-:Y:S01]  /*25a0*/  PRMT R19, R16, 0x7610, R19 ;  /* 0x0000761010137816 */ /* 0x000fe20000000013 */
[----:B------:R-:W-:Y:S01]  /*25b0*/  HFMA2 R34, R91.H0_H0, R48.H0_H0, R89.H0_H0 ;  /* 0x200000305b227231 */ /* 0x000fe20000040859 */
[----:B------:R-:W-:Y:S01]  /*25c0*/  LOP3.LUT R18, R18, 0xffff, RZ, 0xc0, !PT ;  /* 0x0000ffff12127812 */ /* 0x000fe200078ec0ff */
[----:B------:R-:W-:Y:S01]  /*25d0*/  IMAD.WIDE.U32 R16, R17, 0x10000, RZ ;  /* 0x0001000011107825 */ /* 0x000fe200078e00ff */
[----:B------:R-:W-:-:S03]  /*25e0*/  F2FP.F16.F32.PACK_AB R29, RZ, R29 ;  /* 0x0000001dff1d723e */ /* 0x000fc600000000ff */
[----:B------:R-:W-:Y:S01]  /*25f0*/  HFMA2 R48, R138.H1_H1, R57.H0_H0, R136.H1_H1 ;  /* 0x200000398a307231 */ /* 0x000fe20000060c88 */
[----:B------:R-:W-:Y:S01]  /*2600*/  LOP3.LUT R15, R15, 0xffff, R21, 0xf8, !PT ;  /* 0x0000ffff0f0f7812 */ /* 0x000fe200078ef815 */
[----:B------:R-:W-:Y:S01]  /*2610*/  HFMA2 R57, R159, R51, R157 ;  /* 0x000000339f397231 */ /* 0x000fe2000000009d */
[----:B------:R-:W-:Y:S01]  /*2620*/  LOP3.LUT R13, R13, 0xffff, R31, 0xf8, !PT ;  /* 0x0000ffff0d0d7812 */ /* 0x000fe200078ef81f */
[----:B------:R-:W-:Y:S01]  /*2630*/  HFMA2 R36, R185.H1_H1, R29.H0_H0, R184.H1_H1 ;  /* 0x2000001db9247231 */ /* 0x000fe20000060cb8 */
[----:B------:R-:W-:Y:S01]  /*2640*/  PRMT R21, R20, 0x7610, R21 ;  /* 0x0000761014157816 */ /* 0x000fe20000000015 */
[----:B------:R-:W-:Y:S01]  /*2650*/  HFMA2 R29, R107.H0_H0, R42.H0_H0, R105.H0_H0 ;  /* 0x2000002a6b1d7231 */ /* 0x000fe20000040869 */
        /* <DEDUP_REMOVED lines=8> */
[----:B------:R-:W-:-:S03]  /*26e0*/  F2FP.F16.F32.PACK_AB R55, RZ, R55 ;  /* 0x00000037ff37723e */ /* 0x000fc600000000ff */
[----:B------:R-:W-:Y:S01]  /*26f0*/  FMUL.FTZ R248, R248, R7 ;  /* 0x00000007f8f87220 */ /* 0x000fe20000410000 */
[----:B------:R-:W-:Y:S01]  /*2700*/  F2FP.F16.F32.PACK_AB R195, RZ, R195 ;  /* 0x000000c3ffc3723e */ /* 0x000fe200000000ff */
[----:B------:R-:W-:Y:S01]  /*2710*/  FMUL.FTZ R252, R252, R7 ;  /* 0x00000007fcfc7220 */ /* 0x000fe20000410000 */
[----:B------:R-:W-:Y:S02]  /*2720*/  F2FP.F16.F32.PACK_AB R197, RZ, R197 ;  /* 0x000000c5ffc5723e */ /* 0x000fe400000000ff */
[----:B------:R-:W-:Y:S02]  /*2730*/  F2FP.F16.F32.PACK_AB R28, RZ, R28 ;  /* 0x0000001cff1c723e */ /* 0x000fe400000000ff */
[----:B------:R-:W-:Y:S02]  /*2740*/  LOP3.LUT R16, R16, 0xffff, R31, 0xf8, !PT ;  /* 0x0000ffff10107812 */ /* 0x000fe400078ef81f */
[----:B------:R-:W-:Y:S01]  /*2750*/  LOP3.LUT R20, R20, 0xffff, RZ, 0xc0, !PT ;  /* 0x0000ffff14147812 */ /* 0x000fe200078ec0ff */
[----:B------:R-:W-:Y:S01]  /*2760*/  HFMA2 R40, R170.H1_H1, R28.H0_H0, R168.H1_H1 ;  /* 0x2000001caa287231 */ /* 0x000fe20000060ca8 */
[----:B------:R-:W-:-:S02]  /*2770*/  LOP3.LUT R22, R22, 0xffff, RZ, 0xc0, !PT ;  /* 0x0000ffff16167812 */ /* 0x000fc400078ec0ff */
[----:B------:R-:W-:Y:S02]  /*2780*/  F2FP.F16.F32.PACK_AB R45, RZ, R45 ;  /* 0x0000002dff2d723e */ /* 0x000fe400000000ff */
[----:B------:R-:W-:Y:S02]  /*2790*/  PRMT R31, R24, 0x7610, R31 ;  /* 0x00007610181f7816 */ /* 0x000fe4000000001f */
[----:B------:R-:W-:Y:S01]  /*27a0*/  PRMT R55, R55, 0x5410, R195 ;  /* 0x0000541037377816 */ /* 0x000fe200000000c3 */
[----:B------:R-:W-:Y:S01]  /*27b0*/  HFMA2 R28, R103.H0_H0, R45.H0_H0, R101.H0_H0 ;  /* 0x2000002d671c7231 */ /* 0x000fe20000040865 */
[----:B------:R-:W-:Y:S02]  /*27c0*/  PRMT R153, R96, 0x7610, R153 ;  /* 0x0000761060997816 */ /* 0x000fe40000000099 */
[----:B------:R-:W-:Y:S02]  /*27d0*/  PRMT R24, R57, 0x7632, R24 ;  /* 0x0000763239187816 */ /* 0x000fe40000000018 */
[----:B------:R-:W-:Y:S01]  /*27e0*/  PRMT R52, R52, 0x5410, R197 ;  /* 0x0000541034347816 */ /* 0x000fe200000000c5 */
[----:B------:R-:W-:Y:S01]  /*27f0*/  HFMA2 R56, R155, R55, R153 ;  /* 0x000000379b387231 */ /* 0x000fe20000000099 */
[----:B------:R-:W-:-:S02]  /*2800*/  PRMT R151, R94, 0x7610, R151 ;  /* 0x000076105e977816 */ /* 0x000fc40000000097 */
[----:B------:R-:W-:Y:S02]  /*2810*/  PRMT R149, R92, 0x7610, R149 ;  /* 0x000076105c957816 */ /* 0x000fe40000000095 */
[----:B------:R-:W-:Y:S02]  /*2820*/  LOP3.LUT R19, R19, 0xffff, R25, 0xf8, !PT ;  /* 0x0000ffff13137812 */ /* 0x000fe400078ef819 */
[----:B------:R-:W-:Y:S01]  /*2830*/  LOP3.LUT R17, R17, 0xffff, R35, 0xf8, !PT ;  /* 0x0000ffff11117812 */ /* 0x000fe200078ef823 */
[----:B------:R-:W-:Y:S01]  /*2840*/  HFMA2 R55, R151, R52, R149 ;  /* 0x0000003497377231 */ /* 0x000fe20000000095 */
[----:B------:R-:W-:Y:S01]  /*2850*/  LOP3.LUT R18, R18, 0xffff, R21, 0xf8, !PT ;  /* 0x0000ffff12127812 */ /* 0x000fe200078ef815 */
[----:B------:R-:W-:Y:S01]  /*2860*/  IMAD.WIDE.U32 R20, R20, 0x10000, RZ ;  /* 0x0001000014147825 */ /* 0x000fe200078e00ff */
[----:B------:R-:W-:Y:S02]  /*2870*/  PRMT R25, R23, 0x7610, R25 ;  /* 0x0000761017197816 */ /* 0x000fe40000000019 */
[----:B------:R-:W-:Y:S01]  /*2880*/  F2FP.F16.F32.PACK_AB R198, RZ, R198 ;  /* 0x000000c6ffc6723e */ /* 0x000fe200000000ff */
[----:B------:R-:W-:Y:S01]  /*2890*/  IMAD.WIDE.U32 R22, R22, 0x10000, RZ ;  /* 0x0001000016167825 */ /* 0x000fe200078e00ff */
[----:B------:R-:W-:-:S02]  /*28a0*/  F2FP.F16.F32.PACK_AB R54, RZ, R250 ;  /* 0x000000faff36723e */ /* 0x000fc400000000ff */
        /* <DEDUP_REMOVED lines=9> */
[----:B------:R-:W-:Y:S01]  /*2940*/  HFMA2 R54, R147, R198, R145 ;  /* 0x000000c693367231 */ /* 0x000fe20000000091 */
[----:B------:R-:W-:Y:S02]  /*2950*/  PRMT R29, R28, 0x7610, R29 ;  /* 0x000076101c1d7816 */ /* 0x000fe4000000001d */
[----:B------:R-:W-:Y:S02]  /*2960*/  PRMT R28, R56, 0x7632, R28 ;  /* 0x00007632381c7816 */ /* 0x000fe4000000001c */
[----:B------:R-:W-:Y:S02]  /*2970*/  F2FP.F16.F32.PACK_AB R0, RZ, R202 ;  /* 0x000000caff00723e */ /* 0x000fe400000000ff */
[----:B------:R-:W-:Y:S02]  /*2980*/  PRMT R30, R55, 0x7632, R30 ;  /* 0x00007632371e7816 */ /* 0x000fe4000000001e */
[----:B------:R-:W-:Y:S01]  /*2990*/  F2FP.F16.F32.PACK_AB R6, RZ, R6 ;  /* 0x00000006ff06723e */ /* 0x000fe200000000ff */
[----:B------:R-:W-:Y:S01]  /*29a0*/  HFMA2 R0, R196.H1_H1, R0.H0_H0, R194.H1_H1 ;  /* 0x20000000c4007231 */ /* 0x000fe20000060cc2 */
[----:B------:R-:W-:-:S02]  /*29b0*/  F2FP.F16.F32.PACK_AB R199, RZ, R199 ;  /* 0x000000c7ffc7723e */ /* 0x000fc400000000ff */
[----:B------:R-:W-:Y:S01]  /*29c0*/  F2FP.F16.F32.PACK_AB R200, RZ, R200 ;  /* 0x000000c8ffc8723e */ /* 0x000fe200000000ff */
[----:B------:R-:W-:Y:S01]  /*29d0*/  HFMA2 R6, R193.H1_H1, R6.H0_H0, R192.H1_H1 ;  /* 0x20000006c1067231 */ /* 0x000fe20000060cc0 */
[----:B------:R-:W-:Y:S02]  /*29e0*/  LOP3.LUT R25, R25, 0xffff, R29, 0xf8, !PT ;  /* 0x0000ffff19197812 */ /* 0x000fe400078ef81d */
[----:B------:R-:W-:Y:S02]  /*29f0*/  LOP3.LUT R28, R28, 0xffff, RZ, 0xc0, !PT ;  /* 0x0000ffff1c1c7812 */ /* 0x000fe400078ec0ff */
[----:B------:R-:W-:Y:S02]  /*2a00*/  LOP3.LUT R29, R30, 0xffff, RZ, 0xc0, !PT ;  /* 0x0000ffff1e1d7812 */ /* 0x000fe400078ec0ff */
[----:B------:R-:W-:Y:S02]  /*2a10*/  F2FP.F16.F32.PACK_AB R37, RZ, R37 ;  /* 0x00000025ff25723e */ /* 0x000fe400000000ff */
[----:B------:R-:W-:-:S02]  /*2a20*/  PRMT R199, R199, 0x5410, R200 ;  /* 0x00005410c7c77816 */ /* 0x000fc400000000c8 */
[----:B------:R-:W-:Y:S01]  /*2a30*/  PRMT R143, R86, 0x7610, R143 ;  /* 0x00007610568f7816 */ /* 0x000fe2000000008f */
[----:B------:R-:W-:Y:S01]  /*2a40*/  HFMA2 R37, R182.H1_H1, R37.H0_H0, R180.H1_H1 ;  /* 0x20000025b6257231 */ /* 0x000fe20000060cb4 */
[----:B------:R-:W-:Y:S02]  /*2a50*/  PRMT R141, R84, 0x7610, R141 ;  /* 0x00007610548d7816 */ /* 0x000fe4000000008d */
[----:B------:R-:W-:Y:S02]  /*2a60*/  F2FP.F16.F32.PACK_AB R39, RZ, R39 ;  /* 0x00000027ff27723e */ /* 0x000fe400000000ff */
[----:B------:R-:W-:Y:S01]  /*2a70*/  PRMT R139, R82, 0x7610, R139 ;  /* 0x00007610528b7816 */ /* 0x000fe2000000008b */
[----:B------:R-:W-:Y:S01]  /*2a80*/  HFMA2 R52, R143, R199, R141 ;  /* 0x000000c78f347231 */ /* 0x000fe2000000008d */
[----:B------:R-:W-:Y:S01]  /*2a90*/  PRMT R59, R59, 0x5410, R60 ;  /* 0x000054103b3b7816 */ /* 0x000fe2000000003c */
[----:B------:R-:W-:Y:S01]  /*2aa0*/  HFMA2 R39, R174.H1_H1, R39.H0_H0, R172.H1_H1 ;  /* 0x20000027ae277231 */ /* 0x000fe20000060cac */
[----:B------:R-:W-:-:S02]  /*2ab0*/  PRMT R137, R80, 0x7610, R137 ;  /* 0x0000761050897816 */ /* 0x000fc40000000089 */
[----:B------:R-:W-:Y:S02]  /*2ac0*/  LOP3.LUT R23, R23, 0xffff, R35, 0xf8, !PT ;  /* 0x0000ffff17177812 */ /* 0x000fe400078ef823 */
[----:B------:R-:W-:Y:S01]  /*2ad0*/  LOP3.LUT R24, R24, 0xffff, R57, 0xf8, !PT ;  /* 0x0000ffff18187812 */ /* 0x000fe200078ef839 */
[----:B------:R-:W-:Y:S01]  /*2ae0*/  HFMA2 R53, R139, R59, R137 ;  /* 0x0000003b8b357231 */ /* 0x000fe20000000089 */
        /* <DEDUP_REMOVED lines=14> */
[----:B------:R-:W-:Y:S02]  /*2bd0*/  F2FP.F16.F32.PACK_AB R41, RZ, R41 ;  /* 0x00000029ff29723e */ /* 0x000fe400000000ff */
[----:B------:R-:W-:Y:S02]  /*2be0*/  PRMT R63, R63, 0x5410, R64 ;  /* 0x000054103f3f7816 */ /* 0x000fe40000000040 */
[----:B------:R-:W-:Y:S01]  /*2bf0*/  PRMT R135, R78, 0x7610, R135 ;  /* 0x000076104e877816 */ /* 0x000fe20000000087 */
[----:B------:R-:W-:Y:S01]  /*2c00*/  HFMA2 R41, R166.H1_H1, R41.H0_H0, R164.H1_H1 ;  /* 0x20000029a6297231 */ /* 0x000fe20000060ca4 */
[----:B------:R-:W-:-:S02]  /*2c10*/  PRMT R134, R76, 0x7610, R134 ;  /* 0x000076104c867816 */ /* 0x000fc40000000086 */
[----:B------:R-:W-:Y:S01]  /*2c20*/  LOP3.LUT R26, R26, 0xffff, R31, 0xf8, !PT ;  /* 0x0000ffff1a1a7812 */ /* 0x000fe200078ef81f */
[----:B------:R-:W-:Y:S01]  /*2c30*/  IMAD.WIDE.U32 R30, R30, 0x10000, RZ ;  /* 0x000100001e1e7825 */ /* 0x000fe200078e00ff */
[----:B------:R-:W-:-:S03]  /*2c40*/  LOP3.LUT R59, R27, 0xffff, R35, 0xf8, !PT ;  /* 0x0000ffff1b3b7812 */ /* 0x000fc600078ef823 */
[----:B------:R-:W-:Y:S01]  /*2c50*/  HFMA2 R51, R135, R63, R134 ;  /* 0x0000003f87337231 */ /* 0x000fe20000000086 */
        /* <DEDUP_REMOVED lines=29> */
[----:B------:R-:W-:Y:S01]  /*2e30*/  F2FP.F16.F32.PACK_AB R43, RZ, R43 ;  /* 0x0000002bff2b723e */ /* 0x000fe200000000ff */
[----:B------:R2:W-:Y:S01]  /*2e40*/  @!P1 STG.E desc[UR4][R36.64], R7 ;  /* 0x0000000724009986 */ /* 0x0005e2000c101904 */
[----:B------:R-:W-:Y:S01]  /*2e50*/  F2FP.F16.F32.PACK_AB R44, RZ, R240 ;  /* 0x000000f0ff2c723e */ /* 0x000fe200000000ff */
[----:B------:R-:W-:Y:S01]  /*2e60*/  IMAD.WIDE.U32 R34, R34, 0x10000, RZ ;  /* 0x0001000022227825 */ /* 0x000fe200078e00ff */
[----:B------:R-:W-:-:S03]  /*2e70*/  F2FP.F16.F32.PACK_AB R46, RZ, R46 ;  /* 0x0000002eff2e723e */ /* 0x000fc600000000ff */
[----:B------:R-:W-:Y:S01]  /*2e80*/  HFMA2 R42, R162.H1_H1, R43.H0_H0, R160.H1_H1 ;  /* 0x2000002ba22a7231 */ /* 0x000fe20000060ca0 */
[----:B------:R-:W-:Y:S01]  /*2e90*/  LOP3.LUT R52, R52, 0xffff, RZ, 0xc0, !PT ;  /* 0x0000ffff34347812 */ /* 0x000fe200078ec0ff */
[----:B------:R-:W-:Y:S01]  /*2ea0*/  HFMA2 R43, R158.H1_H1, R44.H0_H0, R156.H1_H1 ;  /* 0x2000002c9e2b7231 */ /* 0x000fe20000060c9c */
[----:B------:R-:W-:Y:S01]  /*2eb0*/  F2FP.F16.F32.PACK_AB R248, RZ, R248 ;  /* 0x000000f8fff8723e */ /* 0x000fe200000000ff */
[----:B------:R-:W-:Y:S01]  /*2ec0*/  HFMA2 R44, R154.H1_H1, R46.H0_H0, R152.H1_H1 ;  /* 0x2000002e9a2c7231 */ /* 0x000fe20000060c98 */
[----:B------:R-:W-:Y:S01]  /*2ed0*/  F2FP.F16.F32.PACK_AB R252, RZ, R252 ;  /* 0x000000fcfffc723e */ /* 0x000fe200000000ff */
[----:B-1----:R-:W-:Y:S01]  /*2ee0*/  IMAD.WIDE.U32 R38, R130, 0x8, R38 ;  /* 0x0000000882267825 */ /* 0x002fe200078e0026 */
[----:B------:R-:W-:-:S03]  /*2ef0*/  LOP3.LUT R34, R34, 0xffff, R53, 0xf8, !PT ;  /* 0x0000ffff22227812 */ /* 0x000fc600078ef835 */
[----:B------:R-:W-:Y:S01]  /*2f00*/  HFMA2 R45, R150.H1_H1, R248.H0_H0, R148.H1_H1 ;  /* 0x200000f8962d7231 */ /* 0x000fe20000060c94 */
[----:B------:R-:W-:Y:S01]  /*2f10*/  LOP3.LUT R32, R32, 0xffff, R27, 0xf8, !PT ;  /* 0x0000ffff20207812 */ /* 0x000fe200078ef81b */
[----:B------:R-:W-:-:S04]  /*2f20*/  IMAD.WIDE.U32 R52, R52, 0x10000, RZ ;  /* 0x0001000034347825 */ /* 0x000fc800078e00ff */
[----:B------:R-:W-:Y:S01]  /*2f30*/  HFMA2 R46, R146.H1_H1, R252.H0_H0, R144.H1_H1 ;  /* 0x200000fc922e7231 */ /* 0x000fe20000060c90 */
        /* <DEDUP_REMOVED lines=44> */
.L_x_727:
[----:B------:R-:W-:Y:S01]  /*3200*/  HFMA2 R206, -RZ, RZ, 0, 1.847743988037109375e-06 ;  /* 0x0000001fffce7431 */ /* 0x000fe200000001ff */
[----:B------:R-:W-:Y:S01]  /*3210*/  BSSY B0, `(.L_x_729) ;  /* 0x0000006000007945 */ /* 0x000fe20003800000 */
[----:B------:R-:W-:Y:S02]  /*3220*/  MOV R199, 0x1 ;  /* 0x0000000100c77802 */ /* 0x000fe40000000f00 */
[----:B------:R-:W-:-:S07]  /*3230*/  MOV R197, 0xffffffff ;  /* 0xffffffff00c57802 */ /* 0x000fce0000000f00 */
[----:B------:R-:W-:Y:S05]  /*3240*/  WARPSYNC.COLLECTIVE R197, `(.L_x_730) ;  /* 0x00000000c5087348 */ /* 0x000fea0003c00000 */
[----:B------:R0:W1:Y:S02]  /*3250*/  SHFL.BFLY P1, R201, R208, R199, R206 ;  /* 0x0c0000c7d0c97389 */ /* 0x00006400000200ce */
[----:B01----:R-:W-:Y:S05]  /*3260*/  ENDCOLLECTIVE ;  /* 0x000000000000791b */ /* 0x003fea0003800000 */
.L_x_730:
[----:B------:R-:W-:Y:S05]  /*3270*/  BSYNC B0 ;  /* 0x0000000000007941 */ /* 0x000fea0003800000 */
.L_x_729:
[----:B------:R-:W-:Y:S01]  /*3280*/  FADD.FTZ R208, R208, R201 ;  /* 0x000000c9d0d07221 */ /* 0x000fe20000010000 */
[----:B------:R-:W-:Y:S01]  /*3290*/  HFMA2 R199, -RZ, RZ, 0, 1.1920928955078125e-07 ;  /* 0x00000002ffc77431 */ /* 0x000fe200000001ff */
[----:B------:R-:W-:Y:S02]  /*32a0*/  MOV R206, 0x1f ;  /* 0x0000001f00ce7802 */ /* 0x000fe40000000f00 */
[----:B------:R-:W-:-:S07]  /*32b0*/  MOV R197, 0xffffffff ;  /* 0xffffffff00c57802 */ /* 0x000fce0000000f00 */
[----:B------:R-:W-:Y:S05]  /*32c0*/  WARPSYNC.COLLECTIVE R197, `(.L_x_731) ;  /* 0x00000000c5087348 */ /* 0x000fea0003c00000 */
[----:B------:R0:W1:Y:S02]  /*32d0*/  SHFL.BFLY P1, R201, R208, R199, R206 ;  /* 0x0c0000c7d0c97389 */ /* 0x00006400000200ce */
[----:B01----:R-:W-:Y:S05]  /*32e0*/  ENDCOLLECTIVE ;  /* 0x000000000000791b */ /* 0x003fea0003800000 */
.L_x_731:
[----:B------:R-:W-:Y:S02]  /*32f0*/  HFMA2 R199, -RZ, RZ, 0, 2.384185791015625e-07 ;  /* 0x00000004ffc77431 */ /* 0x000fe400000001ff */
[----:B------:R-:W-:-:S05]  /*3300*/  FADD.FTZ R200, R208, R201 ;  /* 0x000000c9d0c87221 */ /* 0x000fca0000010000 */
[----:B------:R-:W-:-:S07]  /*3310*/  MOV R208, R200 ;  /* 0x000000c800d07202 */ /* 0x000fce0000000f00 */
[----:B------:R-:W-:Y:S05]  /*3320*/  WARPSYNC.COLLECTIVE R197, `(.L_x_732) ;  /* 0x00000000c5087348 */ /* 0x000fea0003c00000 */
[----:B------:R0:W1:Y:S02]  /*3330*/  SHFL.BFLY P1, R201, R208, R199, R206 ;  /* 0x0c0000c7d0c97389 */ /* 0x00006400000200ce */
[----:B01----:R-:W-:Y:S05]  /*3340*/  ENDCOLLECTIVE ;  /* 0x000000000000791b */ /* 0x003fea0003800000 */
.L_x_732:
[----:B------:R-:W-:Y:S02]  /*3350*/  HFMA2 R199, -RZ, RZ, 0, 4.76837158203125e-07 ;  /* 0x00000008ffc77431 */ /* 0x000fe400000001ff */
[----:B------:R-:W-:-:S05]  /*3360*/  FADD.FTZ R203, R200, R201 ;  /* 0x000000c9c8cb7221 */ /* 0x000fca0000010000 */
[----:B------:R-:W-:-:S07]  /*3370*/  MOV R208, R203 ;  /* 0x000000cb00d07202 */ /* 0x000fce0000000f00 */
[----:B------:R-:W-:Y:S05]  /*3380*/  WARPSYNC.COLLECTIVE R197, `(.L_x_733) ;  /* 0x00000000c5087348 */ /* 0x000fea0003c00000 */
[----:B------:R0:W1:Y:S02]  /*3390*/  SHFL.BFLY P1, R201, R208, R199, R206 ;  /* 0x0c0000c7d0c97389 */ /* 0x00006400000200ce */
[----:B01----:R-:W-:Y:S05]  /*33a0*/  ENDCOLLECTIVE ;  /* 0x000000000000791b */ /* 0x003fea0003800000 */
.L_x_733:
[----:B------:R-:W-:Y:S02]  /*33b0*/  HFMA2 R199, -RZ, RZ, 0, 9.5367431640625e-07 ;  /* 0x00000010ffc77431 */ /* 0x000fe400000001ff */
[----:B------:R-:W-:-:S05]  /*33c0*/  FADD.FTZ R204, R203, R201 ;  /* 0x000000c9cbcc7221 */ /* 0x000fca0000010000 */
[----:B------:R-:W-:-:S07]  /*33d0*/  MOV R208, R204 ;  /* 0x000000cc00d07202 */ /* 0x000fce0000000f00 */
[----:B------:R-:W-:Y:S05]  /*33e0*/  WARPSYNC.COLLECTIVE R197, `(.L_x_734) ;  /* 0x00000000c5087348 */ /* 0x000fea0003c00000 */
[----:B------:R0:W1:Y:S02]  /*33f0*/  SHFL.BFLY P1, R201, R208, R199, R206 ;  /* 0x0c0000c7d0c97389 */ /* 0x00006400000200ce */
[----:B01----:R-:W-:Y:S05]  /*3400*/  ENDCOLLECTIVE ;  /* 0x000000000000791b */ /* 0x003fea0003800000 */
.L_x_734:
        /* <DEDUP_REMOVED lines=134> */
.L_x_735:
[----:B------:R-:W-:Y:S02]  /*3c70*/  HFMA2 R199, -RZ, RZ, 0, 1.1920928955078125e-07 ;  /* 0x00000002ffc77431 */ /* 0x000fe400000001ff */
[----:B------:R-:W-:-:S05]  /*3c80*/  FADD.FTZ R4, R208, R201 ;  /* 0x000000c9d0047221 */ /* 0x000fca0000010000 */
[----:B------:R-:W-:-:S07]  /*3c90*/  MOV R208, R4 ;  /* 0x0000000400d07202 */ /* 0x000fce0000000f00 */
[----:B------:R-:W-:Y:S05]  /*3ca0*/  WARPSYNC.COLLECTIVE R197, `(.L_x_736) ;  /* 0x00000000c5087348 */ /* 0x000fea0003c00000 */
[----:B------:R0:W1:Y:S02]  /*3cb0*/  SHFL.BFLY P1, R201, R208, R199, R206 ;  /* 0x0c0000c7d0c97389 */ /* 0x00006400000200ce */
[----:B01----:R-:W-:Y:S05]  /*3cc0*/  ENDCOLLECTIVE ;  /* 0x000000000000791b */ /* 0x003fea0003800000 */
.L_x_736:
[----:B------:R-:W-:Y:S02]  /*3cd0*/  HFMA2 R199, -RZ, RZ, 0, 2.384185791015625e-07 ;  /* 0x00000004ffc77431 */ /* 0x000fe400000001ff */
[----:B------:R-:W-:-:S05]  /*3ce0*/  FADD.FTZ R5, R4, R201 ;  /* 0x000000c904057221 */ /* 0x000fca0000010000 */
[----:B------:R-:W-:-:S07]  /*3cf0*/  MOV R208, R5 ;  /* 0x0000000500d07202 */ /* 0x000fce0000000f00 */
[----:B------:R-:W-:Y:S05]  /*3d00*/  WARPSYNC.COLLECTIVE R197, `(.L_x_737) ;  /* 0x00000000c5087348 */ /* 0x000fea0003c00000 */
[----:B------:R0:W1:Y:S02]  /*3d10*/  SHFL.BFLY P1, R201, R208, R199, R206 ;  /* 0x0c0000c7d0c97389 */ /* 0x00006400000200ce */
[----:B01----:R-:W-:Y:S05]  /*3d20*/  ENDCOLLECTIVE ;  /* 0x000000000000791b */ /* 0x003fea0003800000 */
.L_x_737:
[----:B------:R-:W-:Y:S02]  /*3d30*/  HFMA2 R199, -RZ, RZ, 0, 4.76837158203125e-07 ;  /* 0x00000008ffc77431 */ /* 0x000fe400000001ff */
[----:B------:R-:W-:-:S05]  /*3d40*/  FADD.FTZ R7, R5, R201 ;  /* 0x000000c905077221 */ /* 0x000fca0000010000 */
[----:B------:R-:W-:-:S07]  /*3d50*/  MOV R208, R7 ;  /* 0x0000000700d07202 */ /* 0x000fce0000000f00 */
[----:B------:R-:W-:Y:S05]  /*3d60*/  WARPSYNC.COLLECTIVE R197, `(.L_x_738) ;  /* 0x00000000c5087348 */ /* 0x000fea0003c00000 */
[----:B------:R0:W1:Y:S02]  /*3d70*/  SHFL.BFLY P1, R201, R208, R199, R206 ;  /* 0x0c0000c7d0c97389 */ /* 0x00006400000200ce */
[----:B01----:R-:W-:Y:S05]  /*3d80*/  ENDCOLLECTIVE ;  /* 0x000000000000791b */ /* 0x003fea0003800000 */
.L_x_738:
[----:B------:R-:W-:Y:S02]  /*3d90*/  HFMA2 R199, -RZ, RZ, 0, 9.5367431640625e-07 ;  /* 0x00000010ffc77431 */ /* 0x000fe400000001ff */
[----:B------:R-:W-:-:S05]  /*3da0*/  FADD.FTZ R9, R7, R201 ;  /* 0x000000c907097221 */ /* 0x000fca0000010000 */
[----:B------:R-:W-:-:S07]  /*3db0*/  MOV R208, R9 ;  /* 0x0000000900d07202 */ /* 0x000fce0000000f00 */
[----:B------:R-:W-:Y:S05]  /*3dc0*/  WARPSYNC.COLLECTIVE R197, `(.L_x_739) ;  /* 0x00000000c5087348 */ /* 0x000fea0003c00000 */
[----:B------:R0:W1:Y:S02]  /*3dd0*/  SHFL.BFLY P1, R201, R208, R199, R206 ;  /* 0x0c0000c7d0c97389 */ /* 0x00006400000200ce */
[----:B01----:R-:W-:Y:S05]  /*3de0*/  ENDCOLLECTIVE ;  /* 0x000000000000791b */ /* 0x003fea0003800000 */
.L_x_739:
[----:B------:R-:W-:Y:S05]  /*3df0*/  BRA `(.L_x_740) ;  /* 0xffffffd800e07947 */ /* 0x000fea000383ffff */
.L_x_741:
        /* <DEDUP_REMOVED lines=16> */
.L_x_1109:


//--------------------- .text._ZN10layer_norm13ln_fwd_kernelINS_13Kernel_traitsI6__halfS2_S2_fjLj2048ELj1ELj4ELj1ELj16ENS_18Kernel_traits_baseILj2048ES2_S2_S2_fjLj128EEEEEEEvNS_9FwdParamsE --------------------------
	.section	.text._ZN10layer_norm13ln_fwd_kernelINS_13Kernel_traitsI6__halfS2_S2_fjLj2048ELj1ELj4ELj1ELj16ENS_18Kernel_traits_baseILj2048ES2_S2_S2_fjLj128EEEEEEEvNS_9FwdParamsE,"ax",@progbits
	.align	128
        .global         _ZN10layer_norm13ln_fwd_kernelINS_13Kernel_traitsI6__halfS2_S2_fjLj2048ELj1ELj4ELj1ELj16ENS_18Kernel_traits_baseILj2048ES2_S2_S2_fjLj128EEEEEEEvNS_9FwdParamsE
        .type           _ZN10layer_norm13ln_fwd_kernelINS_13Kernel_traitsI6__halfS2_S2_fjLj2048ELj1ELj4ELj1ELj16ENS_18Kernel_traits_baseILj2048ES2_S2_S2_fjLj128EEEEEEEvNS_9FwdParamsE,@function
        .size           _ZN10layer_norm13ln_fwd_kernelINS_13Kernel_traitsI6__halfS2_S2_fjLj2048ELj1ELj4ELj1ELj16ENS_18Kernel_traits_baseILj2048ES2_S2_S2_fjLj128EEEEEEEvNS_9FwdParamsE,(.L_x_1110 - _ZN10layer_norm13ln_fwd_kernelINS_13Kernel_traitsI6__halfS2_S2_fjLj2048ELj1ELj4ELj1ELj16ENS_18Kernel_traits_baseILj2048ES2_S2_S2_fjLj128EEEEEEEvNS_9FwdParamsE)
        .other          _ZN10layer_norm13ln_fwd_kernelINS_13Kernel_traitsI6__halfS2_S2_fjLj2048ELj1ELj4ELj1ELj16ENS_18Kernel_traits_baseILj2048ES2_S2_S2_fjLj128EEEEEEEvNS_9FwdParamsE,@"STO_CUDA_ENTRY STV_DEFAULT"
_ZN10layer_norm13ln_fwd_kernelINS_13Kernel_traitsI6__halfS2_S2_fjLj2048ELj1ELj4ELj1ELj16ENS_18Kernel_traits_baseILj2048ES2_S2_S2_fjLj128EEEEEEEvNS_9FwdParamsE:
.text._ZN10layer_norm13ln_fwd_kernelINS_13Kernel_traitsI6__halfS2_S2_fjLj2048ELj1ELj4ELj1ELj16ENS_18Kernel_traits_baseILj2048ES2_S2_S2_fjLj128EEEEEEEvNS_9FwdParamsE:
        /* <DEDUP_REMOVED lines=31> */
.L_x_743:
        /* <DEDUP_REMOVED lines=12> */
[----:B------:R-:W-:Y:S01]  /*02b0*/  ISETP.NE.AND P0, PT, R88, RZ, PT ;  /* 0x000000ff5800720c */ /* 0x000fe20003f05270 */
        /* <DEDUP_REMOVED lines=26> */
[----:B0-----:R-:W-:Y:S02]  /*0460*/  HADD2.F32 R91, -RZ, R93.H0_H0 ;  /* 0x2000005dff5b7230 */ /* 0x001fe40000004100 */
[----:B------:R-:W-:Y:S01]  /*0470*/  FADD.FTZ R89, R152, R89 ;  /* 0x0000005998597221 */ /* 0x000fe20000010000 */
[--C-:B------:R-:W-:Y:S02]  /*0480*/  HADD2.F32 R104, -RZ, R70.reuse.H0_H0 ;  /* 0x20000046ff687230 */ /* 0x100fe40000004100 */
[----:B------:R-:W-:-:S02]  /*0490*/  HADD2.F32 R70, -RZ, R70.H1_H1 ;  /* 0x30000046ff467230 */ /* 0x000fc40000004100 */
[----:B------:R-:W-:Y:S01]  /*04a0*/  FADD.FTZ R89, R150, R89 ;  /* 0x0000005996597221 */ /* 0x000fe20000010000 */
[--C-:B------:R-:W-:Y:S02]  /*04b0*/  HADD2.F32 R108, -RZ, R72.reuse.H0_H0 ;  /* 0x20000048ff6c7230 */ /* 0x100fe40000004100 */
[----:B------:R-:W-:Y:S02]  /*04c0*/  HADD2.F32 R72, -RZ, R72.H1_H1 ;  /* 0x30000048ff487230 */ /* 0x000fe40000004100 */
[----:B------:R-:W-:Y:S01]  /*04d0*/  FADD.FTZ R89, R148, R89 ;  /* 0x0000005994597221 */ /* 0x000fe20000010000 */
[----:B------:R-:W-:Y:S02]  /*04e0*/  HADD2.F32 R118, -RZ, R77.H1_H1 ;  /* 0x3000004dff767230 */ /* 0x000fe40000004100 */
[----:B------:R-:W-:Y:S02]  /*04f0*/  HADD2.F32 R122, -RZ, R78.H1_H1 ;  /* 0x3000004eff7a7230 */ /* 0x000fe40000004100 */
[----:B------:R-:W-:Y:S01]  /*0500*/  FADD.FTZ R90, R146, R89 ;  /* 0x00000059925a7221 */ /* 0x000fe20000010000 */
[----:B------:R-:W-:-:S02]  /*0510*/  HADD2.F32 R120, -RZ, R79.H0_H0 ;  /* 0x2000004fff787230 */ /* 0x000fc40000004100 */
[----:B------:R-:W-:Y:S02]  /*0520*/  HADD2.F32 R126, -RZ, R79.H1_H1 ;  /* 0x3000004fff7e7230 */ /* 0x000fe40000004100 */
[----:B------:R-:W-:Y:S01]  /*0530*/  FADD.FTZ R90, R109, R90 ;  /* 0x0000005a6d5a7221 */ /* 0x000fe20000010000 */
[--C-:B------:R-:W-:Y:S02]  /*0540*/  HADD2.F32 R124, -RZ, R80.reuse.H0_H0 ;  /* 0x20000050ff7c7230 */ /* 0x100fe40000004100 */
[----:B------:R-:W-:Y:S02]  /*0550*/  HADD2.F32 R130, -RZ, R80.H1_H1 ;  /* 0x30000050ff827230 */ /* 0x000fe40000004100 */
[----:B------:R-:W-:Y:S01]  /*0560*/  FADD.FTZ R90, R107, R90 ;  /* 0x0000005a6b5a7221 */ /* 0x000fe20000010000 */
[--C-:B------:R-:W-:Y:S02]  /*0570*/  HADD2.F32 R128, -RZ, R81.reuse.H0_H0 ;  /* 0x20000051ff807230 */ /* 0x100fe40000004100 */
[----:B------:R-:W-:-:S02]  /*0580*/  HADD2.F32 R134, -RZ, R81.H1_H1 ;  /* 0x30000051ff867230 */ /* 0x000fc40000004100 */
[----:B------:R-:W-:Y:S01]  /*0590*/  FADD.FTZ R90, R105, R90 ;  /* 0x0000005a695a7221 */ /* 0x000fe20000010000 */
[--C-:B------:R-:W-:Y:S02]  /*05a0*/  HADD2.F32 R132, -RZ, R82.reuse.H0_H0 ;  /* 0x20000052ff847230 */ /* 0x100fe40000004100 */
[----:B------:R-:W-:Y:S02]  /*05b0*/  HADD2.F32 R138, -RZ, R82.H1_H1 ;  /* 0x30000052ff8a7230 */ /* 0x000fe40000004100 */
        /* <DEDUP_REMOVED lines=35> */
[--C-:B------:R-:W-:Y:S02]  /*07f0*/  HADD2.F32 R102, -RZ, R69.reuse.H0_H0 ;  /* 0x20000045ff667230 */ /* 0x100fe40000004100 */
[----:B------:R-:W-:Y:S02]  /*0800*/  HADD2.F32 R69, -RZ, R69.H1_H1 ;  /* 0x30000045ff457230 */ /* 0x000fe40000004100 */
[----:B------:R-:W-:-:S04]  /*0810*/  FADD.FTZ R111, R68, R111 ;  /* 0x0000006f446f7221 */ /* 0x000fc80000010000 */
[----:B------:R-:W-:-:S04]  /*0820*/  FADD.FTZ R106, R102, R111 ;  /* 0x0000006f666a7221 */ /* 0x000fc80000010000 */
[----:B------:R-:W-:Y:S01]  /*0830*/  FADD.FTZ R111, R69, R106 ;  /* 0x0000006a456f7221 */ /* 0x000fe20000010000 */
[--C-:B------:R-:W-:Y:S02]  /*0840*/  HADD2.F32 R106, -RZ, R71.reuse.H0_H0 ;  /* 0x20000047ff6a7230 */ /* 0x100fe40000004100 */
[----:B------:R-:W-:Y:S02]  /*0850*/  HADD2.F32 R71, -RZ, R71.H1_H1 ;  /* 0x30000047ff477230 */ /* 0x000fe40000004100 */
[----:B------:R-:W-:-:S04]  /*0860*/  FADD.FTZ R111, R104, R111 ;  /* 0x0000006f686f7221 */ /* 0x000fc80000010000 */
[----:B------:R-:W-:-:S04]  /*0870*/  FADD.FTZ R111, R70, R111 ;  /* 0x0000006f466f7221 */ /* 0x000fc80000010000 */
[----:B------:R-:W-:-:S04]  /*0880*/  FADD.FTZ R110, R106, R111 ;  /* 0x0000006f6a6e7221 */ /* 0x000fc80000010000 */
        /* <DEDUP_REMOVED lines=184> */
.L_x_755:
        /* <DEDUP_REMOVED lines=11> */
[-C--:B-1----:R-:W-:Y:S01]  /*14c0*/  FMUL.FTZ R70, R109, R124.reuse ;  /* 0x0000007c6d467220 */ /* 0x082fe20000410000 */
[-C--:B------:R-:W-:Y:S01]  /*14d0*/  FMUL.FTZ R125, R80, R124.reuse ;  /* 0x0000007c507d7220 */ /* 0x080fe20000410000 */
[-C--:B------:R-:W-:Y:S01]  /*14e0*/  FMUL.FTZ R105, R105, R124.reuse ;  /* 0x0000007c69697220 */ /* 0x080fe20000410000 */
[----:B------:R-:W-:Y:S01]  /*14f0*/  FMUL.FTZ R103, R103, R124 ;  /* 0x0000007c67677220 */ /* 0x000fe20000410000 */
[----:B------:R-:W-:Y:S01]  /*1500*/  F2FP.F16.F32.PACK_AB R80, RZ, R82 ;  /* 0x00000052ff50723e */ /* 0x000fe200000000ff */
        /* <DEDUP_REMOVED lines=19> */
[----:B------:R-:W1:Y:S01]  /*1640*/  @!P1 LDC.64 R70, c[0x0][0x3a8] ;  /* 0x0000ea00ff469b82 */ /* 0x000e620000000a00 */
[----:B------:R-:W-:Y:S01]  /*1650*/  F2FP.F16.F32.PACK_AB R77, RZ, R79 ;  /* 0x0000004fff4d723e */ /* 0x000fe200000000ff */
[-C--:B------:R-:W-:Y:S01]  /*1660*/  FMUL.FTZ R81, R81, R124.reuse ;  /* 0x0000007c51517220 */ /* 0x080fe20000410000 */
[----:B------:R-:W-:Y:S01]  /*1670*/  F2FP.F16.F32.PACK_AB R79, RZ, R117 ;  /* 0x00000075ff4f723e */ /* 0x000fe200000000ff */
[-C--:B------:R-:W-:Y:S01]  /*1680*/  FMUL.FTZ R119, R119, R124.reuse ;  /* 0x0000007c77777220 */ /* 0x080fe20000410000 */
[-C--:B------:R-:W-:Y:S01]  /*1690*/  FMUL.FTZ R0, R0, R124.reuse ;  /* 0x0000007c00007220 */ /* 0x080fe20000410000 */
[-C--:B------:R-:W-:Y:S01]  /*16a0*/  FMUL.FTZ R121, R121, R124.reuse ;  /* 0x0000007c79797220 */ /* 0x080fe20000410000 */
[-C--:B------:R-:W-:Y:S01]  /*16b0*/  FMUL.FTZ R117, R123, R124.reuse ;  /* 0x0000007c7b757220 */ /* 0x080fe20000410000 */
[-C--:B------:R-:W-:Y:S01]  /*16c0*/  FMUL.FTZ R100, R100, R124.reuse ;  /* 0x0000007c64647220 */ /* 0x080fe20000410000 */
[-C--:B------:R-:W-:Y:S01]  /*16d0*/  FMUL.FTZ R89, R89, R124.reuse ;  /* 0x0000007c59597220 */ /* 0x080fe20000410000 */
[----:B------:R-:W-:Y:S01]  /*16e0*/  FMUL.FTZ R93, R93, R124 ;  /* 0x0000007c5d5d7220 */ /* 0x000fe20000410000 */
[----:B0-----:R-:W-:Y:S01]  /*16f0*/  IMAD.WIDE.U32 R68, R2, 0x10, R68 ;  /* 0x0000001002447825 */ /* 0x001fe200078e0044 */
[----:B------:R-:W-:-:S03]  /*1700*/  F2FP.F16.F32.PACK_AB R2, RZ, R81 ;  /* 0x00000051ff02723e */ /* 0x000fc600000000ff */
        /* <DEDUP_REMOVED lines=8> */
[----:B------:R-:W-:Y:S01]  /*1790*/  FMUL.FTZ R85, R85, R124 ;  /* 0x0000007c55557220 */ /* 0x000fe20000410000 */
[----:B------:R-:W-:Y:S01]  /*17a0*/  F2FP.F16.F32.PACK_AB R0, RZ, R0 ;  /* 0x00000000ff00723e */ /* 0x000fe200000000ff */
[----:B------:R-:W-:Y:S01]  /*17b0*/  FMUL.FTZ R98, R98, R124 ;  /* 0x0000007c62627220 */ /* 0x000fe20000410000 */
[----:B-1----:R-:W-:Y:S01]  /*17c0*/  @!P1 IMAD.WIDE R70, R3, 0x4, R70 ;  /* 0x0000000403469825 */ /* 0x002fe200078e0246 */
[----:B------:R-:W-:-:S03]  /*17d0*/  F2FP.F16.F32.PACK_AB R81, RZ, R125 ;  /* 0x0000007dff51723e */ /* 0x000fc600000000ff */
[-C--:B------:R-:W-:Y:S01]  /*17e0*/  FMUL.FTZ R86, R86, R124.reuse ;  /* 0x0000007c56567220 */ /* 0x080fe20000410000 */
[----:B------:R-:W-:Y:S01]  /*17f0*/  F2FP.F16.F32.PACK_AB R109, RZ, R121 ;  /* 0x00000079ff6d723e */ /* 0x000fe200000000ff */
[-C--:B------:R-:W-:Y:S01]  /*1800*/  FMUL.FTZ R99, R99, R124.reuse ;  /* 0x0000007c63637220 */ /* 0x080fe20000410000 */
[----:B------:R0:W-:Y:S01]  /*1810*/  @!P1 STG.E desc[UR4][R70.64], R124 ;  /* 0x0000007c46009986 */ /* 0x0001e2000c101904 */
        /* <DEDUP_REMOVED lines=10> */
[-C--:B------:R-:W-:Y:S01]  /*18c0*/  FMUL.FTZ R135, R135, R124.reuse ;  /* 0x0000007c87877220 */ /* 0x080fe20000410000 */
[----:B0-----:R-:W0:Y:S01]  /*18d0*/  LDC.64 R70, c[0x0][0x380] ;  /* 0x0000e000ff467b82 */ /* 0x001e220000000a00 */
        /* <DEDUP_REMOVED lines=142> */
.L_x_742:
[----:B------:R-:W-:Y:S01]  /*21c0*/  HFMA2 R142, -RZ, RZ, 0, 1.847743988037109375e-06 ;  /* 0x0000001fff8e7431 */ /* 0x000fe200000001ff */
[----:B------:R-:W-:Y:S01]  /*21d0*/  BSSY B0, `(.L_x_744) ;  /* 0x0000006000007945 */ /* 0x000fe20003800000 */
[----:B------:R-:W-:Y:S02]  /*21e0*/  MOV R127, 0x1 ;  /* 0x00000001007f7802 */ /* 0x000fe40000000f00 */
[----:B------:R-:W-:-:S07]  /*21f0*/  MOV R125, 0xffffffff ;  /* 0xffffffff007d7802 */ /* 0x000fce0000000f00 */
[----:B-----5:R-:W-:Y:S05]  /*2200*/  WARPSYNC.COLLECTIVE R125, `(.L_x_745) ;  /* 0x000000007d087348 */ /* 0x020fea0003c00000 */
[----:B------:R0:W1:Y:S02]  /*2210*/  SHFL.BFLY P1, R129, R144, R127, R142 ;  /* 0x0c00007f90817389 */ /* 0x000064000002008e */
[----:B01---5:R-:W-:Y:S05]  /*2220*/  ENDCOLLECTIVE ;  /* 0x000000000000791b */ /* 0x023fea0003800000 */
.L_x_745:
[----:B------:R-:W-:Y:S05]  /*2230*/  BSYNC B0 ;  /* 0x0000000000007941 */ /* 0x000fea0003800000 */
.L_x_744:
[----:B------:R-:W-:Y:S01]  /*2240*/  FADD.FTZ R144, R144, R129 ;  /* 0x0000008190907221 */ /* 0x000fe20000010000 */
[----:B------:R-:W-:Y:S01]  /*2250*/  HFMA2 R127, -RZ, RZ, 0, 1.1920928955078125e-07 ;  /* 0x00000002ff7f7431 */ /* 0x000fe200000001ff */
[----:B------:R-:W-:Y:S02]  /*2260*/  MOV R142, 0x1f ;  /* 0x0000001f008e7802 */ /* 0x000fe40000000f00 */
[----:B------:R-:W-:-:S07]  /*2270*/  MOV R125, 0xffffffff ;  /* 0xffffffff007d7802 */ /* 0x000fce0000000f00 */
[----:B------:R-:W-:Y:S05]  /*2280*/  WARPSYNC.COLLECTIVE R125, `(.L_x_746) ;  /* 0x000000007d087348 */ /* 0x000fea0003c00000 */
[----:B------:R0:W1:Y:S02]  /*2290*/  SHFL.BFLY P1, R129, R144, R127, R142 ;  /* 0x0c00007f90817389 */ /* 0x000064000002008e */
[----:B01----:R-:W-:Y:S05]  /*22a0*/  ENDCOLLECTIVE ;  /* 0x000000000000791b */ /* 0x003fea0003800000 */
.L_x_746:
[----:B------:R-:W-:Y:S02]  /*22b0*/  HFMA2 R127, -RZ, RZ, 0, 2.384185791015625e-07 ;  /* 0x00000004ff7f7431 */ /* 0x000fe400000001ff */
[----:B------:R-:W-:-:S05]  /*22c0*/  FADD.FTZ R77, R144, R129 ;  /* 0x00000081904d7221 */ /* 0x000fca0000010000 */
[----:B------:R-:W-:-:S07]  /*22d0*/  MOV R144, R77 ;  /* 0x0000004d00907202 */ /* 0x000fce0000000f00 */
[----:B------:R-:W-:Y:S05]  /*22e0*/  WARPSYNC.COLLECTIVE R125, `(.L_x_747) ;  /* 0x000000007d087348 */ /* 0x000fea0003c00000 */
[----:B------:R0:W1:Y:S02]  /*22f0*/  SHFL.BFLY P1, R129, R144, R127, R142 ;  /* 0x0c00007f90817389 */ /* 0x000064000002008e */
[----:B01----:R-:W-:Y:S05]  /*2300*/  ENDCOLLECTIVE ;  /* 0x000000000000791b */ /* 0x003fea0003800000 */
.L_x_747:
[----:B------:R-:W-:Y:S02]  /*2310*/  HFMA2 R127, -RZ, RZ, 0, 4.76837158203125e-07 ;  /* 0x00000008ff7f7431 */ /* 0x000fe400000001ff */
[----:B------:R-:W-:-:S05]  /*2320*/  FADD.FTZ R78, R77, R129 ;  /* 0x000000814d4e7221 */ /* 0x000fca0000010000 */
[----:B------:R-:W-:-:S07]  /*2330*/  MOV R144, R78 ;  /* 0x0000004e00907202 */ /* 0x000fce0000000f00 */
[----:B------:R-:W-:Y:S05]  /*2340*/  WARPSYNC.COLLECTIVE R125, `(.L_x_748) ;  /* 0x000000007d087348 */ /* 0x000fea0003c00000 */
[----:B------:R0:W1:Y:S02]  /*2350*/  SHFL.BFLY P1, R129, R144, R127, R142 ;  /* 0x0c00007f90817389 */ /* 0x000064000002008e */
[----:B01----:R-:W-:Y:S05]  /*2360*/  ENDCOLLECTIVE ;  /* 0x000000000000791b */ /* 0x003fea0003800000 */
.L_x_748:
[----:B------:R-:W-:Y:S02]  /*2370*/  HFMA2 R127, -RZ, RZ, 0, 9.5367431640625e-07 ;  /* 0x00000010ff7f7431 */ /* 0x000fe400000001ff */
[----:B------:R-:W-:-:S05]  /*2380*/  FADD.FTZ R117, R78, R129 ;  /* 0x000000814e757221 */ /* 0x000fca0000010000 */
[----:B------:R-:W-:-:S07]  /*2390*/  MOV R144, R117 ;  /* 0x0000007500907202 */ /* 0x000fce0000000f00 */
[----:B------:R-:W-:Y:S05]  /*23a0*/  WARPSYNC.COLLECTIVE R125, `(.L_x_749) ;  /* 0x000000007d087348 */ /* 0x000fea0003c00000 */
[----:B------:R0:W1:Y:S02]  /*23b0*/  SHFL.BFLY P1, R129, R144, R127, R142 ;  /* 0x0c00007f90817389 */ /* 0x000064000002008e */
[----:B01----:R-:W-:Y:S05]  /*23c0*/  ENDCOLLECTIVE ;  /* 0x000000000000791b */ /* 0x003fea0003800000 */
.L_x_749:
        /* <DEDUP_REMOVED lines=136> */
.L_x_750:
[----:B------:R-:W-:Y:S02]  /*2c50*/  HFMA2 R127, -RZ, RZ, 0, 1.1920928955078125e-07 ;  /* 0x00000002ff7f7431 */ /* 0x000fe400000001ff */
[----:B------:R-:W-:-:S05]  /*2c60*/  FADD.FTZ R68, R144, R129 ;  /* 0x0000008190447221 */ /* 0x000fca0000010000 */
[----:B------:R-:W-:-:S07]  /*2c70*/  MOV R144, R68 ;  /* 0x0000004400907202 */ /* 0x000fce0000000f00 */
[----:B------:R-:W-:Y:S05]  /*2c80*/  WARPSYNC.COLLECTIVE R125, `(.L_x_751) ;  /* 0x000000007d087348 */ /* 0x000fea0003c00000 */
[----:B------:R0:W1:Y:S02]  /*2c90*/  SHFL.BFLY P1, R129, R144, R127, R142 ;  /* 0x0c00007f90817389 */ /* 0x000064000002008e */
[----:B01----:R-:W-:Y:S05]  /*2ca0*/  ENDCOLLECTIVE ;  /* 0x000000000000791b */ /* 0x003fea0003800000 */
.L_x_751:
[----:B------:R-:W-:Y:S02]  /*2cb0*/  HFMA2 R127, -RZ, RZ, 0, 2.384185791015625e-07 ;  /* 0x00000004ff7f7431 */ /* 0x000fe400000001ff */
[----:B------:R-:W-:-:S05]  /*2cc0*/  FADD.FTZ R69, R68, R129 ;  /* 0x0000008144457221 */ /* 0x000fca0000010000 */
[----:B------:R-:W-:-:S07]  /*2cd0*/  MOV R144, R69 ;  /* 0x0000004500907202 */ /* 0x000fce0000000f00 */
[----:B------:R-:W-:Y:S05]  /*2ce0*/  WARPSYNC.COLLECTIVE R125, `(.L_x_752) ;  /* 0x000000007d087348 */ /* 0x000fea0003c00000 */
[----:B------:R0:W1:Y:S02]  /*2cf0*/  SHFL.BFLY P1, R129, R144, R127, R142 ;  /* 0x0c00007f90817389 */ /* 0x000064000002008e */
[----:B01----:R-:W-:Y:S05]  /*2d00*/  ENDCOLLECTIVE ;  /* 0x000000000000791b */ /* 0x003fea0003800000 */
.L_x_752:
[----:B------:R-:W-:Y:S02]  /*2d10*/  HFMA2 R127, -RZ, RZ, 0, 4.76837158203125e-07 ;  /* 0x00000008ff7f7431 */ /* 0x000fe400000001ff */
[----:B------:R-:W-:-:S05]  /*2d20*/  FADD.FTZ R70, R69, R129 ;  /* 0x0000008145467221 */ /* 0x000fca0000010000 */
[----:B------:R-:W-:-:S07]  /*2d30*/  MOV R144, R70 ;  /* 0x0000004600907202 */ /* 0x000fce0000000f00 */
[----:B------:R-:W-:Y:S05]  /*2d40*/  WARPSYNC.COLLECTIVE R125, `(.L_x_753) ;  /* 0x000000007d087348 */ /* 0x000fea0003c00000 */
[----:B------:R0:W1:Y:S02]  /*2d50*/  SHFL.BFLY P1, R129, R144, R127, R142 ;  /* 0x0c00007f90817389 */ /* 0x000064000002008e */
[----:B01----:R-:W-:Y:S05]  /*2d60*/  ENDCOLLECTIVE ;  /* 0x000000000000791b */ /* 0x003fea0003800000 */
.L_x_753:
[----:B------:R-:W-:Y:S02]  /*2d70*/  HFMA2 R127, -RZ, RZ, 0, 9.5367431640625e-07 ;  /* 0x00000010ff7f7431 */ /* 0x000fe400000001ff */
[----:B------:R-:W-:-:S05]  /*2d80*/  FADD.FTZ R124, R70, R129 ;  /* 0x00000081467c7221 */ /* 0x000fca0000010000 */
[----:B------:R-:W-:-:S07]  /*2d90*/  MOV R144, R124 ;  /* 0x0000007c00907202 */ /* 0x000fce0000000f00 */
[----:B------:R-:W-:Y:S05]  /*2da0*/  WARPSYNC.COLLECTIVE R125, `(.L_x_754) ;  /* 0x000000007d087348 */ /* 0x000fea0003c00000 */
[----:B------:R0:W1:Y:S02]  /*2db0*/  SHFL.BFLY P1, R129, R144, R127, R142 ;  /* 0x0c00007f90817389 */ /* 0x000064000002008e */
[----:B01----:R-:W-:Y:S05]  /*2dc0*/  ENDCOLLECTIVE ;  /* 0x000000000000791b */ /* 0x003fea0003800000 */
.L_x_754:
[----:B------:R-:W-:Y:S05]  /*2dd0*/  BRA `(.L_x_755) ;  /* 0xffffffe4008c7947 */ /* 0x000fea000383ffff */
.L_x_756:
        /* <DEDUP_REMOVED lines=10> */
.L_x_1110:


//--------------------- .text._ZN10layer_norm13ln_fwd_kernelINS_13Kernel_traitsIffffjLj2048ELj1ELj4ELj1ELj16ENS_18Kernel_traits_baseILj2048EffffjLj128EEEEEEEvNS_9FwdParamsE --------------------------
	.section	.text._ZN10layer_norm13ln_fwd_kernelINS_13Kernel_traitsIffffjLj2048ELj1ELj4ELj1ELj16ENS_18Kernel_traits_baseILj2048EffffjLj128EEEEEEEvNS_9FwdParamsE,"ax",@progbits
	.align	128
        .global         _ZN10layer_norm13ln_fwd_kernelINS_13Kernel_traitsIffffjLj2048ELj1ELj4ELj1ELj16ENS_18Kernel_traits_baseILj2048EffffjLj128EEEEEEEvNS_9FwdParamsE
        .type           _ZN10layer_norm13ln_fwd_kernelINS_13Kernel_traitsIffffjLj2048ELj1ELj4ELj1ELj16ENS_18Kernel_traits_baseILj2048EffffjLj128EEEEEEEvNS_9FwdParamsE,@function
        .size           _ZN10layer_norm13ln_fwd_kernelINS_13Kernel_traitsIffffjLj2048ELj1ELj4ELj1ELj16ENS_18Kernel_traits_baseILj2048EffffjLj128EEEEEEEvNS_9FwdParamsE,(.L_x_1111 - _ZN10layer_norm13ln_fwd_kernelINS_13Kernel_traitsIffffjLj2048ELj1ELj4ELj1ELj16ENS_18Kernel_traits_baseILj2048EffffjLj128EEEEEEEvNS_9FwdParamsE)
        .other          _ZN10layer_norm13ln_fwd_kernelINS_13Kernel_traitsIffffjLj2048ELj1ELj4ELj1ELj16ENS_18Kernel_traits_baseILj2048EffffjLj128EEEEEEEvNS_9FwdParamsE,@"STO_CUDA_ENTRY STV_DEFAULT"
_ZN10layer_norm13ln_fwd_kernelINS_13Kernel_traitsIffffjLj2048ELj1ELj4ELj1ELj16ENS_18Kernel_traits_baseILj2048EffffjLj128EEEEEEEvNS_9FwdParamsE:
.text._ZN10layer_norm13ln_fwd_kernelINS_13Kernel_traitsIffffjLj2048ELj1ELj4ELj1ELj16ENS_18Kernel_traits_baseILj2048EffffjLj128EEEEEEEvNS_9FwdParamsE:
        /* <DEDUP_REMOVED lines=47> */
.L_x_758:
[----:B0-----:R-:W0:Y:S01]  /*02f0*/  LDC.64 R2, c[0x0][0x390] ;  /* 0x0000e400ff027b82 */ /* 0x001e220000000a00 */
[----:B------:R-:W-:-:S05]  /*0300*/  LEA R196, R193, R194, 0x9 ;  /* 0x000000c2c1c47211 */ /* 0x000fca00078e48ff */
        /* <DEDUP_REMOVED lines=232> */
.L_x_770:
[----:B------:R-:W2:Y:S01]  /*1190*/  S2R R137, SR_TID.X ;  /* 0x0000000000897919 */ /* 0x000ea20000002100 */
[----:B------:R-:W3:Y:S01]  /*11a0*/  LDC R197, c[0x0][0x3d0] ;  /* 0x0000f400ffc57b82 */ /* 0x000ee20000000800 */
[----:B01----:R-:W-:-:S07]  /*11b0*/  FADD.FTZ R136, R136, R201 ;  /* 0x000000c988887221 */ /* 0x003fce0000010000 */
[----:B------:R-:W0:Y:S08]  /*11c0*/  LDC.64 R132, c[0x0][0x398] ;  /* 0x0000e600ff847b82 */ /* 0x000e300000000a00 */
[----:B------:R-:W1:Y:S01]  /*11d0*/  @!P0 LDC.64 R134, c[0x0][0x3a0] ;  /* 0x0000e800ff868b82 */ /* 0x000e620000000a00 */
[----:B---3--:R-:W-:-:S06]  /*11e0*/  FFMA.FTZ R197, R136, 0.00048828125, R197 ;  /* 0x3a00000088c57823 */ /* 0x008fcc00000100c5 */
[----:B------:R-:W3:Y:S01]  /*11f0*/  MUFU.RSQ R197, R197 ;  /* 0x000000c500c57308 */ /* 0x000ee20000001400 */
[----:B--2---:R-:W-:Y:S01]  /*1200*/  LOP3.LUT P1, RZ, R137, 0x1f, RZ, 0xc0, !PT ;  /* 0x0000001f89ff7812 */ /* 0x004fe2000782c0ff */
[----:B0-----:R-:W-:-:S04]  /*1210*/  IMAD.WIDE.U32 R132, R196, 0x10, R132 ;  /* 0x00000010c4847825 */ /* 0x001fc800078e0084 */
[----:B-1----:R-:W-:-:S08]  /*1220*/  @!P0 IMAD.WIDE R134, R193, 0x4, R134 ;  /* 0x00000004c1868825 */ /* 0x002fd000078e0286 */
[----:B------:R-:W0:Y:S01]  /*1230*/  @!P1 LDC.64 R136, c[0x0][0x3a8] ;  /* 0x0000ea00ff889b82 */ /* 0x000e220000000a00 */
[----:B------:R1:W-:Y:S01]  /*1240*/  @!P0 STG.E desc[UR4][R134.64], R195 ;  /* 0x000000c386008986 */ /* 0x0003e2000c101904 */
[-C--:B---3--:R-:W-:Y:S01]  /*1250*/  FMUL.FTZ R211, R3, R197.reuse ;  /* 0x000000c503d37220 */ /* 0x088fe20000410000 */
        /* <DEDUP_REMOVED lines=20> */
[----:B------:R-:W-:Y:S01]  /*13a0*/  FMUL.FTZ R181, R178, R197 ;  /* 0x000000c5b2b57220 */ /* 0x000fe20000410000 */
[----:B-----5:R-:W-:Y:S01]  /*13b0*/  FFMA.FTZ R136, R128, R199, R64 ;  /* 0x000000c780887223 */ /* 0x020fe20000010040 */
[----:B------:R-:W-:Y:S01]  /*13c0*/  FFMA.FTZ R137, R129, R192, R65 ;  /* 0x000000c081897223 */ /* 0x000fe20000010041 */
[----:B------:R-:W-:Y:S01]  /*13d0*/  FFMA.FTZ R138, R130, R211, R66 ;  /* 0x000000d3828a7223 */ /* 0x000fe20000010042 */
[----:B------:R0:W-:Y:S01]  /*13e0*/  @!P1 STG.E desc[UR4][R2.64], R197 ;  /* 0x000000c502009986 */ /* 0x0001e2000c101904 */
        /* <DEDUP_REMOVED lines=9> */
[-C--:B-1----:R-:W-:Y:S01]  /*1480*/  FMUL.FTZ R135, R164, R197.reuse ;  /* 0x000000c5a4877220 */ /* 0x082fe20000410000 */
        /* <DEDUP_REMOVED lines=12> */
[----:B------:R1:W-:Y:S01]  /*1550*/  STG.E.128 desc[UR4][R132.64], R136 ;  /* 0x0000008884007986 */ /* 0x0003e2000c101d04 */
[-C--:B------:R-:W-:Y:S01]  /*1560*/  FMUL.FTZ R169, R166, R197.reuse ;  /* 0x000000c5a6a97220 */ /* 0x080fe20000410000 */
[-C--:B------:R-:W-:Y:S01]  /*1570*/  FMUL.FTZ R171, R160, R197.reuse ;  /* 0x000000c5a0ab7220 */ /* 0x080fe20000410000 */
        /* <DEDUP_REMOVED lines=14> */
[----:B------:R-:W-:Y:S01]  /*1660*/  FMUL.FTZ R161, R158, R197 ;  /* 0x000000c59ea17220 */ /* 0x000fe20000410000 */
[----:B-1----:R-:W-:Y:S01]  /*1670*/  FFMA.FTZ R136, R112, R183, R48 ;  /* 0x000000b770887223 */ /* 0x002fe20000010030 */
        /* <DEDUP_REMOVED lines=23> */
[-C--:B------:R-:W-:Y:S01]  /*17f0*/  FMUL.FTZ R206, R206, R197.reuse ;  /* 0x000000c5cece7220 */ /* 0x080fe20000410000 */
[-C--:B------:R-:W-:Y:S01]  /*1800*/  FMUL.FTZ R207, R207, R197.reuse ;  /* 0x000000c5cfcf7220 */ /* 0x080fe20000410000 */
[-C--:B------:R-:W-:Y:S01]  /*1810*/  FMUL.FTZ R202, R202, R197.reuse ;  /* 0x000000c5caca7220 */ /* 0x080fe20000410000 */
[-C--:B------:R-:W-:Y:S01]  /*1820*/  FMUL.FTZ R203, R203, R197.reuse ;  /* 0x000000c5cbcb7220 */ /* 0x080fe20000410000 */
[----:B------:R-:W-:Y:S01]  /*1830*/  FMUL.FTZ R192, R205, R197 ;  /* 0x000000c5cdc07220 */ /* 0x000fe20000410000 */
[----:B------:R4:W-:Y:S01]  /*1840*/  STG.E.128 desc[UR4][R132.64+0x600], R148 ;  /* 0x0006009484007986 */ /* 0x0009e2000c101d04 */
        /* <DEDUP_REMOVED lines=23> */
[----:B----4-:R-:W-:Y:S01]  /*19c0*/  FFMA.FTZ R148, R84, R213, R20 ;  /* 0x000000d554947223 */ /* 0x010fe20000010014 */
[----:B------:R-:W-:Y:S01]  /*19d0*/  FFMA.FTZ R149, R85, R208, R21 ;  /* 0x000000d055957223 */ /* 0x000fe20000010015 */
[----:B------:R4:W-:Y:S01]  /*19e0*/  STG.E.128 desc[UR4][R132.64+0x1400], R144 ;  /* 0x0014009084007986 */ /* 0x0009e2000c101d04 */
[----:B------:R-:W-:Y:S01]  /*19f0*/  FFMA.FTZ R150, R86, R215, R22 ;  /* 0x000000d756967223 */ /* 0x000fe20000010016 */
[----:B------:R-:W-:Y:S01]  /*1a00*/  FFMA.FTZ R151, R87, R210, R23 ;  /* 0x000000d257977223 */ /* 0x000fe20000010017 */
[----:B0-----:R-:W-:Y:S01]  /*1a10*/  LEA R193, R2, R193, 0x2 ;  /* 0x000000c102c17211 */ /* 0x001fe200078e10ff */
        /* <DEDUP_REMOVED lines=13> */
[----:B----4-:R-:W-:Y:S01]  /*1af0*/  FFMA.FTZ R144, R68, R207, R4 ;  /* 0x000000cf44907223 */ /* 0x010fe20000010004 */
        /* <DEDUP_REMOVED lines=12> */
.L_x_757:
[----:B------:R-:W-:Y:S01]  /*1bc0*/  HFMA2 R199, -RZ, RZ, 0, 5.9604644775390625e-08 ;  /* 0x00000001ffc77431 */ /* 0x000fe200000001ff */
[----:B------:R-:W-:Y:S01]  /*1bd0*/  BSSY B0, `(.L_x_759) ;  /* 0x0000006000007945 */ /* 0x000fe20003800000 */
[----:B------:R-:W-:Y:S02]  /*1be0*/  MOV R198, 0x1f ;  /* 0x0000001f00c67802 */ /* 0x000fe40000000f00 */
[----:B------:R-:W-:-:S07]  /*1bf0*/  MOV R197, 0xffffffff ;  /* 0xffffffff00c57802 */ /* 0x000fce0000000f00 */
[----:B-----5:R-:W-:Y:S05]  /*1c00*/  WARPSYNC.COLLECTIVE R197, `(.L_x_760) ;  /* 0x00000000c5087348 */ /* 0x020fea0003c00000 */
[----:B------:R0:W1:Y:S02]  /*1c10*/  SHFL.BFLY P1, R201, R200, R199, R198 ;  /* 0x0c0000c7c8c97389 */ /* 0x00006400000200c6 */
[----:B01---5:R-:W-:Y:S05]  /*1c20*/  ENDCOLLECTIVE ;  /* 0x000000000000791b */ /* 0x023fea0003800000 */
.L_x_760:
[----:B------:R-:W-:Y:S05]  /*1c30*/  BSYNC B0 ;  /* 0x0000000000007941 */ /* 0x000fea0003800000 */
.L_x_759:
[----:B------:R-:W-:Y:S01]  /*1c40*/  FADD.FTZ R200, R200, R201 ;  /* 0x000000c9c8c87221 */ /* 0x000fe20000010000 */
[----:B------:R-:W-:Y:S01]  /*1c50*/  HFMA2 R199, -RZ, RZ, 0, 1.1920928955078125e-07 ;  /* 0x00000002ffc77431 */ /* 0x000fe200000001ff */
[----:B------:R-:W-:Y:S02]  /*1c60*/  MOV R198, 0x1f ;  /* 0x0000001f00c67802 */ /* 0x000fe40000000f00 */
[----:B------:R-:W-:-:S07]  /*1c70*/  MOV R197, 0xffffffff ;  /* 0xffffffff00c57802 */ /* 0x000fce0000000f00 */
[----:B------:R-:W-:Y:S05]  /*1c80*/  WARPSYNC.COLLECTIVE R197, `(.L_x_761) ;  /* 0x00000000c5087348 */ /* 0x000fea0003c00000 */
[----:B------:R0:W1:Y:S02]  /*1c90*/  SHFL.BFLY P1, R201, R200, R199, R198 ;  /* 0x0c0000c7c8c97389 */ /* 0x00006400000200c6 */
[----:B01----:R-:W-:Y:S05]  /*1ca0*/  ENDCOLLECTIVE ;  /* 0x000000000000791b */ /* 0x003fea0003800000 */
.L_x_761:
[----:B------:R-:W-:Y:S02]  /*1cb0*/  HFMA2 R199, -RZ, RZ, 0, 2.384185791015625e-07 ;  /* 0x00000004ffc77431 */ /* 0x000fe400000001ff */
[----:B------:R-:W-:-:S05]  /*1cc0*/  FADD.FTZ R2, R200, R201 ;  /* 0x000000c9c8027221 */ /* 0x000fca0000010000 */
[----:B------:R-:W-:-:S07]  /*1cd0*/  MOV R200, R2 ;  /* 0x0000000200c87202 */ /* 0x000fce0000000f00 */
[----:B------:R-:W-:Y:S05]  /*1ce0*/  WARPSYNC.COLLECTIVE R197, `(.L_x_762) ;  /* 0x00000000c5087348 */ /* 0x000fea0003c00000 */
[----:B------:R0:W1:Y:S02]  /*1cf0*/  SHFL.BFLY P1, R201, R200, R199, R198 ;  /* 0x0c0000c7c8c97389 */ /* 0x00006400000200c6 */
[----:B01----:R-:W-:Y:S05]  /*1d00*/  ENDCOLLECTIVE ;  /* 0x000000000000791b */ /* 0x003fea0003800000 */
.L_x_762:
[----:B------:R-:W-:Y:S02]  /*1d10*/  HFMA2 R199, -RZ, RZ, 0, 4.76837158203125e-07 ;  /* 0x00000008ffc77431 */ /* 0x000fe400000001ff */
[----:B------:R-:W-:-:S05]  /*1d20*/  FADD.FTZ R202, R2, R201 ;  /* 0x000000c902ca7221 */ /* 0x000fca0000010000 */
[----:B------:R-:W-:-:S07]  /*1d30*/  MOV R200, R202 ;  /* 0x000000ca00c87202 */ /* 0x000fce0000000f00 */
[----:B------:R-:W-:Y:S05]  /*1d40*/  WARPSYNC.COLLECTIVE R197, `(.L_x_763) ;  /* 0x00000000c5087348 */ /* 0x000fea0003c00000 */
[----:B------:R0:W1:Y:S02]  /*1d50*/  SHFL.BFLY P1, R201, R200, R199, R198 ;  /* 0x0c0000c7c8c97389 */ /* 0x00006400000200c6 */
[----:B01----:R-:W-:Y:S05]  /*1d60*/  ENDCOLLECTIVE ;  /* 0x000000000000791b */ /* 0x003fea0003800000 */
.L_x_763:
[----:B------:R-:W-:Y:S02]  /*1d70*/  HFMA2 R199, -RZ, RZ, 0, 9.5367431640625e-07 ;  /* 0x00000010ffc77431 */ /* 0x000fe400000001ff */
[----:B------:R-:W-:-:S05]  /*1d80*/  FADD.FTZ R203, R202, R201 ;  /* 0x000000c9cacb7221 */ /* 0x000fca0000010000 */
[----:B------:R-:W-:-:S07]  /*1d90*/  MOV R200, R203 ;  /* 0x000000cb00c87202 */ /* 0x000fce0000000f00 */
[----:B------:R-:W-:Y:S05]  /*1da0*/  WARPSYNC.COLLECTIVE R197, `(.L_x_764) ;  /* 0x00000000c5087348 */ /* 0x000fea0003c00000 */
[----:B------:R0:W1:Y:S02]  /*1db0*/  SHFL.BFLY P1, R201, R200, R199, R198 ;  /* 0x0c0000c7c8c97389 */ /* 0x00006400000200c6 */
[----:B01----:R-:W-:Y:S05]  /*1dc0*/  ENDCOLLECTIVE ;  /* 0x000000000000791b */ /* 0x003fea0003800000 */
.L_x_764:
        /* <DEDUP_REMOVED lines=126> */
[----:B------:R-:W-:Y:S01]  /*25b0*/  FFMA.FTZ R136, R138, R138, R197 ;  /* 0x0000008a8a887223 */ /* 0x000fe200000100c5 */
[----:B------:R-:W-:-:S03]  /*25c0*/  MOV R197, 0xffffffff ;  /* 0xffffffff00c57802 */ /* 0x000fc60000000f00 */
        /* <DEDUP_REMOVED lines=8> */
.L_x_765:
[----:B------:R-:W-:Y:S02]  /*2650*/  HFMA2 R199, -RZ, RZ, 0, 1.1920928955078125e-07 ;  /* 0x00000002ffc77431 */ /* 0x000fe400000001ff */
[----:B------:R-:W-:-:S05]  /*2660*/  FADD.FTZ R132, R200, R201 ;  /* 0x000000c9c8847221 */ /* 0x000fca0000010000 */
[----:B------:R-:W-:-:S07]  /*2670*/  MOV R200, R132 ;  /* 0x0000008400c87202 */ /* 0x000fce0000000f00 */
[----:B------:R-:W-:Y:S05]  /*2680*/  WARPSYNC.COLLECTIVE R197, `(.L_x_766) ;  /* 0x00000000c5087348 */ /* 0x000fea0003c00000 */
[----:B------:R0:W1:Y:S02]  /*2690*/  SHFL.BFLY P1, R201, R200, R199, R198 ;  /* 0x0c0000c7c8c97389 */ /* 0x00006400000200c6 */
[----:B01----:R-:W-:Y:S05]  /*26a0*/  ENDCOLLECTIVE ;  /* 0x000000000000791b */ /* 0x003fea0003800000 */
.L_x_766:
[----:B------:R-:W-:Y:S02]  /*26b0*/  HFMA2 R199, -RZ, RZ, 0, 2.384185791015625e-07 ;  /* 0x00000004ffc77431 */ /* 0x000fe400000001ff */
[----:B------:R-:W-:-:S05]  /*26c0*/  FADD.FTZ R133, R132, R201 ;  /* 0x000000c984857221 */ /* 0x000fca0000010000 */
[----:B------:R-:W-:-:S07]  /*26d0*/  MOV R200, R133 ;  /* 0x0000008500c87202 */ /* 0x000fce0000000f00 */
[----:B------:R-:W-:Y:S05]  /*26e0*/  WARPSYNC.COLLECTIVE R197, `(.L_x_767) ;  /* 0x00000000c5087348 */ /* 0x000fea0003c00000 */
[----:B------:R0:W1:Y:S02]  /*26f0*/  SHFL.BFLY P1, R201, R200, R199, R198 ;  /* 0x0c0000c7c8c97389 */ /* 0x00006400000200c6 */
[----:B01----:R-:W-:Y:S05]  /*2700*/  ENDCOLLECTIVE ;  /* 0x000000000000791b */ /* 0x003fea0003800000 */
.L_x_767:
[----:B------:R-:W-:Y:S02]  /*2710*/  HFMA2 R199, -RZ, RZ, 0, 4.76837158203125e-07 ;  /* 0x00000008ffc77431 */ /* 0x000fe400000001ff */
[----:B------:R-:W-:-:S05]  /*2720*/  FADD.FTZ R134, R133, R201 ;  /* 0x000000c985867221 */ /* 0x000fca0000010000 */
[----:B------:R-:W-:-:S07]  /*2730*/  MOV R200, R134 ;  /* 0x0000008600c87202 */ /* 0x000fce0000000f00 */
[----:B------:R-:W-:Y:S05]  /*2740*/  WARPSYNC.COLLECTIVE R197, `(.L_x_768) ;  /* 0x00000000c5087348 */ /* 0x000fea0003c00000 */
[----:B------:R0:W1:Y:S02]  /*2750*/  SHFL.BFLY P1, R201, R200, R199, R198 ;  /* 0x0c0000c7c8c97389 */ /* 0x00006400000200c6 */
[----:B01----:R-:W-:Y:S05]  /*2760*/  ENDCOLLECTIVE ;  /* 0x000000000000791b */ /* 0x003fea0003800000 */
.L_x_768:
[----:B------:R-:W-:Y:S02]  /*2770*/  HFMA2 R199, -RZ, RZ, 0, 9.5367431640625e-07 ;  /* 0x00000010ffc77431 */ /* 0x000fe400000001ff */
[----:B------:R-:W-:-:S05]  /*2780*/  FADD.FTZ R136, R134, R201 ;  /* 0x000000c986887221 */ /* 0x000fca0000010000 */
[----:B------:R-:W-:-:S07]  /*2790*/  MOV R200, R136 ;  /* 0x0000008800c87202 */ /* 0x000fce0000000f00 */
[----:B------:R-:W-:Y:S05]  /*27a0*/  WARPSYNC.COLLECTIVE R197, `(.L_x_769) ;  /* 0x00000000c5087348 */ /* 0x000fea0003c00000 */
[----:B------:R0:W1:Y:S02]  /*27b0*/  SHFL.BFLY P1, R201, R200, R199, R198 ;  /* 0x0c0000c7c8c97389 */ /* 0x00006400000200c6 */
[----:B01----:R-:W-:Y:S05]  /*27c0*/  ENDCOLLECTIVE ;  /* 0x000000000000791b */ /* 0x003fea0003800000 */
.L_x_769:
[----:B------:R-:W-:Y:S05]  /*27d0*/  BRA `(.L_x_770) ;  /* 0xffffffe8006c7947 */ /* 0x000fea000383ffff */
.L_x_771:
        /* <DEDUP_REMOVED lines=10> */
.L_x_1111:


//--------------------- .text._ZN10layer_norm13ln_fwd_kernelINS_13Kernel_traitsI13__nv_bfloat16fS2_fjLj1536ELj1ELj4ELj1ELj16ENS_18Kernel_traits_baseILj1536ES2_fS2_fjLj128EEEEEEEvNS_9FwdParamsE --------------------------
	.section	.text._ZN10layer_norm13ln_fwd_kernelINS_13Kernel_traitsI13__nv_bfloat16fS2_fjLj1536ELj1ELj4ELj1ELj16ENS_18Kernel_traits_baseILj1536ES2_fS2_fjLj128EEEEEEEvNS_9FwdParamsE,"ax",@progbits
	.align	128
        .global         _ZN10layer_norm13ln_fwd_kernelINS_13Kernel_traitsI13__nv_bfloat16fS2_fjLj1536ELj1ELj4ELj1ELj16ENS_18Kernel_traits_baseILj1536ES2_fS2_fjLj128EEEEEEEvNS_9FwdParamsE
        .type           _ZN10layer_norm13ln_fwd_kernelINS_13Kernel_traitsI13__nv_bfloat16fS2_fjLj1536ELj1ELj4ELj1ELj16ENS_18Kernel_traits_baseILj1536ES2_fS2_fjLj128EEEEEEEvNS_9FwdParamsE,@function
        .size           _ZN10layer_norm13ln_fwd_kernelINS_13Kernel_traitsI13__nv_bfloat16fS2_fjLj1536ELj1ELj4ELj1ELj16ENS_18Kernel_traits_baseILj1536ES2_fS2_fjLj128EEEEEEEvNS_9FwdParamsE,(.L_x_1112 - _ZN10layer_norm13ln_fwd_kernelINS_13Kernel_traitsI13__nv_bfloat16fS2_fjLj1536ELj1ELj4ELj1ELj16ENS_18Kernel_traits_baseILj1536ES2_fS2_fjLj128EEEEEEEvNS_9FwdParamsE)
        .other          _ZN10layer_norm13ln_fwd_kernelINS_13Kernel_traitsI13__nv_bfloat16fS2_fjLj1536ELj1ELj4ELj1ELj16ENS_18Kernel_traits_baseILj1536ES2_fS2_fjLj128EEEEEEEvNS_9FwdParamsE,@"STO_CUDA_ENTRY STV_DEFAULT"
_ZN10layer_norm13ln_fwd_kernelINS_13Kernel_traitsI13__nv_bfloat16fS2_fjLj1536ELj1ELj4ELj1ELj16ENS_18Kernel_traits_baseILj1536ES2_fS2_fjLj128EEEEEEEvNS_9FwdParamsE:
.text._ZN10layer_norm13ln_fwd_kernelINS_13Kernel_traitsI13__nv_bfloat16fS2_fjLj1536ELj1ELj4ELj1ELj16ENS_18Kernel_traits_baseILj1536ES2_fS2_fjLj128EEEEEEEvNS_9FwdParamsE:
        /* <DEDUP_REMOVED lines=38> */
[----:B------:R0:W5:Y:S01]  /*0260*/  LDG.E.64 R84, desc[UR4][R4.64] ;  /* 0x0000000404547981 */ /* 0x000162000c1e1b00 */
[----:B---3--:R-:W-:-:S02]  /*0270*/  SHF.R.U64 R153, R130, 0x10, R131 ;  /* 0x0000001082997819 */ /* 0x008fc40000001283 */
[----:B------:R-:W-:Y:S02]  /*0280*/  SHF.R.U32.HI R152, RZ, 0x10, R131 ;  /* 0x00000010ff987819 */ /* 0x000fe40000011683 */
[--C-:B--2---:R-:W-:Y:S02]  /*0290*/  SHF.R.U64 R149, R126, 0x10, R127.reuse ;  /* 0x000000107e957819 */ /* 0x104fe4000000127f */
[----:B------:R-:W-:Y:S02]  /*02a0*/  SHF.R.U32.HI R148, RZ, 0x10, R127 ;  /* 0x00000010ff947819 */ /* 0x000fe4000001167f */
[--C-:B----4-:R-:W-:Y:S02]  /*02b0*/  SHF.R.U64 R151, R128, 0x10, R129.reuse ;  /* 0x0000001080977819 */ /* 0x110fe40000001281 */
        /* <DEDUP_REMOVED lines=74> */
[----:B0-----:R-:W-:-:S07]  /*0760*/  PRMT R18, R18, 0x5410, R18 ;  /* 0x0000541012127816 */ /* 0x001fce0000000012 */
.L_x_773:
[----:B------:R-:W0:Y:S01]  /*0770*/  LDC.64 R14, c[0x0][0x390] ;  /* 0x0000e400ff0e7b82 */ /* 0x000e220000000a00 */
        /* <DEDUP_REMOVED lines=28> */
[----:B------:R-:W-:-:S06]  /*0940*/  IMAD.WIDE.U32 R76, R3, 0x10, R14 ;  /* 0x00000010034c7825 */ /* 0x000fcc00078e000e */
[----:B------:R-:W4:Y:S01]  /*0950*/  LDG.E.128 R76, desc[UR4][R76.64] ;  /* 0x000000044c4c7981 */ /* 0x000f22000c1e1d00 */
[----:B-----5:R-:W-:Y:S01]  /*0960*/  SHF.R.U32.HI R2, RZ, 0x10, R85 ;  /* 0x00000010ff027819 */ /* 0x020fe20000011655 */
[----:B------:R-:W-:Y:S01]  /*0970*/  UMOV UR6, 0xffffffff ;  /* 0xffffffff00067882 */ /* 0x000fe20000000000 */
[----:B------:R-:W-:Y:S02]  /*0980*/  SHF.R.U64 R154, R90, 0x10, R91 ;  /* 0x000000105a9a7819 */ /* 0x000fe4000000125b */
[----:B------:R-:W-:Y:S02]  /*0990*/  SHF.R.U64 R17, R88, 0x10, R89 ;  /* 0x0000001058117819 */ /* 0x000fe40000001259 */
[----:B------:R-:W-:Y:S02]  /*09a0*/  SHF.R.U64 R16, R84, 0x10, R85 ;  /* 0x0000001054107819 */ /* 0x000fe40000001255 */
[----:B------:R-:W-:Y:S02]  /*09b0*/  SHF.R.U32.HI R14, RZ, 0x10, R89 ;  /* 0x00000010ff0e7819 */ /* 0x000fe40000011659 */
[----:B------:R-:W-:-:S02]  /*09c0*/  SHF.R.U32.HI R160, RZ, 0x10, R87 ;  /* 0x00000010ffa07819 */ /* 0x000fc40000011657 */
[----:B------:R-:W-:Y:S02]  /*09d0*/  PRMT R17, R17, 0x5410, R17 ;  /* 0x0000541011117816 */ /* 0x000fe40000000011 */
[----:B------:R-:W-:Y:S02]  /*09e0*/  PRMT R16, R16, 0x5410, R16 ;  /* 0x0000541010107816 */ /* 0x000fe40000000010 */
[----:B------:R-:W-:Y:S02]  /*09f0*/  ISETP.NE.AND P0, PT, R13, RZ, PT ;  /* 0x000000ff0d00720c */ /* 0x000fe40003f05270 */
        /* <DEDUP_REMOVED lines=46> */
[----:B------:R-:W-:Y:S02]  /*0ce0*/  PRMT R15, R2, 0x5410, R154 ;  /* 0x00005410020f7816 */ /* 0x000fe4000000009a */
[----:B------:R-:W-:Y:S01]  /*0cf0*/  SHF.R.U64 R2, R86, 0x10, R87 ;  /* 0x0000001056027819 */ /* 0x000fe20000001257 */
[----:B------:R-:W-:Y:S01]  /*0d00*/  FADD.FTZ R155, R77, R0 ;  /* 0x000000004d9b7221 */ /* 0x000fe20000010000 */
[----:B------:R-:W-:Y:S02]  /*0d10*/  SHF.R.U32.HI R154, RZ, 0x10, R91 ;  /* 0x00000010ff9a7819 */ /* 0x000fe4000001165b */
[----:B------:R-:W-:Y:S01]  /*0d20*/  PRMT R14, R14, 0x5410, R2 ;  /* 0x000054100e0e7816 */ /* 0x000fe20000000002 */
        /* <DEDUP_REMOVED lines=120> */
.L_x_785:
[----:B------:R-:W2:Y:S01]  /*14b0*/  LDC R155, c[0x0][0x3d0] ;  /* 0x0000f400ff9b7b82 */ /* 0x000ea20000000800 */
[----:B01----:R-:W-:Y:S01]  /*14c0*/  FADD.FTZ R162, R162, R159 ;  /* 0x0000009fa2a27221 */ /* 0x003fe20000010000 */
[----:B------:R-:W-:Y:S01]  /*14d0*/  PRMT R17, R88, 0x7610, R17 ;  /* 0x0000761058117816 */ /* 0x000fe20000000011 */
[----:B------:R-:W0:Y:S01]  /*14e0*/  S2R R156, SR_TID.X ;  /* 0x00000000009c7919 */ /* 0x000e220000002100 */
[----:B------:R-:W-:Y:S02]  /*14f0*/  PRMT R16, R84, 0x7610, R16 ;  /* 0x0000761054107816 */ /* 0x000fe40000000010 */
[----:B------:R-:W-:Y:S02]  /*1500*/  PRMT R141, R118, 0x7610, R141 ;  /* 0x00007610768d7816 */ /* 0x000fe4000000008d */
[----:B------:R-:W1:Y:S01]  /*1510*/  @!P0 LDC.64 R32, c[0x0][0x3a0] ;  /* 0x0000e800ff208b82 */ /* 0x000e620000000a00 */
        /* <DEDUP_REMOVED lines=8> */
[----:B--2---:R-:W-:Y:S01]  /*15a0*/  FFMA.FTZ R155, R162, 0.00065104168606922030449, R155 ;  /* 0x3a2aaaaba29b7823 */ /* 0x004fe2000001009b */
[----:B------:R-:W-:-:S02]  /*15b0*/  PRMT R143, R120, 0x7610, R143 ;  /* 0x00007610788f7816 */ /* 0x000fc4000000008f */
[----:B------:R-:W-:Y:S02]  /*15c0*/  PRMT R137, R114, 0x7610, R137 ;  /* 0x0000761072897816 */ /* 0x000fe40000000089 */
[----:B------:R-:W-:Y:S01]  /*15d0*/  PRMT R135, R112, 0x7610, R135 ;  /* 0x0000761070877816 */ /* 0x000fe20000000087 */
[----:B------:R-:W2:Y:S01]  /*15e0*/  MUFU.RSQ R155, R155 ;  /* 0x0000009b009b7308 */ /* 0x000ea20000001400 */
[----:B------:R-:W-:Y:S01]  /*15f0*/  PRMT R133, R110, 0x7610, R133 ;  /* 0x000076106e857816 */ /* 0x000fe20000000085 */
[----:B-1----:R-:W-:Y:S01]  /*1600*/  @!P0 IMAD.WIDE R32, R12, 0x4, R32 ;  /* 0x000000040c208825 */ /* 0x002fe200078e0220 */
        /* <DEDUP_REMOVED lines=12> */
[-C--:B------:R-:W-:Y:S01]  /*16d0*/  FMUL.FTZ R157, R34, R155.reuse ;  /* 0x0000009b229d7220 */ /* 0x080fe20000410000 */
[-C--:B------:R-:W-:Y:S01]  /*16e0*/  FMUL.FTZ R39, R39, R155.reuse ;  /* 0x0000009b27277220 */ /* 0x080fe20000410000 */
[----:B------:R-:W-:Y:S01]  /*16f0*/  F2FP.BF16.F32.PACK_AB R34, RZ, R154 ;  /* 0x0000009aff22723e */ /* 0x000fe200000010ff */
[-C--:B------:R-:W-:Y:S01]  /*1700*/  FMUL.FTZ R154, R37, R155.reuse ;  /* 0x0000009b259a7220 */ /* 0x080fe20000410000 */
[----:B------:R-:W-:Y:S01]  /*1710*/  FMUL.FTZ R40, R40, R155 ;  /* 0x0000009b28287220 */ /* 0x000fe20000410000 */
[----:B------:R-:W-:Y:S01]  /*1720*/  F2FP.BF16.F32.PACK_AB R37, RZ, R35 ;  /* 0x00000023ff25723e */ /* 0x000fe200000010ff */
[-C--:B------:R-:W-:Y:S01]  /*1730*/  FMUL.FTZ R41, R41, R155.reuse ;  /* 0x0000009b29297220 */ /* 0x080fe20000410000 */
[----:B-1----:R-:W-:Y:S01]  /*1740*/  F2FP.BF16.F32.PACK_AB R2, RZ, R38 ;  /* 0x00000026ff02723e */ /* 0x002fe200000010ff */
[-C--:B------:R-:W-:Y:S01]  /*1750*/  FMUL.FTZ R38, R42, R155.reuse ;  /* 0x0000009b2a267220 */ /* 0x080fe20000410000 */
[----:B------:R-:W-:Y:S01]  /*1760*/  F2FP.BF16.F32.PACK_AB R35, RZ, R36 ;  /* 0x00000024ff23723e */ /* 0x000fe200000010ff */
[----:B------:R-:W-:Y:S01]  /*1770*/  FMUL.FTZ R50, R50, R155 ;  /* 0x0000009b32327220 */ /* 0x000fe20000410000 */
[----:B------:R-:W-:Y:S01]  /*1780*/  F2FP.BF16.F32.PACK_AB R36, RZ, R39 ;  /* 0x00000027ff24723e */ /* 0x000fe200000010ff */
        /* <DEDUP_REMOVED lines=8> */
[-C--:B------:R-:W-:Y:S01]  /*1810*/  FMUL.FTZ R49, R51, R155.reuse ;  /* 0x0000009b33317220 */ /* 0x080fe20000410000 */
        /* <DEDUP_REMOVED lines=17> */
[----:B------:R-:W-:Y:S01]  /*1930*/  HFMA2.BF16_V2 R37, R14.H0_H0, R37.H0_H0, R15.H0_H0 ;  /* 0x200000250e257231 */ /* 0x000fe2000024080f */
[----:B------:R-:W-:Y:S01]  /*1940*/  F2FP.BF16.F32.PACK_AB R46, RZ, R48 ;  /* 0x00000030ff2e723e */ /* 0x000fe200000010ff */
[-C--:B------:R-:W-:Y:S01]  /*1950*/  FMUL.FTZ R48, R52, R155.reuse ;  /* 0x0000009b34307220 */ /* 0x080fe20000410000 */
[----:B------:R-:W-:Y:S01]  /*1960*/  F2FP.BF16.F32.PACK_AB R56, RZ, R58 ;  /* 0x0000003aff38723e */ /* 0x000fe200000010ff */
[-C--:B------:R-:W-:Y:S01]  /*1970*/  FMUL.FTZ R58, R62, R155.reuse ;  /* 0x0000009b3e3a7220 */ /* 0x080fe20000410000 */
[----:B------:R-:W-:Y:S01]  /*1980*/  FMUL.FTZ R52, R53, R155 ;  /* 0x0000009b35347220 */ /* 0x000fe20000410000 */
[----:B------:R-:W-:Y:S01]  /*1990*/  F2FP.BF16.F32.PACK_AB R62, RZ, R61 ;  /* 0x0000003dff3e723e */ /* 0x000fe200000010ff */
[-C--:B------:R-:W-:Y:S01]  /*19a0*/  FMUL.FTZ R53, R59, R155.reuse ;  /* 0x0000009b3b357220 */ /* 0x080fe20000410000 */
[----:B------:R-:W-:Y:S01]  /*19b0*/  F2FP.BF16.F32.PACK_AB R33, RZ, R0 ;  /* 0x00000000ff21723e */ /* 0x000fe200000010ff */
[-C--:B------:R-:W-:Y:S01]  /*19c0*/  FMUL.FTZ R59, R63, R155.reuse ;  /* 0x0000009b3f3b7220 */ /* 0x080fe20000410000 */
[----:B------:R-:W-:Y:S01]  /*19d0*/  F2FP.BF16.F32.PACK_AB R61, RZ, R64 ;  /* 0x00000040ff3d723e */ /* 0x000fe200000010ff */
[-C--:B------:R-:W-:Y:S01]  /*19e0*/  FMUL.FTZ R64, R65, R155.reuse ;  /* 0x0000009b41407220 */ /* 0x080fe20000410000 */
[-C--:B------:R-:W-:Y:S01]  /*19f0*/  FMUL.FTZ R63, R66, R155.reuse ;  /* 0x0000009b423f7220 */ /* 0x080fe20000410000 */
[-C--:B------:R-:W-:Y:S01]  /*1a00*/  FMUL.FTZ R65, R72, R155.reuse ;  /* 0x0000009b48417220 */ /* 0x080fe20000410000 */
[-C--:B------:R-:W-:Y:S01]  /*1a10*/  FMUL.FTZ R66, R67, R155.reuse ;  /* 0x0000009b43427220 */ /* 0x080fe20000410000 */
[----:B------:R-:W-:Y:S01]  /*1a20*/  F2FP.BF16.F32.PACK_AB R32, RZ, R154 ;  /* 0x0000009aff20723e */ /* 0x000fe200000010ff */
[-C--:B------:R-:W-:Y:S01]  /*1a30*/  FMUL.FTZ R67, R68, R155.reuse ;  /* 0x0000009b44437220 */ /* 0x080fe20000410000 */
[----:B------:R-:W-:Y:S01]  /*1a40*/  PRMT R33, R33, 0x5410, R34 ;  /* 0x0000541021217816 */ /* 0x000fe20000000022 */
[-C--:B------:R-:W-:Y:S01]  /*1a50*/  FMUL.FTZ R68, R69, R155.reuse ;  /* 0x0000009b45447220 */ /* 0x080fe20000410000 */
[-C--:B------:R-:W-:Y:S01]  /*1a60*/  FMUL.FTZ R69, R71, R155.reuse ;  /* 0x0000009b47457220 */ /* 0x080fe20000410000 */
[----:B------:R-:W-:Y:S01]  /*1a70*/  F2FP.BF16.F32.PACK_AB R72, RZ, R70 ;  /* 0x00000046ff48723e */ /* 0x000fe200000010ff */
[----:B------:R-:W-:Y:S01]  /*1a80*/  FMUL.FTZ R71, R74, R155 ;  /* 0x0000009b4a477220 */ /* 0x000fe20000410000 */
[----:B------:R-:W-:Y:S01]  /*1a90*/  F2FP.BF16.F32.PACK_AB R70, RZ, R65 ;  /* 0x00000041ff46723e */ /* 0x000fe200000010ff */
[-C--:B------:R-:W-:Y:S01]  /*1aa0*/  FMUL.FTZ R65, R76, R155.reuse ;  /* 0x0000009b4c417220 */ /* 0x080fe20000410000 */
[-C--:B------:R-:W-:Y:S01]  /*1ab0*/  FMUL.FTZ R74, R77, R155.reuse ;  /* 0x0000009b4d4a7220 */ /* 0x080fe20000410000 */
[----:B------:R-:W-:Y:S01]  /*1ac0*/  PRMT R35, R35, 0x5410, R32 ;  /* 0x0000541023237816 */ /* 0x000fe20000000020 */
[----:B------:R-:W-:Y:S01]  /*1ad0*/  HFMA2.BF16_V2 R32, R17, R33, R16 ;  /* 0x0000002111207231 */ /* 0x000fe20000200010 */
[----:B------:R-:W-:Y:S01]  /*1ae0*/  PRMT R15, R90, 0x7610, R15 ;  /* 0x000076105a0f7816 */ /* 0x000fe2000000000f */
[-C--:B------:R-:W-:Y:S01]  /*1af0*/  FMUL.FTZ R154, R78, R155.reuse ;  /* 0x0000009b4e9a7220 */ /* 0x080fe20000410000 */
[----:B------:R-:W-:Y:S01]  /*1b00*/  PRMT R14, R86, 0x7610, R14 ;  /* 0x00007610560e7816 */ /* 0x000fe2000000000e */
[----:B------:R-:W-:Y:S01]  /*1b10*/  HFMA2.BF16_V2 R2, R91.H0_H0, R2.H0_H0, R87.H0_H0 ;  /* 0x200000025b027231 */ /* 0x000fe20000240857 */
[----:B------:R-:W-:Y:S01]  /*1b20*/  F2FP.BF16.F32.PACK_AB R48, RZ, R48 ;  /* 0x00000030ff30723e */ /* 0x000fe200000010ff */
[----:B------:R-:W-:Y:S01]  /*1b30*/  FMUL.FTZ R75, R75, R155 ;  /* 0x0000009b4b4b7220 */ /* 0x000fe20000410000 */
[----:B------:R-:W-:Y:S01]  /*1b40*/  F2FP.BF16.F32.PACK_AB R52, RZ, R52 ;  /* 0x00000034ff34723e */ /* 0x000fe200000010ff */
[----:B------:R-:W-:Y:S01]  /*1b50*/  HFMA2.BF16_V2 R16, R15, R35, R14 ;  /* 0x000000230f107231 */ /* 0x000fe2000020000e */
[----:B------:R-:W-:Y:S01]  /*1b60*/  F2FP.BF16.F32.PACK_AB R0, RZ, R157 ;  /* 0x0000009dff00723e */ /* 0x000fe200000010ff */
[----:B------:R-:W-:Y:S01]  /*1b70*/  FMUL.FTZ R79, R79, R155 ;  /* 0x0000009b4f4f7220 */ /* 0x000fe20000410000 */
[----:B------:R-:W-:Y:S01]  /*1b80*/  F2FP.BF16.F32.PACK_AB R77, RZ, R65 ;  /* 0x00000041ff4d723e */ /* 0x000fe200000010ff */
[----:B------:R-:W-:Y:S01]  /*1b90*/  HFMA2.BF16_V2 R65, R18.H0_H0, R36.H0_H0, R160.H1_H1 ;  /* 0x2000002412417231 */ /* 0x000fe200002608a0 */
[----:B------:R-:W-:Y:S01]  /*1ba0*/  F2FP.BF16.F32.PACK_AB R78, RZ, R74 ;  /* 0x0000004aff4e723e */ /* 0x000fe200000010ff */
[----:B------:R-:W-:Y:S01]  /*1bb0*/  HFMA2.BF16_V2 R0, R89.H0_H0, R0.H0_H0, R85.H0_H0 ;  /* 0x2000000059007231 */ /* 0x000fe20000240855 */
[----:B------:R-:W-:Y:S01]  /*1bc0*/  PRMT R14, R32, 0x7632, R14 ;  /* 0x00007632200e7816 */ /* 0x000fe2000000000e */
[-C--:B------:R-:W-:Y:S01]  /*1bd0*/  FMUL.FTZ R60, R60, R155.reuse ;  /* 0x0000009b3c3c7220 */ /* 0x080fe20000410000 */
[----:B------:R-:W-:Y:S01]  /*1be0*/  PRMT R48, R48, 0x5410, R52 ;  /* 0x0000541030307816 */ /* 0x000fe20000000034 */
[----:B------:R-:W-:Y:S01]  /*1bf0*/  FMUL.FTZ R73, R73, R155 ;  /* 0x0000009b49497220 */ /* 0x000fe20000410000 */
[----:B------:R-:W-:Y:S01]  /*1c00*/  PRMT R77, R77, 0x5410, R78 ;  /* 0x000054104d4d7816 */ /* 0x000fe2000000004e */
[----:B------:R-:W-:Y:S01]  /*1c10*/  HFMA2.BF16_V2 R41, R131.H0_H0, R41.H0_H0, R129.H0_H0 ;  /* 0x2000002983297231 */ /* 0x000fe20000240881 */
        /* <DEDUP_REMOVED lines=9> */
[----:B------:R-:W-:Y:S01]  /*1cb0*/  HFMA2.BF16_V2 R45, R127.H0_H0, R45.H0_H0, R125.H0_H0 ;  /* 0x2000002d7f2d7231 */ /* 0x000fe2000024087d */
[----:B------:R-:W-:Y:S01]  /*1cc0*/  F2FP.BF16.F32.PACK_AB R43, RZ, R43 ;  /* 0x0000002bff2b723e */ /* 0x000fe200000010ff */
[----:B------:R-:W-:Y:S01]  /*1cd0*/  HFMA2.BF16_V2 R42, R153, R42, R151 ;  /* 0x0000002a992a7231 */ /* 0x000fe20000200097 */
[----:B------:R-:W-:Y:S01]  /*1ce0*/  LOP3.LUT R15, R15, 0xffff, R21, 0xf8, !PT ;  /* 0x0000ffff0f0f7812 */ /* 0x000fe200078ef815 */
[----:B------:R-:W-:Y:S01]  /*1cf0*/  HFMA2.BF16_V2 R50, R119.H0_H0, R50.H0_H0, R117.H0_H0 ;  /* 0x2000003277327231 */ /* 0x000fe20000240875 */
[----:B------:R-:W-:Y:S01]  /*1d00*/  LOP3.LUT R0, R0, 0xffff, RZ, 0xc0, !PT ;  /* 0x0000ffff00007812 */ /* 0x000fe200078ec0ff */
[----:B------:R-:W-:Y:S01]  /*1d10*/  HFMA2.BF16_V2 R51, R123.H0_H0, R51.H0_H0, R121.H0_H0 ;  /* 0x200000337b337231 */ /* 0x000fe20000240879 */
[----:B------:R-:W-:Y:S01]  /*1d20*/  PRMT R19, R32, 0x7610, R19 ;  /* 0x0000761020137816 */ /* 0x000fe20000000013 */
[----:B------:R-:W-:Y:S01]  /*1d30*/  HFMA2.BF16_V2 R56, R115.H0_H0, R56.H0_H0, R113.H0_H0 ;  /* 0x2000003873387231 */ /* 0x000fe20000240871 */
[----:B------:R-:W-:Y:S01]  /*1d40*/  PRMT R21, R2, 0x7610, R21 ;  /* 0x0000761002157816 */ /* 0x000fe20000000015 */
[----:B------:R-:W-:Y:S01]  /*1d50*/  IMAD.WIDE.U32 R34, R0, 0x10000, RZ ;  /* 0x0001000000227825 */ /* 0x000fe200078e00ff */
[----:B------:R-:W-:-:S03]  /*1d60*/  F2FP.BF16.F32.PACK_AB R76, RZ, R75 ;  /* 0x0000004bff4c723e */ /* 0x000fc600000010ff */
[----:B------:R-:W-:Y:S01]  /*1d70*/  HFMA2.BF16_V2 R72, R103.H0_H0, R72.H0_H0, R101.H0_H0 ;  /* 0x2000004867487231 */ /* 0x000fe20000240865 */
[----:B------:R-:W-:Y:S02]  /*1d80*/  PRMT R46, R46, 0x5410, R43 ;  /* 0x000054102e2e7816 */ /* 0x000fe4000000002b */
[----:B------:R-:W-:Y:S01]  /*1d90*/  PRMT R2, R40, 0x7632, R2 ;  /* 0x0000763228027816 */ /* 0x000fe20000000002 */
[----:B------:R-:W-:Y:S01]  /*1da0*/  HFMA2.BF16_V2 R76, R24.H1_H1, R76.H0_H0, R22.H1_H1 ;  /* 0x2000004c184c7231 */ /* 0x000fe20000260c16 */
[----:B------:R-:W-:Y:S01]  /*1db0*/  F2FP.BF16.F32.PACK_AB R75, RZ, R79 ;  /* 0x0000004fff4b723e */ /* 0x000fe200000010ff */
[----:B------:R-:W-:Y:S01]  /*1dc0*/  HFMA2.BF16_V2 R38, R145, R46, R143 ;  /* 0x0000002e91267231 */ /* 0x000fe2000020008f */
[----:B------:R-:W-:Y:S02]  /*1dd0*/  F2FP.BF16.F32.PACK_AB R55, RZ, R55 ;  /* 0x00000037ff37723e */ /* 0x000fe400000010ff */
[--C-:B------:R-:W-:Y:S01]  /*1de0*/  LOP3.LUT R14, R14, 0xffff, R19.reuse, 0xf8, !PT ;  /* 0x0000ffff0e0e7812 */ /* 0x100fe200078ef813 */
[----:B------:R-:W-:Y:S01]  /*1df0*/  HFMA2.BF16_V2 R75, R20.H1_H1, R75.H0_H0, R18.H1_H1 ;  /* 0x2000004b144b7231 */ /* 0x000fe20000260c12 */
[----:B------:R-:W-:-:S02]  /*1e00*/  PRMT R19, R16, 0x7610, R19 ;  /* 0x0000761010137816 */ /* 0x000fc40000000013 */
[----:B------:R-:W-:Y:S02]  /*1e10*/  LOP3.LUT R2, R2, 0xffff, RZ, 0xc0, !PT ;  /* 0x0000ffff02027812 */ /* 0x000fe400078ec0ff */
[----:B------:R-:W-:Y:S02]  /*1e20*/  PRMT R57, R57, 0x5410, R55 ;  /* 0x0000541039397816 */ /* 0x000fe40000000037 */
[----:B------:R-:W-:Y:S02]  /*1e30*/  PRMT R18, R42, 0x7632, R18 ;  /* 0x000076322a127816 */ /* 0x000fe40000000012 */
[----:B------:R-:W-:Y:S01]  /*1e40*/  F2FP.BF16.F32.PACK_AB R60, RZ, R60 ;  /* 0x0000003cff3c723e */ /* 0x000fe200000010ff */
[----:B------:R-:W-:Y:S01]  /*1e50*/  HFMA2.BF16_V2 R46, R137, R57, R135 ;  /* 0x00000039892e7231 */ /* 0x000fe20000200087 */
[----:B------:R-:W-:Y:S02]  /*1e60*/  F2FP.BF16.F32.PACK_AB R73, RZ, R73 ;  /* 0x00000049ff49723e */ /* 0x000fe400000010ff */
[----:B------:R-:W-:-:S02]  /*1e70*/  LOP3.LUT R16, R34, 0xffff, R19, 0xf8, !PT ;  /* 0x0000ffff22107812 */ /* 0x000fc400078ef813 */
[----:B------:R-:W-:Y:S01]  /*1e80*/  LOP3.LUT R0, R35, 0xffff, R21, 0xf8, !PT ;  /* 0x0000ffff23007812 */ /* 0x000fe200078ef815 */
[----:B------:R-:W-:Y:S01]  /*1e90*/  IMAD.WIDE.U32 R34, R2, 0x10000, RZ ;  /* 0x0001000002227825 */ /* 0x000fe200078e00ff */
[----:B------:R-:W-:Y:S02]  /*1ea0*/  PRMT R2, R38, 0x7632, R2 ;  /* 0x0000763226027816 */ /* 0x000fe40000000002 */
[----:B------:R-:W-:Y:S02]  /*1eb0*/  LOP3.LUT R32, R18, 0xffff, RZ, 0xc0, !PT ;  /* 0x0000ffff12207812 */ /* 0x000fe400078ec0ff */
[----:B------:R-:W-:Y:S02]  /*1ec0*/  F2FP.BF16.F32.PACK_AB R64, RZ, R64 ;  /* 0x00000040ff40723e */ /* 0x000fe400000010ff */
[----:B------:R-:W-:Y:S01]  /*1ed0*/  PRMT R60, R60, 0x5410, R62 ;  /* 0x000054103c3c7816 */ /* 0x000fe2000000003e */
[----:B------:R-:W-:Y:S01]  /*1ee0*/  IMAD.WIDE.U32 R32, R32, 0x10000, RZ ;  /* 0x0001000020207825 */ /* 0x000fe200078e00ff */
[----:B------:R-:W-:-:S02]  /*1ef0*/  PRMT R70, R70, 0x5410, R73 ;  /* 0x0000541046467816 */ /* 0x000fc40000000049 */
[----:B------:R-:W-:Y:S01]  /*1f00*/  PRMT R18, R36, 0x7632, R18 ;  /* 0x0000763224127816 */ /* 0x000fe20000000012 */
[----:B------:R-:W-:Y:S01]  /*1f10*/  HFMA2.BF16_V2 R55, R133, R60, R83 ;  /* 0x0000003c85377231 */ /* 0x000fe20000200053 */
[----:B------:R-:W-:Y:S01]  /*1f20*/  F2FP.BF16.F32.PACK_AB R67, RZ, R67 ;  /* 0x00000043ff43723e */ /* 0x000fe200000010ff */
[----:B------:R-:W-:Y:S01]  /*1f30*/  HFMA2.BF16_V2 R52, R25, R70, R23 ;  /* 0x0000004619347231 */ /* 0x000fe20000200017 */
[----:B------:R-:W-:Y:S02]  /*1f40*/  F2FP.BF16.F32.PACK_AB R68, RZ, R68 ;  /* 0x00000044ff44723e */ /* 0x000fe400000010ff */
[----:B------:R-:W-:Y:S02]  /*1f50*/  LOP3.LUT R2, R2, 0xffff, RZ, 0xc0, !PT ;  /* 0x0000ffff02027812 */ /* 0x000fe400078ec0ff */
[----:B------:R-:W-:Y:S02]  /*1f60*/  PRMT R19, R40, 0x7610, R19 ;  /* 0x0000761028137816 */ /* 0x000fe40000000013 */
[----:B------:R-:W-:-:S02]  /*1f70*/  PRMT R61, R61, 0x5410, R64 ;  /* 0x000054103d3d7816 */ /* 0x000fc40000000040 */
[----:B------:R-:W-:Y:S02]  /*1f80*/  LOP3.LUT R40, R18, 0xffff, RZ, 0xc0, !PT ;  /* 0x0000ffff12287812 */ /* 0x000fe400078ec0ff */
[----:B------:R-:W-:Y:S01]  /*1f90*/  PRMT R67, R67, 0x5410, R68 ;  /* 0x0000541043437816 */ /* 0x000fe20000000044 */
[----:B------:R-:W-:Y:S01]  /*1fa0*/  HFMA2.BF16_V2 R57, R81, R61, R31 ;  /* 0x0000003d51397231 */ /* 0x000fe2000020001f */
[----:B------:R-:W-:Y:S02]  /*1fb0*/  PRMT R18, R46, 0x7632, R18 ;  /* 0x000076322e127816 */ /* 0x000fe40000000012 */
[----:B------:R-:W-:Y:S01]  /*1fc0*/  PRMT R23, R42, 0x7610, R23 ;  /* 0x000076102a177816 */ /* 0x000fe20000000017 */
[----:B------:R-:W-:Y:S01]  /*1fd0*/  IMAD.WIDE.U32 R42, R2, 0x10000, RZ ;  /* 0x00010000022a7825 */ /* 0x000fe200078e00ff */
[----:B------:R-:W-:-:S03]  /*1fe0*/  LOP3.LUT R34, R34, 0xffff, R19, 0xf8, !PT ;  /* 0x0000ffff22227812 */ /* 0x000fc600078ef813 */
[----:B------:R-:W-:Y:S01]  /*1ff0*/  HFMA2.BF16_V2 R17, R29, R67, R27 ;  /* 0x000000431d117231 */ /* 0x000fe2000020001b */
[----:B------:R-:W-:Y:S02]  /*2000*/  PRMT R19, R38, 0x7610, R19 ;  /* 0x0000761026137816 */ /* 0x000fe40000000013 */
[----:B------:R-:W-:Y:S02]  /*2010*/  LOP3.LUT R47, R18, 0xffff, RZ, 0xc0, !PT ;  /* 0x0000ffff122f7812 */ /* 0x000fe400078ec0ff */
[----:B------:R-:W-:Y:S01]  /*2020*/  LOP3.LUT R33, R33, 0xffff, R41, 0xf8, !PT ;  /* 0x0000ffff21217812 */ /* 0x000fe200078ef829 */
[----:B------:R-:W-:Y:S01]  /*2030*/  IMAD.WIDE.U32 R40, R40, 0x10000, RZ ;  /* 0x0001000028287825 */ /* 0x000fe200078e00ff */
[----:B------:R-:W-:Y:S02]  /*2040*/  PRMT R18, R55, 0x7632, R18 ;  /* 0x0000763237127816 */ /* 0x000fe40000000012 */
[----:B------:R-:W-:Y:S02]  /*2050*/  LOP3.LUT R35, R35, 0xffff, R45, 0xf8, !PT ;  /* 0x0000ffff23237812 */ /* 0x000fe400078ef82d */
[----:B------:R-:W-:-:S02]  /*2060*/  PRMT R21, R36, 0x7610, R21 ;  /* 0x0000761024157816 */ /* 0x000fc40000000015 */
[----:B------:R-:W-:Y:S02]  /*2070*/  PRMT R45, R50, 0x7610, R45 ;  /* 0x00007610322d7816 */ /* 0x000fe4000000002d */
[--C-:B------:R-:W-:Y:S02]  /*2080*/  LOP3.LUT R36, R42, 0xffff, R19.reuse, 0xf8, !PT ;  /* 0x0000ffff2a247812 */ /* 0x100fe400078ef813 */
[----:B------:R-:W-:Y:S02]  /*2090*/  F2FP.BF16.F32.PACK_AB R58, RZ, R58 ;  /* 0x0000003aff3a723e */ /* 0x000fe400000010ff */
[----:B------:R-:W-:Y:S02]  /*20a0*/  PRMT R19, R46, 0x7610, R19 ;  /* 0x000076102e137816 */ /* 0x000fe40000000013 */
[----:B------:R-:W-:Y:S01]  /*20b0*/  PRMT R20, R57, 0x7632, R20 ;  /* 0x0000763239147816 */ /* 0x000fe20000000014 */
[----:B------:R-:W-:Y:S01]  /*20c0*/  HFMA2.BF16_V2 R58, R111.H0_H0, R58.H0_H0, R109.H0_H0 ;  /* 0x2000003a6f3a7231 */ /* 0x000fe2000024086d */
[----:B------:R-:W-:-:S02]  /*20d0*/  LOP3.LUT R46, R18, 0xffff, RZ, 0xc0, !PT ;  /* 0x0000ffff122e7812 */ /* 0x000fc400078ec0ff */
[----:B------:R-:W-:Y:S02]  /*20e0*/  PRMT R18, R17, 0x7632, R18 ;  /* 0x0000763211127816 */ /* 0x000fe40000000012 */
[----:B------:R-:W-:Y:S02]  /*20f0*/  LOP3.LUT R38, R40, 0xffff, R21, 0xf8, !PT ;  /* 0x0000ffff28267812 */ /* 0x000fe400078ef815 */
[----:B------:R-:W-:Y:S01]  /*2100*/  LOP3.LUT R45, R41, 0xffff, R45, 0xf8, !PT ;  /* 0x0000ffff292d7812 */ /* 0x000fe200078ef82d */
[----:B------:R-:W-:Y:S01]  /*2110*/  IMAD.WIDE.U32 R40, R47, 0x10000, RZ ;  /* 0x000100002f287825 */ /* 0x000fe200078e00ff */
[----:B------:R-:W-:Y:S02]  /*2120*/  LOP3.LUT R42, R20, 0xffff, RZ, 0xc0, !PT ;  /* 0x0000ffff142a7812 */ /* 0x000fe400078ec0ff */
[----:B------:R-:W-:Y:S01]  /*2130*/  LOP3.LUT R50, R18, 0xffff, RZ, 0xc0, !PT ;  /* 0x0000ffff12327812 */ /* 0x000fe200078ec0ff */
[----:B------:R-:W-:Y:S01]  /*2140*/  IMAD.WIDE.U32 R46, R46, 0x10000, RZ ;  /* 0x000100002e2e7825 */ /* 0x000fe200078e00ff */
[----:B------:R-:W-:-:S02]  /*2150*/  PRMT R18, R52, 0x7632, R18 ;  /* 0x0000763234127816 */ /* 0x000fc40000000012 */
[----:B------:R-:W-:Y:S01]  /*2160*/  LOP3.LUT R2, R43, 0xffff, R51, 0xf8, !PT ;  /* 0x0000ffff2b027812 */ /* 0x000fe200078ef833 */
[----:B------:R-:W-:Y:S01]  /*2170*/  IMAD.WIDE.U32 R42, R42, 0x10000, RZ ;  /* 0x000100002a2a7825 */ /* 0x000fe200078e00ff */
[----:B------:R-:W-:Y:S02]  /*2180*/  LOP3.LUT R40, R40, 0xffff, R19, 0xf8, !PT ;  /* 0x0000ffff28287812 */ /* 0x000fe400078ef813 */
[----:B------:R-:W-:Y:S01]  /*2190*/  PRMT R21, R56, 0x7610, R21 ;  /* 0x0000761038157816 */ /* 0x000fe20000000015 */
[----:B------:R-:W-:Y:S01]  /*21a0*/  IMAD.WIDE.U32 R50, R50, 0x10000, RZ ;  /* 0x0001000032327825 */ /* 0x000fe200078e00ff */
[----:B------:R-:W-:Y:S02]  /*21b0*/  PRMT R19, R58, 0x7610, R19 ;  /* 0x000076103a137816 */ /* 0x000fe40000000013 */
[----:B------:R-:W-:Y:S02]  /*21c0*/  LOP3.LUT R56, R18, 0xffff, RZ, 0xc0, !PT ;  /* 0x0000ffff12387812 */ /* 0x000fe400078ec0ff */
[----:B------:R-:W-:-:S02]  /*21d0*/  F2FP.BF16.F32.PACK_AB R54, RZ, R54 ;  /* 0x00000036ff36723e */ /* 0x000fc400000010ff */
[----:B------:R-:W-:Y:S02]  /*21e0*/  LOP3.LUT R47, R47, 0xffff, R19, 0xf8, !PT ;  /* 0x0000ffff2f2f7812 */ /* 0x000fe400078ef813 */
[----:B------:R-:W-:Y:S01]  /*21f0*/  LOP3.LUT R42, R42, 0xffff, R57, 0xf8, !PT ;  /* 0x0000ffff2a2a7812 */ /* 0x000fe200078ef839 */
[----:B------:R-:W-:Y:S01]  /*2200*/  IMAD.WIDE.U32 R56, R56, 0x10000, RZ ;  /* 0x0001000038387825 */ /* 0x000fe200078e00ff */
[----:B------:R-:W-:-:S03]  /*2210*/  PRMT R19, R72, 0x7610, R19 ;  /* 0x0000761048137816 */ /* 0x000fc60000000013 */
[----:B------:R-:W-:Y:S01]  /*2220*/  HFMA2.BF16_V2 R54, R140.H1_H1, R54.H0_H0, R138.H1_H1 ;  /* 0x200000368c367231 */ /* 0x000fe20000260c8a */
[--C-:B------:R-:W-:Y:S02]  /*2230*/  LOP3.LUT R50, R50, 0xffff, R17.reuse, 0xf8, !PT ;  /* 0x0000ffff32327812 */ /* 0x100fe400078ef811 */
[----:B------:R-:W-:Y:S02]  /*2240*/  PRMT R17, R52, 0x7610, R17 ;  /* 0x0000761034117816 */ /* 0x000fe40000000011 */
[----:B------:R-:W-:Y:S02]  /*2250*/  SHF.L.U32 R65, R65, 0x10, RZ ;  /* 0x0000001041417819 */ /* 0x000fe400000006ff */
[--C-:B------:R-:W-:Y:S02]  /*2260*/  LOP3.LUT R51, R51, 0xffff, R19.reuse, 0xf8, !PT ;  /* 0x0000ffff33337812 */ /* 0x100fe400078ef813 */
[C---:B------:R-:W-:Y:S02]  /*2270*/  PRMT R20, R48.reuse, 0x7632, R20 ;  /* 0x0000763230147816 */ /* 0x040fe40000000014 */
[----:B------:R-:W-:-:S02]  /*2280*/  PRMT R19, R48, 0x7610, R19 ;  /* 0x0000761030137816 */ /* 0x000fc40000000013 */
[----:B------:R-:W-:Y:S02]  /*2290*/  LOP3.LUT R48, R56, 0xffff, R17, 0xf8, !PT ;  /* 0x0000ffff38307812 */ /* 0x000fe400078ef811 */
[----:B------:R-:W-:Y:S02]  /*22a0*/  LOP3.LUT R17, R0, R65, RZ, 0xfc, !PT ;  /* 0x0000004100117212 */ /* 0x000fe400078efcff */
[----:B0-----:R-:W-:Y:S02]  /*22b0*/  LOP3.LUT P1, RZ, R156, 0x1f, RZ, 0xc0, !PT ;  /* 0x0000001f9cff7812 */ /* 0x001fe4000782c0ff */
[----:B------:R-:W-:Y:S02]  /*22c0*/  LOP3.LUT R46, R46, 0xffff, R55, 0xf8, !PT ;  /* 0x0000ffff2e2e7812 */ /* 0x000fe400078ef837 */
[----:B------:R-:W-:Y:S02]  /*22d0*/  PRMT R0, R54, 0x7610, R0 ;  /* 0x0000761036007816 */ /* 0x000fe40000000000 */
[----:B------:R-:W0:Y:S01]  /*22e0*/  LDC.64 R54, c[0x0][0x398] ;  /* 0x0000e600ff367b82 */ /* 0x000e220000000a00 */
[----:B------:R-:W-:-:S02]  /*22f0*/  F2FP.BF16.F32.PACK_AB R71, RZ, R71 ;  /* 0x00000047ff47723e */ /* 0x000fc400000010ff */
[----:B------:R-:W-:Y:S02]  /*2300*/  F2FP.BF16.F32.PACK_AB R44, RZ, R44 ;  /* 0x0000002cff2c723e */ /* 0x000fe400000010ff */
[----:B------:R-:W-:Y:S01]  /*2310*/  F2FP.BF16.F32.PACK_AB R74, RZ, R154 ;  /* 0x0000009aff4a723e */ /* 0x000fe200000010ff */
[----:B------:R-:W-:Y:S01]  /*2320*/  HFMA2.BF16_V2 R71, R99.H0_H0, R71.H0_H0, R97.H0_H0 ;  /* 0x2000004763477231 */ /* 0x000fe20000240861 */
[----:B------:R-:W-:Y:S01]  /*2330*/  F2FP.BF16.F32.PACK_AB R39, RZ, R39 ;  /* 0x00000027ff27723e */ /* 0x000fe200000010ff */
[----:B------:R-:W-:Y:S01]  /*2340*/  HFMA2.BF16_V2 R44, R148.H1_H1, R44.H0_H0, R146.H1_H1 ;  /* 0x2000002c942c7231 */ /* 0x000fe20000260c92 */
[----:B------:R-:W-:Y:S01]  /*2350*/  F2FP.BF16.F32.PACK_AB R49, RZ, R49 ;  /* 0x00000031ff31723e */ /* 0x000fe200000010ff */
[----:B------:R-:W-:Y:S01]  /*2360*/  HFMA2.BF16_V2 R74, R95.H0_H0, R74.H0_H0, R93.H0_H0 ;  /* 0x2000004a5f4a7231 */ /* 0x000fe2000024085d */
[----:B------:R-:W-:Y:S01]  /*2370*/  LOP3.LUT R60, R20, 0xffff, RZ, 0xc0, !PT ;  /* 0x0000ffff143c7812 */ /* 0x000fe200078ec0ff */
[----:B------:R-:W-:Y:S01]  /*2380*/  HFMA2.BF16_V2 R39, R152.H1_H1, R39.H0_H0, R150.H1_H1 ;  /* 0x2000002798277231 */ /* 0x000fe20000260c96 */
[----:B------:R-:W-:Y:S01]  /*2390*/  F2FP.BF16.F32.PACK_AB R53, RZ, R53 ;  /* 0x00000035ff35723e */ /* 0x000fe200000010ff */
[----:B------:R-:W-:Y:S01]  /*23a0*/  HFMA2.BF16_V2 R49, R144.H1_H1, R49.H0_H0, R142.H1_H1 ;  /* 0x2000003190317231 */ /* 0x000fe20000260c8e */
[----:B------:R-:W-:Y:S01]  /*23b0*/  F2FP.BF16.F32.PACK_AB R59, RZ, R59 ;  /* 0x0000003bff3b723e */ /* 0x000fe200000010ff */
[----:B------:R-:W-:Y:S01]  /*23c0*/  IMAD.WIDE.U32 R60, R60, 0x10000, RZ ;  /* 0x000100003c3c7825 */ /* 0x000fe200078e00ff */
[----:B------:R-:W-:-:S03]  /*23d0*/  LOP3.LUT R58, R57, 0xffff, R71, 0xf8, !PT ;  /* 0x0000ffff393a7812 */ /* 0x000fc600078ef847 */
[----:B------:R-:W-:Y:S01]  /*23e0*/  HFMA2.BF16_V2 R53, R136.H1_H1, R53.H0_H0, R134.H1_H1 ;  /* 0x2000003588357231 */ /* 0x000fe20000260c86 */
[----:B------:R-:W1:Y:S01]  /*23f0*/  @!P1 LDC.64 R56, c[0x0][0x3a8] ;  /* 0x0000ea00ff389b82 */ /* 0x000e620000000a00 */
[----:B------:R-:W-:Y:S01]  /*2400*/  F2FP.BF16.F32.PACK_AB R63, RZ, R63 ;  /* 0x0000003fff3f723e */ /* 0x000fe200000010ff */
[----:B------:R-:W-:Y:S01]  /*2410*/  HFMA2.BF16_V2 R59, R132.H1_H1, R59.H0_H0, R82.H1_H1 ;  /* 0x2000003b843b7231 */ /* 0x000fe20000260c52 */
[----:B------:R-:W-:Y:S02]  /*2420*/  LOP3.LUT R41, R41, 0xffff, R21, 0xf8, !PT ;  /* 0x0000ffff29297812 */ /* 0x000fe400078ef815 */
[----:B------:R-:W-:Y:S01]  /*2430*/  SHF.L.U32 R62, R37, 0x10, RZ ;  /* 0x00000010253e7819 */ /* 0x000fe200000006ff */
[----:B------:R-:W-:Y:S01]  /*2440*/  HFMA2.BF16_V2 R63, R107.H0_H0, R63.H0_H0, R105.H0_H0 ;  /* 0x2000003f6b3f7231 */ /* 0x000fe20000240869 */
[----:B------:R-:W-:Y:S02]  /*2450*/  SHF.L.U32 R44, R44, 0x10, RZ ;  /* 0x000000102c2c7819 */ /* 0x000fe400000006ff */
[----:B------:R-:W-:-:S02]  /*2460*/  SHF.L.U32 R0, R0, 0x10, RZ ;  /* 0x0000001000007819 */ /* 0x000fc400000006ff */
[----:B------:R-:W-:Y:S02]  /*2470*/  PRMT R21, R74, 0x7610, R21 ;  /* 0x000076104a157816 */ /* 0x000fe40000000015 */
[----:B------:R-:W-:Y:S02]  /*2480*/  SHF.L.U32 R64, R39, 0x10, RZ ;  /* 0x0000001027407819 */ /* 0x000fe400000006ff */
[----:B------:R-:W-:Y:S02]  /*2490*/  LOP3.LUT R52, R60, 0xffff, R19, 0xf8, !PT ;  /* 0x0000ffff3c347812 */ /* 0x000fe400078ef813 */
[----:B------:R-:W-:Y:S02]  /*24a0*/  LOP3.LUT R15, R15, R62, RZ, 0xfc, !PT ;  /* 0x0000003e0f0f7212 */ /* 0x000fe400078efcff */
[----:B------:R-:W-:Y:S02]  /*24b0*/  LOP3.LUT R35, R35, R44, RZ, 0xfc, !PT ;  /* 0x0000002c23237212 */ /* 0x000fe400078efcff */
[----:B------:R-:W-:-:S02]  /*24c0*/  SHF.L.U32 R49, R49, 0x10, RZ ;  /* 0x0000001031317819 */ /* 0x000fc400000006ff */
[----:B------:R-:W-:Y:S01]  /*24d0*/  LOP3.LUT R39, R45, R0, RZ, 0xfc, !PT ;  /* 0x000000002d277212 */ /* 0x000fe200078efcff */
[----:B-1----:R-:W-:Y:S01]  /*24e0*/  @!P1 IMAD.WIDE R56, R12, 0x4, R56 ;  /* 0x000000040c389825 */ /* 0x002fe200078e0238 */
[----:B------:R-:W-:Y:S02]  /*24f0*/  LOP3.LUT R60, R61, 0xffff, R21, 0xf8, !PT ;  /* 0x0000ffff3d3c7812 */ /* 0x000fe400078ef815 */
[----:B------:R-:W-:Y:S02]  /*2500*/  SHF.L.U32 R44, R53, 0x10, RZ ;  /* 0x00000010352c7819 */ /* 0x000fe400000006ff */
[----:B------:R-:W-:Y:S01]  /*2510*/  SHF.L.U32 R62, R59, 0x10, RZ ;  /* 0x000000103b3e7819 */ /* 0x000fe200000006ff */
[----:B------:R1:W-:Y:S01]  /*2520*/  @!P1 STG.E desc[UR4][R56.64], R155 ;  /* 0x0000009b38009986 */ /* 0x0003e2000c101904 */
[----:B------:R-:W-:Y:S02]  /*2530*/  SHF.L.U32 R45, R76, 0x10, RZ ;  /* 0x000000104c2d7819 */ /* 0x000fe400000006ff */
[----:B------:R-:W-:-:S02]  /*2540*/  SHF.L.U32 R75, R75, 0x10, RZ ;  /* 0x000000104b4b7819 */ /* 0x000fc400000006ff */
[----:B------:R-:W-:Y:S02]  /*2550*/  LOP3.LUT R37, R2, R49, RZ, 0xfc, !PT ;  /* 0x0000003102257212 */ /* 0x000fe400078efcff */
[----:B------:R-:W-:Y:S02]  /*2560*/  LOP3.LUT R43, R43, 0xffff, R63, 0xf8, !PT ;  /* 0x0000ffff2b2b7812 */ /* 0x000fe400078ef83f */
[----:B------:R-:W-:Y:S02]  /*2570*/  LOP3.LUT R41, R41, R44, RZ, 0xfc, !PT ;  /* 0x0000002c29297212 */ /* 0x000fe400078efcff */
[----:B------:R-:W-:Y:S01]  /*2580*/  LOP3.LUT R47, R47, R62, RZ, 0xfc, !PT ;  /* 0x0000003e2f2f7212 */ /* 0x000fe200078efcff */
[--C-:B0-----:R-:W-:Y:S01]  /*2590*/  IMAD.WIDE.U32 R62, R5, 0x8, R54.reuse ;  /* 0x00000008053e7825 */ /* 0x101fe200078e0036 */
[----:B------:R-:W-:Y:S02]  /*25a0*/  LOP3.LUT R49, R58, R45, RZ, 0xfc, !PT ;  /* 0x0000002d3a317212 */ /* 0x000fe400078efcff */
[----:B------:R-:W-:Y:S01]  /*25b0*/  LOP3.LUT R53, R60, R75, RZ, 0xfc, !PT ;  /* 0x0000004b3c357212 */ /* 0x000fe200078efcff */
[----:B------:R-:W-:Y:S01]  /*25c0*/  IMAD.WIDE.U32 R44, R11, 0x8, R54 ;  /* 0x000000080b2c7825 */ /* 0x000fe200078e0036 */
[----:B------:R-:W-:-:S02]  /*25d0*/  F2FP.BF16.F32.PACK_AB R66, RZ, R66 ;  /* 0x00000042ff42723e */ /* 0x000fc400000010ff */
[----:B------:R-:W-:Y:S01]  /*25e0*/  F2FP.BF16.F32.PACK_AB R69, RZ, R69 ;  /* 0x00000045ff45723e */ /* 0x000fe200000010ff */
[----:B------:R-:W-:Y:S01]  /*25f0*/  IMAD.WIDE.U32 R58, R9, 0x8, R54 ;  /* 0x00000008093a7825 */ /* 0x000fe200078e0036 */
[----:B------:R-:W-:-:S03]  /*2600*/  LOP3.LUT R32, R32, 0xffff, R23, 0xf8, !PT ;  /* 0x0000ffff20207812 */ /* 0x000fc600078ef817 */
[----:B------:R-:W-:Y:S01]  /*2610*/  HFMA2.BF16_V2 R66, R80.H1_H1, R66.H0_H0, R30.H1_H1 ;  /* 0x2000004250427231 */ /* 0x000fe20000260c1e */
[----:B------:R-:W-:Y:S01]  /*2620*/  LOP3.LUT R33, R33, R64, RZ, 0xfc, !PT ;  /* 0x0000004021217212 */ /* 0x000fe200078efcff */
[----:B------:R-:W-:-:S04]  /*2630*/  IMAD.WIDE.U32 R60, R7, 0x8, R54 ;  /* 0x00000008073c7825 */ /* 0x000fc800078e0036 */
[----:B------:R-:W-:Y:S01]  /*2640*/  HFMA2.BF16_V2 R69, R28.H1_H1, R69.H0_H0, R26.H1_H1 ;  /* 0x200000451c457231 */ /* 0x000fe20000260c1a */
[----:B------:R1:W-:Y:S01]  /*2650*/  STG.E.64 desc[UR4][R44.64], R14 ;  /* 0x0000000e2c007986 */ /* 0x0003e2000c101b04 */
[----:B------:R-:W-:Y:S01]  /*2660*/  SHF.L.U32 R66, R66, 0x10, RZ ;  /* 0x0000001042427819 */ /* 0x000fe200000006ff */
[--C-:B------:R-:W-:Y:S02]  /*2670*/  IMAD.WIDE.U32 R10, R10, 0x8, R54.reuse ;  /* 0x000000080a0a7825 */ /* 0x100fe400078e0036 */
[----:B------:R-:W-:Y:S01]  /*2680*/  SHF.L.U32 R0, R69, 0x10, RZ ;  /* 0x0000001045007819 */ /* 0x000fe200000006ff */
[----:B------:R1:W-:Y:S01]  /*2690*/  STG.E.64 desc[UR4][R44.64+0x100], R16 ;  /* 0x000100102c007986 */ /* 0x0003e2000c101b04 */
[--C-:B------:R-:W-:Y:S01]  /*26a0*/  IMAD.WIDE.U32 R8, R8, 0x8, R54.reuse ;  /* 0x0000000808087825 */ /* 0x100fe200078e0036 */
[----:B------:R-:W-:Y:S02]  /*26b0*/  LOP3.LUT R43, R43, R66, RZ, 0xfc, !PT ;  /* 0x000000422b2b7212 */ /* 0x000fe400078efcff */
[----:B------:R1:W-:Y:S01]  /*26c0*/  STG.E.64 desc[UR4][R44.64+0x200], R32 ;  /* 0x000200202c007986 */ /* 0x0003e2000c101b04 */
[----:B------:R-:W-:Y:S01]  /*26d0*/  IMAD.WIDE.U32 R6, R6, 0x8, R54 ;  /* 0x0000000806067825 */ /* 0x000fe200078e0036 */
[----:B------:R-:W-:-:S02]  /*26e0*/  LOP3.LUT R51, R51, R0, RZ, 0xfc, !PT ;  /* 0x0000000033337212 */ /* 0x000fc400078efcff */
[----:B------:R1:W-:Y:S01]  /*26f0*/  STG.E.64 desc[UR4][R44.64+0x300], R34 ;  /* 0x000300222c007986 */ /* 0x0003e2000c101b04 */
[----:B------:R-:W-:-:S03]  /*2700*/  IMAD.WIDE.U32 R4, R4, 0x8, R54 ;  /* 0x0000000804047825 */ /* 0x000fc600078e0036 */
[----:B------:R1:W-:Y:S01]  /*2710*/  STG.E.64 desc[UR4][R10.64], R36 ;  /* 0x000000240a007986 */ /* 0x0003e2000c101b04 */
[----:B------:R-:W-:Y:S02]  /*2720*/  IMAD.WIDE.U32 R54, R3, 0x8, R54 ;  /* 0x0000000803367825 */ /* 0x000fe400078e0036 */
[----:B------:R-:W0:Y:S01]  /*2730*/  LDC.64 R2, c[0x0][0x380] ;  /* 0x0000e000ff027b82 */ /* 0x000e220000000a00 */
[----:B------:R1:W-:Y:S04]  /*2740*/  STG.E.64 desc[UR4][R58.64], R38 ;  /* 0x000000263a007986 */ /* 0x0003e8000c101b04 */
[----:B------:R1:W-:Y:S04]  /*2750*/  STG.E.64 desc[UR4][R8.64], R40 ;  /* 0x0000002808007986 */ /* 0x0003e8000c101b04 */
[----:B------:R1:W-:Y:S04]  /*2760*/  STG.E.64 desc[UR4][R60.64], R46 ;  /* 0x0000002e3c007986 */ /* 0x0003e8000c101b04 */
[----:B------:R1:W-:Y:S04]  /*2770*/  STG.E.64 desc[UR4][R6.64], R42 ;  /* 0x0000002a06007986 */ /* 0x0003e8000c101b04 */
[----:B------:R1:W-:Y:S04]  /*2780*/  STG.E.64 desc[UR4][R62.64], R50 ;  /* 0x000000323e007986 */ /* 0x0003e8000c101b04 */
[----:B------:R1:W-:Y:S01]  /*2790*/  STG.E.64 desc[UR4][R4.64], R48 ;  /* 0x0000003004007986 */ /* 0x0003e2000c101b04 */
[----:B0-----:R-:W-:-:S03]  /*27a0*/  LEA R12, R2, R12, 0x2 ;  /* 0x0000000c020c7211 */ /* 0x001fc600078e10ff */
[----:B------:R1:W-:Y:S01]  /*27b0*/  STG.E.64 desc[UR4][R54.64], R52 ;  /* 0x0000003436007986 */ /* 0x0003e2000c101b04 */
[----:B------:R-:W-:-:S13]  /*27c0*/  ISETP.GE.AND P0, PT, R12, R3, PT ;  /* 0x000000030c00720c */ /* 0x000fda0003f06270 */
[----:B-1----:R-:W-:Y:S05]  /*27d0*/  @!P0 BRA `(.L_x_773) ;  /* 0xffffffdc00e48947 */ /* 0x002fea000383ffff */
[----:B------:R-:W-:Y:S05]  /*27e0*/  EXIT ;  /* 0x000000000000794d */ /* 0x000fea0003800000 */
.L_x_772:
[----:B------:R-:W-:Y:S01]  /*27f0*/  HFMA2 R156, -RZ, RZ, 0, 1.847743988037109375e-06 ;  /* 0x0000001fff9c7431 */ /* 0x000fe200000001ff */
[----:B------:R-:W-:Y:S01]  /*2800*/  BSSY B0, `(.L_x_774) ;  /* 0x0000006000007945 */ /* 0x000fe20003800000 */
[----:B------:R-:W-:Y:S02]  /*2810*/  MOV R157, 0x1 ;  /* 0x00000001009d7802 */ /* 0x000fe40000000f00 */
[----:B------:R-:W-:-:S07]  /*2820*/  MOV R155, 0xffffffff ;  /* 0xffffffff009b7802 */ /* 0x000fce0000000f00 */
[----:B------:R-:W-:Y:S05]  /*2830*/  WARPSYNC.COLLECTIVE R155, `(.L_x_775) ;  /* 0x000000009b087348 */ /* 0x000fea0003c00000 */
[----:B------:R0:W1:Y:S02]  /*2840*/  SHFL.BFLY P1, R159, R158, R157, R156 ;  /* 0x0c00009d9e9f7389 */ /* 0x000064000002009c */
[----:B01----:R-:W-:Y:S05]  /*2850*/  ENDCOLLECTIVE ;  /* 0x000000000000791b */ /* 0x003fea0003800000 */
.L_x_775:
[----:B------:R-:W-:Y:S05]  /*2860*/  BSYNC B0 ;  /* 0x0000000000007941 */ /* 0x000fea0003800000 */
.L_x_774:
[----:B------:R-:W-:Y:S01]  /*2870*/  FADD.FTZ R158, R158, R159 ;  /* 0x0000009f9e9e7221 */ /* 0x000fe20000010000 */
[----:B------:R-:W-:Y:S01]  /*2880*/  HFMA2 R157, -RZ, RZ, 0, 1.1920928955078125e-07 ;  /* 0x00000002ff9d7431 */ /* 0x000fe200000001ff */
[----:B------:R-:W-:Y:S02]  /*2890*/  MOV R156, 0x1f ;  /* 0x0000001f009c7802 */ /* 0x000fe40000000f00 */
[----:B------:R-:W-:-:S07]  /*28a0*/  MOV R155, 0xffffffff ;  /* 0xffffffff009b7802 */ /* 0x000fce0000000f00 */
[----:B------:R-:W-:Y:S05]  /*28b0*/  WARPSYNC.COLLECTIVE R155, `(.L_x_776) ;  /* 0x000000009b087348 */ /* 0x000fea0003c00000 */
[----:B------:R0:W1:Y:S02]  /*28c0*/  SHFL.BFLY P1, R159, R158, R157, R156 ;  /* 0x0c00009d9e9f7389 */ /* 0x000064000002009c */
[----:B01----:R-:W-:Y:S05]  /*28d0*/  ENDCOLLECTIVE ;  /* 0x000000000000791b */ /* 0x003fea0003800000 */
.L_x_776:
[----:B------:R-:W-:Y:S02]  /*28e0*/  HFMA2 R157, -RZ, RZ, 0, 2.384185791015625e-07 ;  /* 0x00000004ff9d7431 */ /* 0x000fe400000001ff */
[----:B------:R-:W-:-:S05]  /*28f0*/  FADD.FTZ R161, R158, R159 ;  /* 0x0000009f9ea17221 */ /* 0x000fca0000010000 */
[----:B------:R-:W-:-:S07]  /*2900*/  MOV R158, R161 ;  /* 0x000000a1009e7202 */ /* 0x000fce0000000f00 */
[----:B------:R-:W-:Y:S05]  /*2910*/  WARPSYNC.COLLECTIVE R155, `(.L_x_777) ;  /* 0x000000009b087348 */ /* 0x000fea0003c00000 */
[----:B------:R0:W1:Y:S02]  /*2920*/  SHFL.BFLY P1, R159, R158, R157, R156 ;  /* 0x0c00009d9e9f7389 */ /* 0x000064000002009c */
[----:B01----:R-:W-:Y:S05]  /*2930*/  ENDCOLLECTIVE ;  /* 0x000000000000791b */ /* 0x003fea0003800000 */
.L_x_777:
[----:B------:R-:W-:Y:S02]  /*2940*/  HFMA2 R157, -RZ, RZ, 0, 4.76837158203125e-07 ;  /* 0x00000008ff9d7431 */ /* 0x000fe400000001ff */
[----:B------:R-:W-:-:S05]  /*2950*/  FADD.FTZ R162, R161, R159 ;  /* 0x0000009fa1a27221 */ /* 0x000fca0000010000 */
[----:B------:R-:W-:-:S07]  /*2960*/  MOV R158, R162 ;  /* 0x000000a2009e7202 */ /* 0x000fce0000000f00 */
[----:B------:R-:W-:Y:S05]  /*2970*/  WARPSYNC.COLLECTIVE R155, `(.L_x_778) ;  /* 0x000000009b087348 */ /* 0x000fea0003c00000 */
[----:B------:R0:W1:Y:S02]  /*2980*/  SHFL.BFLY P1, R159, R158, R157, R156 ;  /* 0x0c00009d9e9f7389 */ /* 0x000064000002009c */
[----:B01----:R-:W-:Y:S05]  /*2990*/  ENDCOLLECTIVE ;  /* 0x000000000000791b */ /* 0x003fea0003800000 */
.L_x_778:
[----:B------:R-:W-:Y:S02]  /*29a0*/  HFMA2 R157, -RZ, RZ, 0, 9.5367431640625e-07 ;  /* 0x00000010ff9d7431 */ /* 0x000fe400000001ff */
[----:B------:R-:W-:-:S05]  /*29b0*/  FADD.FTZ R163, R162, R159 ;  /* 0x0000009fa2a37221 */ /* 0x000fca0000010000 */
[----:B------:R-:W-:-:S07]  /*29c0*/  MOV R158, R163 ;  /* 0x000000a3009e7202 */ /* 0x000fce0000000f00 */
[----:B------:R-:W-:Y:S05]  /*29d0*/  WARPSYNC.COLLECTIVE R155, `(.L_x_779) ;  /* 0x000000009b087348 */ /* 0x000fea0003c00000 */
[----:B------:R0:W1:Y:S02]  /*29e0*/  SHFL.BFLY P1, R159, R158, R157, R156 ;  /* 0x0c00009d9e9f7389 */ /* 0x000064000002009c */
[----:B01----:R-:W-:Y:S05]  /*29f0*/  ENDCOLLECTIVE ;  /* 0x000000000000791b */ /* 0x003fea0003800000 */
.L_x_779:
[----:B------:R-:W-:Y:S01]  /*2a00*/  MOV R157, 0x1 ;  /* 0x00000001009d7802 */ /* 0x000fe20000000f00 */
[----:B------:R-:W-:-:S04]  /*2a10*/  FADD.FTZ R2, R163, R159 ;  /* 0x0000009fa3027221 */ /* 0x000fc80000010000 */
        /* <DEDUP_REMOVED lines=100> */
.L_x_780:
[----:B------:R-:W-:Y:S02]  /*3060*/  HFMA2 R157, -RZ, RZ, 0, 1.1920928955078125e-07 ;  /* 0x00000002ff9d7431 */ /* 0x000fe400000001ff */
[----:B------:R-:W-:-:S05]  /*3070*/  FADD.FTZ R32, R158, R159 ;  /* 0x0000009f9e207221 */ /* 0x000fca0000010000 */
[----:B------:R-:W-:-:S07]  /*3080*/  MOV R158, R32 ;  /* 0x00000020009e7202 */ /* 0x000fce0000000f00 */
[----:B------:R-:W-:Y:S05]  /*3090*/  WARPSYNC.COLLECTIVE R155, `(.L_x_781) ;  /* 0x000000009b087348 */ /* 0x000fea0003c00000 */
[----:B------:R0:W1:Y:S02]  /*30a0*/  SHFL.BFLY P1, R159, R158, R157, R156 ;  /* 0x0c00009d9e9f7389 */ /* 0x000064000002009c */
[----:B01----:R-:W-:Y:S05]  /*30b0*/  ENDCOLLECTIVE ;  /* 0x000000000000791b */ /* 0x003fea0003800000 */
.L_x_781:
[----:B------:R-:W-:Y:S02]  /*30c0*/  HFMA2 R157, -RZ, RZ, 0, 2.384185791015625e-07 ;  /* 0x00000004ff9d7431 */ /* 0x000fe400000001ff */
[----:B------:R-:W-:-:S05]  /*30d0*/  FADD.FTZ R33, R32, R159 ;  /* 0x0000009f20217221 */ /* 0x000fca0000010000 */
[----:B------:R-:W-:-:S07]  /*30e0*/  MOV R158, R33 ;  /* 0x00000021009e7202 */ /* 0x000fce0000000f00 */
[----:B------:R-:W-:Y:S05]  /*30f0*/  WARPSYNC.COLLECTIVE R155, `(.L_x_782) ;  /* 0x000000009b087348 */ /* 0x000fea0003c00000 */
[----:B------:R0:W1:Y:S02]  /*3100*/  SHFL.BFLY P1, R159, R158, R157, R156 ;  /* 0x0c00009d9e9f7389 */ /* 0x000064000002009c */
[----:B01----:R-:W-:Y:S05]  /*3110*/  ENDCOLLECTIVE ;  /* 0x000000000000791b */ /* 0x003fea0003800000 */
.L_x_782:
[----:B------:R-:W-:Y:S02]  /*3120*/  HFMA2 R157, -RZ, RZ, 0, 4.76837158203125e-07 ;  /* 0x00000008ff9d7431 */ /* 0x000fe400000001ff */
[----:B------:R-:W-:-:S05]  /*3130*/  FADD.FTZ R161, R33, R159 ;  /* 0x0000009f21a17221 */ /* 0x000fca0000010000 */
[----:B------:R-:W-:-:S07]  /*3140*/  MOV R158, R161 ;  /* 0x000000a1009e7202 */ /* 0x000fce0000000f00 */
[----:B------:R-:W-:Y:S05]  /*3150*/  WARPSYNC.COLLECTIVE R155, `(.L_x_783) ;  /* 0x000000009b087348 */ /* 0x000fea0003c00000 */
[----:B------:R0:W1:Y:S02]  /*3160*/  SHFL.BFLY P1, R159, R158, R157, R156 ;  /* 0x0c00009d9e9f7389 */ /* 0x000064000002009c */
[----:B01----:R-:W-:Y:S05]  /*3170*/  ENDCOLLECTIVE ;  /* 0x000000000000791b */ /* 0x003fea0003800000 */
.L_x_783:
[----:B------:R-:W-:Y:S02]  /*3180*/  HFMA2 R157, -RZ, RZ, 0, 9.5367431640625e-07 ;  /* 0x00000010ff9d7431 */ /* 0x000fe400000001ff */
[----:B------:R-:W-:-:S05]  /*3190*/  FADD.FTZ R162, R161, R159 ;  /* 0x0000009fa1a27221 */ /* 0x000fca0000010000 */
[----:B------:R-:W-:-:S07]  /*31a0*/  MOV R158, R162 ;  /* 0x000000a2009e7202 */ /* 0x000fce0000000f00 */
[----:B------:R-:W-:Y:S05]  /*31b0*/  WARPSYNC.COLLECTIVE R155, `(.L_x_784) ;  /* 0x000000009b087348 */ /* 0x000fea0003c00000 */
[----:B------:R0:W1:Y:S02]  /*31c0*/  SHFL.BFLY P1, R159, R158, R157, R156 ;  /* 0x0c00009d9e9f7389 */ /* 0x000064000002009c */
[----:B01----:R-:W-:Y:S05]  /*31d0*/  ENDCOLLECTIVE ;  /* 0x000000000000791b */ /* 0x003fea0003800000 */
.L_x_784:
[----:B------:R-:W-:Y:S05]  /*31e0*/  BRA `(.L_x_785) ;  /* 0xffffffe000b07947 */ /* 0x000fea000383ffff */
.L_x_786:
        /* <DEDUP_REMOVED lines=9> */
.L_x_1112:


//--------------------- .text._ZN10layer_norm13ln_fwd_kernelINS_13Kernel_traitsI13__nv_bfloat16S2_S2_fjLj1536ELj1ELj4ELj1ELj16ENS_18Kernel_traits_baseILj1536ES2_S2_S2_fjLj128EEEEEEEvNS_9FwdParamsE --------------------------
	.section	.text._ZN10layer_norm13ln_fwd_kernelINS_13Kernel_traitsI13__nv_bfloat16S2_S2_fjLj1536ELj1ELj4ELj1ELj16ENS_18Kernel_traits_baseILj1536ES2_S2_S2_fjLj128EEEEEEEvNS_9FwdParamsE,"ax",@progbits
	.align	128
        .global         _ZN10layer_norm13ln_fwd_kernelINS_13Kernel_traitsI13__nv_bfloat16S2_S2_fjLj1536ELj1ELj4ELj1ELj16ENS_18Kernel_traits_baseILj1536ES2_S2_S2_fjLj128EEEEEEEvNS_9FwdParamsE
        .type           _ZN10layer_norm13ln_fwd_kernelINS_13Kernel_traitsI13__nv_bfloat16S2_S2_fjLj1536ELj1ELj4ELj1ELj16ENS_18Kernel_traits_baseILj1536ES2_S2_S2_fjLj128EEEEEEEvNS_9FwdParamsE,@function
        .size           _ZN10layer_norm13ln_fwd_kernelINS_13Kernel_traitsI13__nv_bfloat16S2_S2_fjLj1536ELj1ELj4ELj1ELj16ENS_18Kernel_traits_baseILj1536ES2_S2_S2_fjLj128EEEEEEEvNS_9FwdParamsE,(.L_x_1113 - _ZN10layer_norm13ln_fwd_kernelINS_13Kernel_traitsI13__nv_bfloat16S2_S2_fjLj1536ELj1ELj4ELj1ELj16ENS_18Kernel_traits_baseILj1536ES2_S2_S2_fjLj128EEEEEEEvNS_9FwdParamsE)
        .other          _ZN10layer_norm13ln_fwd_kernelINS_13Kernel_traitsI13__nv_bfloat16S2_S2_fjLj1536ELj1ELj4ELj1ELj16ENS_18Kernel_traits_baseILj1536ES2_S2_S2_fjLj128EEEEEEEvNS_9FwdParamsE,@"STO_CUDA_ENTRY STV_DEFAULT"
_ZN10layer_norm13ln_fwd_kernelINS_13Kernel_traitsI13__nv_bfloat16S2_S2_fjLj1536ELj1ELj4ELj1ELj16ENS_18Kernel_traits_baseILj1536ES2_S2_S2_fjLj128EEEEEEEvNS_9FwdParamsE:
.text._ZN10layer_norm13ln_fwd_kernelINS_13Kernel_traitsI13__nv_bfloat16S2_S2_fjLj1536ELj1ELj4ELj1ELj16ENS_18Kernel_traits_baseILj1536ES2_S2_S2_fjLj128EEEEEEEvNS_9FwdParamsE:
        /* <DEDUP_REMOVED lines=27> */
.L_x_788:
[----:B-1----:R-:W1:Y:S01]  /*01b0*/  LDC.64 R74, c[0x0][0x390] ;  /* 0x0000e400ff4a7b82 */ /* 0x002e620000000a00 */
[----:B------:R-:W-:-:S04]  /*01c0*/  IMAD R78, R79, 0xc0, R80 ;  /* 0x000000c04f4e7824 */ /* 0x000fc800078e0250 */
[----:B-1----:R-:W-:-:S05]  /*01d0*/  IMAD.WIDE.U32 R72, R78, 0x10, R74 ;  /* 0x000000104e487825 */ /* 0x002fca00078e004a */
[----:B0-----:R-:W2:Y:S04]  /*01e0*/  LDG.E.128 R52, desc[UR4][R72.64] ;  /* 0x0000000448347981 */ /* 0x001ea8000c1e1d00 */
        /* <DEDUP_REMOVED lines=11> */
[----:B0-----:R-:W-:-:S06]  /*02a0*/  IMAD.WIDE.U32 R72, R2, 0x10, R74 ;  /* 0x0000001002487825 */ /* 0x001fcc00078e004a */
        /* <DEDUP_REMOVED lines=20> */
[----:B---3--:R-:W-:Y:S01]  /*03f0*/  SHF.L.U32 R84, R56, 0x10, RZ ;  /* 0x0000001038547819 */ /* 0x008fe200000006ff */
        /* <DEDUP_REMOVED lines=17> */
[----:B----4-:R-:W-:Y:S01]  /*0510*/  SHF.L.U32 R106, R75, 0x10, RZ ;  /* 0x000000104b6a7819 */ /* 0x010fe200000006ff */
        /* <DEDUP_REMOVED lines=201> */
.L_x_800:
[----:B------:R-:W2:Y:S01]  /*11b0*/  S2R R66, SR_TID.X ;  /* 0x0000000000427919 */ /* 0x000ea20000002100 */
[----:B------:R-:W3:Y:S01]  /*11c0*/  LDC R103, c[0x0][0x3d0] ;  /* 0x0000f400ff677b82 */ /* 0x000ee20000000800 */
[----:B-1----:R-:W-:-:S07]  /*11d0*/  FADD.FTZ R64, R65, R107 ;  /* 0x0000006b41407221 */ /* 0x002fce0000010000 */
[----:B------:R-:W1:Y:S01]  /*11e0*/  @!P0 LDC.64 R62, c[0x0][0x3a0] ;  /* 0x0000e800ff3e8b82 */ /* 0x000e620000000a00 */
[----:B---3--:R-:W-:-:S07]  /*11f0*/  FFMA.FTZ R103, R64, 0.00065104168606922030449, R103 ;  /* 0x3a2aaaab40677823 */ /* 0x008fce0000010067 */
[----:B0-----:R-:W0:Y:S01]  /*1200*/  LDC.64 R64, c[0x0][0x398] ;  /* 0x0000e600ff407b82 */ /* 0x001e220000000a00 */
[----:B------:R-:W3:Y:S01]  /*1210*/  MUFU.RSQ R103, R103 ;  /* 0x0000006700677308 */ /* 0x000ee20000001400 */
[----:B--2---:R-:W-:Y:S01]  /*1220*/  LOP3.LUT P1, RZ, R66, 0x1f, RZ, 0xc0, !PT ;  /* 0x0000001f42ff7812 */ /* 0x004fe2000782c0ff */
[----:B-1----:R-:W-:-:S05]  /*1230*/  @!P0 IMAD.WIDE R62, R79, 0x4, R62 ;  /* 0x000000044f3e8825 */ /* 0x002fca00078e023e */
[----:B------:R0:W-:Y:S07]  /*1240*/  @!P0 STG.E desc[UR4][R62.64], R75 ;  /* 0x0000004b3e008986 */ /* 0x0001ee000c101904 */
[----:B------:R-:W1:Y:S01]  /*1250*/  @!P1 LDC.64 R66, c[0x0][0x3a8] ;  /* 0x0000ea00ff429b82 */ /* 0x000e620000000a00 */
[-C--:B---3--:R-:W-:Y:S01]  /*1260*/  FMUL.FTZ R0, R0, R103.reuse ;  /* 0x0000006700007220 */ /* 0x088fe20000410000 */
[-C--:B------:R-:W-:Y:S01]  /*1270*/  FMUL.FTZ R52, R52, R103.reuse ;  /* 0x0000006734347220 */ /* 0x080fe20000410000 */
[-C--:B------:R-:W-:Y:S01]  /*1280*/  FMUL.FTZ R81, R81, R103.reuse ;  /* 0x0000006751517220 */ /* 0x080fe20000410000 */
[-C--:B------:R-:W-:Y:S01]  /*1290*/  FMUL.FTZ R53, R53, R103.reuse ;  /* 0x0000006735357220 */ /* 0x080fe20000410000 */
[-C--:B------:R-:W-:Y:S01]  /*12a0*/  FMUL.FTZ R82, R82, R103.reuse ;  /* 0x0000006752527220 */ /* 0x080fe20000410000 */
[-C--:B------:R-:W-:Y:S01]  /*12b0*/  FMUL.FTZ R54, R54, R103.reuse ;  /* 0x0000006736367220 */ /* 0x080fe20000410000 */
[-C--:B------:R-:W-:Y:S01]  /*12c0*/  FMUL.FTZ R83, R83, R103.reuse ;  /* 0x0000006753537220 */ /* 0x080fe20000410000 */
[----:B------:R-:W-:Y:S01]  /*12d0*/  FMUL.FTZ R55, R55, R103 ;  /* 0x0000006737377220 */ /* 0x000fe20000410000 */
[----:B------:R-:W-:Y:S01]  /*12e0*/  F2FP.BF16.F32.PACK_AB R0, RZ, R0 ;  /* 0x00000000ff00723e */ /* 0x000fe200000010ff */
[----:B0-----:R-:W-:Y:S01]  /*12f0*/  IMAD.WIDE.U32 R62, R78, 0x10, R64 ;  /* 0x000000104e3e7825 */ /* 0x001fe200078e0040 */
[----:B------:R-:W-:-:S03]  /*1300*/  F2FP.BF16.F32.PACK_AB R52, RZ, R52 ;  /* 0x00000034ff34723e */ /* 0x000fc600000010ff */
        /* <DEDUP_REMOVED lines=10> */
[----:B-1----:R-:W-:Y:S01]  /*13b0*/  @!P1 IMAD.WIDE R66, R79, 0x4, R66 ;  /* 0x000000044f429825 */ /* 0x002fe200078e0242 */
[----:B------:R-:W-:-:S03]  /*13c0*/  F2FP.BF16.F32.PACK_AB R55, RZ, R55 ;  /* 0x00000037ff37723e */ /* 0x000fc600000010ff */
[-C--:B------:R-:W-:Y:S01]  /*13d0*/  FMUL.FTZ R58, R58, R103.reuse ;  /* 0x000000673a3a7220 */ /* 0x080fe20000410000 */
[----:B------:R-:W-:Y:S01]  /*13e0*/  PRMT R0, R0, 0x5410, R52 ;  /* 0x0000541000007816 */ /* 0x000fe20000000034 */
[-C--:B------:R-:W-:Y:S01]  /*13f0*/  FMUL.FTZ R87, R87, R103.reuse ;  /* 0x0000006757577220 */ /* 0x080fe20000410000 */
[----:B------:R-:W-:Y:S01]  /*1400*/  PRMT R81, R81, 0x5410, R53 ;  /* 0x0000541051517816 */ /* 0x000fe20000000035 */
[----:B------:R-:W-:Y:S01]  /*1410*/  @!P1 STG.E desc[UR4][R66.64], R103 ;  /* 0x0000006742009986 */ /* 0x000fe2000c101904 */
[----:B------:R-:W-:Y:S01]  /*1420*/  PRMT R82, R82, 0x5410, R54 ;  /* 0x0000541052527816 */ /* 0x000fe20000000036 */
[----:B-----5:R-:W-:Y:S01]  /*1430*/  HFMA2.BF16_V2 R52, R28, R0, R4 ;  /* 0x000000001c347231 */ /* 0x020fe20000200004 */
[----:B------:R-:W-:Y:S01]  /*1440*/  PRMT R83, R83, 0x5410, R55 ;  /* 0x0000541053537816 */ /* 0x000fe20000000037 */
[----:B------:R-:W-:Y:S02]  /*1450*/  HFMA2.BF16_V2 R53, R29, R81, R5 ;  /* 0x000000511d357231 */ /* 0x000fe40000200005 */
[----:B------:R-:W-:Y:S01]  /*1460*/  FMUL.FTZ R59, R59, R103 ;  /* 0x000000673b3b7220 */ /* 0x000fe20000410000 */
[----:B------:R-:W-:-:S02]  /*1470*/  HFMA2.BF16_V2 R54, R30, R82, R6 ;  /* 0x000000521e367231 */ /* 0x000fc40000200006 */
[-C--:B------:R-:W-:Y:S01]  /*1480*/  FMUL.FTZ R88, R88, R103.reuse ;  /* 0x0000006758587220 */ /* 0x080fe20000410000 */
[----:B------:R-:W-:Y:S02]  /*1490*/  HFMA2.BF16_V2 R55, R31, R83, R7 ;  /* 0x000000531f377231 */ /* 0x000fe40000200007 */
[-C--:B------:R-:W-:Y:S01]  /*14a0*/  FMUL.FTZ R60, R60, R103.reuse ;  /* 0x000000673c3c7220 */ /* 0x080fe20000410000 */
[-C--:B------:R-:W-:Y:S01]  /*14b0*/  FMUL.FTZ R89, R89, R103.reuse ;  /* 0x0000006759597220 */ /* 0x080fe20000410000 */
[-C--:B------:R-:W-:Y:S01]  /*14c0*/  FMUL.FTZ R61, R61, R103.reuse ;  /* 0x000000673d3d7220 */ /* 0x080fe20000410000 */
[-C--:B------:R-:W-:Y:S01]  /*14d0*/  FMUL.FTZ R90, R90, R103.reuse ;  /* 0x000000675a5a7220 */ /* 0x080fe20000410000 */
[----:B------:R0:W-:Y:S01]  /*14e0*/  STG.E.128 desc[UR4][R62.64], R52 ;  /* 0x000000343e007986 */ /* 0x0001e2000c101d04 */
        /* <DEDUP_REMOVED lines=83> */
[----:B------:R-:W-:Y:S02]  /*1a20*/  PRMT R91, R91, 0x5410, R111 ;  /* 0x000054105b5b7816 */ /* 0x000fe4000000006f */
[----:B------:R-:W-:Y:S01]  /*1a30*/  PRMT R92, R92, 0x5410, R112 ;  /* 0x000054105c5c7816 */ /* 0x000fe20000000070 */
[----:B------:R1:W-:Y:S01]  /*1a40*/  STG.E.128 desc[UR4][R62.64+0x200], R56 ;  /* 0x000200383e007986 */ /* 0x0003e2000c101d04 */
        /* <DEDUP_REMOVED lines=23> */
[----:B------:R-:W-:Y:S02]  /*1bc0*/  HFMA2.BF16_V2 R92, R48, R100, R24 ;  /* 0x00000064305c7231 */ /* 0x000fe40000200018 */
[----:B------:R-:W-:Y:S02]  /*1bd0*/  HFMA2.BF16_V2 R93, R49, R101, R25 ;  /* 0x00000065315d7231 */ /* 0x000fe40000200019 */
[----:B------:R-:W-:Y:S02]  /*1be0*/  HFMA2.BF16_V2 R94, R50, R102, R26 ;  /* 0x00000066325e7231 */ /* 0x000fe4000020001a */
[----:B------:R-:W-:Y:S01]  /*1bf0*/  HFMA2.BF16_V2 R95, R51, R106, R27 ;  /* 0x0000006a335f7231 */ /* 0x000fe2000020001b */
[----:B------:R1:W-:Y:S01]  /*1c00*/  STG.E.128 desc[UR4][R66.64], R72 ;  /* 0x0000004842007986 */ /* 0x0003e2000c101d04 */
[----:B0-----:R-:W-:-:S03]  /*1c10*/  LEA R79, R52, R79, 0x2 ;  /* 0x0000004f344f7211 */ /* 0x001fc600078e10ff */
[----:B------:R1:W-:Y:S01]  /*1c20*/  STG.E.128 desc[UR4][R76.64], R84 ;  /* 0x000000544c007986 */ /* 0x0003e2000c101d04 */
[----:B------:R-:W-:-:S03]  /*1c30*/  ISETP.GE.AND P0, PT, R79, R53, PT ;  /* 0x000000354f00720c */ /* 0x000fc60003f06270 */
[----:B------:R1:W-:Y:S04]  /*1c40*/  STG.E.128 desc[UR4][R68.64], R88 ;  /* 0x0000005844007986 */ /* 0x0003e8000c101d04 */
[----:B------:R1:W-:Y:S06]  /*1c50*/  STG.E.128 desc[UR4][R2.64], R92 ;  /* 0x0000005c02007986 */ /* 0x0003ec000c101d04 */
[----:B------:R-:W-:Y:S05]  /*1c60*/  @!P0 BRA `(.L_x_788) ;  /* 0xffffffe400508947 */ /* 0x000fea000383ffff */
[----:B------:R-:W-:Y:S05]  /*1c70*/  EXIT ;  /* 0x000000000000794d */ /* 0x000fea0003800000 */
.L_x_787:
[----:B------:R-:W-:Y:S01]  /*1c80*/  HFMA2 R108, -RZ, RZ, 0, 1.847743988037109375e-06 ;  /* 0x0000001fff6c7431 */ /* 0x000fe200000001ff */
[----:B------:R-:W-:Y:S01]  /*1c90*/  BSSY B0, `(.L_x_789) ;  /* 0x0000006000007945 */ /* 0x000fe20003800000 */
[----:B------:R-:W-:Y:S02]  /*1ca0*/  MOV R105, 0x1 ;  /* 0x0000000100697802 */ /* 0x000fe40000000f00 */
[----:B------:R-:W-:-:S07]  /*1cb0*/  MOV R103, 0xffffffff ;  /* 0xffffffff00677802 */ /* 0x000fce0000000f00 */
[----:B-----5:R-:W-:Y:S05]  /*1cc0*/  WARPSYNC.COLLECTIVE R103, `(.L_x_790) ;  /* 0x0000000067087348 */ /* 0x020fea0003c00000 */
[----:B------:R0:W1:Y:S02]  /*1cd0*/  SHFL.BFLY P1, R107, R110, R105, R108 ;  /* 0x0c0000696e6b7389 */ /* 0x000064000002006c */
[----:B01---5:R-:W-:Y:S05]  /*1ce0*/  ENDCOLLECTIVE ;  /* 0x000000000000791b */ /* 0x023fea0003800000 */
.L_x_790:
[----:B------:R-:W-:Y:S05]  /*1cf0*/  BSYNC B0 ;  /* 0x0000000000007941 */ /* 0x000fea0003800000 */
.L_x_789:
[----:B------:R-:W-:Y:S01]  /*1d00*/  FADD.FTZ R110, R110, R107 ;  /* 0x0000006b6e6e7221 */ /* 0x000fe20000010000 */
[----:B------:R-:W-:Y:S01]  /*1d10*/  HFMA2 R105, -RZ, RZ, 0, 1.1920928955078125e-07 ;  /* 0x00000002ff697431 */ /* 0x000fe200000001ff */
[----:B------:R-:W-:Y:S02]  /*1d20*/  MOV R108, 0x1f ;  /* 0x0000001f006c7802 */ /* 0x000fe40000000f00 */
[----:B------:R-:W-:-:S07]  /*1d30*/  MOV R103, 0xffffffff ;  /* 0xffffffff00677802 */ /* 0x000fce0000000f00 */
[----:B------:R-:W-:Y:S05]  /*1d40*/  WARPSYNC.COLLECTIVE R103, `(.L_x_791) ;  /* 0x0000000067087348 */ /* 0x000fea0003c00000 */
[----:B------:R0:W1:Y:S02]  /*1d50*/  SHFL.BFLY P1, R107, R110, R105, R108 ;  /* 0x0c0000696e6b7389 */ /* 0x000064000002006c */
[----:B01----:R-:W-:Y:S05]  /*1d60*/  ENDCOLLECTIVE ;  /* 0x000000000000791b */ /* 0x003fea0003800000 */
.L_x_791:
[----:B------:R-:W-:Y:S02]  /*1d70*/  HFMA2 R105, -RZ, RZ, 0, 2.384185791015625e-07 ;  /* 0x00000004ff697431 */ /* 0x000fe400000001ff */
[----:B------:R-:W-:-:S05]  /*1d80*/  FADD.FTZ R109, R110, R107 ;  /* 0x0000006b6e6d7221 */ /* 0x000fca0000010000 */
[----:B------:R-:W-:-:S07]  /*1d90*/  MOV R110, R109 ;  /* 0x0000006d006e7202 */ /* 0x000fce0000000f00 */
[----:B------:R-:W-:Y:S05]  /*1da0*/  WARPSYNC.COLLECTIVE R103, `(.L_x_792) ;  /* 0x0000000067087348 */ /* 0x000fea0003c00000 */
[----:B------:R0:W1:Y:S02]  /*1db0*/  SHFL.BFLY P1, R107, R110, R105, R108 ;  /* 0x0c0000696e6b7389 */ /* 0x000064000002006c */
[----:B01----:R-:W-:Y:S05]  /*1dc0*/  ENDCOLLECTIVE ;  /* 0x000000000000791b */ /* 0x003fea0003800000 */
.L_x_792:
[----:B------:R-:W-:Y:S02]  /*1dd0*/  HFMA2 R105, -RZ, RZ, 0, 4.76837158203125e-07 ;  /* 0x00000008ff697431 */ /* 0x000fe400000001ff */
[----:B------:R-:W-:-:S05]  /*1de0*/  FADD.FTZ R111, R109, R107 ;  /* 0x0000006b6d6f7221 */ /* 0x000fca0000010000 */
[----:B------:R-:W-:-:S07]  /*1df0*/  MOV R110, R111 ;  /* 0x0000006f006e7202 */ /* 0x000fce0000000f00 */
[----:B------:R-:W-:Y:S05]  /*1e00*/  WARPSYNC.COLLECTIVE R103, `(.L_x_793) ;  /* 0x0000000067087348 */ /* 0x000fea0003c00000 */
[----:B------:R0:W1:Y:S02]  /*1e10*/  SHFL.BFLY P1, R107, R110, R105, R108 ;  /* 0x0c0000696e6b7389 */ /* 0x000064000002006c */
[----:B01----:R-:W-:Y:S05]  /*1e20*/  ENDCOLLECTIVE ;  /* 0x000000000000791b */ /* 0x003fea0003800000 */
.L_x_793:
[----:B------:R-:W-:Y:S02]  /*1e30*/  HFMA2 R105, -RZ, RZ, 0, 9.5367431640625e-07 ;  /* 0x00000010ff697431 */ /* 0x000fe400000001ff */
[----:B------:R-:W-:-:S05]  /*1e40*/  FADD.FTZ R112, R111, R107 ;  /* 0x0000006b6f707221 */ /* 0x000fca0000010000 */
[----:B------:R-:W-:-:S07]  /*1e50*/  MOV R110, R112 ;  /* 0x00000070006e7202 */ /* 0x000fce0000000f00 */
[----:B------:R-:W-:Y:S05]  /*1e60*/  WARPSYNC.COLLECTIVE R103, `(.L_x_794) ;  /* 0x0000000067087348 */ /* 0x000fea0003c00000 */
[----:B------:R0:W1:Y:S02]  /*1e70*/  SHFL.BFLY P1, R107, R110, R105, R108 ;  /* 0x0c0000696e6b7389 */ /* 0x000064000002006c */
[----:B01----:R-:W-:Y:S05]  /*1e80*/  ENDCOLLECTIVE ;  /* 0x000000000000791b */ /* 0x003fea0003800000 */
.L_x_794:
        /* <DEDUP_REMOVED lines=104> */
.L_x_795:
[----:B------:R-:W-:Y:S02]  /*2510*/  HFMA2 R105, -RZ, RZ, 0, 1.1920928955078125e-07 ;  /* 0x00000002ff697431 */ /* 0x000fe400000001ff */
[----:B------:R-:W-:-:S05]  /*2520*/  FADD.FTZ R62, R110, R107 ;  /* 0x0000006b6e3e7221 */ /* 0x000fca0000010000 */
[----:B------:R-:W-:-:S07]  /*2530*/  MOV R110, R62 ;  /* 0x0000003e006e7202 */ /* 0x000fce0000000f00 */
[----:B------:R-:W-:Y:S05]  /*2540*/  WARPSYNC.COLLECTIVE R103, `(.L_x_796) ;  /* 0x0000000067087348 */ /* 0x000fea0003c00000 */
[----:B------:R0:W1:Y:S02]  /*2550*/  SHFL.BFLY P1, R107, R110, R105, R108 ;  /* 0x0c0000696e6b7389 */ /* 0x000064000002006c */
[----:B01----:R-:W-:Y:S05]  /*2560*/  ENDCOLLECTIVE ;  /* 0x000000000000791b */ /* 0x003fea0003800000 */
.L_x_796:
[----:B------:R-:W-:Y:S02]  /*2570*/  HFMA2 R105, -RZ, RZ, 0, 2.384185791015625e-07 ;  /* 0x00000004ff697431 */ /* 0x000fe400000001ff */
[----:B------:R-:W-:-:S05]  /*2580*/  FADD.FTZ R63, R62, R107 ;  /* 0x0000006b3e3f7221 */ /* 0x000fca0000010000 */
[----:B------:R-:W-:-:S07]  /*2590*/  MOV R110, R63 ;  /* 0x0000003f006e7202 */ /* 0x000fce0000000f00 */
[----:B------:R-:W-:Y:S05]  /*25a0*/  WARPSYNC.COLLECTIVE R103, `(.L_x_797) ;  /* 0x0000000067087348 */ /* 0x000fea0003c00000 */
[----:B------:R0:W1:Y:S02]  /*25b0*/  SHFL.BFLY P1, R107, R110, R105, R108 ;  /* 0x0c0000696e6b7389 */ /* 0x000064000002006c */
[----:B01----:R-:W-:Y:S05]  /*25c0*/  ENDCOLLECTIVE ;  /* 0x000000000000791b */ /* 0x003fea0003800000 */
.L_x_797:
[----:B------:R-:W-:Y:S02]  /*25d0*/  HFMA2 R105, -RZ, RZ, 0, 4.76837158203125e-07 ;  /* 0x00000008ff697431 */ /* 0x000fe400000001ff */
[----:B------:R-:W-:-:S05]  /*25e0*/  FADD.FTZ R64, R63, R107 ;  /* 0x0000006b3f407221 */ /* 0x000fca0000010000 */
[----:B------:R-:W-:-:S07]  /*25f0*/  MOV R110, R64 ;  /* 0x00000040006e7202 */ /* 0x000fce0000000f00 */
[----:B------:R-:W-:Y:S05]  /*2600*/  WARPSYNC.COLLECTIVE R103, `(.L_x_798) ;  /* 0x0000000067087348 */ /* 0x000fea0003c00000 */
[----:B------:R0:W1:Y:S02]  /*2610*/  SHFL.BFLY P1, R107, R110, R105, R108 ;  /* 0x0c0000696e6b7389 */ /* 0x000064000002006c */
[----:B01----:R-:W-:Y:S05]  /*2620*/  ENDCOLLECTIVE ;  /* 0x000000000000791b */ /* 0x003fea0003800000 */
.L_x_798:
[----:B------:R-:W-:Y:S02]  /*2630*/  HFMA2 R105, -RZ, RZ, 0, 9.5367431640625e-07 ;  /* 0x00000010ff697431 */ /* 0x000fe400000001ff */
[----:B------:R-:W-:-:S05]  /*2640*/  FADD.FTZ R65, R64, R107 ;  /* 0x0000006b40417221 */ /* 0x000fca0000010000 */
[----:B------:R-:W-:-:S07]  /*2650*/  MOV R110, R65 ;  /* 0x00000041006e7202 */ /* 0x000fce0000000f00 */
[----:B------:R-:W-:Y:S05]  /*2660*/  WARPSYNC.COLLECTIVE R103, `(.L_x_799) ;  /* 0x0000000067087348 */ /* 0x000fea0003c00000 */
[----:B------:R0:W1:Y:S02]  /*2670*/  SHFL.BFLY P1, R107, R110, R105, R108 ;  /* 0x0c0000696e6b7389 */ /* 0x000064000002006c */
[----:B01----:R-:W-:Y:S05]  /*2680*/  ENDCOLLECTIVE ;  /* 0x000000000000791b */ /* 0x003fea0003800000 */
.L_x_799:
[----:B------:R-:W-:Y:S05]  /*2690*/  BRA `(.L_x_800) ;  /* 0xffffffe800c47947 */ /* 0x000fea000383ffff */
.L_x_801:
        /* <DEDUP_REMOVED lines=14> */
.L_x_1113:


//--------------------- .text._ZN10layer_norm13ln_fwd_kernelINS_13Kernel_traitsI6__halffS2_fjLj1536ELj1ELj4ELj1ELj16ENS_18Kernel_traits_baseILj1536ES2_fS2_fjLj128EEEEEEEvNS_9FwdParamsE --------------------------
	.section	.text._ZN10layer_norm13ln_fwd_kernelINS_13Kernel_traitsI6__halffS2_fjLj1536ELj1ELj4ELj1ELj16ENS_18Kernel_traits_baseILj1536ES2_fS2_fjLj128EEEEEEEvNS_9FwdParamsE,"ax",@progbits
	.align	128
        .global         _ZN10layer_norm13ln_fwd_kernelINS_13Kernel_traitsI6__halffS2_fjLj1536ELj1ELj4ELj1ELj16ENS_18Kernel_traits_baseILj1536ES2_fS2_fjLj128EEEEEEEvNS_9FwdParamsE
        .type           _ZN10layer_norm13ln_fwd_kernelINS_13Kernel_traitsI6__halffS2_fjLj1536ELj1ELj4ELj1ELj16ENS_18Kernel_traits_baseILj1536ES2_fS2_fjLj128EEEEEEEvNS_9FwdParamsE,@function
        .size           _ZN10layer_norm13ln_fwd_kernelINS_13Kernel_traitsI6__halffS2_fjLj1536ELj1ELj4ELj1ELj16ENS_18Kernel_traits_baseILj1536ES2_fS2_fjLj128EEEEEEEvNS_9FwdParamsE,(.L_x_1114 - _ZN10layer_norm13ln_fwd_kernelINS_13Kernel_traitsI6__halffS2_fjLj1536ELj1ELj4ELj1ELj16ENS_18Kernel_traits_baseILj1536ES2_fS2_fjLj128EEEEEEEvNS_9FwdParamsE)
        .other          _ZN10layer_norm13ln_fwd_kernelINS_13Kernel_traitsI6__halffS2_fjLj1536ELj1ELj4ELj1ELj16ENS_18Kernel_traits_baseILj1536ES2_fS2_fjLj128EEEEEEEvNS_9FwdParamsE,@"STO_CUDA_ENTRY STV_DEFAULT"
_ZN10layer_norm13ln_fwd_kernelINS_13Kernel_traitsI6__halffS2_fjLj1536ELj1ELj4ELj1ELj16ENS_18Kernel_traits_baseILj1536ES2_fS2_fjLj128EEEEEEEvNS_9FwdParamsE:
.text._ZN10layer_norm13ln_fwd_kernelINS_13Kernel_traitsI6__halffS2_fjLj1536ELj1ELj4ELj1ELj16ENS_18Kernel_traits_baseILj1536ES2_fS2_fjLj128EEEEEEEvNS_9FwdParamsE:
        /* <DEDUP_REMOVED lines=119> */
.L_x_803:
        /* <DEDUP_REMOVED lines=212> */
.L_x_815:
        /* <DEDUP_REMOVED lines=36> */
[----:B------:R-:W-:Y:S01]  /*16f0*/  F2FP.F16.F32.PACK_AB R34, RZ, R154 ;  /* 0x0000009aff22723e */ /* 0x000fe200000000ff */
[-C--:B------:R-:W-:Y:S01]  /*1700*/  FMUL.FTZ R154, R37, R155.reuse ;  /* 0x0000009b259a7220 */ /* 0x080fe20000410000 */
[----:B------:R-:W-:Y:S01]  /*1710*/  FMUL.FTZ R40, R40, R155 ;  /* 0x0000009b28287220 */ /* 0x000fe20000410000 */
[----:B------:R-:W-:Y:S01]  /*1720*/  F2FP.F16.F32.PACK_AB R37, RZ, R35 ;  /* 0x00000023ff25723e */ /* 0x000fe200000000ff */
[-C--:B------:R-:W-:Y:S01]  /*1730*/  FMUL.FTZ R41, R41, R155.reuse ;  /* 0x0000009b29297220 */ /* 0x080fe20000410000 */
[----:B-1----:R-:W-:Y:S01]  /*1740*/  F2FP.F16.F32.PACK_AB R2, RZ, R38 ;  /* 0x00000026ff02723e */ /* 0x002fe200000000ff */
[-C--:B------:R-:W-:Y:S01]  /*1750*/  FMUL.FTZ R38, R42, R155.reuse ;  /* 0x0000009b2a267220 */ /* 0x080fe20000410000 */
[----:B------:R-:W-:Y:S01]  /*1760*/  F2FP.F16.F32.PACK_AB R35, RZ, R36 ;  /* 0x00000024ff23723e */ /* 0x000fe200000000ff */
[----:B------:R-:W-:Y:S01]  /*1770*/  FMUL.FTZ R50, R50, R155 ;  /* 0x0000009b32327220 */ /* 0x000fe20000410000 */
[----:B------:R-:W-:Y:S01]  /*1780*/  F2FP.F16.F32.PACK_AB R36, RZ, R39 ;  /* 0x00000027ff24723e */ /* 0x000fe200000000ff */
        /* <DEDUP_REMOVED lines=8> */
[-C--:B------:R-:W-:Y:S01]  /*1810*/  FMUL.FTZ R49, R51, R155.reuse ;  /* 0x0000009b33317220 */ /* 0x080fe20000410000 */
[-C--:B------:R-:W-:Y:S01]  /*1820*/  FMUL.FTZ R56, R56, R155.reuse ;  /* 0x0000009b38387220 */ /* 0x080fe20000410000 */
        /* <DEDUP_REMOVED lines=16> */
[----:B------:R-:W-:Y:S01]  /*1930*/  HFMA2 R37, R14.H0_H0, R37.H0_H0, R15.H0_H0 ;  /* 0x200000250e257231 */ /* 0x000fe2000004080f */
[----:B------:R-:W-:Y:S01]  /*1940*/  F2FP.F16.F32.PACK_AB R46, RZ, R48 ;  /* 0x00000030ff2e723e */ /* 0x000fe200000000ff */
[-C--:B------:R-:W-:Y:S01]  /*1950*/  FMUL.FTZ R48, R52, R155.reuse ;  /* 0x0000009b34307220 */ /* 0x080fe20000410000 */
[----:B------:R-:W-:Y:S01]  /*1960*/  F2FP.F16.F32.PACK_AB R56, RZ, R58 ;  /* 0x0000003aff38723e */ /* 0x000fe200000000ff */
[-C--:B------:R-:W-:Y:S01]  /*1970*/  FMUL.FTZ R58, R62, R155.reuse ;  /* 0x0000009b3e3a7220 */ /* 0x080fe20000410000 */
        /* <DEDUP_REMOVED lines=8> */
[-C--:B------:R-:W-:Y:S01]  /*1a00*/  FMUL.FTZ R65, R72, R155.reuse ;  /* 0x0000009b48417220 */ /* 0x080fe20000410000 */
[-C--:B------:R-:W-:Y:S01]  /*1a10*/  FMUL.FTZ R66, R67, R155.reuse ;  /* 0x0000009b43427220 */ /* 0x080fe20000410000 */
[----:B------:R-:W-:Y:S01]  /*1a20*/  F2FP.F16.F32.PACK_AB R32, RZ, R154 ;  /* 0x0000009aff20723e */ /* 0x000fe200000000ff */
[-C--:B------:R-:W-:Y:S01]  /*1a30*/  FMUL.FTZ R67, R68, R155.reuse ;  /* 0x0000009b44437220 */ /* 0x080fe20000410000 */
[----:B------:R-:W-:Y:S01]  /*1a40*/  PRMT R33, R33, 0x5410, R34 ;  /* 0x0000541021217816 */ /* 0x000fe20000000022 */
[-C--:B------:R-:W-:Y:S01]  /*1a50*/  FMUL.FTZ R68, R69, R155.reuse ;  /* 0x0000009b45447220 */ /* 0x080fe20000410000 */
[-C--:B------:R-:W-:Y:S01]  /*1a60*/  FMUL.FTZ R69, R71, R155.reuse ;  /* 0x0000009b47457220 */ /* 0x080fe20000410000 */
[----:B------:R-:W-:Y:S01]  /*1a70*/  F2FP.F16.F32.PACK_AB R72, RZ, R70 ;  /* 0x00000046ff48723e */ /* 0x000fe200000000ff */
[----:B------:R-:W-:Y:S01]  /*1a80*/  FMUL.FTZ R71, R74, R155 ;  /* 0x0000009b4a477220 */ /* 0x000fe20000410000 */
[----:B------:R-:W-:Y:S01]  /*1a90*/  F2FP.F16.F32.PACK_AB R70, RZ, R65 ;  /* 0x00000041ff46723e */ /* 0x000fe200000000ff */
[-C--:B------:R-:W-:Y:S01]  /*1aa0*/  FMUL.FTZ R65, R76, R155.reuse ;  /* 0x0000009b4c417220 */ /* 0x080fe20000410000 */
[-C--:B------:R-:W-:Y:S01]  /*1ab0*/  FMUL.FTZ R74, R77, R155.reuse ;  /* 0x0000009b4d4a7220 */ /* 0x080fe20000410000 */
[----:B------:R-:W-:Y:S01]  /*1ac0*/  PRMT R35, R35, 0x5410, R32 ;  /* 0x0000541023237816 */ /* 0x000fe20000000020 */
[----:B------:R-:W-:Y:S01]  /*1ad0*/  HFMA2 R32, R17, R33, R16 ;  /* 0x0000002111207231 */ /* 0x000fe20000000010 */
[----:B------:R-:W-:Y:S01]  /*1ae0*/  PRMT R15, R90, 0x7610, R15 ;  /* 0x000076105a0f7816 */ /* 0x000fe2000000000f */
[-C--:B------:R-:W-:Y:S01]  /*1af0*/  FMUL.FTZ R154, R78, R155.reuse ;  /* 0x0000009b4e9a7220 */ /* 0x080fe20000410000 */
[----:B------:R-:W-:Y:S01]  /*1b00*/  PRMT R14, R86, 0x7610, R14 ;  /* 0x00007610560e7816 */ /* 0x000fe2000000000e */
[----:B------:R-:W-:Y:S01]  /*1b10*/  HFMA2 R2, R91.H0_H0, R2.H0_H0, R87.H0_H0 ;  /* 0x200000025b027231 */ /* 0x000fe20000040857 */
[----:B------:R-:W-:Y:S01]  /*1b20*/  F2FP.F16.F32.PACK_AB R48, RZ, R48 ;  /* 0x00000030ff30723e */ /* 0x000fe200000000ff */
[----:B------:R-:W-:Y:S01]  /*1b30*/  FMUL.FTZ R75, R75, R155 ;  /* 0x0000009b4b4b7220 */ /* 0x000fe20000410000 */
[----:B------:R-:W-:Y:S01]  /*1b40*/  F2FP.F16.F32.PACK_AB R52, RZ, R52 ;  /* 0x00000034ff34723e */ /* 0x000fe200000000ff */
[----:B------:R-:W-:Y:S01]  /*1b50*/  HFMA2 R16, R15, R35, R14 ;  /* 0x000000230f107231 */ /* 0x000fe2000000000e */
[----:B------:R-:W-:Y:S01]  /*1b60*/  F2FP.F16.F32.PACK_AB R0, RZ, R157 ;  /* 0x0000009dff00723e */ /* 0x000fe200000000ff */
[----:B------:R-:W-:Y:S01]  /*1b70*/  FMUL.FTZ R79, R79, R155 ;  /* 0x0000009b4f4f7220 */ /* 0x000fe20000410000 */
[----:B------:R-:W-:Y:S01]  /*1b80*/  F2FP.F16.F32.PACK_AB R77, RZ, R65 ;  /* 0x00000041ff4d723e */ /* 0x000fe200000000ff */
[----:B------:R-:W-:Y:S01]  /*1b90*/  HFMA2 R65, R18.H0_H0, R36.H0_H0, R160.H1_H1 ;  /* 0x2000002412417231 */ /* 0x000fe200000608a0 */
[----:B------:R-:W-:Y:S01]  /*1ba0*/  F2FP.F16.F32.PACK_AB R78, RZ, R74 ;  /* 0x0000004aff4e723e */ /* 0x000fe200000000ff */
[----:B------:R-:W-:Y:S01]  /*1bb0*/  HFMA2 R0, R89.H0_H0, R0.H0_H0, R85.H0_H0 ;  /* 0x2000000059007231 */ /* 0x000fe20000040855 */
[----:B------:R-:W-:Y:S01]  /*1bc0*/  PRMT R14, R32, 0x7632, R14 ;  /* 0x00007632200e7816 */ /* 0x000fe2000000000e */
[-C--:B------:R-:W-:Y:S01]  /*1bd0*/  FMUL.FTZ R60, R60, R155.reuse ;  /* 0x0000009b3c3c7220 */ /* 0x080fe20000410000 */
[----:B------:R-:W-:Y:S01]  /*1be0*/  PRMT R48, R48, 0x5410, R52 ;  /* 0x0000541030307816 */ /* 0x000fe20000000034 */
[----:B------:R-:W-:Y:S01]  /*1bf0*/  FMUL.FTZ R73, R73, R155 ;  /* 0x0000009b49497220 */ /* 0x000fe20000410000 */
[----:B------:R-:W-:Y:S01]  /*1c00*/  PRMT R77, R77, 0x5410, R78 ;  /* 0x000054104d4d7816 */ /* 0x000fe2000000004e */
[----:B------:R-:W-:Y:S01]  /*1c10*/  HFMA2 R41, R131.H0_H0, R41.H0_H0, R129.H0_H0 ;  /* 0x2000002983297231 */ /* 0x000fe20000040881 */
        /* <DEDUP_REMOVED lines=9> */
[----:B------:R-:W-:Y:S01]  /*1cb0*/  HFMA2 R45, R127.H0_H0, R45.H0_H0, R125.H0_H0 ;  /* 0x2000002d7f2d7231 */ /* 0x000fe2000004087d */
[----:B------:R-:W-:Y:S01]  /*1cc0*/  F2FP.F16.F32.PACK_AB R43, RZ, R43 ;  /* 0x0000002bff2b723e */ /* 0x000fe200000000ff */
[----:B------:R-:W-:Y:S01]  /*1cd0*/  HFMA2 R42, R153, R42, R151 ;  /* 0x0000002a992a7231 */ /* 0x000fe20000000097 */
[----:B------:R-:W-:Y:S01]  /*1ce0*/  LOP3.LUT R15, R15, 0xffff, R21, 0xf8, !PT ;  /* 0x0000ffff0f0f7812 */ /* 0x000fe200078ef815 */
[----:B------:R-:W-:Y:S01]  /*1cf0*/  HFMA2 R50, R119.H0_H0, R50.H0_H0, R117.H0_H0 ;  /* 0x2000003277327231 */ /* 0x000fe20000040875 */
[----:B------:R-:W-:Y:S01]  /*1d00*/  LOP3.LUT R0, R0, 0xffff, RZ, 0xc0, !PT ;  /* 0x0000ffff00007812 */ /* 0x000fe200078ec0ff */
[----:B------:R-:W-:Y:S01]  /*1d10*/  HFMA2 R51, R123.H0_H0, R51.H0_H0, R121.H0_H0 ;  /* 0x200000337b337231 */ /* 0x000fe20000040879 */
[----:B------:R-:W-:Y:S01]  /*1d20*/  PRMT R19, R32, 0x7610, R19 ;  /* 0x0000761020137816 */ /* 0x000fe20000000013 */
[----:B------:R-:W-:Y:S01]  /*1d30*/  HFMA2 R56, R115.H0_H0, R56.H0_H0, R113.H0_H0 ;  /* 0x2000003873387231 */ /* 0x000fe20000040871 */
[----:B------:R-:W-:Y:S01]  /*1d40*/  PRMT R21, R2, 0x7610, R21 ;  /* 0x0000761002157816 */ /* 0x000fe20000000015 */
[----:B------:R-:W-:Y:S01]  /*1d50*/  IMAD.WIDE.U32 R34, R0, 0x10000, RZ ;  /* 0x0001000000227825 */ /* 0x000fe200078e00ff */
[----:B------:R-:W-:-:S03]  /*1d60*/  F2FP.F16.F32.PACK_AB R76, RZ, R75 ;  /* 0x0000004bff4c723e */ /* 0x000fc600000000ff */
[----:B------:R-:W-:Y:S01]  /*1d70*/  HFMA2 R72, R103.H0_H0, R72.H0_H0, R101.H0_H0 ;  /* 0x2000004867487231 */ /* 0x000fe20000040865 */
[----:B------:R-:W-:Y:S02]  /*1d80*/  PRMT R46, R46, 0x5410, R43 ;  /* 0x000054102e2e7816 */ /* 0x000fe4000000002b */
[----:B------:R-:W-:Y:S01]  /*1d90*/  PRMT R2, R40, 0x7632, R2 ;  /* 0x0000763228027816 */ /* 0x000fe20000000002 */
[----:B------:R-:W-:Y:S01]  /*1da0*/  HFMA2 R76, R24.H1_H1, R76.H0_H0, R22.H1_H1 ;  /* 0x2000004c184c7231 */ /* 0x000fe20000060c16 */
[----:B------:R-:W-:Y:S01]  /*1db0*/  F2FP.F16.F32.PACK_AB R75, RZ, R79 ;  /* 0x0000004fff4b723e */ /* 0x000fe200000000ff */
[----:B------:R-:W-:Y:S01]  /*1dc0*/  HFMA2 R38, R145, R46, R143 ;  /* 0x0000002e91267231 */ /* 0x000fe2000000008f */
[----:B------:R-:W-:Y:S02]  /*1dd0*/  F2FP.F16.F32.PACK_AB R55, RZ, R55 ;  /* 0x00000037ff37723e */ /* 0x000fe400000000ff */
[--C-:B------:R-:W-:Y:S01]  /*1de0*/  LOP3.LUT R14, R14, 0xffff, R19.reuse, 0xf8, !PT ;  /* 0x0000ffff0e0e7812 */ /* 0x100fe200078ef813 */
[----:B------:R-:W-:Y:S01]  /*1df0*/  HFMA2 R75, R20.H1_H1, R75.H0_H0, R18.H1_H1 ;  /* 0x2000004b144b7231 */ /* 0x000fe20000060c12 */
[----:B------:R-:W-:-:S02]  /*1e00*/  PRMT R19, R16, 0x7610, R19 ;  /* 0x0000761010137816 */ /* 0x000fc40000000013 */
[----:B------:R-:W-:Y:S02]  /*1e10*/  LOP3.LUT R2, R2, 0xffff, RZ, 0xc0, !PT ;  /* 0x0000ffff02027812 */ /* 0x000fe400078ec0ff */
[----:B------:R-:W-:Y:S02]  /*1e20*/  PRMT R57, R57, 0x5410, R55 ;  /* 0x0000541039397816 */ /* 0x000fe40000000037 */
[----:B------:R-:W-:Y:S02]  /*1e30*/  PRMT R18, R42, 0x7632, R18 ;  /* 0x000076322a127816 */ /* 0x000fe40000000012 */
[----:B------:R-:W-:Y:S01]  /*1e40*/  F2FP.F16.F32.PACK_AB R60, RZ, R60 ;  /* 0x0000003cff3c723e */ /* 0x000fe200000000ff */
[----:B------:R-:W-:Y:S01]  /*1e50*/  HFMA2 R46, R137, R57, R135 ;  /* 0x00000039892e7231 */ /* 0x000fe20000000087 */
[----:B------:R-:W-:Y:S02]  /*1e60*/  F2FP.F16.F32.PACK_AB R73, RZ, R73 ;  /* 0x00000049ff49723e */ /* 0x000fe400000000ff */
[----:B------:R-:W-:-:S02]  /*1e70*/  LOP3.LUT R16, R34, 0xffff, R19, 0xf8, !PT ;  /* 0x0000ffff22107812 */ /* 0x000fc400078ef813 */
[----:B------:R-:W-:Y:S01]  /*1e80*/  LOP3.LUT R0, R35, 0xffff, R21, 0xf8, !PT ;  /* 0x0000ffff23007812 */ /* 0x000fe200078ef815 */
[----:B------:R-:W-:Y:S01]  /*1e90*/  IMAD.WIDE.U32 R34, R2, 0x10000, RZ ;  /* 0x0001000002227825 */ /* 0x000fe200078e00ff */
[----:B------:R-:W-:Y:S02]  /*1ea0*/  PRMT R2, R38, 0x7632, R2 ;  /* 0x0000763226027816 */ /* 0x000fe40000000002 */
[----:B------:R-:W-:Y:S02]  /*1eb0*/  LOP3.LUT R32, R18, 0xffff, RZ, 0xc0, !PT ;  /* 0x0000ffff12207812 */ /* 0x000fe400078ec0ff */
[----:B------:R-:W-:Y:S02]  /*1ec0*/  F2FP.F16.F32.PACK_AB R64, RZ, R64 ;  /* 0x00000040ff40723e */ /* 0x000fe400000000ff */
[----:B------:R-:W-:Y:S01]  /*1ed0*/  PRMT R60, R60, 0x5410, R62 ;  /* 0x000054103c3c7816 */ /* 0x000fe2000000003e */
[----:B------:R-:W-:Y:S01]  /*1ee0*/  IMAD.WIDE.U32 R32, R32, 0x10000, RZ ;  /* 0x0001000020207825 */ /* 0x000fe200078e00ff */
[----:B------:R-:W-:-:S02]  /*1ef0*/  PRMT R70, R70, 0x5410, R73 ;  /* 0x0000541046467816 */ /* 0x000fc40000000049 */
[----:B------:R-:W-:Y:S01]  /*1f00*/  PRMT R18, R36, 0x7632, R18 ;  /* 0x0000763224127816 */ /* 0x000fe20000000012 */
[----:B------:R-:W-:Y:S01]  /*1f10*/  HFMA2 R55, R133, R60, R83 ;  /* 0x0000003c85377231 */ /* 0x000fe20000000053 */
[----:B------:R-:W-:Y:S01]  /*1f20*/  F2FP.F16.F32.PACK_AB R67, RZ, R67 ;  /* 0x00000043ff43723e */ /* 0x000fe200000000ff */
[----:B------:R-:W-:Y:S01]  /*1f30*/  HFMA2 R52, R25, R70, R23 ;  /* 0x0000004619347231 */ /* 0x000fe20000000017 */
[----:B------:R-:W-:Y:S02]  /*1f40*/  F2FP.F16.F32.PACK_AB R68, RZ, R68 ;  /* 0x00000044ff44723e */ /* 0x000fe400000000ff */
[----:B------:R-:W-:Y:S02]  /*1f50*/  LOP3.LUT R2, R2, 0xffff, RZ, 0xc0, !PT ;  /* 0x0000ffff02027812 */ /* 0x000fe400078ec0ff */
[----:B------:R-:W-:Y:S02]  /*1f60*/  PRMT R19, R40, 0x7610, R19 ;  /* 0x0000761028137816 */ /* 0x000fe40000000013 */
[----:B------:R-:W-:-:S02]  /*1f70*/  PRMT R61, R61, 0x5410, R64 ;  /* 0x000054103d3d7816 */ /* 0x000fc40000000040 */
[----:B------:R-:W-:Y:S02]  /*1f80*/  LOP3.LUT R40, R18, 0xffff, RZ, 0xc0, !PT ;  /* 0x0000ffff12287812 */ /* 0x000fe400078ec0ff */
[----:B------:R-:W-:Y:S01]  /*1f90*/  PRMT R67, R67, 0x5410, R68 ;  /* 0x0000541043437816 */ /* 0x000fe20000000044 */
[----:B------:R-:W-:Y:S01]  /*1fa0*/  HFMA2 R57, R81, R61, R31 ;  /* 0x0000003d51397231 */ /* 0x000fe2000000001f */
[----:B------:R-:W-:Y:S02]  /*1fb0*/  PRMT R18, R46, 0x7632, R18 ;  /* 0x000076322e127816 */ /* 0x000fe40000000012 */
[----:B------:R-:W-:Y:S01]  /*1fc0*/  PRMT R23, R42, 0x7610, R23 ;  /* 0x000076102a177816 */ /* 0x000fe20000000017 */
[----:B------:R-:W-:Y:S01]  /*1fd0*/  IMAD.WIDE.U32 R42, R2, 0x10000, RZ ;  /* 0x00010000022a7825 */ /* 0x000fe200078e00ff */
[----:B------:R-:W-:-:S03]  /*1fe0*/  LOP3.LUT R34, R34, 0xffff, R19, 0xf8, !PT ;  /* 0x0000ffff22227812 */ /* 0x000fc600078ef813 */
[----:B------:R-:W-:Y:S01]  /*1ff0*/  HFMA2 R17, R29, R67, R27 ;  /* 0x000000431d117231 */ /* 0x000fe2000000001b */
        /* <DEDUP_REMOVED lines=9> */
[----:B------:R-:W-:Y:S02]  /*2090*/  F2FP.F16.F32.PACK_AB R58, RZ, R58 ;  /* 0x0000003aff3a723e */ /* 0x000fe400000000ff */
[----:B------:R-:W-:Y:S02]  /*20a0*/  PRMT R19, R46, 0x7610, R19 ;  /* 0x000076102e137816 */ /* 0x000fe40000000013 */
[----:B------:R-:W-:Y:S01]  /*20b0*/  PRMT R20, R57, 0x7632, R20 ;  /* 0x0000763239147816 */ /* 0x000fe20000000014 */
[----:B------:R-:W-:Y:S01]  /*20c0*/  HFMA2 R58, R111.H0_H0, R58.H0_H0, R109.H0_H0 ;  /* 0x2000003a6f3a7231 */ /* 0x000fe2000004086d */
        /* <DEDUP_REMOVED lines=16> */
[----:B------:R-:W-:-:S02]  /*21d0*/  F2FP.F16.F32.PACK_AB R54, RZ, R54 ;  /* 0x00000036ff36723e */ /* 0x000fc400000000ff */
[----:B------:R-:W-:Y:S02]  /*21e0*/  LOP3.LUT R47, R47, 0xffff, R19, 0xf8, !PT ;  /* 0x0000ffff2f2f7812 */ /* 0x000fe400078ef813 */
[----:B------:R-:W-:Y:S01]  /*21f0*/  LOP3.LUT R42, R42, 0xffff, R57, 0xf8, !PT ;  /* 0x0000ffff2a2a7812 */ /* 0x000fe200078ef839 */
[----:B------:R-:W-:Y:S01]  /*2200*/  IMAD.WIDE.U32 R56, R56, 0x10000, RZ ;  /* 0x0001000038387825 */ /* 0x000fe200078e00ff */
[----:B------:R-:W-:-:S03]  /*2210*/  PRMT R19, R72, 0x7610, R19 ;  /* 0x0000761048137816 */ /* 0x000fc60000000013 */
[----:B------:R-:W-:Y:S01]  /*2220*/  HFMA2 R54, R140.H1_H1, R54.H0_H0, R138.H1_H1 ;  /* 0x200000368c367231 */ /* 0x000fe20000060c8a */
        /* <DEDUP_REMOVED lines=12> */
[----:B------:R-:W-:-:S02]  /*22f0*/  F2FP.F16.F32.PACK_AB R71, RZ, R71 ;  /* 0x00000047ff47723e */ /* 0x000fc400000000ff */
[----:B------:R-:W-:Y:S02]  /*2300*/  F2FP.F16.F32.PACK_AB R44, RZ, R44 ;  /* 0x0000002cff2c723e */ /* 0x000fe400000000ff */
[----:B------:R-:W-:Y:S01]  /*2310*/  F2FP.F16.F32.PACK_AB R74, RZ, R154 ;  /* 0x0000009aff4a723e */ /* 0x000fe200000000ff */
[----:B------:R-:W-:Y:S01]  /*2320*/  HFMA2 R71, R99.H0_H0, R71.H0_H0, R97.H0_H0 ;  /* 0x2000004763477231 */ /* 0x000fe20000040861 */
[----:B------:R-:W-:Y:S01]  /*2330*/  F2FP.F16.F32.PACK_AB R39, RZ, R39 ;  /* 0x00000027ff27723e */ /* 0x000fe200000000ff */
[----:B------:R-:W-:Y:S01]  /*2340*/  HFMA2 R44, R148.H1_H1, R44.H0_H0, R146.H1_H1 ;  /* 0x2000002c942c7231 */ /* 0x000fe20000060c92 */
[----:B------:R-:W-:Y:S01]  /*2350*/  F2FP.F16.F32.PACK_AB R49, RZ, R49 ;  /* 0x00000031ff31723e */ /* 0x000fe200000000ff */
[----:B------:R-:W-:Y:S01]  /*2360*/  HFMA2 R74, R95.H0_H0, R74.H0_H0, R93.H0_H0 ;  /* 0x2000004a5f4a7231 */ /* 0x000fe2000004085d */
[----:B------:R-:W-:Y:S01]  /*2370*/  LOP3.LUT R60, R20, 0xffff, RZ, 0xc0, !PT ;  /* 0x0000ffff143c7812 */ /* 0x000fe200078ec0ff */
[----:B------:R-:W-:Y:S01]  /*2380*/  HFMA2 R39, R152.H1_H1, R39.H0_H0, R150.H1_H1 ;  /* 0x2000002798277231 */ /* 0x000fe20000060c96 */
[----:B------:R-:W-:Y:S01]  /*2390*/  F2FP.F16.F32.PACK_AB R53, RZ, R53 ;  /* 0x00000035ff35723e */ /* 0x000fe200000000ff */
[----:B------:R-:W-:Y:S01]  /*23a0*/  HFMA2 R49, R144.H1_H1, R49.H0_H0, R142.H1_H1 ;  /* 0x2000003190317231 */ /* 0x000fe20000060c8e */
[----:B------:R-:W-:Y:S01]  /*23b0*/  F2FP.F16.F32.PACK_AB R59, RZ, R59 ;  /* 0x0000003bff3b723e */ /* 0x000fe200000000ff */
[----:B------:R-:W-:Y:S01]  /*23c0*/  IMAD.WIDE.U32 R60, R60, 0x10000, RZ ;  /* 0x000100003c3c7825 */ /* 0x000fe200078e00ff */
[----:B------:R-:W-:-:S03]  /*23d0*/  LOP3.LUT R58, R57, 0xffff, R71, 0xf8, !PT ;  /* 0x0000ffff393a7812 */ /* 0x000fc600078ef847 */
[----:B------:R-:W-:Y:S01]  /*23e0*/  HFMA2 R53, R136.H1_H1, R53.H0_H0, R134.H1_H1 ;  /* 0x2000003588357231 */ /* 0x000fe20000060c86 */
[----:B------:R-:W1:Y:S01]  /*23f0*/  @!P1 LDC.64 R56, c[0x0][0x3a8] ;  /* 0x0000ea00ff389b82 */ /* 0x000e620000000a00 */
[----:B------:R-:W-:Y:S01]  /*2400*/  F2FP.F16.F32.PACK_AB R63, RZ, R63 ;  /* 0x0000003fff3f723e */ /* 0x000fe200000000ff */
[----:B------:R-:W-:Y:S01]  /*2410*/  HFMA2 R59, R132.H1_H1, R59.H0_H0, R82.H1_H1 ;  /* 0x2000003b843b7231 */ /* 0x000fe20000060c52 */
[----:B------:R-:W-:Y:S02]  /*2420*/  LOP3.LUT R41, R41, 0xffff, R21, 0xf8, !PT ;  /* 0x0000ffff29297812 */ /* 0x000fe400078ef815 */
[----:B------:R-:W-:Y:S01]  /*2430*/  SHF.L.U32 R62, R37, 0x10, RZ ;  /* 0x00000010253e7819 */ /* 0x000fe200000006ff */
[----:B------:R-:W-:Y:S01]  /*2440*/  HFMA2 R63, R107.H0_H0, R63.H0_H0, R105.H0_H0 ;  /* 0x2000003f6b3f7231 */ /* 0x000fe20000040869 */
        /* <DEDUP_REMOVED lines=24> */
[----:B------:R-:W-:-:S02]  /*25d0*/  F2FP.F16.F32.PACK_AB R66, RZ, R66 ;  /* 0x00000042ff42723e */ /* 0x000fc400000000ff */
[----:B------:R-:W-:Y:S01]  /*25e0*/  F2FP.F16.F32.PACK_AB R69, RZ, R69 ;  /* 0x00000045ff45723e */ /* 0x000fe200000000ff */
[----:B------:R-:W-:Y:S01]  /*25f0*/  IMAD.WIDE.U32 R58, R9, 0x8, R54 ;  /* 0x00000008093a7825 */ /* 0x000fe200078e0036 */
[----:B------:R-:W-:-:S03]  /*2600*/  LOP3.LUT R32, R32, 0xffff, R23, 0xf8, !PT ;  /* 0x0000ffff20207812 */ /* 0x000fc600078ef817 */
[----:B------:R-:W-:Y:S01]  /*2610*/  HFMA2 R66, R80.H1_H1, R66.H0_H0, R30.H1_H1 ;  /* 0x2000004250427231 */ /* 0x000fe20000060c1e */
[----:B------:R-:W-:Y:S01]  /*2620*/  LOP3.LUT R33, R33, R64, RZ, 0xfc, !PT ;  /* 0x0000004021217212 */ /* 0x000fe200078efcff */
[----:B------:R-:W-:-:S04]  /*2630*/  IMAD.WIDE.U32 R60, R7, 0x8, R54 ;  /* 0x00000008073c7825 */ /* 0x000fc800078e0036 */
[----:B------:R-:W-:Y:S01]  /*2640*/  HFMA2 R69, R28.H1_H1, R69.H0_H0, R26.H1_H1 ;  /* 0x200000451c457231 */ /* 0x000fe20000060c1a */
        /* <DEDUP_REMOVED lines=26> */
.L_x_802:
[----:B------:R-:W-:Y:S01]  /*27f0*/  HFMA2 R156, -RZ, RZ, 0, 1.847743988037109375e-06 ;  /* 0x0000001fff9c7431 */ /* 0x000fe200000001ff */
[----:B------:R-:W-:Y:S01]  /*2800*/  BSSY B0, `(.L_x_804) ;  /* 0x0000006000007945 */ /* 0x000fe20003800000 */
[----:B------:R-:W-:Y:S02]  /*2810*/  MOV R157, 0x1 ;  /* 0x00000001009d7802 */ /* 0x000fe40000000f00 */
[----:B------:R-:W-:-:S07]  /*2820*/  MOV R155, 0xffffffff ;  /* 0xffffffff009b7802 */ /* 0x000fce0000000f00 */
[----:B------:R-:W-:Y:S05]  /*2830*/  WARPSYNC.COLLECTIVE R155, `(.L_x_805) ;  /* 0x000000009b087348 */ /* 0x000fea0003c00000 */
[----:B------:R0:W1:Y:S02]  /*2840*/  SHFL.BFLY P1, R159, R158, R157, R156 ;  /* 0x0c00009d9e9f7389 */ /* 0x000064000002009c */
[----:B01----:R-:W-:Y:S05]  /*2850*/  ENDCOLLECTIVE ;  /* 0x000000000000791b */ /* 0x003fea0003800000 */
.L_x_805:
[----:B------:R-:W-:Y:S05]  /*2860*/  BSYNC B0 ;  /* 0x0000000000007941 */ /* 0x000fea0003800000 */
.L_x_804:
[----:B------:R-:W-:Y:S01]  /*2870*/  FADD.FTZ R158, R158, R159 ;  /* 0x0000009f9e9e7221 */ /* 0x000fe20000010000 */
[----:B------:R-:W-:Y:S01]  /*2880*/  HFMA2 R157, -RZ, RZ, 0, 1.1920928955078125e-07 ;  /* 0x00000002ff9d7431 */ /* 0x000fe200000001ff */
[----:B------:R-:W-:Y:S02]  /*2890*/  MOV R156, 0x1f ;  /* 0x0000001f009c7802 */ /* 0x000fe40000000f00 */
[----:B------:R-:W-:-:S07]  /*28a0*/  MOV R155, 0xffffffff ;  /* 0xffffffff009b7802 */ /* 0x000fce0000000f00 */
[----:B------:R-:W-:Y:S05]  /*28b0*/  WARPSYNC.COLLECTIVE R155, `(.L_x_806) ;  /* 0x000000009b087348 */ /* 0x000fea0003c00000 */
[----:B------:R0:W1:Y:S02]  /*28c0*/  SHFL.BFLY P1, R159, R158, R157, R156 ;  /* 0x0c00009d9e9f7389 */ /* 0x000064000002009c */
[----:B01----:R-:W-:Y:S05]  /*28d0*/  ENDCOLLECTIVE ;  /* 0x000000000000791b */ /* 0x003fea0003800000 */
.L_x_806:
[----:B------:R-:W-:Y:S02]  /*28e0*/  HFMA2 R157, -RZ, RZ, 0, 2.384185791015625e-07 ;  /* 0x00000004ff9d7431 */ /* 0x000fe400000001ff */
[----:B------:R-:W-:-:S05]  /*28f0*/  FADD.FTZ R161, R158, R159 ;  /* 0x0000009f9ea17221 */ /* 0x000fca0000010000 */
[----:B------:R-:W-:-:S07]  /*2900*/  MOV R158, R161 ;  /* 0x000000a1009e7202 */ /* 0x000fce0000000f00 */
[----:B------:R-:W-:Y:S05]  /*2910*/  WARPSYNC.COLLECTIVE R155, `(.L_x_807) ;  /* 0x000000009b087348 */ /* 0x000fea0003c00000 */
[----:B------:R0:W1:Y:S02]  /*2920*/  SHFL.BFLY P1, R159, R158, R157, R156 ;  /* 0x0c00009d9e9f7389 */ /* 0x000064000002009c */
[----:B01----:R-:W-:Y:S05]  /*2930*/  ENDCOLLECTIVE ;  /* 0x000000000000791b */ /* 0x003fea0003800000 */
.L_x_807:
[----:B------:R-:W-:Y:S02]  /*2940*/  HFMA2 R157, -RZ, RZ, 0, 4.76837158203125e-07 ;  /* 0x00000008ff9d7431 */ /* 0x000fe400000001ff */
[----:B------:R-:W-:-:S05]  /*2950*/  FADD.FTZ R162, R161, R159 ;  /* 0x0000009fa1a27221 */ /* 0x000fca0000010000 */
[----:B------:R-:W-:-:S07]  /*2960*/  MOV R158, R162 ;  /* 0x000000a2009e7202 */ /* 0x000fce0000000f00 */
[----:B------:R-:W-:Y:S05]  /*2970*/  WARPSYNC.COLLECTIVE R155, `(.L_x_808) ;  /* 0x000000009b087348 */ /* 0x000fea0003c00000 */
[----:B------:R0:W1:Y:S02]  /*2980*/  SHFL.BFLY P1, R159, R158, R157, R156 ;  /* 0x0c00009d9e9f7389 */ /* 0x000064000002009c */
[----:B01----:R-:W-:Y:S05]  /*2990*/  ENDCOLLECTIVE ;  /* 0x000000000000791b */ /* 0x003fea0003800000 */
.L_x_808:
[----:B------:R-:W-:Y:S02]  /*29a0*/  HFMA2 R157, -RZ, RZ, 0, 9.5367431640625e-07 ;  /* 0x00000010ff9d7431 */ /* 0x000fe400000001ff */
[----:B------:R-:W-:-:S05]  /*29b0*/  FADD.FTZ R163, R162, R159 ;  /* 0x0000009fa2a37221 */ /* 0x000fca0000010000 */
[----:B------:R-:W-:-:S07]  /*29c0*/  MOV R158, R163 ;  /* 0x000000a3009e7202 */ /* 0x000fce0000000f00 */
[----:B------:R-:W-:Y:S05]  /*29d0*/  WARPSYNC.COLLECTIVE R155, `(.L_x_809) ;  /* 0x000000009b087348 */ /* 0x000fea0003c00000 */
[----:B------:R0:W1:Y:S02]  /*29e0*/  SHFL.BFLY P1, R159, R158, R157, R156 ;  /* 0x0c00009d9e9f7389 */ /* 0x000064000002009c */
[----:B01----:R-:W-:Y:S05]  /*29f0*/  ENDCOLLECTIVE ;  /* 0x000000000000791b */ /* 0x003fea0003800000 */
.L_x_809:
        /* <DEDUP_REMOVED lines=102> */
.L_x_810:
[----:B------:R-:W-:Y:S02]  /*3060*/  HFMA2 R157, -RZ, RZ, 0, 1.1920928955078125e-07 ;  /* 0x00000002ff9d7431 */ /* 0x000fe400000001ff */
[----:B------:R-:W-:-:S05]  /*3070*/  FADD.FTZ R32, R158, R159 ;  /* 0x0000009f9e207221 */ /* 0x000fca0000010000 */
[----:B------:R-:W-:-:S07]  /*3080*/  MOV R158, R32 ;  /* 0x00000020009e7202 */ /* 0x000fce0000000f00 */
[----:B------:R-:W-:Y:S05]  /*3090*/  WARPSYNC.COLLECTIVE R155, `(.L_x_811) ;  /* 0x000000009b087348 */ /* 0x000fea0003c00000 */
[----:B------:R0:W1:Y:S02]  /*30a0*/  SHFL.BFLY P1, R159, R158, R157, R156 ;  /* 0x0c00009d9e9f7389 */ /* 0x000064000002009c */
[----:B01----:R-:W-:Y:S05]  /*30b0*/  ENDCOLLECTIVE ;  /* 0x000000000000791b */ /* 0x003fea0003800000 */
.L_x_811:
[----:B------:R-:W-:Y:S02]  /*30c0*/  HFMA2 R157, -RZ, RZ, 0, 2.384185791015625e-07 ;  /* 0x00000004ff9d7431 */ /* 0x000fe400000001ff */
[----:B------:R-:W-:-:S05]  /*30d0*/  FADD.FTZ R33, R32, R159 ;  /* 0x0000009f20217221 */ /* 0x000fca0000010000 */
[----:B------:R-:W-:-:S07]  /*30e0*/  MOV R158, R33 ;  /* 0x00000021009e7202 */ /* 0x000fce0000000f00 */
[----:B------:R-:W-:Y:S05]  /*30f0*/  WARPSYNC.COLLECTIVE R155, `(.L_x_812) ;  /* 0x000000009b087348 */ /* 0x000fea0003c00000 */
[----:B------:R0:W1:Y:S02]  /*3100*/  SHFL.BFLY P1, R159, R158, R157, R156 ;  /* 0x0c00009d9e9f7389 */ /* 0x000064000002009c */
[----:B01----:R-:W-:Y:S05]  /*3110*/  ENDCOLLECTIVE ;  /* 0x000000000000791b */ /* 0x003fea0003800000 */
.L_x_812:
[----:B------:R-:W-:Y:S02]  /*3120*/  HFMA2 R157, -RZ, RZ, 0, 4.76837158203125e-07 ;  /* 0x00000008ff9d7431 */ /* 0x000fe400000001ff */
[----:B------:R-:W-:-:S05]  /*3130*/  FADD.FTZ R161, R33, R159 ;  /* 0x0000009f21a17221 */ /* 0x000fca0000010000 */
[----:B------:R-:W-:-:S07]  /*3140*/  MOV R158, R161 ;  /* 0x000000a1009e7202 */ /* 0x000fce0000000f00 */
[----:B------:R-:W-:Y:S05]  /*3150*/  WARPSYNC.COLLECTIVE R155, `(.L_x_813) ;  /* 0x000000009b087348 */ /* 0x000fea0003c00000 */
[----:B------:R0:W1:Y:S02]  /*3160*/  SHFL.BFLY P1, R159, R158, R157, R156 ;  /* 0x0c00009d9e9f7389 */ /* 0x000064000002009c */
[----:B01----:R-:W-:Y:S05]  /*3170*/  ENDCOLLECTIVE ;  /* 0x000000000000791b */ /* 0x003fea0003800000 */
.L_x_813:
[----:B------:R-:W-:Y:S02]  /*3180*/  HFMA2 R157, -RZ, RZ, 0, 9.5367431640625e-07 ;  /* 0x00000010ff9d7431 */ /* 0x000fe400000001ff */
[----:B------:R-:W-:-:S05]  /*3190*/  FADD.FTZ R162, R161, R159 ;  /* 0x0000009fa1a27221 */ /* 0x000fca0000010000 */
[----:B------:R-:W-:-:S07]  /*31a0*/  MOV R158, R162 ;  /* 0x000000a2009e7202 */ /* 0x000fce0000000f00 */
[----:B------:R-:W-:Y:S05]  /*31b0*/  WARPSYNC.COLLECTIVE R155, `(.L_x_814) ;  /* 0x000000009b087348 */ /* 0x000fea0003c00000 */
[----:B------:R0:W1:Y:S02]  /*31c0*/  SHFL.BFLY P1, R159, R158, R157, R156 ;  /* 0x0c00009d9e9f7389 */ /* 0x000064000002009c */
[----:B01----:R-:W-:Y:S05]  /*31d0*/  ENDCOLLECTIVE ;  /* 0x000000000000791b */ /* 0x003fea0003800000 */
.L_x_814:
[----:B------:R-:W-:Y:S05]  /*31e0*/  BRA `(.L_x_815) ;  /* 0xffffffe000b07947 */ /* 0x000fea000383ffff */
.L_x_816:
        /* <DEDUP_REMOVED lines=9> */
.L_x_1114:


//--------------------- .text._ZN10layer_norm13ln_fwd_kernelINS_13Kernel_traitsI6__halfS2_S2_fjLj1536ELj1ELj4ELj1ELj16ENS_18Kernel_traits_baseILj1536ES2_S2_S2_fjLj128EEEEEEEvNS_9FwdParamsE --------------------------
	.section	.text._ZN10layer_norm13ln_fwd_kernelINS_13Kernel_traitsI6__halfS2_S2_fjLj1536ELj1ELj4ELj1ELj16ENS_18Kernel_traits_baseILj1536ES2_S2_S2_fjLj128EEEEEEEvNS_9FwdParamsE,"ax",@progbits
	.align	128
        .global         _ZN10layer_norm13ln_fwd_kernelINS_13Kernel_traitsI6__halfS2_S2_fjLj1536ELj1ELj4ELj1ELj16ENS_18Kernel_traits_baseILj1536ES2_S2_S2_fjLj128EEEEEEEvNS_9FwdParamsE
        .type           _ZN10layer_norm13ln_fwd_kernelINS_13Kernel_traitsI6__halfS2_S2_fjLj1536ELj1ELj4ELj1ELj16ENS_18Kernel_traits_baseILj1536ES2_S2_S2_fjLj128EEEEEEEvNS_9FwdParamsE,@function
        .size           _ZN10layer_norm13ln_fwd_kernelINS_13Kernel_traitsI6__halfS2_S2_fjLj1536ELj1ELj4ELj1ELj16ENS_18Kernel_traits_baseILj1536ES2_S2_S2_fjLj128EEEEEEEvNS_9FwdParamsE,(.L_x_1115 - _ZN10layer_norm13ln_fwd_kernelINS_13Kernel_traitsI6__halfS2_S2_fjLj1536ELj1ELj4ELj1ELj16ENS_18Kernel_traits_baseILj1536ES2_S2_S2_fjLj128EEEEEEEvNS_9FwdParamsE)
        .other          _ZN10layer_norm13ln_fwd_kernelINS_13Kernel_traitsI6__halfS2_S2_fjLj1536ELj1ELj4ELj1ELj16ENS_18Kernel_traits_baseILj1536ES2_S2_S2_fjLj128EEEEEEEvNS_9FwdParamsE,@"STO_CUDA_ENTRY STV_DEFAULT"
_ZN10layer_norm13ln_fwd_kernelINS_13Kernel_traitsI6__halfS2_S2_fjLj1536ELj1ELj4ELj1ELj16ENS_18Kernel_traits_baseILj1536ES2_S2_S2_fjLj128EEEEEEEvNS_9FwdParamsE:
.text._ZN10layer_norm13ln_fwd_kernelINS_13Kernel_traitsI6__halfS2_S2_fjLj1536ELj1ELj4ELj1ELj16ENS_18Kernel_traits_baseILj1536ES2_S2_S2_fjLj128EEEEEEEvNS_9FwdParamsE:
        /* <DEDUP_REMOVED lines=27> */
.L_x_818:
        /* <DEDUP_REMOVED lines=18> */
[----:B------:R-:W-:Y:S01]  /*02d0*/  ISETP.NE.AND P0, PT, R80, RZ, PT ;  /* 0x000000ff5000720c */ /* 0x000fe20003f05270 */
[--C-:B--2---:R-:W-:Y:S02]  /*02e0*/  HADD2.F32 R0, -RZ, R52.reuse.H0_H0 ;  /* 0x20000034ff007230 */ /* 0x104fe40000004100 */
[----:B------:R-:W-:Y:S02]  /*02f0*/  HADD2.F32 R81, -RZ, R52.H1_H1 ;  /* 0x30000034ff517230 */ /* 0x000fe40000004100 */
[----:B------:R-:W-:Y:S02]  /*0300*/  HADD2.F32 R52, -RZ, R53.H0_H0 ;  /* 0x20000035ff347230 */ /* 0x000fe40000004100 */
[----:B------:R-:W-:-:S04]  /*0310*/  FADD.FTZ R82, RZ, R0 ;  /* 0x00000000ff527221 */ /* 0x000fc80000010000 */
        /* <DEDUP_REMOVED lines=209> */
.L_x_830:
        /* <DEDUP_REMOVED lines=10> */
[----:B------:R-:W2:Y:S01]  /*10d0*/  @!P1 LDC.64 R66, c[0x0][0x3a8] ;  /* 0x0000ea00ff429b82 */ /* 0x000ea20000000a00 */
        /* <DEDUP_REMOVED lines=8> */
[----:B------:R-:W-:Y:S01]  /*1160*/  F2FP.F16.F32.PACK_AB R52, RZ, R52 ;  /* 0x00000034ff34723e */ /* 0x000fe200000000ff */
[-C--:B-1----:R-:W-:Y:S01]  /*1170*/  FMUL.FTZ R62, R55, R105.reuse ;  /* 0x00000069373e7220 */ /* 0x082fe20000410000 */
        /* <DEDUP_REMOVED lines=11> */
[----:B--2---:R-:W-:Y:S01]  /*1230*/  @!P1 IMAD.WIDE R66, R79, 0x4, R66 ;  /* 0x000000044f429825 */ /* 0x004fe200078e0242 */
[----:B------:R-:W-:-:S03]  /*1240*/  F2FP.F16.F32.PACK_AB R84, RZ, R84 ;  /* 0x00000054ff54723e */ /* 0x000fc600000000ff */
[-C--:B------:R-:W-:Y:S01]  /*1250*/  FMUL.FTZ R57, R57, R105.reuse ;  /* 0x0000006939397220 */ /* 0x080fe20000410000 */
[----:B------:R-:W-:Y:S01]  /*1260*/  PRMT R55, R52, 0x5410, R82 ;  /* 0x0000541034377816 */ /* 0x000fe20000000052 */
[-C--:B------:R-:W-:Y:S01]  /*1270*/  FMUL.FTZ R87, R87, R105.reuse ;  /* 0x0000006957577220 */ /* 0x080fe20000410000 */
[----:B------:R-:W-:Y:S01]  /*1280*/  PRMT R0, R0, 0x5410, R81 ;  /* 0x0000541000007816 */ /* 0x000fe20000000051 */
[----:B------:R0:W-:Y:S01]  /*1290*/  @!P1 STG.E desc[UR4][R66.64], R105 ;  /* 0x0000006942009986 */ /* 0x0001e2000c101904 */
[----:B------:R-:W-:Y:S01]  /*12a0*/  PRMT R68, R53, 0x5410, R83 ;  /* 0x0000541035447816 */ /* 0x000fe20000000053 */
[----:B-----5:R-:W-:Y:S01]  /*12b0*/  HFMA2 R53, R29, R55, R5 ;  /* 0x000000371d357231 */ /* 0x020fe20000000005 */
[----:B------:R-:W-:Y:S01]  /*12c0*/  PRMT R69, R54, 0x5410, R84 ;  /* 0x0000541036457816 */ /* 0x000fe20000000054 */
[----:B------:R-:W-:Y:S02]  /*12d0*/  HFMA2 R52, R28, R0, R4 ;  /* 0x000000001c347231 */ /* 0x000fe40000000004 */
[----:B------:R-:W-:Y:S01]  /*12e0*/  FMUL.FTZ R58, R58, R105 ;  /* 0x000000693a3a7220 */ /* 0x000fe20000410000 */
[----:B------:R-:W-:-:S02]  /*12f0*/  HFMA2 R54, R30, R68, R6 ;  /* 0x000000441e367231 */ /* 0x000fc40000000006 */
[-C--:B------:R-:W-:Y:S01]  /*1300*/  FMUL.FTZ R88, R88, R105.reuse ;  /* 0x0000006958587220 */ /* 0x080fe20000410000 */
[----:B------:R-:W-:Y:S02]  /*1310*/  HFMA2 R55, R31, R69, R7 ;  /* 0x000000451f377231 */ /* 0x000fe40000000007 */
[-C--:B------:R-:W-:Y:S01]  /*1320*/  FMUL.FTZ R59, R59, R105.reuse ;  /* 0x000000693b3b7220 */ /* 0x080fe20000410000 */
[-C--:B------:R-:W-:Y:S01]  /*1330*/  FMUL.FTZ R89, R89, R105.reuse ;  /* 0x0000006959597220 */ /* 0x080fe20000410000 */
[----:B------:R-:W-:Y:S01]  /*1340*/  FMUL.FTZ R60, R60, R105 ;  /* 0x000000693c3c7220 */ /* 0x000fe20000410000 */
[----:B0-----:R-:W-:-:S04]  /*1350*/  IMAD.WIDE.U32 R66, R78, 0x10, R64 ;  /* 0x000000104e427825 */ /* 0x001fc800078e0040 */
        /* <DEDUP_REMOVED lines=113> */
[----:B------:R-:W-:Y:S01]  /*1a70*/  HFMA2 R90, R50, R90, R26 ;  /* 0x0000005a325a7231 */ /* 0x000fe2000000001a */
        /* <DEDUP_REMOVED lines=8> */
.L_x_817:
[----:B------:R-:W-:Y:S01]  /*1b00*/  HFMA2 R106, -RZ, RZ, 0, 1.847743988037109375e-06 ;  /* 0x0000001fff6a7431 */ /* 0x000fe200000001ff */
[----:B------:R-:W-:Y:S01]  /*1b10*/  BSSY B0, `(.L_x_819) ;  /* 0x0000006000007945 */ /* 0x000fe20003800000 */
[----:B------:R-:W-:Y:S02]  /*1b20*/  MOV R107, 0x1 ;  /* 0x00000001006b7802 */ /* 0x000fe40000000f00 */
[----:B------:R-:W-:-:S07]  /*1b30*/  MOV R105, 0xffffffff ;  /* 0xffffffff00697802 */ /* 0x000fce0000000f00 */
[----:B-----5:R-:W-:Y:S05]  /*1b40*/  WARPSYNC.COLLECTIVE R105, `(.L_x_820) ;  /* 0x0000000069087348 */ /* 0x020fea0003c00000 */
[----:B------:R0:W1:Y:S02]  /*1b50*/  SHFL.BFLY P1, R109, R108, R107, R106 ;  /* 0x0c00006b6c6d7389 */ /* 0x000064000002006a */
[----:B01---5:R-:W-:Y:S05]  /*1b60*/  ENDCOLLECTIVE ;  /* 0x000000000000791b */ /* 0x023fea0003800000 */
.L_x_820:
[----:B------:R-:W-:Y:S05]  /*1b70*/  BSYNC B0 ;  /* 0x0000000000007941 */ /* 0x000fea0003800000 */
.L_x_819:
[----:B------:R-:W-:Y:S01]  /*1b80*/  FADD.FTZ R108, R108, R109 ;  /* 0x0000006d6c6c7221 */ /* 0x000fe20000010000 */
[----:B------:R-:W-:Y:S01]  /*1b90*/  HFMA2 R107, -RZ, RZ, 0, 1.1920928955078125e-07 ;  /* 0x00000002ff6b7431 */ /* 0x000fe200000001ff */
[----:B------:R-:W-:Y:S02]  /*1ba0*/  MOV R106, 0x1f ;  /* 0x0000001f006a7802 */ /* 0x000fe40000000f00 */
[----:B------:R-:W-:-:S07]  /*1bb0*/  MOV R105, 0xffffffff ;  /* 0xffffffff00697802 */ /* 0x000fce0000000f00 */
[----:B------:R-:W-:Y:S05]  /*1bc0*/  WARPSYNC.COLLECTIVE R105, `(.L_x_821) ;  /* 0x0000000069087348 */ /* 0x000fea0003c00000 */
[----:B------:R0:W1:Y:S02]  /*1bd0*/  SHFL.BFLY P1, R109, R108, R107, R106 ;  /* 0x0c00006b6c6d7389 */ /* 0x000064000002006a */
[----:B01----:R-:W-:Y:S05]  /*1be0*/  ENDCOLLECTIVE ;  /* 0x000000000000791b */ /* 0x003fea0003800000 */
.L_x_821:
[----:B------:R-:W-:Y:S02]  /*1bf0*/  HFMA2 R107, -RZ, RZ, 0, 2.384185791015625e-07 ;  /* 0x00000004ff6b7431 */ /* 0x000fe400000001ff */
[----:B------:R-:W-:-:S05]  /*1c00*/  FADD.FTZ R110, R108, R109 ;  /* 0x0000006d6c6e7221 */ /* 0x000fca0000010000 */
[----:B------:R-:W-:-:S07]  /*1c10*/  MOV R108, R110 ;  /* 0x0000006e006c7202 */ /* 0x000fce0000000f00 */
[----:B------:R-:W-:Y:S05]  /*1c20*/  WARPSYNC.COLLECTIVE R105, `(.L_x_822) ;  /* 0x0000000069087348 */ /* 0x000fea0003c00000 */
[----:B------:R0:W1:Y:S02]  /*1c30*/  SHFL.BFLY P1, R109, R108, R107, R106 ;  /* 0x0c00006b6c6d7389 */ /* 0x000064000002006a */
[----:B01----:R-:W-:Y:S05]  /*1c40*/  ENDCOLLECTIVE ;  /* 0x000000000000791b */ /* 0x003fea0003800000 */
.L_x_822:
[----:B------:R-:W-:Y:S02]  /*1c50*/  HFMA2 R107, -RZ, RZ, 0, 4.76837158203125e-07 ;  /* 0x00000008ff6b7431 */ /* 0x000fe400000001ff */
[----:B------:R-:W-:-:S05]  /*1c60*/  FADD.FTZ R111, R110, R109 ;  /* 0x0000006d6e6f7221 */ /* 0x000fca0000010000 */
[----:B------:R-:W-:-:S07]  /*1c70*/  MOV R108, R111 ;  /* 0x0000006f006c7202 */ /* 0x000fce0000000f00 */
[----:B------:R-:W-:Y:S05]  /*1c80*/  WARPSYNC.COLLECTIVE R105, `(.L_x_823) ;  /* 0x0000000069087348 */ /* 0x000fea0003c00000 */
[----:B------:R0:W1:Y:S02]  /*1c90*/  SHFL.BFLY P1, R109, R108, R107, R106 ;  /* 0x0c00006b6c6d7389 */ /* 0x000064000002006a */
[----:B01----:R-:W-:Y:S05]  /*1ca0*/  ENDCOLLECTIVE ;  /* 0x000000000000791b */ /* 0x003fea0003800000 */
.L_x_823:
[----:B------:R-:W-:Y:S02]  /*1cb0*/  HFMA2 R107, -RZ, RZ, 0, 9.5367431640625e-07 ;  /* 0x00000010ff6b7431 */ /* 0x000fe400000001ff */
[----:B------:R-:W-:-:S05]  /*1cc0*/  FADD.FTZ R112, R111, R109 ;  /* 0x0000006d6f707221 */ /* 0x000fca0000010000 */
[----:B------:R-:W-:-:S07]  /*1cd0*/  MOV R108, R112 ;  /* 0x00000070006c7202 */ /* 0x000fce0000000f00 */
[----:B------:R-:W-:Y:S05]  /*1ce0*/  WARPSYNC.COLLECTIVE R105, `(.L_x_824) ;  /* 0x0000000069087348 */ /* 0x000fea0003c00000 */
[----:B------:R0:W1:Y:S02]  /*1cf0*/  SHFL.BFLY P1, R109, R108, R107, R106 ;  /* 0x0c00006b6c6d7389 */ /* 0x000064000002006a */
[----:B01----:R-:W-:Y:S05]  /*1d00*/  ENDCOLLECTIVE ;  /* 0x000000000000791b */ /* 0x003fea0003800000 */
.L_x_824:
        /* <DEDUP_REMOVED lines=104> */
.L_x_825:
[----:B------:R-:W-:Y:S02]  /*2390*/  HFMA2 R107, -RZ, RZ, 0, 1.1920928955078125e-07 ;  /* 0x00000002ff6b7431 */ /* 0x000fe400000001ff */
[----:B------:R-:W-:-:S05]  /*23a0*/  FADD.FTZ R62, R108, R109 ;  /* 0x0000006d6c3e7221 */ /* 0x000fca0000010000 */
[----:B------:R-:W-:-:S07]  /*23b0*/  MOV R108, R62 ;  /* 0x0000003e006c7202 */ /* 0x000fce0000000f00 */
[----:B------:R-:W-:Y:S05]  /*23c0*/  WARPSYNC.COLLECTIVE R105, `(.L_x_826) ;  /* 0x0000000069087348 */ /* 0x000fea0003c00000 */
[----:B------:R0:W1:Y:S02]  /*23d0*/  SHFL.BFLY P1, R109, R108, R107, R106 ;  /* 0x0c00006b6c6d7389 */ /* 0x000064000002006a */
[----:B01----:R-:W-:Y:S05]  /*23e0*/  ENDCOLLECTIVE ;  /* 0x000000000000791b */ /* 0x003fea0003800000 */
.L_x_826:
[----:B------:R-:W-:Y:S02]  /*23f0*/  HFMA2 R107, -RZ, RZ, 0, 2.384185791015625e-07 ;  /* 0x00000004ff6b7431 */ /* 0x000fe400000001ff */
[----:B------:R-:W-:-:S05]  /*2400*/  FADD.FTZ R63, R62, R109 ;  /* 0x0000006d3e3f7221 */ /* 0x000fca0000010000 */
[----:B------:R-:W-:-:S07]  /*2410*/  MOV R108, R63 ;  /* 0x0000003f006c7202 */ /* 0x000fce0000000f00 */
[----:B------:R-:W-:Y:S05]  /*2420*/  WARPSYNC.COLLECTIVE R105, `(.L_x_827) ;  /* 0x0000000069087348 */ /* 0x000fea0003c00000 */
[----:B------:R0:W1:Y:S02]  /*2430*/  SHFL.BFLY P1, R109, R108, R107, R106 ;  /* 0x0c00006b6c6d7389 */ /* 0x000064000002006a */
[----:B01----:R-:W-:Y:S05]  /*2440*/  ENDCOLLECTIVE ;  /* 0x000000000000791b */ /* 0x003fea0003800000 */
.L_x_827:
[----:B------:R-:W-:Y:S02]  /*2450*/  HFMA2 R107, -RZ, RZ, 0, 4.76837158203125e-07 ;  /* 0x00000008ff6b7431 */ /* 0x000fe400000001ff */
[----:B------:R-:W-:-:S05]  /*2460*/  FADD.FTZ R64, R63, R109 ;  /* 0x0000006d3f407221 */ /* 0x000fca0000010000 */
[----:B------:R-:W-:-:S07]  /*2470*/  MOV R108, R64 ;  /* 0x00000040006c7202 */ /* 0x000fce0000000f00 */
[----:B------:R-:W-:Y:S05]  /*2480*/  WARPSYNC.COLLECTIVE R105, `(.L_x_828) ;  /* 0x0000000069087348 */ /* 0x000fea0003c00000 */
[----:B------:R0:W1:Y:S02]  /*2490*/  SHFL.BFLY P1, R109, R108, R107, R106 ;  /* 0x0c00006b6c6d7389 */ /* 0x000064000002006a */
[----:B01----:R-:W-:Y:S05]  /*24a0*/  ENDCOLLECTIVE ;  /* 0x000000000000791b */ /* 0x003fea0003800000 */
.L_x_828:
[----:B------:R-:W-:Y:S02]  /*24b0*/  HFMA2 R107, -RZ, RZ, 0, 9.5367431640625e-07 ;  /* 0x00000010ff6b7431 */ /* 0x000fe400000001ff */
[----:B------:R-:W-:-:S05]  /*24c0*/  FADD.FTZ R65, R64, R109 ;  /* 0x0000006d40417221 */ /* 0x000fca0000010000 */
[----:B------:R-:W-:-:S07]  /*24d0*/  MOV R108, R65 ;  /* 0x00000041006c7202 */ /* 0x000fce0000000f00 */
[----:B------:R-:W-:Y:S05]  /*24e0*/  WARPSYNC.COLLECTIVE R105, `(.L_x_829) ;  /* 0x0000000069087348 */ /* 0x000fea0003c00000 */
[----:B------:R0:W1:Y:S02]  /*24f0*/  SHFL.BFLY P1, R109, R108, R107, R106 ;  /* 0x0c00006b6c6d7389 */ /* 0x000064000002006a */
[----:B01----:R-:W-:Y:S05]  /*2500*/  ENDCOLLECTIVE ;  /* 0x000000000000791b */ /* 0x003fea0003800000 */
.L_x_829:
[----:B------:R-:W-:Y:S05]  /*2510*/  BRA `(.L_x_830) ;  /* 0xffffffe800c47947 */ /* 0x000fea000383ffff */
.L_x_831:
        /* <DEDUP_REMOVED lines=14> */
.L_x_1115:


//--------------------- .text._ZN10layer_norm13ln_fwd_kernelINS_13Kernel_traitsIffffjLj1536ELj1ELj4ELj1ELj16ENS_18Kernel_traits_baseILj1536EffffjLj128EEEEEEEvNS_9FwdParamsE --------------------------
	.section	.text._ZN10layer_norm13ln_fwd_kernelINS_13Kernel_traitsIffffjLj1536ELj1ELj4ELj1ELj16ENS_18Kernel_traits_baseILj1536EffffjLj128EEEEEEEvNS_9FwdParamsE,"ax",@progbits
	.align	128
        .global         _ZN10layer_norm13ln_fwd_kernelINS_13Kernel_traitsIffffjLj1536ELj1ELj4ELj1ELj16ENS_18Kernel_traits_baseILj1536EffffjLj128EEEEEEEvNS_9FwdParamsE
        .type           _ZN10layer_norm13ln_fwd_kernelINS_13Kernel_traitsIffffjLj1536ELj1ELj4ELj1ELj16ENS_18Kernel_traits_baseILj1536EffffjLj128EEEEEEEvNS_9FwdParamsE,@function
        .size           _ZN10layer_norm13ln_fwd_kernelINS_13Kernel_traitsIffffjLj1536ELj1ELj4ELj1ELj16ENS_18Kernel_traits_baseILj1536EffffjLj128EEEEEEEvNS_9FwdParamsE,(.L_x_1116 - _ZN10layer_norm13ln_fwd_kernelINS_13Kernel_traitsIffffjLj1536ELj1ELj4ELj1ELj16ENS_18Kernel_traits_baseILj1536EffffjLj128EEEEEEEvNS_9FwdParamsE)
        .other          _ZN10layer_norm13ln_fwd_kernelINS_13Kernel_traitsIffffjLj1536ELj1ELj4ELj1ELj16ENS_18Kernel_traits_baseILj1536EffffjLj128EEEEEEEvNS_9FwdParamsE,@"STO_CUDA_ENTRY STV_DEFAULT"
_ZN10layer_norm13ln_fwd_kernelINS_13Kernel_traitsIffffjLj1536ELj1ELj4ELj1ELj16ENS_18Kernel_traits_baseILj1536EffffjLj128EEEEEEEvNS_9FwdParamsE:
.text._ZN10layer_norm13ln_fwd_kernelINS_13Kernel_traitsIffffjLj1536ELj1ELj4ELj1ELj16ENS_18Kernel_traits_baseILj1536EffffjLj128EEEEEEEvNS_9FwdParamsE:
        /* <DEDUP_REMOVED lines=39> */
.L_x_833:
        /* <DEDUP_REMOVED lines=198> */
.L_x_845:
[----:B------:R-:W2:Y:S01]  /*0ed0*/  @!P0 LDC.64 R8, c[0x0][0x3a0] ;  /* 0x0000e800ff088b82 */ /* 0x000ea20000000a00 */
[----:B01----:R-:W-:-:S07]  /*0ee0*/  FADD.FTZ R10, R10, R165 ;  /* 0x000000a50a0a7221 */ /* 0x003fce0000010000 */
[----:B------:R-:W0:Y:S08]  /*0ef0*/  LDC R11, c[0x0][0x3d0] ;  /* 0x0000f400ff0b7b82 */ /* 0x000e300000000800 */
[----:B------:R-:W1:Y:S01]  /*0f00*/  LDC.64 R158, c[0x0][0x398] ;  /* 0x0000e600ff9e7b82 */ /* 0x000e620000000a00 */
[----:B--2---:R-:W-:-:S05]  /*0f10*/  @!P0 IMAD.WIDE R8, R156, 0x4, R8 ;  /* 0x000000049c088825 */ /* 0x004fca00078e0208 */
[----:B------:R2:W-:Y:S01]  /*0f20*/  @!P0 STG.E desc[UR4][R8.64], R2 ;  /* 0x0000000208008986 */ /* 0x0005e2000c101904 */
[----:B0-----:R-:W-:Y:S01]  /*0f30*/  FFMA.FTZ R11, R10, 0.00065104168606922030449, R11 ;  /* 0x3a2aaaab0a0b7823 */ /* 0x001fe2000001000b */
        /* <DEDUP_REMOVED lines=47> */
[----:B------:R-:W-:Y:S01]  /*1230*/  FFMA.FTZ R20, R116, R20, R68 ;  /* 0x0000001474147223 */ /* 0x000fe20000010044 */
[----:B0-----:R-:W-:Y:S01]  /*1240*/  FFMA.FTZ R8, R132, R41, R84 ;  /* 0x0000002984087223 */ /* 0x001fe20000010054 */
[----:B------:R-:W-:Y:S01]  /*1250*/  FFMA.FTZ R9, R133, R0, R85 ;  /* 0x0000000085097223 */ /* 0x000fe20000010055 */
[----:B------:R-:W-:Y:S01]  /*1260*/  FFMA.FTZ R10, R134, R37, R86 ;  /* 0x00000025860a7223 */ /* 0x000fe20000010056 */
[----:B------:R-:W-:Y:S01]  /*1270*/  FFMA.FTZ R11, R135, R36, R87 ;  /* 0x00000024870b7223 */ /* 0x000fe20000010057 */
        /* <DEDUP_REMOVED lines=41> */
[-C--:B0-----:R-:W-:Y:S01]  /*1510*/  FMUL.FTZ R8, R28, R2.reuse ;  /* 0x000000021c087220 */ /* 0x081fe20000410000 */
[-C--:B------:R-:W-:Y:S01]  /*1520*/  FMUL.FTZ R9, R29, R2.reuse ;  /* 0x000000021d097220 */ /* 0x080fe20000410000 */
[-C--:B------:R-:W-:Y:S01]  /*1530*/  FMUL.FTZ R10, R30, R2.reuse ;  /* 0x000000021e0a7220 */ /* 0x080fe20000410000 */
[----:B------:R-:W-:Y:S01]  /*1540*/  FMUL.FTZ R11, R31, R2 ;  /* 0x000000021f0b7220 */ /* 0x000fe20000410000 */
[----:B------:R-:W-:Y:S01]  /*1550*/  FFMA.FTZ R8, R124, R8, R76 ;  /* 0x000000087c087223 */ /* 0x000fe2000001004c */
[----:B------:R-:W-:Y:S01]  /*1560*/  FFMA.FTZ R9, R125, R9, R77 ;  /* 0x000000097d097223 */ /* 0x000fe2000001004d */
[----:B------:R-:W-:Y:S01]  /*1570*/  FFMA.FTZ R10, R126, R10, R78 ;  /* 0x0000000a7e0a7223 */ /* 0x000fe2000001004e */
[----:B------:R-:W-:Y:S01]  /*1580*/  FFMA.FTZ R11, R127, R11, R79 ;  /* 0x0000000b7f0b7223 */ /* 0x000fe2000001004f */
[----:B------:R-:W-:-:S04]  /*1590*/  IMAD.WIDE.U32 R30, R4, 0x10, R158 ;  /* 0x00000010041e7825 */ /* 0x000fc800078e009e */
[----:B------:R-:W-:Y:S01]  /*15a0*/  FMUL.FTZ R2, R151, R2 ;  /* 0x0000000297027220 */ /* 0x000fe20000410000 */
[----:B------:R0:W-:Y:S01]  /*15b0*/  STG.E.128 desc[UR4][R42.64+0x600], R8 ;  /* 0x000600082a007986 */ /* 0x0001e2000c101d04 */
[----:B------:R-:W-:-:S04]  /*15c0*/  IMAD.WIDE.U32 R28, R153, 0x10, R158 ;  /* 0x00000010991c7825 */ /* 0x000fc800078e009e */
[----:B------:R-:W-:Y:S01]  /*15d0*/  FFMA.FTZ R151, R95, R2, R47 ;  /* 0x000000025f977223 */ /* 0x000fe2000001002f */
[----:B------:R1:W-:Y:S01]  /*15e0*/  STG.E.128 desc[UR4][R154.64], R24 ;  /* 0x000000189a007986 */ /* 0x0003e2000c101d04 */
[----:B------:R-:W-:-:S03]  /*15f0*/  IMAD.WIDE.U32 R152, R152, 0x10, R158 ;  /* 0x0000001098987825 */ /* 0x000fc600078e009e */
[----:B------:R1:W-:Y:S04]  /*1600*/  STG.E.128 desc[UR4][R28.64], R20 ;  /* 0x000000141c007986 */ /* 0x0003e8000c101d04 */
[----:B------:R1:W-:Y:S01]  /*1610*/  STG.E.128 desc[UR4][R152.64], R16 ;  /* 0x0000001098007986 */ /* 0x0003e2000c101d04 */
[----:B0-----:R-:W-:-:S04]  /*1620*/  IMAD.WIDE.U32 R10, R5, 0x10, R158 ;  /* 0x00000010050a7825 */ /* 0x001fc800078e009e */
[----:B------:R-:W-:Y:S01]  /*1630*/  FFMA.FTZ R42, R106, R163, R58 ;  /* 0x000000a36a2a7223 */ /* 0x000fe2000001003a */
[----:B------:R-:W0:Y:S01]  /*1640*/  LDC.64 R4, c[0x0][0x380] ;  /* 0x0000e000ff047b82 */ /* 0x000e220000000a00 */
[----:B------:R-:W-:Y:S01]  /*1650*/  FFMA.FTZ R43, R107, R164, R59 ;  /* 0x000000a46b2b7223 */ /* 0x000fe2000001003b */
[----:B------:R-:W-:-:S04]  /*1660*/  IMAD.WIDE.U32 R8, R7, 0x10, R158 ;  /* 0x0000001007087825 */ /* 0x000fc800078e009e */
[--C-:B------:R-:W-:Y:S01]  /*1670*/  IMAD.WIDE.U32 R6, R6, 0x10, R158.reuse ;  /* 0x0000001006067825 */ /* 0x100fe200078e009e */
[----:B------:R1:W-:Y:S03]  /*1680*/  STG.E.128 desc[UR4][R8.64], R12 ;  /* 0x0000000c08007986 */ /* 0x0003e6000c101d04 */
[----:B------:R-:W-:Y:S01]  /*1690*/  IMAD.WIDE.U32 R158, R3, 0x10, R158 ;  /* 0x00000010039e7825 */ /* 0x000fe200078e009e */
[----:B------:R1:W-:Y:S04]  /*16a0*/  STG.E.128 desc[UR4][R6.64], R40 ;  /* 0x0000002806007986 */ /* 0x0003e8000c101d04 */
[----:B------:R1:W-:Y:S04]  /*16b0*/  STG.E.128 desc[UR4][R10.64], R140 ;  /* 0x0000008c0a007986 */ /* 0x0003e8000c101d04 */
[----:B------:R1:W-:Y:S04]  /*16c0*/  STG.E.128 desc[UR4][R30.64], R144 ;  /* 0x000000901e007986 */ /* 0x0003e8000c101d04 */
[----:B------:R1:W-:Y:S01]  /*16d0*/  STG.E.128 desc[UR4][R158.64], R148 ;  /* 0x000000949e007986 */ /* 0x0003e2000c101d04 */
[----:B0-----:R-:W-:-:S04]  /*16e0*/  LEA R156, R4, R156, 0x2 ;  /* 0x0000009c049c7211 */ /* 0x001fc800078e10ff */
[----:B------:R-:W-:-:S13]  /*16f0*/  ISETP.GE.AND P0, PT, R156, R5, PT ;  /* 0x000000059c00720c */ /* 0x000fda0003f06270 */
[----:B-1----:R-:W-:Y:S05]  /*1700*/  @!P0 BRA `(.L_x_833) ;  /* 0xffffffe800d88947 */ /* 0x002fea000383ffff */
[----:B------:R-:W-:Y:S05]  /*1710*/  EXIT ;  /* 0x000000000000794d */ /* 0x000fea0003800000 */
.L_x_832:
[----:B------:R-:W-:Y:S01]  /*1720*/  HFMA2 R160, -RZ, RZ, 0, 5.9604644775390625e-08 ;  /* 0x00000001ffa07431 */ /* 0x000fe200000001ff */
[----:B------:R-:W-:Y:S01]  /*1730*/  BSSY B0, `(.L_x_834) ;  /* 0x0000006000007945 */ /* 0x000fe20003800000 */
[----:B------:R-:W-:Y:S02]  /*1740*/  MOV R159, 0x1f ;  /* 0x0000001f009f7802 */ /* 0x000fe40000000f00 */
[----:B------:R-:W-:-:S07]  /*1750*/  MOV R158, 0xffffffff ;  /* 0xffffffff009e7802 */ /* 0x000fce0000000f00 */
[----:B-----5:R-:W-:Y:S05]  /*1760*/  WARPSYNC.COLLECTIVE R158, `(.L_x_835) ;  /* 0x000000009e087348 */ /* 0x020fea0003c00000 */
[----:B------:R0:W1:Y:S02]  /*1770*/  SHFL.BFLY P1, R158, R161, R160, R159 ;  /* 0x0c0000a0a19e7389 */ /* 0x000064000002009f */
[----:B01---5:R-:W-:Y:S05]  /*1780*/  ENDCOLLECTIVE ;  /* 0x000000000000791b */ /* 0x023fea0003800000 */
.L_x_835:
[----:B------:R-:W-:Y:S05]  /*1790*/  BSYNC B0 ;  /* 0x0000000000007941 */ /* 0x000fea0003800000 */
.L_x_834:
[----:B------:R-:W-:Y:S01]  /*17a0*/  FADD.FTZ R161, R161, R158 ;  /* 0x0000009ea1a17221 */ /* 0x000fe20000010000 */
[----:B------:R-:W-:Y:S01]  /*17b0*/  MOV R158, 0xffffffff ;  /* 0xffffffff009e7802 */ /* 0x000fe20000000f00 */
[----:B------:R-:W-:Y:S01]  /*17c0*/  HFMA2 R160, -RZ, RZ, 0, 1.1920928955078125e-07 ;  /* 0x00000002ffa07431 */ /* 0x000fe200000001ff */
[----:B------:R-:W-:-:S07]  /*17d0*/  MOV R159, 0x1f ;  /* 0x0000001f009f7802 */ /* 0x000fce0000000f00 */
[----:B------:R-:W-:Y:S05]  /*17e0*/  WARPSYNC.COLLECTIVE R158, `(.L_x_836) ;  /* 0x000000009e087348 */ /* 0x000fea0003c00000 */
[----:B------:R0:W1:Y:S02]  /*17f0*/  SHFL.BFLY P1, R158, R161, R160, R159 ;  /* 0x0c0000a0a19e7389 */ /* 0x000064000002009f */
[----:B01----:R-:W-:Y:S05]  /*1800*/  ENDCOLLECTIVE ;  /* 0x000000000000791b */ /* 0x003fea0003800000 */
.L_x_836:
        /* <DEDUP_REMOVED lines=8> */
.L_x_837:
        /* <DEDUP_REMOVED lines=8> */
.L_x_838:
        /* <DEDUP_REMOVED lines=8> */
.L_x_839:
[----:B------:R-:W-:Y:S01]  /*1990*/  HFMA2 R160, -RZ, RZ, 0, 5.9604644775390625e-08 ;  /* 0x00000001ffa07431 */ /* 0x000fe200000001ff */
[----:B------:R-:W-:-:S05]  /*19a0*/  MOV R165, R158 ;  /* 0x0000009e00a57202 */ /* 0x000fca0000000f00 */
        /* <DEDUP_REMOVED lines=103> */
.L_x_840:
        /* <DEDUP_REMOVED lines=8> */
.L_x_841:
        /* <DEDUP_REMOVED lines=8> */
.L_x_842:
        /* <DEDUP_REMOVED lines=8> */
.L_x_843:
        /* <DEDUP_REMOVED lines=8> */
.L_x_844:
[----:B------:R-:W-:Y:S01]  /*2220*/  MOV R165, R158 ;  /* 0x0000009e00a57202 */ /* 0x000fe20000000f00 */
[----:B------:R-:W-:Y:S06]  /*2230*/  BRA `(.L_x_845) ;  /* 0xffffffec00247947 */ /* 0x000fec000383ffff */
.L_x_846:
        /* <DEDUP_REMOVED lines=12> */
.L_x_1116:


//--------------------- .text._ZN10layer_norm13ln_fwd_kernelINS_13Kernel_traitsI13__nv_bfloat16fS2_fjLj1024ELj1ELj4ELj1ELj16ENS_18Kernel_traits_baseILj1024ES2_fS2_fjLj128EEEEEEEvNS_9FwdParamsE --------------------------
	.section	.text._ZN10layer_norm13ln_fwd_kernelINS_13Kernel_traitsI13__nv_bfloat16fS2_fjLj1024ELj1ELj4ELj1ELj16ENS_18Kernel_traits_baseILj1024ES2_fS2_fjLj128EEEEEEEvNS_9FwdParamsE,"ax",@progbits
	.align	128
        .global         _ZN10layer_norm13ln_fwd_kernelINS_13Kernel_traitsI13__nv_bfloat16fS2_fjLj1024ELj1ELj4ELj1ELj16ENS_18Kernel_traits_baseILj1024ES2_fS2_fjLj128EEEEEEEvNS_9FwdParamsE
        .type           _ZN10layer_norm13ln_fwd_kernelINS_13Kernel_traitsI13__nv_bfloat16fS2_fjLj1024ELj1ELj4ELj1ELj16ENS_18Kernel_traits_baseILj1024ES2_fS2_fjLj128EEEEEEEvNS_9FwdParamsE,@function
        .size           _ZN10layer_norm13ln_fwd_kernelINS_13Kernel_traitsI13__nv_bfloat16fS2_fjLj1024ELj1ELj4ELj1ELj16ENS_18Kernel_traits_baseILj1024ES2_fS2_fjLj128EEEEEEEvNS_9FwdParamsE,(.L_x_1117 - _ZN10layer_norm13ln_fwd_kernelINS_13Kernel_traitsI13__nv_bfloat16fS2_fjLj1024ELj1ELj4ELj1ELj16ENS_18Kernel_traits_baseILj1024ES2_fS2_fjLj128EEEEEEEvNS_9FwdParamsE)
        .other          _ZN10layer_norm13ln_fwd_kernelINS_13Kernel_traitsI13__nv_bfloat16fS2_fjLj1024ELj1ELj4ELj1ELj16ENS_18Kernel_traits_baseILj1024ES2_fS2_fjLj128EEEEEEEvNS_9FwdParamsE,@"STO_CUDA_ENTRY STV_DEFAULT"
_ZN10layer_norm13ln_fwd_kernelINS_13Kernel_traitsI13__nv_bfloat16fS2_fjLj1024ELj1ELj4ELj1ELj16ENS_18Kernel_traits_baseILj1024ES2_fS2_fjLj128EEEEEEEvNS_9FwdParamsE:
.text._ZN10layer_norm13ln_fwd_kernelINS_13Kernel_traitsI13__nv_bfloat16fS2_fjLj1024ELj1ELj4ELj1ELj16ENS_18Kernel_traits_baseILj1024ES2_fS2_fjLj128EEEEEEEvNS_9FwdParamsE:
        /* <DEDUP_REMOVED lines=14> */
[----:B-1----:R-:W3:Y:S04]  /*00e0*/  LDG.E.64 R72, desc[UR4][R2.64+0x600] ;  /* 0x0006000402487981 */ /* 0x002ee8000c1e1b00 */
[----:B------:R-:W4:Y:S04]  /*00f0*/  LDG.E.64 R70, desc[UR4][R2.64+0x500] ;  /* 0x0005000402467981 */ /* 0x000f28000c1e1b00 */
[----:B------:R-:W5:Y:S04]  /*0100*/  LDG.E.64 R68, desc[UR4][R2.64+0x400] ;  /* 0x0004000402447981 */ /* 0x000f68000c1e1b00 */
[----:B------:R-:W5:Y:S01]  /*0110*/  LDG.E.64 R66, desc[UR4][R2.64+0x300] ;  /* 0x0003000402427981 */ /* 0x000f62000c1e1b00 */
[----:B--2---:R-:W-:-:S03]  /*0120*/  IMAD.WIDE.U32 R6, R91, 0x8, R6 ;  /* 0x000000085b067825 */ /* 0x004fc600078e0006 */
        /* <DEDUP_REMOVED lines=9> */
[----:B------:R0:W2:Y:S04]  /*01c0*/  LDG.E.64 R60, desc[UR4][R2.64] ;  /* 0x00000004023c7981 */ /* 0x0000a8000c1e1b00 */
[----:B------:R-:W2:Y:S04]  /*01d0*/  LDG.E.64 R46, desc[UR4][R6.64+0x100] ;  /* 0x00010004062e7981 */ /* 0x000ea8000c1e1b00 */
[----:B------:R-:W2:Y:S01]  /*01e0*/  LDG.E.64 R44, desc[UR4][R6.64] ;  /* 0x00000004062c7981 */ /* 0x000ea2000c1e1b00 */
[----:B---3--:R-:W-:-:S04]  /*01f0*/  SHF.R.U64 R78, R72, 0x10, R73 ;  /* 0x00000010484e7819 */ /* 0x008fc80000001249 */
[----:B------:R-:W-:Y:S02]  /*0200*/  PRMT R78, R78, 0x5410, R78 ;  /* 0x000054104e4e7816 */ /* 0x000fe4000000004e */
[----:B----4-:R-:W-:Y:S02]  /*0210*/  SHF.R.U64 R0, R70, 0x10, R71 ;  /* 0x0000001046007819 */ /* 0x010fe40000001247 */
[----:B-----5:R-:W-:Y:S02]  /*0220*/  SHF.R.U64 R77, R68, 0x10, R69 ;  /* 0x00000010444d7819 */ /* 0x020fe40000001245 */
[----:B------:R-:W-:Y:S02]  /*0230*/  PRMT R78, R0, 0x7610, R78 ;  /* 0x00007610004e7816 */ /* 0x000fe4000000004e */
[----:B------:R-:W-:Y:S02]  /*0240*/  PRMT R77, R77, 0x5410, R77 ;  /* 0x000054104d4d7816 */ /* 0x000fe4000000004d */
[----:B------:R-:W-:-:S02]  /*0250*/  SHF.R.U64 R0, R66, 0x10, R67 ;  /* 0x0000001042007819 */ /* 0x000fc40000001243 */
[----:B--2---:R-:W-:Y:S02]  /*0260*/  SHF.R.U64 R79, R74, 0x10, R75 ;  /* 0x000000104a4f7819 */ /* 0x004fe4000000124b */
[----:B------:R-:W-:Y:S02]  /*0270*/  PRMT R77, R0, 0x7610, R77 ;  /* 0x00007610004d7816 */ /* 0x000fe4000000004d */
[----:B------:R-:W-:Y:S02]  /*0280*/  SHF.R.U64 R0, R62, 0x10, R63 ;  /* 0x000000103e007819 */ /* 0x000fe4000000123f */
[----:B------:R-:W-:Y:S02]  /*0290*/  SHF.R.U32.HI R83, RZ, 0x10, R75 ;  /* 0x00000010ff537819 */ /* 0x000fe4000001164b */
[----:B------:R-:W-:Y:S02]  /*02a0*/  SHF.R.U32.HI R84, RZ, 0x10, R73 ;  /* 0x00000010ff547819 */ /* 0x000fe40000011649 */
[----:B------:R-:W-:-:S02]  /*02b0*/  SHF.R.U64 R76, R64, 0x10, R65 ;  /* 0x00000010404c7819 */ /* 0x000fc40000001241 */
[----:B------:R-:W-:Y:S02]  /*02c0*/  PRMT R79, R79, 0x5410, R0 ;  /* 0x000054104f4f7816 */ /* 0x000fe40000000000 */
[----:B------:R-:W-:Y:S02]  /*02d0*/  PRMT R83, R83, 0x5410, R83 ;  /* 0x0000541053537816 */ /* 0x000fe40000000053 */
[----:B------:R-:W-:Y:S02]  /*02e0*/  PRMT R84, R84, 0x5410, R84 ;  /* 0x0000541054547816 */ /* 0x000fe40000000054 */
[----:B------:R-:W-:Y:S02]  /*02f0*/  PRMT R76, R76, 0x5410, R76 ;  /* 0x000054104c4c7816 */ /* 0x000fe4000000004c */
[--C-:B0-----:R-:W-:Y:S02]  /*0300*/  SHF.R.U64 R2, R58, 0x10, R59.reuse ;  /* 0x000000103a027819 */ /* 0x101fe4000000123b */
[----:B------:R-:W-:-:S02]  /*0310*/  SHF.R.U32.HI R3, RZ, 0x10, R59 ;  /* 0x00000010ff037819 */ /* 0x000fc4000001163b */
[----:B------:R-:W-:Y:S02]  /*0320*/  SHF.R.U32.HI R0, RZ, 0x10, R57 ;  /* 0x00000010ff007819 */ /* 0x000fe40000011639 */
[----:B------:R-:W-:Y:S02]  /*0330*/  SHF.R.U32.HI R85, RZ, 0x10, R71 ;  /* 0x00000010ff557819 */ /* 0x000fe40000011647 */
[----:B------:R-:W-:Y:S02]  /*0340*/  SHF.R.U32.HI R86, RZ, 0x10, R69 ;  /* 0x00000010ff567819 */ /* 0x000fe40000011645 */
[----:B------:R-:W-:Y:S02]  /*0350*/  SHF.R.U64 R11, R56, 0x10, R57 ;  /* 0x00000010380b7819 */ /* 0x000fe40000001239 */
[----:B------:R-:W-:Y:S02]  /*0360*/  PRMT R76, R2, 0x7610, R76 ;  /* 0x00007610024c7816 */ /* 0x000fe4000000004c */
[----:B------:R-:W-:-:S02]  /*0370*/  PRMT R83, R3, 0x7610, R83 ;  /* 0x0000761003537816 */ /* 0x000fc40000000053 */
[----:B------:R-:W-:Y:S02]  /*0380*/  PRMT R84, R0, 0x7610, R84 ;  /* 0x0000761000547816 */ /* 0x000fe40000000054 */
[----:B------:R-:W-:Y:S02]  /*0390*/  PRMT R85, R85, 0x5410, R85 ;  /* 0x0000541055557816 */ /* 0x000fe40000000055 */
[----:B------:R-:W-:Y:S02]  /*03a0*/  PRMT R86, R86, 0x5410, R86 ;  /* 0x0000541056567816 */ /* 0x000fe40000000056 */
[----:B------:R-:W-:Y:S02]  /*03b0*/  PRMT R11, R11, 0x5410, R11 ;  /* 0x000054100b0b7816 */ /* 0x000fe4000000000b */
[--C-:B------:R-:W-:Y:S02]  /*03c0*/  SHF.R.U64 R2, R54, 0x10, R55.reuse ;  /* 0x0000001036027819 */ /* 0x100fe40000001237 */
        /* <DEDUP_REMOVED lines=15> */
[--C-:B------:R-:W-:Y:S02]  /*04c0*/  SHF.R.U64 R82, R60, 0x10, R61.reuse ;  /* 0x000000103c527819 */ /* 0x100fe4000000123d */
[----:B------:R-:W-:Y:S02]  /*04d0*/  SHF.R.U32.HI R90, RZ, 0x10, R61 ;  /* 0x00000010ff5a7819 */ /* 0x000fe4000001163d */
[----:B------:R-:W-:Y:S02]  /*04e0*/  SHF.R.U64 R9, R48, 0x10, R49 ;  /* 0x0000001030097819 */ /* 0x000fe40000001231 */
[----:B------:R-:W-:-:S02]  /*04f0*/  PRMT R10, R2, 0x7610, R10 ;  /* 0x00007610020a7816 */ /* 0x000fc4000000000a */
        /* <DEDUP_REMOVED lines=8> */
[--C-:B------:R-:W-:Y:S02]  /*0580*/  SHF.R.U64 R0, R44, 0x10, R45.reuse ;  /* 0x000000102c007819 */ /* 0x100fe4000000122d */
[----:B------:R-:W-:Y:S02]  /*0590*/  SHF.R.U32.HI R2, RZ, 0x10, R45 ;  /* 0x00000010ff027819 */ /* 0x000fe4000001162d */
[----:B------:R-:W-:Y:S02]  /*05a0*/  PRMT R9, R3, 0x7610, R9 ;  /* 0x0000761003097816 */ /* 0x000fe40000000009 */
[----:B------:R-:W-:-:S02]  /*05b0*/  PRMT R89, R5, 0x7610, R89 ;  /* 0x0000761005597816 */ /* 0x000fc40000000059 */
[----:B------:R-:W-:Y:S02]  /*05c0*/  PRMT R82, R0, 0x7610, R82 ;  /* 0x0000761000527816 */ /* 0x000fe40000000052 */
[----:B------:R-:W-:-:S07]  /*05d0*/  PRMT R90, R2, 0x7610, R90 ;  /* 0x00007610025a7816 */ /* 0x000fce000000005a */
.L_x_848:
[----:B-1----:R-:W0:Y:S01]  /*05e0*/  LDC.64 R6, c[0x0][0x390] ;  /* 0x0000e400ff067b82 */ /* 0x002e220000000a00 */
[----:B------:R-:W-:-:S05]  /*05f0*/  LEA R3, R4, R91, 0x8 ;  /* 0x0000005b04037211 */ /* 0x000fca00078e40ff */
        /* <DEDUP_REMOVED lines=128> */
.L_x_860:
[----:B------:R-:W2:Y:S01]  /*0e00*/  LDC R6, c[0x0][0x3d0] ;  /* 0x0000f400ff067b82 */ /* 0x000ea20000000800 */
[----:B-1----:R-:W-:Y:S02]  /*0e10*/  FADD.FTZ R5, R8, R5 ;  /* 0x0000000508057221 */ /* 0x002fe40000010000 */
[----:B0-----:R-:W0:Y:S02]  /*0e20*/  S2R R8, SR_TID.X ;  /* 0x0000000000087919 */ /* 0x001e240000002100 */
[----:B--2---:R-:W-:-:S03]  /*0e30*/  FFMA.FTZ R5, R5, 0.0009765625, R6 ;  /* 0x3a80000005057823 */ /* 0x004fc60000010006 */
[----:B------:R-:W1:Y:S03]  /*0e40*/  @!P0 LDC.64 R6, c[0x0][0x3a0] ;  /* 0x0000e800ff068b82 */ /* 0x000e660000000a00 */
[----:B------:R-:W2:Y:S02]  /*0e50*/  MUFU.RSQ R5, R5 ;  /* 0x0000000500057308 */ /* 0x000ea40000001400 */
[-C--:B--2---:R-:W-:Y:S01]  /*0e60*/  FMUL.FTZ R26, R26, R5.reuse ;  /* 0x000000051a1a7220 */ /* 0x084fe20000410000 */
[----:B------:R-:W-:Y:S01]  /*0e70*/  FMUL.FTZ R12, R22, R5 ;  /* 0x00000005160c7220 */ /* 0x000fe20000410000 */
[----:B-1----:R-:W-:-:S04]  /*0e80*/  @!P0 IMAD.WIDE R6, R4, 0x4, R6 ;  /* 0x0000000404068825 */ /* 0x002fc800078e0206 */
[-C--:B------:R-:W-:Y:S01]  /*0e90*/  FMUL.FTZ R22, R28, R5.reuse ;  /* 0x000000051c167220 */ /* 0x080fe20000410000 */
[-C--:B------:R-:W-:Y:S01]  /*0ea0*/  FMUL.FTZ R30, R30, R5.reuse ;  /* 0x000000051e1e7220 */ /* 0x080fe20000410000 */
[----:B------:R-:W-:Y:S01]  /*0eb0*/  F2FP.BF16.F32.PACK_AB R28, RZ, R26 ;  /* 0x0000001aff1c723e */ /* 0x000fe200000010ff */
[-C--:B------:R-:W-:Y:S01]  /*0ec0*/  FMUL.FTZ R26, R29, R5.reuse ;  /* 0x000000051d1a7220 */ /* 0x080fe20000410000 */
[----:B------:R1:W-:Y:S01]  /*0ed0*/  @!P0 STG.E desc[UR4][R6.64], R2 ;  /* 0x0000000206008986 */ /* 0x0003e2000c101904 */
[----:B0-----:R-:W-:Y:S01]  /*0ee0*/  LOP3.LUT P0, RZ, R8, 0x1f, RZ, 0xc0, !PT ;  /* 0x0000001f08ff7812 */ /* 0x001fe2000780c0ff */
[-C--:B------:R-:W-:Y:S01]  /*0ef0*/  FMUL.FTZ R8, R15, R5.reuse ;  /* 0x000000050f087220 */ /* 0x080fe20000410000 */
[-C--:B------:R-:W-:Y:S01]  /*0f00*/  FMUL.FTZ R29, R31, R5.reuse ;  /* 0x000000051f1d7220 */ /* 0x080fe20000410000 */
[-C--:B------:R-:W-:Y:S01]  /*0f10*/  FMUL.FTZ R39, R39, R5.reuse ;  /* 0x0000000527277220 */ /* 0x080fe20000410000 */
[-C--:B------:R-:W-:Y:S01]  /*0f20*/  FMUL.FTZ R38, R38, R5.reuse ;  /* 0x0000000526267220 */ /* 0x080fe20000410000 */
[-C--:B------:R-:W-:Y:S01]  /*0f30*/  FMUL.FTZ R43, R43, R5.reuse ;  /* 0x000000052b2b7220 */ /* 0x080fe20000410000 */
[-C--:B------:R-:W-:Y:S01]  /*0f40*/  FMUL.FTZ R15, R17, R5.reuse ;  /* 0x00000005110f7220 */ /* 0x080fe20000410000 */
[----:B------:R-:W-:Y:S01]  /*0f50*/  F2FP.BF16.F32.PACK_AB R8, RZ, R8 ;  /* 0x00000008ff08723e */ /* 0x000fe200000010ff */
[-C--:B------:R-:W-:Y:S01]  /*0f60*/  FMUL.FTZ R17, R21, R5.reuse ;  /* 0x0000000515117220 */ /* 0x080fe20000410000 */
[----:B------:R-:W-:Y:S01]  /*0f70*/  F2FP.BF16.F32.PACK_AB R31, RZ, R30 ;  /* 0x0000001eff1f723e */ /* 0x000fe200000010ff */
[-C--:B------:R-:W-:Y:S01]  /*0f80*/  FMUL.FTZ R80, R35, R5.reuse ;  /* 0x0000000523507220 */ /* 0x080fe20000410000 */
[-C--:B-1----:R-:W-:Y:S01]  /*0f90*/  FMUL.FTZ R6, R18, R5.reuse ;  /* 0x0000000512067220 */ /* 0x082fe20000410000 */
[-C--:B------:R-:W-:Y:S01]  /*0fa0*/  FMUL.FTZ R18, R27, R5.reuse ;  /* 0x000000051b127220 */ /* 0x080fe20000410000 */
[-C--:B------:R-:W-:Y:S01]  /*0fb0*/  FMUL.FTZ R7, R14, R5.reuse ;  /* 0x000000050e077220 */ /* 0x080fe20000410000 */
[-C--:B------:R-:W-:Y:S01]  /*0fc0*/  FMUL.FTZ R2, R0, R5.reuse ;  /* 0x0000000500027220 */ /* 0x080fe20000410000 */
[-C--:B------:R-:W-:Y:S01]  /*0fd0*/  FMUL.FTZ R0, R13, R5.reuse ;  /* 0x000000050d007220 */ /* 0x080fe20000410000 */
        /* <DEDUP_REMOVED lines=13> */
[----:B------:R-:W-:Y:S01]  /*10b0*/  HFMA2.BF16_V2 R25, R90.H1_H1, R8.H0_H0, R90.H0_H0 ;  /* 0x200000085a197231 */ /* 0x000fe20000240c5a */
[----:B------:R-:W-:Y:S01]  /*10c0*/  F2FP.BF16.F32.PACK_AB R38, RZ, R38 ;  /* 0x00000026ff26723e */ /* 0x000fe200000010ff */
[----:B------:R-:W-:Y:S01]  /*10d0*/  FMUL.FTZ R30, R37, R5 ;  /* 0x00000005251e7220 */ /* 0x000fe20000410000 */
[----:B------:R-:W-:Y:S01]  /*10e0*/  F2FP.BF16.F32.PACK_AB R39, RZ, R43 ;  /* 0x0000002bff27723e */ /* 0x000fe200000010ff */
[----:B------:R-:W-:Y:S01]  /*10f0*/  HFMA2.BF16_V2 R8, R87.H1_H1, R18.H0_H0, R87.H0_H0 ;  /* 0x2000001257087231 */ /* 0x000fe20000240c57 */
[----:B------:R-:W-:Y:S01]  /*1100*/  F2FP.BF16.F32.PACK_AB R14, RZ, R14 ;  /* 0x0000000eff0e723e */ /* 0x000fe200000010ff */
[----:B------:R-:W-:Y:S01]  /*1110*/  HFMA2.BF16_V2 R37, R61.H0_H0, R7.H0_H0, R45.H0_H0 ;  /* 0x200000073d257231 */ /* 0x000fe2000024082d */
[----:B------:R-:W-:Y:S01]  /*1120*/  F2FP.BF16.F32.PACK_AB R15, RZ, R15 ;  /* 0x0000000fff0f723e */ /* 0x000fe200000010ff */
[----:B------:R-:W-:Y:S01]  /*1130*/  HFMA2.BF16_V2 R18, R69.H0_H0, R31.H0_H0, R53.H0_H0 ;  /* 0x2000001f45127231 */ /* 0x000fe20000240835 */
[----:B------:R-:W-:Y:S01]  /*1140*/  F2FP.BF16.F32.PACK_AB R16, RZ, R16 ;  /* 0x00000010ff10723e */ /* 0x000fe200000010ff */
[----:B------:R-:W-:Y:S01]  /*1150*/  FMUL.FTZ R19, R19, R5 ;  /* 0x0000000513137220 */ /* 0x000fe20000410000 */
[----:B------:R-:W-:Y:S01]  /*1160*/  F2FP.BF16.F32.PACK_AB R17, RZ, R17 ;  /* 0x00000011ff11723e */ /* 0x000fe200000010ff */
[----:B------:R-:W-:Y:S01]  /*1170*/  HFMA2.BF16_V2 R7, R86.H1_H1, R29.H0_H0, R86.H0_H0 ;  /* 0x2000001d56077231 */ /* 0x000fe20000240c56 */
[----:B------:R-:W-:Y:S01]  /*1180*/  PRMT R31, R2, 0x5410, R0 ;  /* 0x00005410021f7816 */ /* 0x000fe20000000000 */
[----:B------:R-:W-:Y:S01]  /*1190*/  HFMA2.BF16_V2 R29, R73.H0_H0, R38.H0_H0, R57.H0_H0 ;  /* 0x20000026491d7231 */ /* 0x000fe20000240839 */
[----:B------:R-:W-:Y:S01]  /*11a0*/  F2FP.BF16.F32.PACK_AB R40, RZ, R40 ;  /* 0x00000028ff28723e */ /* 0x000fe200000010ff */
[----:B------:R-:W-:Y:S01]  /*11b0*/  HFMA2.BF16_V2 R0, R83.H1_H1, R39.H0_H0, R83.H0_H0 ;  /* 0x2000002753007231 */ /* 0x000fe20000240c53 */
[--C-:B------:R-:W-:Y:S01]  /*11c0*/  PRMT R38, R60, 0x7610, R82.reuse ;  /* 0x000076103c267816 */ /* 0x100fe20000000052 */
[-C--:B------:R-:W-:Y:S01]  /*11d0*/  FMUL.FTZ R13, R23, R5.reuse ;  /* 0x00000005170d7220 */ /* 0x080fe20000410000 */
[----:B------:R-:W-:Y:S01]  /*11e0*/  PRMT R39, R44, 0x5410, R82 ;  /* 0x000054102c277816 */ /* 0x000fe20000000052 */
[----:B------:R-:W-:Y:S01]  /*11f0*/  HFMA2.BF16_V2 R2, R75.H0_H0, R40.H0_H0, R59.H0_H0 ;  /* 0x200000284b027231 */ /* 0x000fe2000024083b */
[----:B------:R-:W-:Y:S01]  /*1200*/  PRMT R14, R14, 0x5410, R15 ;  /* 0x000054100e0e7816 */ /* 0x000fe2000000000f */
[-C--:B------:R-:W-:Y:S01]  /*1210*/  FMUL.FTZ R23, R33, R5.reuse ;  /* 0x0000000521177220 */ /* 0x080fe20000410000 */
[----:B------:R-:W-:Y:S01]  /*1220*/  PRMT R16, R16, 0x5410, R17 ;  /* 0x0000541010107816 */ /* 0x000fe20000000011 */
[----:B------:R-:W-:Y:S01]  /*1230*/  HFMA2.BF16_V2 R40, R38, R31, R39 ;  /* 0x0000001f26287231 */ /* 0x000fe20000200027 */
[----:B------:R-:W-:Y:S01]  /*1240*/  PRMT R15, R62, 0x7610, R79 ;  /* 0x000076103e0f7816 */ /* 0x000fe2000000004f */
[----:B------:R-:W-:Y:S01]  /*1250*/  FMUL.FTZ R81, R34, R5 ;  /* 0x0000000522517220 */ /* 0x000fe20000410000 */
[--C-:B------:R-:W-:Y:S01]  /*1260*/  PRMT R17, R46, 0x5410, R9.reuse ;  /* 0x000054102e117816 */ /* 0x100fe20000000009 */
[----:B------:R-:W-:Y:S01]  /*1270*/  HFMA2.BF16_V2 R33, R67.H0_H0, R28.H0_H0, R51.H0_H0 ;  /* 0x2000001c43217231 */ /* 0x000fe20000240833 */
[----:B------:R-:W-:Y:S01]  /*1280*/  F2FP.BF16.F32.PACK_AB R21, RZ, R19 ;  /* 0x00000013ff15723e */ /* 0x000fe200000010ff */
[-C--:B------:R-:W-:Y:S01]  /*1290*/  FMUL.FTZ R19, R24, R5.reuse ;  /* 0x0000000518137220 */ /* 0x080fe20000410000 */
[----:B------:R-:W-:Y:S01]  /*12a0*/  F2FP.BF16.F32.PACK_AB R20, RZ, R20 ;  /* 0x00000014ff14723e */ /* 0x000fe200000010ff */
[----:B------:R-:W-:Y:S01]  /*12b0*/  HFMA2.BF16_V2 R39, R15, R14, R17 ;  /* 0x0000000e0f277231 */ /* 0x000fe20000200011 */
[----:B------:R-:W-:Y:S01]  /*12c0*/  PRMT R14, R64, 0x7610, R76 ;  /* 0x00007610400e7816 */ /* 0x000fe2000000004c */
[----:B------:R-:W-:Y:S01]  /*12d0*/  FMUL.FTZ R24, R32, R5 ;  /* 0x0000000520187220 */ /* 0x000fe20000410000 */
[----:B------:R-:W-:Y:S01]  /*12e0*/  PRMT R15, R48, 0x7610, R9 ;  /* 0x00007610300f7816 */ /* 0x000fe20000000009 */
[----:B------:R-:W-:Y:S01]  /*12f0*/  HFMA2.BF16_V2 R21, R89.H1_H1, R21.H0_H0, R89.H0_H0 ;  /* 0x2000001559157231 */ /* 0x000fe20000240c59 */
[----:B------:R-:W-:-:S02]  /*1300*/  F2FP.BF16.F32.PACK_AB R19, RZ, R19 ;  /* 0x00000013ff13723e */ /* 0x000fc400000010ff */
[----:B------:R-:W-:Y:S01]  /*1310*/  F2FP.BF16.F32.PACK_AB R22, RZ, R22 ;  /* 0x00000016ff16723e */ /* 0x000fe200000010ff */
[----:B------:R-:W-:Y:S01]  /*1320*/  HFMA2.BF16_V2 R38, R14, R16, R15 ;  /* 0x000000100e267231 */ /* 0x000fe2000020000f */
        /* <DEDUP_REMOVED lines=12> */
[----:B------:R-:W-:Y:S02]  /*13f0*/  F2FP.BF16.F32.PACK_AB R30, RZ, R30 ;  /* 0x0000001eff1e723e */ /* 0x000fe400000010ff */
[----:B------:R-:W-:-:S02]  /*1400*/  PRMT R24, R24, 0x5410, R23 ;  /* 0x0000541018187816 */ /* 0x000fc40000000017 */
[----:B------:R-:W-:Y:S02]  /*1410*/  PRMT R14, R70, 0x5410, R78 ;  /* 0x00005410460e7816 */ /* 0x000fe4000000004e */
[--C-:B------:R-:W-:Y:S02]  /*1420*/  PRMT R15, R54, 0x5410, R11.reuse ;  /* 0x00005410360f7816 */ /* 0x100fe4000000000b */
[----:B------:R-:W-:Y:S02]  /*1430*/  PRMT R16, R40, 0x7632, R16 ;  /* 0x0000763228107816 */ /* 0x000fe40000000010 */
[----:B------:R-:W-:Y:S01]  /*1440*/  PRMT R27, R27, 0x5410, R30 ;  /* 0x000054101b1b7816 */ /* 0x000fe2000000001e */
[----:B------:R-:W-:Y:S01]  /*1450*/  HFMA2.BF16_V2 R30, R14, R24, R15 ;  /* 0x000000180e1e7231 */ /* 0x000fe2000020000f */
[----:B------:R-:W-:Y:S02]  /*1460*/  PRMT R14, R72, 0x7610, R78 ;  /* 0x00007610480e7816 */ /* 0x000fe4000000004e */
[----:B------:R-:W-:-:S02]  /*1470*/  PRMT R15, R56, 0x7610, R11 ;  /* 0x00007610380f7816 */ /* 0x000fc4000000000b */
[----:B------:R-:W-:Y:S02]  /*1480*/  LOP3.LUT R16, R16, 0xffff, RZ, 0xc0, !PT ;  /* 0x0000ffff10107812 */ /* 0x000fe400078ec0ff */
[----:B------:R-:W-:Y:S01]  /*1490*/  PRMT R19, R39, 0x7632, R19 ;  /* 0x0000763227137816 */ /* 0x000fe20000000013 */
[----:B------:R-:W-:Y:S01]  /*14a0*/  HFMA2.BF16_V2 R14, R14, R27, R15 ;  /* 0x0000001b0e0e7231 */ /* 0x000fe2000020000f */
[----:B------:R-:W-:Y:S01]  /*14b0*/  F2FP.BF16.F32.PACK_AB R35, RZ, R35 ;  /* 0x00000023ff23723e */ /* 0x000fe200000010ff */
[----:B------:R-:W-:Y:S01]  /*14c0*/  IMAD.WIDE.U32 R16, R16, 0x10000, RZ ;  /* 0x0001000010107825 */ /* 0x000fe200078e00ff */
[----:B------:R-:W-:Y:S02]  /*14d0*/  F2FP.BF16.F32.PACK_AB R36, RZ, R36 ;  /* 0x00000024ff24723e */ /* 0x000fe400000010ff */
[----:B------:R-:W-:Y:S02]  /*14e0*/  F2FP.BF16.F32.PACK_AB R6, RZ, R6 ;  /* 0x00000006ff06723e */ /* 0x000fe400000010ff */
[----:B------:R-:W-:-:S02]  /*14f0*/  PRMT R15, R37, 0x7610, R15 ;  /* 0x00007610250f7816 */ /* 0x000fc4000000000f */
[----:B------:R-:W-:Y:S01]  /*1500*/  LOP3.LUT R19, R19, 0xffff, RZ, 0xc0, !PT ;  /* 0x0000ffff13137812 */ /* 0x000fe200078ec0ff */
[----:B------:R-:W-:Y:S01]  /*1510*/  HFMA2.BF16_V2 R34, R63.H0_H0, R6.H0_H0, R47.H0_H0 ;  /* 0x200000063f227231 */ /* 0x000fe2000024082f */
[----:B------:R-:W-:Y:S01]  /*1520*/  F2FP.BF16.F32.PACK_AB R12, RZ, R12 ;  /* 0x0000000cff0c723e */ /* 0x000fe200000010ff */
[----:B------:R-:W-:Y:S01]  /*1530*/  HFMA2.BF16_V2 R6, R84.H1_H1, R41.H0_H0, R84.H0_H0 ;  /* 0x2000002954067231 */ /* 0x000fe20000240c54 */
[----:B------:R-:W-:Y:S02]  /*1540*/  PRMT R27, R35, 0x5410, R36 ;  /* 0x00005410231b7816 */ /* 0x000fe40000000024 */
[----:B------:R-:W-:Y:S01]  /*1550*/  PRMT R22, R74, 0x5410, R79 ;  /* 0x000054104a167816 */ /* 0x000fe2000000004f */
[----:B------:R-:W-:Y:S01]  /*1560*/  HFMA2.BF16_V2 R32, R65.H0_H0, R12.H0_H0, R49.H0_H0 ;  /* 0x2000000c41207231 */ /* 0x000fe20000240831 */
[----:B------:R-:W-:Y:S01]  /*1570*/  PRMT R23, R58, 0x5410, R76 ;  /* 0x000054103a177816 */ /* 0x000fe2000000004c */
[----:B------:R-:W0:Y:S01]  /*1580*/  LDC.64 R36, c[0x0][0x398] ;  /* 0x0000e600ff247b82 */ /* 0x000e220000000a00 */
[----:B------:R-:W-:-:S02]  /*1590*/  LOP3.LUT R26, R16, 0xffff, R40, 0xf8, !PT ;  /* 0x0000ffff101a7812 */ /* 0x000fc400078ef828 */
[----:B------:R-:W-:Y:S01]  /*15a0*/  LOP3.LUT R15, R17, 0xffff, R15, 0xf8, !PT ;  /* 0x0000ffff110f7812 */ /* 0x000fe200078ef80f */
[----:B------:R-:W-:-:S04]  /*15b0*/  IMAD.WIDE.U32 R16, R19, 0x10000, RZ ;  /* 0x0001000013107825 */ /* 0x000fc800078e00ff */
[----:B------:R-:W-:Y:S01]  /*15c0*/  HFMA2.BF16_V2 R27, R22, R27, R23 ;  /* 0x0000001b161b7231 */ /* 0x000fe20000200017 */
[----:B------:R-:W-:Y:S02]  /*15d0*/  PRMT R23, R20, 0x7632, R23 ;  /* 0x0000763214177816 */ /* 0x000fe40000000017 */
[----:B------:R-:W-:Y:S02]  /*15e0*/  PRMT R22, R38, 0x7632, R22 ;  /* 0x0000763226167816 */ /* 0x000fe40000000016 */
[----:B------:R-:W-:Y:S02]  /*15f0*/  PRMT R19, R34, 0x7610, R19 ;  /* 0x0000761022137816 */ /* 0x000fe40000000013 */
[----:B------:R-:W-:Y:S02]  /*1600*/  LOP3.LUT R24, R16, 0xffff, R39, 0xf8, !PT ;  /* 0x0000ffff10187812 */ /* 0x000fe400078ef827 */
[----:B------:R-:W-:Y:S02]  /*1610*/  PRMT R34, R32, 0x7610, R34 ;  /* 0x0000761020227816 */ /* 0x000fe40000000022 */
[----:B------:R-:W-:-:S02]  /*1620*/  LOP3.LUT R16, R23, 0xffff, RZ, 0xc0, !PT ;  /* 0x0000ffff17107812 */ /* 0x000fc400078ec0ff */
[----:B------:R-:W-:Y:S02]  /*1630*/  LOP3.LUT R22, R22, 0xffff, RZ, 0xc0, !PT ;  /* 0x0000ffff16167812 */ /* 0x000fe400078ec0ff */
[----:B------:R-:W-:Y:S02]  /*1640*/  PRMT R32, R33, 0x7610, R32 ;  /* 0x0000761021207816 */ /* 0x000fe40000000020 */
[----:B------:R-:W-:Y:S01]  /*1650*/  PRMT R33, R31, 0x7632, R33 ;  /* 0x000076321f217816 */ /* 0x000fe20000000021 */
[----:B------:R-:W-:Y:S01]  /*1660*/  IMAD.WIDE.U32 R22, R22, 0x10000, RZ ;  /* 0x0001000016167825 */ /* 0x000fe200078e00ff */
[----:B------:R-:W-:Y:S02]  /*1670*/  LOP3.LUT R19, R17, 0xffff, R19, 0xf8, !PT ;  /* 0x0000ffff11137812 */ /* 0x000fe400078ef813 */
[----:B------:R-:W-:Y:S01]  /*1680*/  LOP3.LUT R33, R33, 0xffff, RZ, 0xc0, !PT ;  /* 0x0000ffff21217812 */ /* 0x000fe200078ec0ff */
[----:B------:R-:W-:Y:S01]  /*1690*/  IMAD.WIDE.U32 R16, R16, 0x10000, RZ ;  /* 0x0001000010107825 */ /* 0x000fe200078e00ff */
[----:B------:R-:W-:-:S02]  /*16a0*/  F2FP.BF16.F32.PACK_AB R81, RZ, R81 ;  /* 0x00000051ff51723e */ /* 0x000fc400000010ff */
[----:B------:R-:W-:Y:S02]  /*16b0*/  PRMT R35, R30, 0x7632, R35 ;  /* 0x000076321e237816 */ /* 0x000fe40000000023 */
[----:B------:R-:W-:Y:S01]  /*16c0*/  LOP3.LUT R20, R16, 0xffff, R20, 0xf8, !PT ;  /* 0x0000ffff10147812 */ /* 0x000fe200078ef814 */
[----:B------:R-:W-:Y:S01]  /*16d0*/  HFMA2.BF16_V2 R28, R71.H0_H0, R81.H0_H0, R55.H0_H0 ;  /* 0x20000051471c7231 */ /* 0x000fe20000240837 */
[----:B------:R-:W-:Y:S01]  /*16e0*/  LOP3.LUT R32, R17, 0xffff, R32, 0xf8, !PT ;  /* 0x0000ffff11207812 */ /* 0x000fe200078ef820 */
[----:B------:R-:W-:Y:S01]  /*16f0*/  IMAD.WIDE.U32 R16, R33, 0x10000, RZ ;  /* 0x0001000021107825 */ /* 0x000fe200078e00ff */
[--C-:B------:R-:W-:Y:S02]  /*1700*/  LOP3.LUT R23, R23, 0xffff, R34.reuse, 0xf8, !PT ;  /* 0x0000ffff17177812 */ /* 0x100fe400078ef822 */
[----:B------:R-:W-:Y:S02]  /*1710*/  PRMT R34, R31, 0x7610, R34 ;  /* 0x000076101f227816 */ /* 0x000fe40000000022 */
[----:B------:R-:W-:-:S02]  /*1720*/  PRMT R31, R18, 0x7610, R31 ;  /* 0x00007610121f7816 */ /* 0x000fc4000000001f */
[----:B------:R-:W-:Y:S02]  /*1730*/  LOP3.LUT R35, R35, 0xffff, RZ, 0xc0, !PT ;  /* 0x0000ffff23237812 */ /* 0x000fe400078ec0ff */
[----:B------:R-:W-:Y:S02]  /*1740*/  PRMT R33, R14, 0x7632, R33 ;  /* 0x000076320e217816 */ /* 0x000fe40000000021 */
[--C-:B------:R-:W-:Y:S02]  /*1750*/  LOP3.LUT R18, R16, 0xffff, R34.reuse, 0xf8, !PT ;  /* 0x0000ffff10127812 */ /* 0x100fe400078ef822 */
[----:B------:R-:W-:Y:S01]  /*1760*/  LOP3.LUT R31, R17, 0xffff, R31, 0xf8, !PT ;  /* 0x0000ffff111f7812 */ /* 0x000fe200078ef81f */
[----:B------:R-:W-:Y:S01]  /*1770*/  IMAD.WIDE.U32 R16, R35, 0x10000, RZ ;  /* 0x0001000023107825 */ /* 0x000fe200078e00ff */
[----:B------:R-:W-:Y:S02]  /*1780*/  PRMT R34, R28, 0x7610, R34 ;  /* 0x000076101c227816 */ /* 0x000fe40000000022 */
[----:B------:R-:W-:-:S02]  /*1790*/  LOP3.LUT R28, R33, 0xffff, RZ, 0xc0, !PT ;  /* 0x0000ffff211c7812 */ /* 0x000fc400078ec0ff */
[----:B------:R-:W-:Y:S02]  /*17a0*/  PRMT R35, R30, 0x7610, R35 ;  /* 0x000076101e237816 */ /* 0x000fe40000000023 */
[----:B------:R-:W-:Y:S02]  /*17b0*/  PRMT R30, R27, 0x7632, R30 ;  /* 0x000076321b1e7816 */ /* 0x000fe4000000001e */
[----:B------:R-:W-:Y:S01]  /*17c0*/  PRMT R33, R29, 0x7610, R33 ;  /* 0x000076101d217816 */ /* 0x000fe20000000021 */
[----:B------:R-:W-:Y:S01]  /*17d0*/  IMAD.WIDE.U32 R28, R28, 0x10000, RZ ;  /* 0x000100001c1c7825 */ /* 0x000fe200078e00ff */
[----:B------:R-:W-:Y:S02]  /*17e0*/  F2FP.BF16.F32.PACK_AB R13, RZ, R13 ;  /* 0x0000000dff0d723e */ /* 0x000fe400000010ff */
[----:B------:R-:W-:Y:S02]  /*17f0*/  F2FP.BF16.F32.PACK_AB R80, RZ, R80 ;  /* 0x00000050ff50723e */ /* 0x000fe400000010ff */
[----:B------:R-:W-:Y:S01]  /*1800*/  LOP3.LUT R30, R30, 0xffff, RZ, 0xc0, !PT ;  /* 0x0000ffff1e1e7812 */ /* 0x000fe200078ec0ff */
[----:B------:R-:W-:Y:S01]  /*1810*/  HFMA2.BF16_V2 R13, R88.H1_H1, R13.H0_H0, R88.H0_H0 ;  /* 0x2000000d580d7231 */ /* 0x000fe20000240c58 */
[----:B------:R-:W-:Y:S01]  /*1820*/  LOP3.LUT R14, R28, 0xffff, R14, 0xf8, !PT ;  /* 0x0000ffff1c0e7812 */ /* 0x000fe200078ef80e */
[----:B------:R-:W-:Y:S01]  /*1830*/  HFMA2.BF16_V2 R12, R85.H1_H1, R80.H0_H0, R85.H0_H0 ;  /* 0x20000050550c7231 */ /* 0x000fe20000240c55 */
[----:B------:R-:W-:Y:S01]  /*1840*/  LOP3.LUT R33, R29, 0xffff, R33, 0xf8, !PT ;  /* 0x0000ffff1d217812 */ /* 0x000fe200078ef821 */
[----:B------:R-:W-:Y:S01]  /*1850*/  IMAD.WIDE.U32 R28, R30, 0x10000, RZ ;  /* 0x000100001e1c7825 */ /* 0x000fe200078e00ff */
[----:B------:R-:W-:-:S02]  /*1860*/  PRMT R30, R27, 0x7610, R30 ;  /* 0x000076101b1e7816 */ /* 0x000fc4000000001e */
[----:B------:R-:W-:Y:S02]  /*1870*/  PRMT R27, R2, 0x7610, R27 ;  /* 0x00007610021b7816 */ /* 0x000fe4000000001b */
[----:B------:R-:W-:Y:S02]  /*1880*/  LOP3.LUT R16, R16, 0xffff, R35, 0xf8, !PT ;  /* 0x0000ffff10107812 */ /* 0x000fe400078ef823 */
[----:B------:R-:W-:Y:S02]  /*1890*/  LOP3.LUT R17, R17, 0xffff, R34, 0xf8, !PT ;  /* 0x0000ffff11117812 */ /* 0x000fe400078ef822 */
[----:B------:R-:W1:Y:S01]  /*18a0*/  @!P0 LDC.64 R34, c[0x0][0x3a8] ;  /* 0x0000ea00ff228b82 */ /* 0x000e620000000a00 */
[----:B------:R-:W-:Y:S02]  /*18b0*/  LOP3.LUT R2, R28, 0xffff, R30, 0xf8, !PT ;  /* 0x0000ffff1c027812 */ /* 0x000fe400078ef81e */
[----:B------:R-:W-:Y:S02]  /*18c0*/  SHF.L.U32 R13, R13, 0x10, RZ ;  /* 0x000000100d0d7819 */ /* 0x000fe400000006ff */
[----:B------:R-:W-:-:S02]  /*18d0*/  SHF.L.U32 R12, R12, 0x10, RZ ;  /* 0x000000100c0c7819 */ /* 0x000fc400000006ff */
[----:B------:R-:W-:Y:S02]  /*18e0*/  LOP3.LUT R28, R29, 0xffff, R27, 0xf8, !PT ;  /* 0x0000ffff1d1c7812 */ /* 0x000fe400078ef81b */
[----:B------:R-:W-:Y:S02]  /*18f0*/  SHF.L.U32 R0, R0, 0x10, RZ ;  /* 0x0000001000007819 */ /* 0x000fe400000006ff */
[----:B------:R-:W-:Y:S02]  /*1900*/  LOP3.LUT R23, R23, R13, RZ, 0xfc, !PT ;  /* 0x0000000d17177212 */ /* 0x000fe400078efcff */
[----:B------:R-:W-:Y:S01]  /*1910*/  LOP3.LUT R17, R17, R12, RZ, 0xfc, !PT ;  /* 0x0000000c11117212 */ /* 0x000fe200078efcff */
[----:B0-----:R-:W-:Y:S01]  /*1920*/  IMAD.WIDE.U32 R12, R3, 0x8, R36 ;  /* 0x00000008030c7825 */ /* 0x001fe200078e0024 */
[----:B------:R-:W-:Y:S02]  /*1930*/  LOP3.LUT R3, R28, R0, RZ, 0xfc, !PT ;  /* 0x000000001c037212 */ /* 0x000fe400078efcff */
[----:B------:R-:W0:Y:S01]  /*1940*/  LDC.64 R28, c[0x0][0x380] ;  /* 0x0000e000ff1c7b82 */ /* 0x000e220000000a00 */
[----:B------:R-:W-:-:S02]  /*1950*/  SHF.L.U32 R25, R25, 0x10, RZ ;  /* 0x0000001019197819 */ /* 0x000fc400000006ff */
[----:B------:R-:W-:Y:S02]  /*1960*/  SHF.L.U32 R21, R21, 0x10, RZ ;  /* 0x0000001015157819 */ /* 0x000fe400000006ff */
[----:B------:R-:W-:Y:S02]  /*1970*/  SHF.L.U32 R8, R8, 0x10, RZ ;  /* 0x0000001008087819 */ /* 0x000fe400000006ff */
[----:B------:R-:W-:Y:S02]  /*1980*/  LOP3.LUT R27, R15, R25, RZ, 0xfc, !PT ;  /* 0x000000190f1b7212 */ /* 0x000fe400078efcff */
[----:B------:R-:W-:Y:S02]  /*1990*/  LOP3.LUT R25, R19, R21, RZ, 0xfc, !PT ;  /* 0x0000001513197212 */ /* 0x000fe400078efcff */
[----:B------:R-:W-:Y:S02]  /*19a0*/  SHF.L.U32 R7, R7, 0x10, RZ ;  /* 0x0000001007077819 */ /* 0x000fe400000006ff */
[----:B------:R-:W-:-:S02]  /*19b0*/  LOP3.LUT R21, R32, R8, RZ, 0xfc, !PT ;  /* 0x0000000820157212 */ /* 0x000fc400078efcff */
[----:B------:R-:W-:Y:S02]  /*19c0*/  SHF.L.U32 R8, R6, 0x10, RZ ;  /* 0x0000001006087819 */ /* 0x000fe400000006ff */
[----:B------:R-:W-:Y:S01]  /*19d0*/  LOP3.LUT R19, R31, R7, RZ, 0xfc, !PT ;  /* 0x000000071f137212 */ /* 0x000fe200078efcff */
[----:B-1----:R-:W-:Y:S01]  /*19e0*/  @!P0 IMAD.WIDE R6, R4, 0x4, R34 ;  /* 0x0000000404068825 */ /* 0x002fe200078e0222 */
[----:B------:R-:W-:Y:S02]  /*19f0*/  LOP3.LUT R22, R22, 0xffff, R38, 0xf8, !PT ;  /* 0x0000ffff16167812 */ /* 0x000fe400078ef826 */
[----:B------:R-:W-:Y:S02]  /*1a00*/  LOP3.LUT R15, R33, R8, RZ, 0xfc, !PT ;  /* 0x00000008210f7212 */ /* 0x000fe400078efcff */
[----:B------:R1:W-:Y:S01]  /*1a10*/  @!P0 STG.E desc[UR4][R6.64], R5 ;  /* 0x0000000506008986 */ /* 0x0003e2000c101904 */
[----:B0-----:R-:W-:-:S03]  /*1a20*/  LEA R4, R28, R4, 0x2 ;  /* 0x000000041c047211 */ /* 0x001fc600078e10ff */
[----:B------:R1:W-:Y:S01]  /*1a30*/  STG.E.64 desc[UR4][R12.64], R26 ;  /* 0x0000001a0c007986 */ /* 0x0003e2000c101b04 */
[----:B------:R-:W-:-:S03]  /*1a40*/  ISETP.GE.AND P0, PT, R4, R29, PT ;  /* 0x0000001d0400720c */ /* 0x000fc60003f06270 */
        /* <DEDUP_REMOVED lines=9> */
.L_x_847:
[----:B------:R-:W-:Y:S01]  /*1ae0*/  HFMA2 R7, -RZ, RZ, 0, 5.9604644775390625e-08 ;  /* 0x00000001ff077431 */ /* 0x000fe200000001ff */
[----:B------:R-:W-:Y:S01]  /*1af0*/  BSSY B0, `(.L_x_849) ;  /* 0x0000007000007945 */ /* 0x000fe20003800000 */
[----:B------:R-:W-:Y:S02]  /*1b00*/  MOV R8, R0 ;  /* 0x0000000000087202 */ /* 0x000fe40000000f00 */
[----:B------:R-:W-:Y:S02]  /*1b10*/  MOV R6, 0x1f ;  /* 0x0000001f00067802 */ /* 0x000fe40000000f00 */
[----:B------:R-:W-:-:S07]  /*1b20*/  MOV R5, 0xffffffff ;  /* 0xffffffff00057802 */ /* 0x000fce0000000f00 */
[----:B------:R-:W-:Y:S05]  /*1b30*/  WARPSYNC.COLLECTIVE R5, `(.L_x_850) ;  /* 0x0000000005087348 */ /* 0x000fea0003c00000 */
[----:B------:R0:W1:Y:S02]  /*1b40*/  SHFL.BFLY P1, R5, R8, R7, R6 ;  /* 0x0c00000708057389 */ /* 0x0000640000020006 */
[----:B01----:R-:W-:Y:S05]  /*1b50*/  ENDCOLLECTIVE ;  /* 0x000000000000791b */ /* 0x003fea0003800000 */
.L_x_850:
[----:B------:R-:W-:Y:S05]  /*1b60*/  BSYNC B0 ;  /* 0x0000000000007941 */ /* 0x000fea0003800000 */
.L_x_849:
[----:B------:R-:W-:Y:S01]  /*1b70*/  FADD.FTZ R0, R0, R5 ;  /* 0x0000000500007221 */ /* 0x000fe20000010000 */
[----:B------:R-:W-:Y:S01]  /*1b80*/  MOV R5, 0xffffffff ;  /* 0xffffffff00057802 */ /* 0x000fe20000000f00 */
[----:B------:R-:W-:Y:S01]  /*1b90*/  HFMA2 R7, -RZ, RZ, 0, 1.1920928955078125e-07 ;  /* 0x00000002ff077431 */ /* 0x000fe200000001ff */
[----:B------:R-:W-:Y:S02]  /*1ba0*/  MOV R6, 0x1f ;  /* 0x0000001f00067802 */ /* 0x000fe40000000f00 */
[----:B------:R-:W-:-:S07]  /*1bb0*/  MOV R8, R0 ;  /* 0x0000000000087202 */ /* 0x000fce0000000f00 */
[----:B------:R-:W-:Y:S05]  /*1bc0*/  WARPSYNC.COLLECTIVE R5, `(.L_x_851) ;  /* 0x0000000005087348 */ /* 0x000fea0003c00000 */
[----:B------:R0:W1:Y:S02]  /*1bd0*/  SHFL.BFLY P1, R5, R8, R7, R6 ;  /* 0x0c00000708057389 */ /* 0x0000640000020006 */
[----:B01----:R-:W-:Y:S05]  /*1be0*/  ENDCOLLECTIVE ;  /* 0x000000000000791b */ /* 0x003fea0003800000 */
.L_x_851:
[----:B------:R-:W-:Y:S02]  /*1bf0*/  HFMA2 R7, -RZ, RZ, 0, 2.384185791015625e-07 ;  /* 0x00000004ff077431 */ /* 0x000fe400000001ff */
[----:B------:R-:W-:Y:S01]  /*1c00*/  FADD.FTZ R0, R0, R5 ;  /* 0x0000000500007221 */ /* 0x000fe20000010000 */
[----:B------:R-:W-:-:S04]  /*1c10*/  MOV R5, 0xffffffff ;  /* 0xffffffff00057802 */ /* 0x000fc80000000f00 */
[----:B------:R-:W-:-:S07]  /*1c20*/  MOV R8, R0 ;  /* 0x0000000000087202 */ /* 0x000fce0000000f00 */
[----:B------:R-:W-:Y:S05]  /*1c30*/  WARPSYNC.COLLECTIVE R5, `(.L_x_852) ;  /* 0x0000000005087348 */ /* 0x000fea0003c00000 */
[----:B------:R0:W1:Y:S02]  /*1c40*/  SHFL.BFLY P1, R5, R8, R7, R6 ;  /* 0x0c00000708057389 */ /* 0x0000640000020006 */
[----:B01----:R-:W-:Y:S05]  /*1c50*/  ENDCOLLECTIVE ;  /* 0x000000000000791b */ /* 0x003fea0003800000 */
.L_x_852:
[----:B------:R-:W-:Y:S02]  /*1c60*/  HFMA2 R7, -RZ, RZ, 0, 4.76837158203125e-07 ;  /* 0x00000008ff077431 */ /* 0x000fe400000001ff */
[----:B------:R-:W-:Y:S01]  /*1c70*/  FADD.FTZ R0, R0, R5 ;  /* 0x0000000500007221 */ /* 0x000fe20000010000 */
[----:B------:R-:W-:-:S04]  /*1c80*/  MOV R5, 0xffffffff ;  /* 0xffffffff00057802 */ /* 0x000fc80000000f00 */
[----:B------:R-:W-:-:S07]  /*1c90*/  MOV R8, R0 ;  /* 0x0000000000087202 */ /* 0x000fce0000000f00 */
[----:B------:R-:W-:Y:S05]  /*1ca0*/  WARPSYNC.COLLECTIVE R5, `(.L_x_853) ;  /* 0x0000000005087348 */ /* 0x000fea0003c00000 */
[----:B------:R0:W1:Y:S02]  /*1cb0*/  SHFL.BFLY P1, R5, R8, R7, R6 ;  /* 0x0c00000708057389 */ /* 0x0000640000020006 */
[----:B01----:R-:W-:Y:S05]  /*1cc0*/  ENDCOLLECTIVE ;  /* 0x000000000000791b */ /* 0x003fea0003800000 */
.L_x_853:
[----:B------:R-:W-:Y:S02]  /*1cd0*/  HFMA2 R7, -RZ, RZ, 0, 9.5367431640625e-07 ;  /* 0x00000010ff077431 */ /* 0x000fe400000001ff */
[----:B------:R-:W-:Y:S01]  /*1ce0*/  FADD.FTZ R0, R0, R5 ;  /* 0x0000000500007221 */ /* 0x000fe20000010000 */
[----:B------:R-:W-:-:S04]  /*1cf0*/  MOV R5, 0xffffffff ;  /* 0xffffffff00057802 */ /* 0x000fc80000000f00 */
[----:B------:R-:W-:-:S07]  /*1d00*/  MOV R8, R0 ;  /* 0x0000000000087202 */ /* 0x000fce0000000f00 */
[----:B------:R-:W-:Y:S05]  /*1d10*/  WARPSYNC.COLLECTIVE R5, `(.L_x_854) ;  /* 0x0000000005087348 */ /* 0x000fea0003c00000 */
[----:B------:R0:W1:Y:S02]  /*1d20*/  SHFL.BFLY P1, R5, R8, R7, R6 ;  /* 0x0c00000708057389 */ /* 0x0000640000020006 */
[----:B01----:R-:W-:Y:S05]  /*1d30*/  ENDCOLLECTIVE ;  /* 0x000000000000791b */ /* 0x003fea0003800000 */
.L_x_854:
[----:B------:R-:W-:Y:S02]  /*1d40*/  HFMA2 R7, -RZ, RZ, 0, 5.9604644775390625e-08 ;  /* 0x00000001ff077431 */ /* 0x000fe400000001ff */
[----:B------:R-:W-:-:S04]  /*1d50*/  FADD.FTZ R0, R0, R5 ;  /* 0x0000000500007221 */ /* 0x000fc80000010000 */
        /* <DEDUP_REMOVED lines=69> */
.L_x_855:
[----:B------:R-:W-:Y:S02]  /*21b0*/  HFMA2 R7, -RZ, RZ, 0, 1.1920928955078125e-07 ;  /* 0x00000002ff077431 */ /* 0x000fe400000001ff */
[----:B------:R-:W-:Y:S01]  /*21c0*/  FADD.FTZ R8, R8, R5 ;  /* 0x0000000508087221 */ /* 0x000fe20000010000 */
[----:B------:R-:W-:-:S07]  /*21d0*/  MOV R5, 0xffffffff ;  /* 0xffffffff00057802 */ /* 0x000fce0000000f00 */
[----:B------:R-:W-:Y:S05]  /*21e0*/  WARPSYNC.COLLECTIVE R5, `(.L_x_856) ;  /* 0x0000000005087348 */ /* 0x000fea0003c00000 */
[----:B------:R0:W1:Y:S02]  /*21f0*/  SHFL.BFLY P1, R5, R8, R7, R6 ;  /* 0x0c00000708057389 */ /* 0x0000640000020006 */
[----:B01----:R-:W-:Y:S05]  /*2200*/  ENDCOLLECTIVE ;  /* 0x000000000000791b */ /* 0x003fea0003800000 */
.L_x_856:
[----:B------:R-:W-:Y:S02]  /*2210*/  HFMA2 R7, -RZ, RZ, 0, 2.384185791015625e-07 ;  /* 0x00000004ff077431 */ /* 0x000fe400000001ff */
[----:B------:R-:W-:Y:S01]  /*2220*/  FADD.FTZ R8, R8, R5 ;  /* 0x0000000508087221 */ /* 0x000fe20000010000 */
[----:B------:R-:W-:-:S07]  /*2230*/  MOV R5, 0xffffffff ;  /* 0xffffffff00057802 */ /* 0x000fce0000000f00 */
[----:B------:R-:W-:Y:S05]  /*2240*/  WARPSYNC.COLLECTIVE R5, `(.L_x_857) ;  /* 0x0000000005087348 */ /* 0x000fea0003c00000 */
[----:B------:R0:W1:Y:S02]  /*2250*/  SHFL.BFLY P1, R5, R8, R7, R6 ;  /* 0x0c00000708057389 */ /* 0x0000640000020006 */
[----:B01----:R-:W-:Y:S05]  /*2260*/  ENDCOLLECTIVE ;  /* 0x000000000000791b */ /* 0x003fea0003800000 */
.L_x_857:
[----:B------:R-:W-:Y:S02]  /*2270*/  HFMA2 R7, -RZ, RZ, 0, 4.76837158203125e-07 ;  /* 0x00000008ff077431 */ /* 0x000fe400000001ff */
[----:B------:R-:W-:Y:S01]  /*2280*/  FADD.FTZ R8, R8, R5 ;  /* 0x0000000508087221 */ /* 0x000fe20000010000 */
[----:B------:R-:W-:-:S07]  /*2290*/  MOV R5, 0xffffffff ;  /* 0xffffffff00057802 */ /* 0x000fce0000000f00 */
[----:B------:R-:W-:Y:S05]  /*22a0*/  WARPSYNC.COLLECTIVE R5, `(.L_x_858) ;  /* 0x0000000005087348 */ /* 0x000fea0003c00000 */
[----:B------:R0:W1:Y:S02]  /*22b0*/  SHFL.BFLY P1, R5, R8, R7, R6 ;  /* 0x0c00000708057389 */ /* 0x0000640000020006 */
[----:B01----:R-:W-:Y:S05]  /*22c0*/  ENDCOLLECTIVE ;  /* 0x000000000000791b */ /* 0x003fea0003800000 */
.L_x_858:
[----:B------:R-:W-:Y:S02]  /*22d0*/  HFMA2 R7, -RZ, RZ, 0, 9.5367431640625e-07 ;  /* 0x00000010ff077431 */ /* 0x000fe400000001ff */
[----:B------:R-:W-:Y:S01]  /*22e0*/  FADD.FTZ R8, R8, R5 ;  /* 0x0000000508087221 */ /* 0x000fe20000010000 */
[----:B------:R-:W-:-:S07]  /*22f0*/  MOV R5, 0xffffffff ;  /* 0xffffffff00057802 */ /* 0x000fce0000000f00 */
[----:B------:R-:W-:Y:S05]  /*2300*/  WARPSYNC.COLLECTIVE R5, `(.L_x_859) ;  /* 0x0000000005087348 */ /* 0x000fea0003c00000 */
[----:B------:R0:W1:Y:S02]  /*2310*/  SHFL.BFLY P1, R5, R8, R7, R6 ;  /* 0x0c00000708057389 */ /* 0x0000640000020006 */
[----:B01----:R-:W-:Y:S05]  /*2320*/  ENDCOLLECTIVE ;  /* 0x000000000000791b */ /* 0x003fea0003800000 */
.L_x_859:
[----:B------:R-:W-:Y:S05]  /*2330*/  BRA `(.L_x_860) ;  /* 0xffffffe800b07947 */ /* 0x000fea000383ffff */
.L_x_861:
        /* <DEDUP_REMOVED lines=12> */
.L_x_1117:


//--------------------- .text._ZN10layer_norm13ln_fwd_kernelINS_13Kernel_traitsI13__nv_bfloat16S2_S2_fjLj1024ELj1ELj4ELj1ELj16ENS_18Kernel_traits_baseILj1024ES2_S2_S2_fjLj128EEEEEEEvNS_9FwdParamsE --------------------------
	.section	.text._ZN10layer_norm13ln_fwd_kernelINS_13Kernel_traitsI13__nv_bfloat16S2_S2_fjLj1024ELj1ELj4ELj1ELj16ENS_18Kernel_traits_baseILj1024ES2_S2_S2_fjLj128EEEEEEEvNS_9FwdParamsE,"ax",@progbits
	.align	128
        .global         _ZN10layer_norm13ln_fwd_kernelINS_13Kernel_traitsI13__nv_bfloat16S2_S2_fjLj1024ELj1ELj4ELj1ELj16ENS_18Kernel_traits_baseILj1024ES2_S2_S2_fjLj128EEEEEEEvNS_9FwdParamsE
        .type           _ZN10layer_norm13ln_fwd_kernelINS_13Kernel_traitsI13__nv_bfloat16S2_S2_fjLj1024ELj1ELj4ELj1ELj16ENS_18Kernel_traits_baseILj1024ES2_S2_S2_fjLj128EEEEEEEvNS_9FwdParamsE,@function
        .size           _ZN10layer_norm13ln_fwd_kernelINS_13Kernel_traitsI13__nv_bfloat16S2_S2_fjLj1024ELj1ELj4ELj1ELj16ENS_18Kernel_traits_baseILj1024ES2_S2_S2_fjLj128EEEEEEEvNS_9FwdParamsE,(.L_x_1118 - _ZN10layer_norm13ln_fwd_kernelINS_13Kernel_traitsI13__nv_bfloat16S2_S2_fjLj1024ELj1ELj4ELj1ELj16ENS_18Kernel_traits_baseILj1024ES2_S2_S2_fjLj128EEEEEEEvNS_9FwdParamsE)
        .other          _ZN10layer_norm13ln_fwd_kernelINS_13Kernel_traitsI13__nv_bfloat16S2_S2_fjLj1024ELj1ELj4ELj1ELj16ENS_18Kernel_traits_baseILj1024ES2_S2_S2_fjLj128EEEEEEEvNS_9FwdParamsE,@"STO_CUDA_ENTRY STV_DEFAULT"
_ZN10layer_norm13ln_fwd_kernelINS_13Kernel_traitsI13__nv_bfloat16S2_S2_fjLj1024ELj1ELj4ELj1ELj16ENS_18Kernel_traits_baseILj1024ES2_S2_S2_fjLj128EEEEEEEvNS_9FwdParamsE:
.text._ZN10layer_norm13ln_fwd_kernelINS_13Kernel_traitsI13__nv_bfloat16S2_S2_fjLj1024ELj1ELj4ELj1ELj16ENS_18Kernel_traits_baseILj1024ES2_S2_S2_fjLj128EEEEEEEvNS_9FwdParamsE:
        /* <DEDUP_REMOVED lines=22> */
[----:B------:R0:W5:Y:S02]  /*0160*/  LDG.E.128 R36, desc[UR4][R40.64] ;  /* 0x0000000428247981 */ /* 0x000164000c1e1d00 */
.L_x_863:
[----:B--2---:R-:W1:Y:S01]  /*0170*/  LDC.64 R56, c[0x0][0x390] ;  /* 0x0000e400ff387b82 */ /* 0x004e620000000a00 */
[----:B------:R-:W-:-:S05]  /*0180*/  LEA R2, R3, R4, 0x7 ;  /* 0x0000000403027211 */ /* 0x000fca00078e38ff */
[----:B-1----:R-:W-:-:S05]  /*0190*/  IMAD.WIDE.U32 R56, R2, 0x10, R56 ;  /* 0x0000001002387825 */ /* 0x002fca00078e0038 */
[----:B0-----:R-:W2:Y:S04]  /*01a0*/  LDG.E.128 R40, desc[UR4][R56.64] ;  /* 0x0000000438287981 */ /* 0x001ea8000c1e1d00 */
[----:B------:R-:W3:Y:S04]  /*01b0*/  LDG.E.128 R44, desc[UR4][R56.64+0x200] ;  /* 0x00020004382c7981 */ /* 0x000ee8000c1e1d00 */
[----:B------:R0:W4:Y:S04]  /*01c0*/  LDG.E.128 R48, desc[UR4][R56.64+0x400] ;  /* 0x0004000438307981 */ /* 0x000128000c1e1d00 */
[----:B------:R-:W3:Y:S01]  /*01d0*/  LDG.E.128 R52, desc[UR4][R56.64+0x600] ;  /* 0x0006000438347981 */ /* 0x000ee2000c1e1d00 */
        /* <DEDUP_REMOVED lines=10> */
[----:B---3--:R-:W-:-:S03]  /*0280*/  SHF.L.U32 R70, R55, 0x10, RZ ;  /* 0x0000001037467819 */ /* 0x008fc600000006ff */
[--C-:B------:R-:W-:Y:S01]  /*0290*/  FADD.FTZ R41, R7, R40.reuse ;  /* 0x0000002807297221 */ /* 0x100fe20000010000 */
[C---:B------:R-:W-:Y:S02]  /*02a0*/  PRMT R40, R42.reuse, 0x7632, R40 ;  /* 0x000076322a287816 */ /* 0x040fe40000000028 */
[----:B------:R-:W-:Y:S01]  /*02b0*/  SHF.L.U32 R42, R42, 0x10, RZ ;  /* 0x000000102a2a7819 */ /* 0x000fe200000006ff */
[----:B------:R-:W-:Y:S01]  /*02c0*/  FADD.FTZ R41, R6, R41 ;  /* 0x0000002906297221 */ /* 0x000fe20000010000 */
[----:B------:R-:W-:-:S03]  /*02d0*/  SHF.L.U32 R40, R40, 0x10, RZ ;  /* 0x0000001028287819 */ /* 0x000fc600000006ff */
[--C-:B0-----:R-:W-:Y:S01]  /*02e0*/  FADD.FTZ R57, R42, R41.reuse ;  /* 0x000000292a397221 */ /* 0x101fe20000010000 */
[C---:B------:R-:W-:Y:S02]  /*02f0*/  PRMT R41, R43.reuse, 0x7632, R41 ;  /* 0x000076322b297816 */ /* 0x040fe40000000029 */
[----:B------:R-:W-:Y:S01]  /*0300*/  SHF.L.U32 R43, R43, 0x10, RZ ;  /* 0x000000102b2b7819 */ /* 0x000fe200000006ff */
[--C-:B------:R-:W-:Y:S01]  /*0310*/  FADD.FTZ R56, R40, R57.reuse ;  /* 0x0000003928387221 */ /* 0x100fe20000010000 */
[----:B------:R-:W-:Y:S02]  /*0320*/  SHF.L.U32 R41, R41, 0x10, RZ ;  /* 0x0000001029297819 */ /* 0x000fe400000006ff */
[C---:B------:R-:W-:Y:S01]  /*0330*/  PRMT R57, R44.reuse, 0x7632, R57 ;  /* 0x000076322c397816 */ /* 0x040fe20000000039 */
        /* <DEDUP_REMOVED lines=145> */
.L_x_875:
[----:B------:R-:W2:Y:S01]  /*0c50*/  LDC R67, c[0x0][0x3d0] ;  /* 0x0000f400ff437b82 */ /* 0x000ea20000000800 */
[----:B01----:R-:W-:Y:S01]  /*0c60*/  FADD.FTZ R76, R76, R71 ;  /* 0x000000474c4c7221 */ /* 0x003fe20000010000 */
[----:B------:R-:W0:Y:S06]  /*0c70*/  S2R R69, SR_TID.X ;  /* 0x0000000000457919 */ /* 0x000e2c0000002100 */
[----:B------:R-:W1:Y:S01]  /*0c80*/  @!P0 LDC.64 R48, c[0x0][0x3a0] ;  /* 0x0000e800ff308b82 */ /* 0x000e620000000a00 */
[----:B--2---:R-:W-:-:S07]  /*0c90*/  FFMA.FTZ R67, R76, 0.0009765625, R67 ;  /* 0x3a8000004c437823 */ /* 0x004fce0000010043 */
[----:B------:R-:W2:Y:S01]  /*0ca0*/  LDC.64 R76, c[0x0][0x398] ;  /* 0x0000e600ff4c7b82 */ /* 0x000ea20000000a00 */
[----:B------:R-:W3:Y:S01]  /*0cb0*/  MUFU.RSQ R67, R67 ;  /* 0x0000004300437308 */ /* 0x000ee20000001400 */
[----:B-1----:R-:W-:-:S05]  /*0cc0*/  @!P0 IMAD.WIDE R48, R3, 0x4, R48 ;  /* 0x0000000403308825 */ /* 0x002fca00078e0230 */
[----:B------:R1:W-:Y:S01]  /*0cd0*/  @!P0 STG.E desc[UR4][R48.64], R55 ;  /* 0x0000003730008986 */ /* 0x0003e2000c101904 */
[----:B0-----:R-:W-:Y:S01]  /*0ce0*/  LOP3.LUT P0, RZ, R69, 0x1f, RZ, 0xc0, !PT ;  /* 0x0000001f45ff7812 */ /* 0x001fe2000780c0ff */
[-C--:B---3--:R-:W-:Y:S01]  /*0cf0*/  FMUL.FTZ R56, R56, R67.reuse ;  /* 0x0000004338387220 */ /* 0x088fe20000410000 */
[-C--:B------:R-:W-:Y:S01]  /*0d00*/  FMUL.FTZ R6, R6, R67.reuse ;  /* 0x0000004306067220 */ /* 0x080fe20000410000 */
[-C--:B------:R-:W-:Y:S01]  /*0d10*/  FMUL.FTZ R7, R7, R67.reuse ;  /* 0x0000004307077220 */ /* 0x080fe20000410000 */
[-C--:B-1----:R-:W-:Y:S01]  /*0d20*/  FMUL.FTZ R49, R43, R67.reuse ;  /* 0x000000432b317220 */ /* 0x082fe20000410000 */
[-C--:B------:R-:W-:Y:S01]  /*0d30*/  FMUL.FTZ R55, R45, R67.reuse ;  /* 0x000000432d377220 */ /* 0x080fe20000410000 */
[-C--:B------:R-:W-:Y:S01]  /*0d40*/  FMUL.FTZ R48, R42, R67.reuse ;  /* 0x000000432a307220 */ /* 0x080fe20000410000 */
[----:B------:R-:W-:Y:S01]  /*0d50*/  F2FP.BF16.F32.PACK_AB R45, RZ, R56 ;  /* 0x00000038ff2d723e */ /* 0x000fe200000010ff */
[----:B------:R-:W-:Y:S01]  /*0d60*/  FMUL.FTZ R56, R58, R67 ;  /* 0x000000433a387220 */ /* 0x000fe20000410000 */
[----:B------:R-:W-:Y:S01]  /*0d70*/  F2FP.BF16.F32.PACK_AB R42, RZ, R6 ;  /* 0x00000006ff2a723e */ /* 0x000fe200000010ff */
[----:B--2---:R-:W-:-:S04]  /*0d80*/  IMAD.WIDE.U32 R76, R2, 0x10, R76 ;  /* 0x00000010024c7825 */ /* 0x004fc800078e004c */
[-C--:B------:R-:W-:Y:S01]  /*0d90*/  FMUL.FTZ R6, R41, R67.reuse ;  /* 0x0000004329067220 */ /* 0x080fe20000410000 */
[----:B------:R-:W-:Y:S01]  /*0da0*/  FMUL.FTZ R58, R46, R67 ;  /* 0x000000432e3a7220 */ /* 0x000fe20000410000 */
        /* <DEDUP_REMOVED lines=22> */
[----:B------:R-:W-:Y:S01]  /*0f10*/  F2FP.BF16.F32.PACK_AB R52, RZ, R64 ;  /* 0x00000040ff34723e */ /* 0x000fe200000010ff */
[----:B------:R-:W0:Y:S01]  /*0f20*/  @!P0 LDC.64 R6, c[0x0][0x3a8] ;  /* 0x0000ea00ff068b82 */ /* 0x000e220000000a00 */
[----:B------:R-:W-:Y:S01]  /*0f30*/  F2FP.BF16.F32.PACK_AB R65, RZ, R46 ;  /* 0x0000002eff41723e */ /* 0x000fe200000010ff */
[----:B------:R-:W-:Y:S01]  /*0f40*/  FMUL.FTZ R66, R66, R67 ;  /* 0x0000004342427220 */ /* 0x000fe20000410000 */
[----:B------:R-:W-:Y:S01]  /*0f50*/  F2FP.BF16.F32.PACK_AB R64, RZ, R47 ;  /* 0x0000002fff40723e */ /* 0x000fe200000010ff */
[-C--:B------:R-:W-:Y:S01]  /*0f60*/  FMUL.FTZ R54, R54, R67.reuse ;  /* 0x0000004336367220 */ /* 0x080fe20000410000 */
        /* <DEDUP_REMOVED lines=8> */
[----:B------:R-:W-:Y:S01]  /*0ff0*/  FMUL.FTZ R63, R63, R67 ;  /* 0x000000433f3f7220 */ /* 0x000fe20000410000 */
[----:B------:R-:W-:-:S02]  /*1000*/  F2FP.BF16.F32.PACK_AB R54, RZ, R46 ;  /* 0x0000002eff36723e */ /* 0x000fc400000010ff */
[----:B------:R-:W-:Y:S02]  /*1010*/  F2FP.BF16.F32.PACK_AB R66, RZ, R47 ;  /* 0x0000002fff42723e */ /* 0x000fe400000010ff */
[----:B------:R-:W1:Y:S01]  /*1020*/  LDC.64 R46, c[0x0][0x380] ;  /* 0x0000e000ff2e7b82 */ /* 0x000e620000000a00 */
[----:B------:R-:W-:Y:S02]  /*1030*/  F2FP.BF16.F32.PACK_AB R5, RZ, R0 ;  /* 0x00000000ff05723e */ /* 0x000fe400000010ff */
[----:B------:R-:W-:Y:S01]  /*1040*/  F2FP.BF16.F32.PACK_AB R0, RZ, R71 ;  /* 0x00000047ff00723e */ /* 0x000fe200000010ff */
[----:B------:R-:W-:Y:S01]  /*1050*/  FMUL.FTZ R71, R75, R67 ;  /* 0x000000434b477220 */ /* 0x000fe20000410000 */
[----:B------:R-:W-:Y:S01]  /*1060*/  F2FP.BF16.F32.PACK_AB R49, RZ, R49 ;  /* 0x00000031ff31723e */ /* 0x000fe200000010ff */
[----:B0-----:R-:W-:Y:S01]  /*1070*/  @!P0 IMAD.WIDE R6, R3, 0x4, R6 ;  /* 0x0000000403068825 */ /* 0x001fe200078e0206 */
[----:B------:R-:W-:Y:S02]  /*1080*/  F2FP.BF16.F32.PACK_AB R55, RZ, R55 ;  /* 0x00000037ff37723e */ /* 0x000fe400000010ff */
[----:B------:R-:W-:-:S02]  /*1090*/  F2FP.BF16.F32.PACK_AB R56, RZ, R56 ;  /* 0x00000038ff38723e */ /* 0x000fc400000010ff */
[----:B------:R-:W-:Y:S01]  /*10a0*/  F2FP.BF16.F32.PACK_AB R58, RZ, R58 ;  /* 0x0000003aff3a723e */ /* 0x000fe200000010ff */
[----:B------:R2:W-:Y:S01]  /*10b0*/  @!P0 STG.E desc[UR4][R6.64], R67 ;  /* 0x0000004306008986 */ /* 0x0005e2000c101904 */
        /* <DEDUP_REMOVED lines=23> */
[----:B------:R2:W-:Y:S01]  /*1230*/  STG.E.128 desc[UR4][R76.64], R40 ;  /* 0x000000284c007986 */ /* 0x0005e2000c101d04 */
        /* <DEDUP_REMOVED lines=16> */
[----:B------:R-:W-:Y:S01]  /*1340*/  HFMA2.BF16_V2 R59, R11, R60, R27 ;  /* 0x0000003c0b3b7231 */ /* 0x000fe2000020001b */
[----:B------:R2:W-:Y:S01]  /*1350*/  STG.E.128 desc[UR4][R76.64+0x200], R48 ;  /* 0x000200304c007986 */ /* 0x0005e2000c101d04 */
[----:B-1----:R-:W-:-:S03]  /*1360*/  LEA R3, R46, R3, 0x2 ;  /* 0x000000032e037211 */ /* 0x002fc600078e10ff */
[----:B------:R2:W-:Y:S01]  /*1370*/  STG.E.128 desc[UR4][R76.64+0x400], R52 ;  /* 0x000400344c007986 */ /* 0x0005e2000c101d04 */
[----:B------:R-:W-:-:S03]  /*1380*/  ISETP.GE.AND P0, PT, R3, R47, PT ;  /* 0x0000002f0300720c */ /* 0x000fc60003f06270 */
[----:B------:R2:W-:Y:S10]  /*1390*/  STG.E.128 desc[UR4][R76.64+0x600], R56 ;  /* 0x000600384c007986 */ /* 0x0005f4000c101d04 */
[----:B------:R-:W-:Y:S05]  /*13a0*/  @!P0 BRA `(.L_x_863) ;  /* 0xffffffec00708947 */ /* 0x000fea000383ffff */
[----:B------:R-:W-:Y:S05]  /*13b0*/  EXIT ;  /* 0x000000000000794d */ /* 0x000fea0003800000 */
.L_x_862:
[----:B------:R-:W-:Y:S01]  /*13c0*/  HFMA2 R72, -RZ, RZ, 0, 1.847743988037109375e-06 ;  /* 0x0000001fff487431 */ /* 0x000fe200000001ff */
[----:B------:R-:W-:Y:S01]  /*13d0*/  BSSY B0, `(.L_x_864) ;  /* 0x0000006000007945 */ /* 0x000fe20003800000 */
[----:B------:R-:W-:Y:S02]  /*13e0*/  MOV R69, 0x1 ;  /* 0x0000000100457802 */ /* 0x000fe40000000f00 */
[----:B------:R-:W-:-:S07]  /*13f0*/  MOV R67, 0xffffffff ;  /* 0xffffffff00437802 */ /* 0x000fce0000000f00 */
[----:B-----5:R-:W-:Y:S05]  /*1400*/  WARPSYNC.COLLECTIVE R67, `(.L_x_865) ;  /* 0x0000000043087348 */ /* 0x020fea0003c00000 */
[----:B------:R0:W1:Y:S02]  /*1410*/  SHFL.BFLY P1, R71, R74, R69, R72 ;  /* 0x0c0000454a477389 */ /* 0x0000640000020048 */
[----:B01---5:R-:W-:Y:S05]  /*1420*/  ENDCOLLECTIVE ;  /* 0x000000000000791b */ /* 0x023fea0003800000 */
.L_x_865:
[----:B------:R-:W-:Y:S05]  /*1430*/  BSYNC B0 ;  /* 0x0000000000007941 */ /* 0x000fea0003800000 */
.L_x_864:
[----:B------:R-:W-:Y:S01]  /*1440*/  FADD.FTZ R74, R74, R71 ;  /* 0x000000474a4a7221 */ /* 0x000fe20000010000 */
[----:B------:R-:W-:Y:S01]  /*1450*/  HFMA2 R69, -RZ, RZ, 0, 1.1920928955078125e-07 ;  /* 0x00000002ff457431 */ /* 0x000fe200000001ff */
[----:B------:R-:W-:Y:S02]  /*1460*/  MOV R72, 0x1f ;  /* 0x0000001f00487802 */ /* 0x000fe40000000f00 */
[----:B------:R-:W-:-:S07]  /*1470*/  MOV R67, 0xffffffff ;  /* 0xffffffff00437802 */ /* 0x000fce0000000f00 */
[----:B------:R-:W-:Y:S05]  /*1480*/  WARPSYNC.COLLECTIVE R67, `(.L_x_866) ;  /* 0x0000000043087348 */ /* 0x000fea0003c00000 */
[----:B------:R0:W1:Y:S02]  /*1490*/  SHFL.BFLY P1, R71, R74, R69, R72 ;  /* 0x0c0000454a477389 */ /* 0x0000640000020048 */
[----:B01----:R-:W-:Y:S05]  /*14a0*/  ENDCOLLECTIVE ;  /* 0x000000000000791b */ /* 0x003fea0003800000 */
.L_x_866:
[----:B------:R-:W-:Y:S02]  /*14b0*/  HFMA2 R69, -RZ, RZ, 0, 2.384185791015625e-07 ;  /* 0x00000004ff457431 */ /* 0x000fe400000001ff */
[----:B------:R-:W-:-:S05]  /*14c0*/  FADD.FTZ R73, R74, R71 ;  /* 0x000000474a497221 */ /* 0x000fca0000010000 */
[----:B------:R-:W-:-:S07]  /*14d0*/  MOV R74, R73 ;  /* 0x00000049004a7202 */ /* 0x000fce0000000f00 */
[----:B------:R-:W-:Y:S05]  /*14e0*/  WARPSYNC.COLLECTIVE R67, `(.L_x_867) ;  /* 0x0000000043087348 */ /* 0x000fea0003c00000 */
[----:B------:R0:W1:Y:S02]  /*14f0*/  SHFL.BFLY P1, R71, R74, R69, R72 ;  /* 0x0c0000454a477389 */ /* 0x0000640000020048 */
[----:B01----:R-:W-:Y:S05]  /*1500*/  ENDCOLLECTIVE ;  /* 0x000000000000791b */ /* 0x003fea0003800000 */
.L_x_867:
[----:B------:R-:W-:Y:S02]  /*1510*/  HFMA2 R69, -RZ, RZ, 0, 4.76837158203125e-07 ;  /* 0x00000008ff457431 */ /* 0x000fe400000001ff */
[----:B------:R-:W-:-:S05]  /*1520*/  FADD.FTZ R75, R73, R71 ;  /* 0x00000047494b7221 */ /* 0x000fca0000010000 */
[----:B------:R-:W-:-:S07]  /*1530*/  MOV R74, R75 ;  /* 0x0000004b004a7202 */ /* 0x000fce0000000f00 */
[----:B------:R-:W-:Y:S05]  /*1540*/  WARPSYNC.COLLECTIVE R67, `(.L_x_868) ;  /* 0x0000000043087348 */ /* 0x000fea0003c00000 */
[----:B------:R0:W1:Y:S02]  /*1550*/  SHFL.BFLY P1, R71, R74, R69, R72 ;  /* 0x0c0000454a477389 */ /* 0x0000640000020048 */
[----:B01----:R-:W-:Y:S05]  /*1560*/  ENDCOLLECTIVE ;  /* 0x000000000000791b */ /* 0x003fea0003800000 */
.L_x_868:
[----:B------:R-:W-:Y:S02]  /*1570*/  HFMA2 R69, -RZ, RZ, 0, 9.5367431640625e-07 ;  /* 0x00000010ff457431 */ /* 0x000fe400000001ff */
[----:B------:R-:W-:-:S05]  /*1580*/  FADD.FTZ R76, R75, R71 ;  /* 0x000000474b4c7221 */ /* 0x000fca0000010000 */
[----:B------:R-:W-:-:S07]  /*1590*/  MOV R74, R76 ;  /* 0x0000004c004a7202 */ /* 0x000fce0000000f00 */
[----:B------:R-:W-:Y:S05]  /*15a0*/  WARPSYNC.COLLECTIVE R67, `(.L_x_869) ;  /* 0x0000000043087348 */ /* 0x000fea0003c00000 */
[----:B------:R0:W1:Y:S02]  /*15b0*/  SHFL.BFLY P1, R71, R74, R69, R72 ;  /* 0x0c0000454a477389 */ /* 0x0000640000020048 */
[----:B01----:R-:W-:Y:S05]  /*15c0*/  ENDCOLLECTIVE ;  /* 0x000000000000791b */ /* 0x003fea0003800000 */
.L_x_869:
[----:B------:R-:W-:Y:S01]  /*15d0*/  MOV R69, 0x1 ;  /* 0x0000000100457802 */ /* 0x000fe20000000f00 */
        /* <DEDUP_REMOVED lines=71> */
.L_x_870:
[----:B------:R-:W-:Y:S02]  /*1a50*/  HFMA2 R69, -RZ, RZ, 0, 1.1920928955078125e-07 ;  /* 0x00000002ff457431 */ /* 0x000fe400000001ff */
[----:B------:R-:W-:-:S05]  /*1a60*/  FADD.FTZ R48, R74, R71 ;  /* 0x000000474a307221 */ /* 0x000fca0000010000 */
[----:B------:R-:W-:-:S07]  /*1a70*/  MOV R74, R48 ;  /* 0x00000030004a7202 */ /* 0x000fce0000000f00 */
[----:B------:R-:W-:Y:S05]  /*1a80*/  WARPSYNC.COLLECTIVE R67, `(.L_x_871) ;  /* 0x0000000043087348 */ /* 0x000fea0003c00000 */
[----:B------:R0:W1:Y:S02]  /*1a90*/  SHFL.BFLY P1, R71, R74, R69, R72 ;  /* 0x0c0000454a477389 */ /* 0x0000640000020048 */
[----:B01----:R-:W-:Y:S05]  /*1aa0*/  ENDCOLLECTIVE ;  /* 0x000000000000791b */ /* 0x003fea0003800000 */
.L_x_871:
[----:B------:R-:W-:Y:S02]  /*1ab0*/  HFMA2 R69, -RZ, RZ, 0, 2.384185791015625e-07 ;  /* 0x00000004ff457431 */ /* 0x000fe400000001ff */
[----:B------:R-:W-:-:S05]  /*1ac0*/  FADD.FTZ R49, R48, R71 ;  /* 0x0000004730317221 */ /* 0x000fca0000010000 */
[----:B------:R-:W-:-:S07]  /*1ad0*/  MOV R74, R49 ;  /* 0x00000031004a7202 */ /* 0x000fce0000000f00 */
[----:B------:R-:W-:Y:S05]  /*1ae0*/  WARPSYNC.COLLECTIVE R67, `(.L_x_872) ;  /* 0x0000000043087348 */ /* 0x000fea0003c00000 */
[----:B------:R0:W1:Y:S02]  /*1af0*/  SHFL.BFLY P1, R71, R74, R69, R72 ;  /* 0x0c0000454a477389 */ /* 0x0000640000020048 */
[----:B01----:R-:W-:Y:S05]  /*1b00*/  ENDCOLLECTIVE ;  /* 0x000000000000791b */ /* 0x003fea0003800000 */
.L_x_872:
[----:B------:R-:W-:Y:S02]  /*1b10*/  HFMA2 R69, -RZ, RZ, 0, 4.76837158203125e-07 ;  /* 0x00000008ff457431 */ /* 0x000fe400000001ff */
[----:B------:R-:W-:-:S05]  /*1b20*/  FADD.FTZ R77, R49, R71 ;  /* 0x00000047314d7221 */ /* 0x000fca0000010000 */
[----:B------:R-:W-:-:S07]  /*1b30*/  MOV R74, R77 ;  /* 0x0000004d004a7202 */ /* 0x000fce0000000f00 */
[----:B------:R-:W-:Y:S05]  /*1b40*/  WARPSYNC.COLLECTIVE R67, `(.L_x_873) ;  /* 0x0000000043087348 */ /* 0x000fea0003c00000 */
[----:B------:R0:W1:Y:S02]  /*1b50*/  SHFL.BFLY P1, R71, R74, R69, R72 ;  /* 0x0c0000454a477389 */ /* 0x0000640000020048 */
[----:B01----:R-:W-:Y:S05]  /*1b60*/  ENDCOLLECTIVE ;  /* 0x000000000000791b */ /* 0x003fea0003800000 */
.L_x_873:
[----:B------:R-:W-:Y:S02]  /*1b70*/  HFMA2 R69, -RZ, RZ, 0, 9.5367431640625e-07 ;  /* 0x00000010ff457431 */ /* 0x000fe400000001ff */
[----:B------:R-:W-:-:S05]  /*1b80*/  FADD.FTZ R76, R77, R71 ;  /* 0x000000474d4c7221 */ /* 0x000fca0000010000 */
[----:B------:R-:W-:-:S07]  /*1b90*/  MOV R74, R76 ;  /* 0x0000004c004a7202 */ /* 0x000fce0000000f00 */
[----:B------:R-:W-:Y:S05]  /*1ba0*/  WARPSYNC.COLLECTIVE R67, `(.L_x_874) ;  /* 0x0000000043087348 */ /* 0x000fea0003c00000 */
[----:B------:R0:W1:Y:S02]  /*1bb0*/  SHFL.BFLY P1, R71, R74, R69, R72 ;  /* 0x0c0000454a477389 */ /* 0x0000640000020048 */
[----:B01----:R-:W-:Y:S05]  /*1bc0*/  ENDCOLLECTIVE ;  /* 0x000000000000791b */ /* 0x003fea0003800000 */
.L_x_874:
[----:B------:R-:W-:Y:S05]  /*1bd0*/  BRA `(.L_x_875) ;  /* 0xfffffff0001c7947 */ /* 0x000fea000383ffff */
.L_x_876:
        /* <DEDUP_REMOVED lines=10> */
.L_x_1118:


//--------------------- .text._ZN10layer_norm13ln_fwd_kernelINS_13Kernel_traitsI6__halffS2_fjLj1024ELj1ELj4ELj1ELj16ENS_18Kernel_traits_baseILj1024ES2_fS2_fjLj128EEEEEEEvNS_9FwdParamsE --------------------------
	.section	.text._ZN10layer_norm13ln_fwd_kernelINS_13Kernel_traitsI6__halffS2_fjLj1024ELj1ELj4ELj1ELj16ENS_18Kernel_traits_baseILj1024ES2_fS2_fjLj128EEEEEEEvNS_9FwdParamsE,"ax",@progbits
	.align	128
        .global         _ZN10layer_norm13ln_fwd_kernelINS_13Kernel_traitsI6__halffS2_fjLj1024ELj1ELj4ELj1ELj16ENS_18Kernel_traits_baseILj1024ES2_fS2_fjLj128EEEEEEEvNS_9FwdParamsE
        .type           _ZN10layer_norm13ln_fwd_kernelINS_13Kernel_traitsI6__halffS2_fjLj1024ELj1ELj4ELj1ELj16ENS_18Kernel_traits_baseILj1024ES2_fS2_fjLj128EEEEEEEvNS_9FwdParamsE,@function
        .size           _ZN10layer_norm13ln_fwd_kernelINS_13Kernel_traitsI6__halffS2_fjLj1024ELj1ELj4ELj1ELj16ENS_18Kernel_traits_baseILj1024ES2_fS2_fjLj128EEEEEEEvNS_9FwdParamsE,(.L_x_1119 - _ZN10layer_norm13ln_fwd_kernelINS_13Kernel_traitsI6__halffS2_fjLj1024ELj1ELj4ELj1ELj16ENS_18Kernel_traits_baseILj1024ES2_fS2_fjLj128EEEEEEEvNS_9FwdParamsE)
        .other          _ZN10layer_norm13ln_fwd_kernelINS_13Kernel_traitsI6__halffS2_fjLj1024ELj1ELj4ELj1ELj16ENS_18Kernel_traits_baseILj1024ES2_fS2_fjLj128EEEEEEEvNS_9FwdParamsE,@"STO_CUDA_ENTRY STV_DEFAULT"
_ZN10layer_norm13ln_fwd_kernelINS_13Kernel_traitsI6__halffS2_fjLj1024ELj1ELj4ELj1ELj16ENS_18Kernel_traits_baseILj1024ES2_fS2_fjLj128EEEEEEEvNS_9FwdParamsE:
.text._ZN10layer_norm13ln_fwd_kernelINS_13Kernel_traitsI6__halffS2_fjLj1024ELj1ELj4ELj1ELj16ENS_18Kernel_traits_baseILj1024ES2_fS2_fjLj128EEEEEEEvNS_9FwdParamsE:
        /* <DEDUP_REMOVED lines=94> */
.L_x_878:
        /* <DEDUP_REMOVED lines=130> */
.L_x_890:
        /* <DEDUP_REMOVED lines=11> */
[----:B------:R-:W-:Y:S01]  /*0eb0*/  F2FP.F16.F32.PACK_AB R28, RZ, R26 ;  /* 0x0000001aff1c723e */ /* 0x000fe200000000ff */
        /* <DEDUP_REMOVED lines=9> */
[----:B------:R-:W-:Y:S01]  /*0f50*/  F2FP.F16.F32.PACK_AB R8, RZ, R8 ;  /* 0x00000008ff08723e */ /* 0x000fe200000000ff */
[-C--:B------:R-:W-:Y:S01]  /*0f60*/  FMUL.FTZ R17, R21, R5.reuse ;  /* 0x0000000515117220 */ /* 0x080fe20000410000 */
[----:B------:R-:W-:Y:S01]  /*0f70*/  F2FP.F16.F32.PACK_AB R31, RZ, R30 ;  /* 0x0000001eff1f723e */ /* 0x000fe200000000ff */
        /* <DEDUP_REMOVED lines=19> */
[----:B------:R-:W-:Y:S01]  /*10b0*/  HFMA2 R25, R90.H1_H1, R8.H0_H0, R90.H0_H0 ;  /* 0x200000085a197231 */ /* 0x000fe20000040c5a */
[----:B------:R-:W-:Y:S01]  /*10c0*/  F2FP.F16.F32.PACK_AB R38, RZ, R38 ;  /* 0x00000026ff26723e */ /* 0x000fe200000000ff */
[----:B------:R-:W-:Y:S01]  /*10d0*/  FMUL.FTZ R30, R37, R5 ;  /* 0x00000005251e7220 */ /* 0x000fe20000410000 */
[----:B------:R-:W-:Y:S01]  /*10e0*/  F2FP.F16.F32.PACK_AB R39, RZ, R43 ;  /* 0x0000002bff27723e */ /* 0x000fe200000000ff */
[----:B------:R-:W-:Y:S01]  /*10f0*/  HFMA2 R8, R87.H1_H1, R18.H0_H0, R87.H0_H0 ;  /* 0x2000001257087231 */ /* 0x000fe20000040c57 */
[----:B------:R-:W-:Y:S01]  /*1100*/  F2FP.F16.F32.PACK_AB R14, RZ, R14 ;  /* 0x0000000eff0e723e */ /* 0x000fe200000000ff */
[----:B------:R-:W-:Y:S01]  /*1110*/  HFMA2 R37, R61.H0_H0, R7.H0_H0, R45.H0_H0 ;  /* 0x200000073d257231 */ /* 0x000fe2000004082d */
[----:B------:R-:W-:Y:S01]  /*1120*/  F2FP.F16.F32.PACK_AB R15, RZ, R15 ;  /* 0x0000000fff0f723e */ /* 0x000fe200000000ff */
[----:B------:R-:W-:Y:S01]  /*1130*/  HFMA2 R18, R69.H0_H0, R31.H0_H0, R53.H0_H0 ;  /* 0x2000001f45127231 */ /* 0x000fe20000040835 */
[----:B------:R-:W-:Y:S01]  /*1140*/  F2FP.F16.F32.PACK_AB R16, RZ, R16 ;  /* 0x00000010ff10723e */ /* 0x000fe200000000ff */
[----:B------:R-:W-:Y:S01]  /*1150*/  FMUL.FTZ R19, R19, R5 ;  /* 0x0000000513137220 */ /* 0x000fe20000410000 */
[----:B------:R-:W-:Y:S01]  /*1160*/  F2FP.F16.F32.PACK_AB R17, RZ, R17 ;  /* 0x00000011ff11723e */ /* 0x000fe200000000ff */
[----:B------:R-:W-:Y:S01]  /*1170*/  HFMA2 R7, R86.H1_H1, R29.H0_H0, R86.H0_H0 ;  /* 0x2000001d56077231 */ /* 0x000fe20000040c56 */
[----:B------:R-:W-:Y:S01]  /*1180*/  PRMT R31, R2, 0x5410, R0 ;  /* 0x00005410021f7816 */ /* 0x000fe20000000000 */
[----:B------:R-:W-:Y:S01]  /*1190*/  HFMA2 R29, R73.H0_H0, R38.H0_H0, R57.H0_H0 ;  /* 0x20000026491d7231 */ /* 0x000fe20000040839 */
[----:B------:R-:W-:Y:S01]  /*11a0*/  F2FP.F16.F32.PACK_AB R40, RZ, R40 ;  /* 0x00000028ff28723e */ /* 0x000fe200000000ff */
[----:B------:R-:W-:Y:S01]  /*11b0*/  HFMA2 R0, R83.H1_H1, R39.H0_H0, R83.H0_H0 ;  /* 0x2000002753007231 */ /* 0x000fe20000040c53 */
[--C-:B------:R-:W-:Y:S01]  /*11c0*/  PRMT R38, R60, 0x7610, R82.reuse ;  /* 0x000076103c267816 */ /* 0x100fe20000000052 */
[-C--:B------:R-:W-:Y:S01]  /*11d0*/  FMUL.FTZ R13, R23, R5.reuse ;  /* 0x00000005170d7220 */ /* 0x080fe20000410000 */
[----:B------:R-:W-:Y:S01]  /*11e0*/  PRMT R39, R44, 0x5410, R82 ;  /* 0x000054102c277816 */ /* 0x000fe20000000052 */
[----:B------:R-:W-:Y:S01]  /*11f0*/  HFMA2 R2, R75.H0_H0, R40.H0_H0, R59.H0_H0 ;  /* 0x200000284b027231 */ /* 0x000fe2000004083b */
[----:B------:R-:W-:Y:S01]  /*1200*/  PRMT R14, R14, 0x5410, R15 ;  /* 0x000054100e0e7816 */ /* 0x000fe2000000000f */
[-C--:B------:R-:W-:Y:S01]  /*1210*/  FMUL.FTZ R23, R33, R5.reuse ;  /* 0x0000000521177220 */ /* 0x080fe20000410000 */
[----:B------:R-:W-:Y:S01]  /*1220*/  PRMT R16, R16, 0x5410, R17 ;  /* 0x0000541010107816 */ /* 0x000fe20000000011 */
[----:B------:R-:W-:Y:S01]  /*1230*/  HFMA2 R40, R38, R31, R39 ;  /* 0x0000001f26287231 */ /* 0x000fe20000000027 */
[----:B------:R-:W-:Y:S01]  /*1240*/  PRMT R15, R62, 0x7610, R79 ;  /* 0x000076103e0f7816 */ /* 0x000fe2000000004f */
[----:B------:R-:W-:Y:S01]  /*1250*/  FMUL.FTZ R81, R34, R5 ;  /* 0x0000000522517220 */ /* 0x000fe20000410000 */
[--C-:B------:R-:W-:Y:S01]  /*1260*/  PRMT R17, R46, 0x5410, R9.reuse ;  /* 0x000054102e117816 */ /* 0x100fe20000000009 */
[----:B------:R-:W-:Y:S01]  /*1270*/  HFMA2 R33, R67.H0_H0, R28.H0_H0, R51.H0_H0 ;  /* 0x2000001c43217231 */ /* 0x000fe20000040833 */
[----:B------:R-:W-:Y:S01]  /*1280*/  F2FP.F16.F32.PACK_AB R21, RZ, R19 ;  /* 0x00000013ff15723e */ /* 0x000fe200000000ff */
[-C--:B------:R-:W-:Y:S01]  /*1290*/  FMUL.FTZ R19, R24, R5.reuse ;  /* 0x0000000518137220 */ /* 0x080fe20000410000 */
[----:B------:R-:W-:Y:S01]  /*12a0*/  F2FP.F16.F32.PACK_AB R20, RZ, R20 ;  /* 0x00000014ff14723e */ /* 0x000fe200000000ff */
[----:B------:R-:W-:Y:S01]  /*12b0*/  HFMA2 R39, R15, R14, R17 ;  /* 0x0000000e0f277231 */ /* 0x000fe20000000011 */
[----:B------:R-:W-:Y:S01]  /*12c0*/  PRMT R14, R64, 0x7610, R76 ;  /* 0x00007610400e7816 */ /* 0x000fe2000000004c */
[----:B------:R-:W-:Y:S01]  /*12d0*/  FMUL.FTZ R24, R32, R5 ;  /* 0x0000000520187220 */ /* 0x000fe20000410000 */
[----:B------:R-:W-:Y:S01]  /*12e0*/  PRMT R15, R48, 0x7610, R9 ;  /* 0x00007610300f7816 */ /* 0x000fe20000000009 */
[----:B------:R-:W-:Y:S01]  /*12f0*/  HFMA2 R21, R89.H1_H1, R21.H0_H0, R89.H0_H0 ;  /* 0x2000001559157231 */ /* 0x000fe20000040c59 */
[----:B------:R-:W-:-:S02]  /*1300*/  F2FP.F16.F32.PACK_AB R19, RZ, R19 ;  /* 0x00000013ff13723e */ /* 0x000fc400000000ff */
[----:B------:R-:W-:Y:S01]  /*1310*/  F2FP.F16.F32.PACK_AB R22, RZ, R22 ;  /* 0x00000016ff16723e */ /* 0x000fe200000000ff */
[----:B------:R-:W-:Y:S01]  /*1320*/  HFMA2 R38, R14, R16, R15 ;  /* 0x000000100e267231 */ /* 0x000fe2000000000f */
        /* <DEDUP_REMOVED lines=12> */
[----:B------:R-:W-:Y:S02]  /*13f0*/  F2FP.F16.F32.PACK_AB R30, RZ, R30 ;  /* 0x0000001eff1e723e */ /* 0x000fe400000000ff */
[----:B------:R-:W-:-:S02]  /*1400*/  PRMT R24, R24, 0x5410, R23 ;  /* 0x0000541018187816 */ /* 0x000fc40000000017 */
[----:B------:R-:W-:Y:S02]  /*1410*/  PRMT R14, R70, 0x5410, R78 ;  /* 0x00005410460e7816 */ /* 0x000fe4000000004e */
[--C-:B------:R-:W-:Y:S02]  /*1420*/  PRMT R15, R54, 0x5410, R11.reuse ;  /* 0x00005410360f7816 */ /* 0x100fe4000000000b */
[----:B------:R-:W-:Y:S02]  /*1430*/  PRMT R16, R40, 0x7632, R16 ;  /* 0x0000763228107816 */ /* 0x000fe40000000010 */
[----:B------:R-:W-:Y:S01]  /*1440*/  PRMT R27, R27, 0x5410, R30 ;  /* 0x000054101b1b7816 */ /* 0x000fe2000000001e */
[----:B------:R-:W-:Y:S01]  /*1450*/  HFMA2 R30, R14, R24, R15 ;  /* 0x000000180e1e7231 */ /* 0x000fe2000000000f */
[----:B------:R-:W-:Y:S02]  /*1460*/  PRMT R14, R72, 0x7610, R78 ;  /* 0x00007610480e7816 */ /* 0x000fe4000000004e */
[----:B------:R-:W-:-:S02]  /*1470*/  PRMT R15, R56, 0x7610, R11 ;  /* 0x00007610380f7816 */ /* 0x000fc4000000000b */
[----:B------:R-:W-:Y:S02]  /*1480*/  LOP3.LUT R16, R16, 0xffff, RZ, 0xc0, !PT ;  /* 0x0000ffff10107812 */ /* 0x000fe400078ec0ff */
[----:B------:R-:W-:Y:S01]  /*1490*/  PRMT R19, R39, 0x7632, R19 ;  /* 0x0000763227137816 */ /* 0x000fe20000000013 */
[----:B------:R-:W-:Y:S01]  /*14a0*/  HFMA2 R14, R14, R27, R15 ;  /* 0x0000001b0e0e7231 */ /* 0x000fe2000000000f */
[----:B------:R-:W-:Y:S01]  /*14b0*/  F2FP.F16.F32.PACK_AB R35, RZ, R35 ;  /* 0x00000023ff23723e */ /* 0x000fe200000000ff */
[----:B------:R-:W-:Y:S01]  /*14c0*/  IMAD.WIDE.U32 R16, R16, 0x10000, RZ ;  /* 0x0001000010107825 */ /* 0x000fe200078e00ff */
[----:B------:R-:W-:Y:S02]  /*14d0*/  F2FP.F16.F32.PACK_AB R36, RZ, R36 ;  /* 0x00000024ff24723e */ /* 0x000fe400000000ff */
[----:B------:R-:W-:Y:S02]  /*14e0*/  F2FP.F16.F32.PACK_AB R6, RZ, R6 ;  /* 0x00000006ff06723e */ /* 0x000fe400000000ff */
[----:B------:R-:W-:-:S02]  /*14f0*/  PRMT R15, R37, 0x7610, R15 ;  /* 0x00007610250f7816 */ /* 0x000fc4000000000f */
[----:B------:R-:W-:Y:S01]  /*1500*/  LOP3.LUT R19, R19, 0xffff, RZ, 0xc0, !PT ;  /* 0x0000ffff13137812 */ /* 0x000fe200078ec0ff */
[----:B------:R-:W-:Y:S01]  /*1510*/  HFMA2 R34, R63.H0_H0, R6.H0_H0, R47.H0_H0 ;  /* 0x200000063f227231 */ /* 0x000fe2000004082f */
[----:B------:R-:W-:Y:S01]  /*1520*/  F2FP.F16.F32.PACK_AB R12, RZ, R12 ;  /* 0x0000000cff0c723e */ /* 0x000fe200000000ff */
[----:B------:R-:W-:Y:S01]  /*1530*/  HFMA2 R6, R84.H1_H1, R41.H0_H0, R84.H0_H0 ;  /* 0x2000002954067231 */ /* 0x000fe20000040c54 */
[----:B------:R-:W-:Y:S02]  /*1540*/  PRMT R27, R35, 0x5410, R36 ;  /* 0x00005410231b7816 */ /* 0x000fe40000000024 */
[----:B------:R-:W-:Y:S01]  /*1550*/  PRMT R22, R74, 0x5410, R79 ;  /* 0x000054104a167816 */ /* 0x000fe2000000004f */
[----:B------:R-:W-:Y:S01]  /*1560*/  HFMA2 R32, R65.H0_H0, R12.H0_H0, R49.H0_H0 ;  /* 0x2000000c41207231 */ /* 0x000fe20000040831 */
[----:B------:R-:W-:Y:S01]  /*1570*/  PRMT R23, R58, 0x5410, R76 ;  /* 0x000054103a177816 */ /* 0x000fe2000000004c */
[----:B------:R-:W0:Y:S01]  /*1580*/  LDC.64 R36, c[0x0][0x398] ;  /* 0x0000e600ff247b82 */ /* 0x000e220000000a00 */
[----:B------:R-:W-:-:S02]  /*1590*/  LOP3.LUT R26, R16, 0xffff, R40, 0xf8, !PT ;  /* 0x0000ffff101a7812 */ /* 0x000fc400078ef828 */
[----:B------:R-:W-:Y:S01]  /*15a0*/  LOP3.LUT R15, R17, 0xffff, R15, 0xf8, !PT ;  /* 0x0000ffff110f7812 */ /* 0x000fe200078ef80f */
[----:B------:R-:W-:-:S04]  /*15b0*/  IMAD.WIDE.U32 R16, R19, 0x10000, RZ ;  /* 0x0001000013107825 */ /* 0x000fc800078e00ff */
[----:B------:R-:W-:Y:S01]  /*15c0*/  HFMA2 R27, R22, R27, R23 ;  /* 0x0000001b161b7231 */ /* 0x000fe20000000017 */
        /* <DEDUP_REMOVED lines=13> */
[----:B------:R-:W-:-:S02]  /*16a0*/  F2FP.F16.F32.PACK_AB R81, RZ, R81 ;  /* 0x00000051ff51723e */ /* 0x000fc400000000ff */
[----:B------:R-:W-:Y:S02]  /*16b0*/  PRMT R35, R30, 0x7632, R35 ;  /* 0x000076321e237816 */ /* 0x000fe40000000023 */
[----:B------:R-:W-:Y:S01]  /*16c0*/  LOP3.LUT R20, R16, 0xffff, R20, 0xf8, !PT ;  /* 0x0000ffff10147812 */ /* 0x000fe200078ef814 */
[----:B------:R-:W-:Y:S01]  /*16d0*/  HFMA2 R28, R71.H0_H0, R81.H0_H0, R55.H0_H0 ;  /* 0x20000051471c7231 */ /* 0x000fe20000040837 */
        /* <DEDUP_REMOVED lines=16> */
[----:B------:R-:W-:Y:S02]  /*17e0*/  F2FP.F16.F32.PACK_AB R13, RZ, R13 ;  /* 0x0000000dff0d723e */ /* 0x000fe400000000ff */
[----:B------:R-:W-:Y:S02]  /*17f0*/  F2FP.F16.F32.PACK_AB R80, RZ, R80 ;  /* 0x00000050ff50723e */ /* 0x000fe400000000ff */
[----:B------:R-:W-:Y:S01]  /*1800*/  LOP3.LUT R30, R30, 0xffff, RZ, 0xc0, !PT ;  /* 0x0000ffff1e1e7812 */ /* 0x000fe200078ec0ff */
[----:B------:R-:W-:Y:S01]  /*1810*/  HFMA2 R13, R88.H1_H1, R13.H0_H0, R88.H0_H0 ;  /* 0x2000000d580d7231 */ /* 0x000fe20000040c58 */
[----:B------:R-:W-:Y:S01]  /*1820*/  LOP3.LUT R14, R28, 0xffff, R14, 0xf8, !PT ;  /* 0x0000ffff1c0e7812 */ /* 0x000fe200078ef80e */
[----:B------:R-:W-:Y:S01]  /*1830*/  HFMA2 R12, R85.H1_H1, R80.H0_H0, R85.H0_H0 ;  /* 0x20000050550c7231 */ /* 0x000fe20000040c55 */
        /* <DEDUP_REMOVED lines=42> */
.L_x_877:
        /* <DEDUP_REMOVED lines=8> */
.L_x_880:
[----:B------:R-:W-:Y:S05]  /*1b60*/  BSYNC B0 ;  /* 0x0000000000007941 */ /* 0x000fea0003800000 */
.L_x_879:
        /* <DEDUP_REMOVED lines=8> */
.L_x_881:
[----:B------:R-:W-:Y:S02]  /*1bf0*/  HFMA2 R7, -RZ, RZ, 0, 2.384185791015625e-07 ;  /* 0x00000004ff077431 */ /* 0x000fe400000001ff */
[----:B------:R-:W-:Y:S01]  /*1c00*/  FADD.FTZ R0, R0, R5 ;  /* 0x0000000500007221 */ /* 0x000fe20000010000 */
[----:B------:R-:W-:-:S04]  /*1c10*/  MOV R5, 0xffffffff ;  /* 0xffffffff00057802 */ /* 0x000fc80000000f00 */
[----:B------:R-:W-:-:S07]  /*1c20*/  MOV R8, R0 ;  /* 0x0000000000087202 */ /* 0x000fce0000000f00 */
[----:B------:R-:W-:Y:S05]  /*1c30*/  WARPSYNC.COLLECTIVE R5, `(.L_x_882) ;  /* 0x0000000005087348 */ /* 0x000fea0003c00000 */
[----:B------:R0:W1:Y:S02]  /*1c40*/  SHFL.BFLY P1, R5, R8, R7, R6 ;  /* 0x0c00000708057389 */ /* 0x0000640000020006 */
[----:B01----:R-:W-:Y:S05]  /*1c50*/  ENDCOLLECTIVE ;  /* 0x000000000000791b */ /* 0x003fea0003800000 */
.L_x_882:
[----:B------:R-:W-:Y:S02]  /*1c60*/  HFMA2 R7, -RZ, RZ, 0, 4.76837158203125e-07 ;  /* 0x00000008ff077431 */ /* 0x000fe400000001ff */
[----:B------:R-:W-:Y:S01]  /*1c70*/  FADD.FTZ R0, R0, R5 ;  /* 0x0000000500007221 */ /* 0x000fe20000010000 */
[----:B------:R-:W-:-:S04]  /*1c80*/  MOV R5, 0xffffffff ;  /* 0xffffffff00057802 */ /* 0x000fc80000000f00 */
[----:B------:R-:W-:-:S07]  /*1c90*/  MOV R8, R0 ;  /* 0x0000000000087202 */ /* 0x000fce0000000f00 */
[----:B------:R-:W-:Y:S05]  /*1ca0*/  WARPSYNC.COLLECTIVE R5, `(.L_x_883) ;  /* 0x0000000005087348 */ /* 0x000fea0003c00000 */
[----:B------:R0:W1:Y:S02]  /*1cb0*/  SHFL.BFLY P1, R5, R8, R7, R6 ;  /* 0x0c00000708057389 */ /* 0x0000640000020006 */
[----:B01----:R-:W-:Y:S05]  /*1cc0*/  ENDCOLLECTIVE ;  /* 0x000000000000791b */ /* 0x003fea0003800000 */
.L_x_883:
[----:B------:R-:W-:Y:S02]  /*1cd0*/  HFMA2 R7, -RZ, RZ, 0, 9.5367431640625e-07 ;  /* 0x00000010ff077431 */ /* 0x000fe400000001ff */
[----:B------:R-:W-:Y:S01]  /*1ce0*/  FADD.FTZ R0, R0, R5 ;  /* 0x0000000500007221 */ /* 0x000fe20000010000 */
[----:B------:R-:W-:-:S04]  /*1cf0*/  MOV R5, 0xffffffff ;  /* 0xffffffff00057802 */ /* 0x000fc80000000f00 */
[----:B------:R-:W-:-:S07]  /*1d00*/  MOV R8, R0 ;  /* 0x0000000000087202 */ /* 0x000fce0000000f00 */
[----:B------:R-:W-:Y:S05]  /*1d10*/  WARPSYNC.COLLECTIVE R5, `(.L_x_884) ;  /* 0x0000000005087348 */ /* 0x000fea0003c00000 */
[----:B------:R0:W1:Y:S02]  /*1d20*/  SHFL.BFLY P1, R5, R8, R7, R6 ;  /* 0x0c00000708057389 */ /* 0x0000640000020006 */
[----:B01----:R-:W-:Y:S05]  /*1d30*/  ENDCOLLECTIVE ;  /* 0x000000000000791b */ /* 0x003fea0003800000 */
.L_x_884:
        /* <DEDUP_REMOVED lines=71> */
.L_x_885:
[----:B------:R-:W-:Y:S02]  /*21b0*/  HFMA2 R7, -RZ, RZ, 0, 1.1920928955078125e-07 ;  /* 0x00000002ff077431 */ /* 0x000fe400000001ff */
[----:B------:R-:W-:Y:S01]  /*21c0*/  FADD.FTZ R8, R8, R5 ;  /* 0x0000000508087221 */ /* 0x000fe20000010000 */
[----:B------:R-:W-:-:S07]  /*21d0*/  MOV R5, 0xffffffff ;  /* 0xffffffff00057802 */ /* 0x000fce0000000f00 */
[----:B------:R-:W-:Y:S05]  /*21e0*/  WARPSYNC.COLLECTIVE R5, `(.L_x_886) ;  /* 0x0000000005087348 */ /* 0x000fea0003c00000 */
[----:B------:R0:W1:Y:S02]  /*21f0*/  SHFL.BFLY P1, R5, R8, R7, R6 ;  /* 0x0c00000708057389 */ /* 0x0000640000020006 */
[----:B01----:R-:W-:Y:S05]  /*2200*/  ENDCOLLECTIVE ;  /* 0x000000000000791b */ /* 0x003fea0003800000 */
.L_x_886:
[----:B------:R-:W-:Y:S02]  /*2210*/  HFMA2 R7, -RZ, RZ, 0, 2.384185791015625e-07 ;  /* 0x00000004ff077431 */ /* 0x000fe400000001ff */
[----:B------:R-:W-:Y:S01]  /*2220*/  FADD.FTZ R8, R8, R5 ;  /* 0x0000000508087221 */ /* 0x000fe20000010000 */
[----:B------:R-:W-:-:S07]  /*2230*/  MOV R5, 0xffffffff ;  /* 0xffffffff00057802 */ /* 0x000fce0000000f00 */
[----:B------:R-:W-:Y:S05]  /*2240*/  WARPSYNC.COLLECTIVE R5, `(.L_x_887) ;  /* 0x0000000005087348 */ /* 0x000fea0003c00000 */
[----:B------:R0:W1:Y:S02]  /*2250*/  SHFL.BFLY P1, R5, R8, R7, R6 ;  /* 0x0c00000708057389 */ /* 0x0000640000020006 */
[----:B01----:R-:W-:Y:S05]  /*2260*/  ENDCOLLECTIVE ;  /* 0x000000000000791b */ /* 0x003fea0003800000 */
.L_x_887:
[----:B------:R-:W-:Y:S02]  /*2270*/  HFMA2 R7, -RZ, RZ, 0, 4.76837158203125e-07 ;  /* 0x00000008ff077431 */ /* 0x000fe400000001ff */
[----:B------:R-:W-:Y:S01]  /*2280*/  FADD.FTZ R8, R8, R5 ;  /* 0x0000000508087221 */ /* 0x000fe20000010000 */
[----:B------:R-:W-:-:S07]  /*2290*/  MOV R5, 0xffffffff ;  /* 0xffffffff00057802 */ /* 0x000fce0000000f00 */
[----:B------:R-:W-:Y:S05]  /*22a0*/  WARPSYNC.COLLECTIVE R5, `(.L_x_888) ;  /* 0x0000000005087348 */ /* 0x000fea0003c00000 */
[----:B------:R0:W1:Y:S02]  /*22b0*/  SHFL.BFLY P1, R5, R8, R7, R6 ;  /* 0x0c00000708057389 */ /* 0x0000640000020006 */
[----:B01----:R-:W-:Y:S05]  /*22c0*/  ENDCOLLECTIVE ;  /* 0x000000000000791b */ /* 0x003fea0003800000 */
.L_x_888:
[----:B------:R-:W-:Y:S02]  /*22d0*/  HFMA2 R7, -RZ, RZ, 0, 9.5367431640625e-07 ;  /* 0x00000010ff077431 */ /* 0x000fe400000001ff */
[----:B------:R-:W-:Y:S01]  /*22e0*/  FADD.FTZ R8, R8, R5 ;  /* 0x0000000508087221 */ /* 0x000fe20000010000 */
[----:B------:R-:W-:-:S07]  /*22f0*/  MOV R5, 0xffffffff ;  /* 0xffffffff00057802 */ /* 0x000fce0000000f00 */
[----:B------:R-:W-:Y:S05]  /*2300*/  WARPSYNC.COLLECTIVE R5, `(.L_x_889) ;  /* 0x0000000005087348 */ /* 0x000fea0003c00000 */
[----:B------:R0:W1:Y:S02]  /*2310*/  SHFL.BFLY P1, R5, R8, R7, R6 ;  /* 0x0c00000708057389 */ /* 0x0000640000020006 */
[----:B01----:R-:W-:Y:S05]  /*2320*/  ENDCOLLECTIVE ;  /* 0x000000000000791b */ /* 0x003fea0003800000 */
.L_x_889:
[----:B------:R-:W-:Y:S05]  /*2330*/  BRA `(.L_x_890) ;  /* 0xffffffe800b07947 */ /* 0x000fea000383ffff */
.L_x_891:
        /* <DEDUP_REMOVED lines=12> */
.L_x_1119:


//--------------------- .text._ZN10layer_norm13ln_fwd_kernelINS_13Kernel_traitsI6__halfS2_S2_fjLj1024ELj1ELj4ELj1ELj16ENS_18Kernel_traits_baseILj1024ES2_S2_S2_fjLj128EEEEEEEvNS_9FwdParamsE --------------------------
	.section	.text._ZN10layer_norm13ln_fwd_kernelINS_13Kernel_traitsI6__halfS2_S2_fjLj1024ELj1ELj4ELj1ELj16ENS_18Kernel_traits_baseILj1024ES2_S2_S2_fjLj128EEEEEEEvNS_9FwdParamsE,"ax",@progbits
	.align	128
        .global         _ZN10layer_norm13ln_fwd_kernelINS_13Kernel_traitsI6__halfS2_S2_fjLj1024ELj1ELj4ELj1ELj16ENS_18Kernel_traits_baseILj1024ES2_S2_S2_fjLj128EEEEEEEvNS_9FwdParamsE
        .type           _ZN10layer_norm13ln_fwd_kernelINS_13Kernel_traitsI6__halfS2_S2_fjLj1024ELj1ELj4ELj1ELj16ENS_18Kernel_traits_baseILj1024ES2_S2_S2_fjLj128EEEEEEEvNS_9FwdParamsE,@function
        .size           _ZN10layer_norm13ln_fwd_kernelINS_13Kernel_traitsI6__halfS2_S2_fjLj1024ELj1ELj4ELj1ELj16ENS_18Kernel_traits_baseILj1024ES2_S2_S2_fjLj128EEEEEEEvNS_9FwdParamsE,(.L_x_1120 - _ZN10layer_norm13ln_fwd_kernelINS_13Kernel_traitsI6__halfS2_S2_fjLj1024ELj1ELj4ELj1ELj16ENS_18Kernel_traits_baseILj1024ES2_S2_S2_fjLj128EEEEEEEvNS_9FwdParamsE)
        .other          _ZN10layer_norm13ln_fwd_kernelINS_13Kernel_traitsI6__halfS2_S2_fjLj1024ELj1ELj4ELj1ELj16ENS_18Kernel_traits_baseILj1024ES2_S2_S2_fjLj128EEEEEEEvNS_9FwdParamsE,@"STO_CUDA_ENTRY STV_DEFAULT"
_ZN10layer_norm13ln_fwd_kernelINS_13Kernel_traitsI6__halfS2_S2_fjLj1024ELj1ELj4ELj1ELj16ENS_18Kernel_traits_baseILj1024ES2_S2_S2_fjLj128EEEEEEEvNS_9FwdParamsE:
.text._ZN10layer_norm13ln_fwd_kernelINS_13Kernel_traitsI6__halfS2_S2_fjLj1024ELj1ELj4ELj1ELj16ENS_18Kernel_traits_baseILj1024ES2_S2_S2_fjLj128EEEEEEEvNS_9FwdParamsE:
        /* <DEDUP_REMOVED lines=23> */
.L_x_893:
[----:B--2---:R-:W1:Y:S01]  /*0170*/  LDC.64 R56, c[0x0][0x390] ;  /* 0x0000e400ff387b82 */ /* 0x004e620000000a00 */
[----:B------:R-:W-:-:S05]  /*0180*/  LEA R2, R3, R4, 0x7 ;  /* 0x0000000403027211 */ /* 0x000fca00078e38ff */
[----:B-1----:R-:W-:-:S05]  /*0190*/  IMAD.WIDE.U32 R56, R2, 0x10, R56 ;  /* 0x0000001002387825 */ /* 0x002fca00078e0038 */
[----:B0-----:R-:W2:Y:S04]  /*01a0*/  LDG.E.128 R40, desc[UR4][R56.64] ;  /* 0x0000000438287981 */ /* 0x001ea8000c1e1d00 */
[----:B------:R-:W3:Y:S04]  /*01b0*/  LDG.E.128 R44, desc[UR4][R56.64+0x200] ;  /* 0x00020004382c7981 */ /* 0x000ee8000c1e1d00 */
        /* <DEDUP_REMOVED lines=9> */
[----:B0-----:R-:W-:Y:S02]  /*0250*/  HADD2.F32 R56, -RZ, R43.H1_H1 ;  /* 0x3000002bff387230 */ /* 0x001fe40000004100 */
[----:B------:R-:W-:Y:S01]  /*0260*/  FADD.FTZ R40, R6, R7 ;  /* 0x0000000706287221 */ /* 0x000fe20000010000 */
[----:B------:R-:W-:-:S02]  /*0270*/  HADD2.F32 R7, -RZ, R42.H0_H0 ;  /* 0x2000002aff077230 */ /* 0x000fc40000004100 */
        /* <DEDUP_REMOVED lines=141> */
.L_x_905:
[----:B------:R-:W2:Y:S01]  /*0b50*/  LDC R69, c[0x0][0x3d0] ;  /* 0x0000f400ff457b82 */ /* 0x000ea20000000800 */
[----:B------:R-:W3:Y:S01]  /*0b60*/  S2R R72, SR_TID.X ;  /* 0x0000000000487919 */ /* 0x000ee20000002100 */
[----:B01----:R-:W-:-:S06]  /*0b70*/  FADD.FTZ R76, R76, R73 ;  /* 0x000000494c4c7221 */ /* 0x003fcc0000010000 */
[----:B------:R-:W0:Y:S08]  /*0b80*/  @!P0 LDC.64 R48, c[0x0][0x3a0] ;  /* 0x0000e800ff308b82 */ /* 0x000e300000000a00 */
[----:B------:R-:W1:Y:S01]  /*0b90*/  LDC.64 R70, c[0x0][0x398] ;  /* 0x0000e600ff467b82 */ /* 0x000e620000000a00 */
[----:B--2---:R-:W-:-:S06]  /*0ba0*/  FFMA.FTZ R69, R76, 0.0009765625, R69 ;  /* 0x3a8000004c457823 */ /* 0x004fcc0000010045 */
[----:B------:R-:W2:Y:S01]  /*0bb0*/  MUFU.RSQ R69, R69 ;  /* 0x0000004500457308 */ /* 0x000ea20000001400 */
[----:B0-----:R-:W-:-:S05]  /*0bc0*/  @!P0 IMAD.WIDE R48, R3, 0x4, R48 ;  /* 0x0000000403308825 */ /* 0x001fca00078e0230 */
[----:B------:R0:W-:Y:S01]  /*0bd0*/  @!P0 STG.E desc[UR4][R48.64], R55 ;  /* 0x0000003730008986 */ /* 0x0001e2000c101904 */
[----:B---3--:R-:W-:Y:S01]  /*0be0*/  LOP3.LUT P0, RZ, R72, 0x1f, RZ, 0xc0, !PT ;  /* 0x0000001f48ff7812 */ /* 0x008fe2000780c0ff */
[----:B-1----:R-:W-:-:S04]  /*0bf0*/  IMAD.WIDE.U32 R70, R2, 0x10, R70 ;  /* 0x0000001002467825 */ /* 0x002fc800078e0046 */
[-C--:B--2---:R-:W-:Y:S01]  /*0c00*/  FMUL.FTZ R5, R5, R69.reuse ;  /* 0x0000004505057220 */ /* 0x084fe20000410000 */
[-C--:B0-----:R-:W-:Y:S01]  /*0c10*/  FMUL.FTZ R48, R7, R69.reuse ;  /* 0x0000004507307220 */ /* 0x081fe20000410000 */
[-C--:B------:R-:W-:Y:S01]  /*0c20*/  FMUL.FTZ R42, R42, R69.reuse ;  /* 0x000000452a2a7220 */ /* 0x080fe20000410000 */
[-C--:B------:R-:W-:Y:S01]  /*0c30*/  FMUL.FTZ R41, R41, R69.reuse ;  /* 0x0000004529297220 */ /* 0x080fe20000410000 */
        /* <DEDUP_REMOVED lines=20> */
[----:B------:R-:W0:Y:S01]  /*0d80*/  @!P0 LDC.64 R40, c[0x0][0x3a8] ;  /* 0x0000ea00ff288b82 */ /* 0x000e220000000a00 */
[----:B------:R-:W-:Y:S01]  /*0d90*/  F2FP.F16.F32.PACK_AB R64, RZ, R46 ;  /* 0x0000002eff40723e */ /* 0x000fe200000000ff */
[-C--:B------:R-:W-:Y:S01]  /*0da0*/  FMUL.FTZ R46, R68, R69.reuse ;  /* 0x00000045442e7220 */ /* 0x080fe20000410000 */
        /* <DEDUP_REMOVED lines=8> */
[----:B------:R-:W1:Y:S01]  /*0e30*/  LDC.64 R46, c[0x0][0x380] ;  /* 0x0000e000ff2e7b82 */ /* 0x000e620000000a00 */
[----:B------:R-:W-:Y:S01]  /*0e40*/  F2FP.F16.F32.PACK_AB R0, RZ, R73 ;  /* 0x00000049ff00723e */ /* 0x000fe200000000ff */
        /* <DEDUP_REMOVED lines=11> */
[----:B------:R-:W-:Y:S01]  /*0f00*/  F2FP.F16.F32.PACK_AB R56, RZ, R56 ;  /* 0x00000038ff38723e */ /* 0x000fe200000000ff */
[----:B0-----:R-:W-:Y:S01]  /*0f10*/  @!P0 IMAD.WIDE R40, R3, 0x4, R40 ;  /* 0x0000000403288825 */ /* 0x001fe200078e0228 */
[----:B------:R-:W-:-:S02]  /*0f20*/  F2FP.F16.F32.PACK_AB R58, RZ, R58 ;  /* 0x0000003aff3a723e */ /* 0x000fc400000000ff */
[----:B------:R-:W-:Y:S02]  /*0f30*/  F2FP.F16.F32.PACK_AB R57, RZ, R57 ;  /* 0x00000039ff39723e */ /* 0x000fe400000000ff */
[----:B------:R-:W-:Y:S01]  /*0f40*/  F2FP.F16.F32.PACK_AB R60, RZ, R60 ;  /* 0x0000003cff3c723e */ /* 0x000fe200000000ff */
[----:B------:R2:W-:Y:S01]  /*0f50*/  @!P0 STG.E desc[UR4][R40.64], R69 ;  /* 0x0000004528008986 */ /* 0x0005e2000c101904 */
        /* <DEDUP_REMOVED lines=46> */
[----:B------:R2:W-:Y:S01]  /*1240*/  STG.E.128 desc[UR4][R70.64], R48 ;  /* 0x0000003046007986 */ /* 0x0005e2000c101d04 */
[----:B-1----:R-:W-:-:S03]  /*1250*/  LEA R3, R46, R3, 0x2 ;  /* 0x000000032e037211 */ /* 0x002fc600078e10ff */
[----:B------:R2:W-:Y:S01]  /*1260*/  STG.E.128 desc[UR4][R70.64+0x200], R52 ;  /* 0x0002003446007986 */ /* 0x0005e2000c101d04 */
[----:B------:R-:W-:-:S03]  /*1270*/  ISETP.GE.AND P0, PT, R3, R47, PT ;  /* 0x0000002f0300720c */ /* 0x000fc60003f06270 */
[----:B------:R2:W-:Y:S04]  /*1280*/  STG.E.128 desc[UR4][R70.64+0x400], R56 ;  /* 0x0004003846007986 */ /* 0x0005e8000c101d04 */
[----:B------:R2:W-:Y:S06]  /*1290*/  STG.E.128 desc[UR4][R70.64+0x600], R60 ;  /* 0x0006003c46007986 */ /* 0x0005ec000c101d04 */
[----:B------:R-:W-:Y:S05]  /*12a0*/  @!P0 BRA `(.L_x_893) ;  /* 0xffffffec00b08947 */ /* 0x000fea000383ffff */
[----:B------:R-:W-:Y:S05]  /*12b0*/  EXIT ;  /* 0x000000000000794d */ /* 0x000fea0003800000 */
.L_x_892:
[----:B------:R-:W-:Y:S01]  /*12c0*/  HFMA2 R70, -RZ, RZ, 0, 1.847743988037109375e-06 ;  /* 0x0000001fff467431 */ /* 0x000fe200000001ff */
[----:B------:R-:W-:Y:S01]  /*12d0*/  BSSY B0, `(.L_x_894) ;  /* 0x0000006000007945 */ /* 0x000fe20003800000 */
[----:B------:R-:W-:Y:S02]  /*12e0*/  MOV R71, 0x1 ;  /* 0x0000000100477802 */ /* 0x000fe40000000f00 */
[----:B------:R-:W-:-:S07]  /*12f0*/  MOV R69, 0xffffffff ;  /* 0xffffffff00457802 */ /* 0x000fce0000000f00 */
[----:B-----5:R-:W-:Y:S05]  /*1300*/  WARPSYNC.COLLECTIVE R69, `(.L_x_895) ;  /* 0x0000000045087348 */ /* 0x020fea0003c00000 */
[----:B------:R0:W1:Y:S02]  /*1310*/  SHFL.BFLY P1, R73, R72, R71, R70 ;  /* 0x0c00004748497389 */ /* 0x0000640000020046 */
[----:B01---5:R-:W-:Y:S05]  /*1320*/  ENDCOLLECTIVE ;  /* 0x000000000000791b */ /* 0x023fea0003800000 */
.L_x_895:
[----:B------:R-:W-:Y:S05]  /*1330*/  BSYNC B0 ;  /* 0x0000000000007941 */ /* 0x000fea0003800000 */
.L_x_894:
[----:B------:R-:W-:Y:S01]  /*1340*/  FADD.FTZ R72, R72, R73 ;  /* 0x0000004948487221 */ /* 0x000fe20000010000 */
[----:B------:R-:W-:Y:S01]  /*1350*/  HFMA2 R71, -RZ, RZ, 0, 1.1920928955078125e-07 ;  /* 0x00000002ff477431 */ /* 0x000fe200000001ff */
[----:B------:R-:W-:Y:S02]  /*1360*/  MOV R70, 0x1f ;  /* 0x0000001f00467802 */ /* 0x000fe40000000f00 */
[----:B------:R-:W-:-:S07]  /*1370*/  MOV R69, 0xffffffff ;  /* 0xffffffff00457802 */ /* 0x000fce0000000f00 */
[----:B------:R-:W-:Y:S05]  /*1380*/  WARPSYNC.COLLECTIVE R69, `(.L_x_896) ;  /* 0x0000000045087348 */ /* 0x000fea0003c00000 */
[----:B------:R0:W1:Y:S02]  /*1390*/  SHFL.BFLY P1, R73, R72, R71, R70 ;  /* 0x0c00004748497389 */ /* 0x0000640000020046 */
[----:B01----:R-:W-:Y:S05]  /*13a0*/  ENDCOLLECTIVE ;  /* 0x000000000000791b */ /* 0x003fea0003800000 */
.L_x_896:
[----:B------:R-:W-:Y:S02]  /*13b0*/  HFMA2 R71, -RZ, RZ, 0, 2.384185791015625e-07 ;  /* 0x00000004ff477431 */ /* 0x000fe400000001ff */
[----:B------:R-:W-:-:S05]  /*13c0*/  FADD.FTZ R74, R72, R73 ;  /* 0x00000049484a7221 */ /* 0x000fca0000010000 */
[----:B------:R-:W-:-:S07]  /*13d0*/  MOV R72, R74 ;  /* 0x0000004a00487202 */ /* 0x000fce0000000f00 */
[----:B------:R-:W-:Y:S05]  /*13e0*/  WARPSYNC.COLLECTIVE R69, `(.L_x_897) ;  /* 0x0000000045087348 */ /* 0x000fea0003c00000 */
[----:B------:R0:W1:Y:S02]  /*13f0*/  SHFL.BFLY P1, R73, R72, R71, R70 ;  /* 0x0c00004748497389 */ /* 0x0000640000020046 */
[----:B01----:R-:W-:Y:S05]  /*1400*/  ENDCOLLECTIVE ;  /* 0x000000000000791b */ /* 0x003fea0003800000 */
.L_x_897:
[----:B------:R-:W-:Y:S02]  /*1410*/  HFMA2 R71, -RZ, RZ, 0, 4.76837158203125e-07 ;  /* 0x00000008ff477431 */ /* 0x000fe400000001ff */
[----:B------:R-:W-:-:S05]  /*1420*/  FADD.FTZ R75, R74, R73 ;  /* 0x000000494a4b7221 */ /* 0x000fca0000010000 */
[----:B------:R-:W-:-:S07]  /*1430*/  MOV R72, R75 ;  /* 0x0000004b00487202 */ /* 0x000fce0000000f00 */
[----:B------:R-:W-:Y:S05]  /*1440*/  WARPSYNC.COLLECTIVE R69, `(.L_x_898) ;  /* 0x0000000045087348 */ /* 0x000fea0003c00000 */
[----:B------:R0:W1:Y:S02]  /*1450*/  SHFL.BFLY P1, R73, R72, R71, R70 ;  /* 0x0c00004748497389 */ /* 0x0000640000020046 */
[----:B01----:R-:W-:Y:S05]  /*1460*/  ENDCOLLECTIVE ;  /* 0x000000000000791b */ /* 0x003fea0003800000 */
.L_x_898:
[----:B------:R-:W-:Y:S02]  /*1470*/  HFMA2 R71, -RZ, RZ, 0, 9.5367431640625e-07 ;  /* 0x00000010ff477431 */ /* 0x000fe400000001ff */
[----:B------:R-:W-:-:S05]  /*1480*/  FADD.FTZ R76, R75, R73 ;  /* 0x000000494b4c7221 */ /* 0x000fca0000010000 */
[----:B------:R-:W-:-:S07]  /*1490*/  MOV R72, R76 ;  /* 0x0000004c00487202 */ /* 0x000fce0000000f00 */
[----:B------:R-:W-:Y:S05]  /*14a0*/  WARPSYNC.COLLECTIVE R69, `(.L_x_899) ;  /* 0x0000000045087348 */ /* 0x000fea0003c00000 */
[----:B------:R0:W1:Y:S02]  /*14b0*/  SHFL.BFLY P1, R73, R72, R71, R70 ;  /* 0x0c00004748497389 */ /* 0x0000640000020046 */
[----:B01----:R-:W-:Y:S05]  /*14c0*/  ENDCOLLECTIVE ;  /* 0x000000000000791b */ /* 0x003fea0003800000 */
.L_x_899:
        /* <DEDUP_REMOVED lines=72> */
.L_x_900:
[----:B------:R-:W-:Y:S02]  /*1950*/  HFMA2 R71, -RZ, RZ, 0, 1.1920928955078125e-07 ;  /* 0x00000002ff477431 */ /* 0x000fe400000001ff */
[----:B------:R-:W-:-:S05]  /*1960*/  FADD.FTZ R48, R72, R73 ;  /* 0x0000004948307221 */ /* 0x000fca0000010000 */
[----:B------:R-:W-:-:S07]  /*1970*/  MOV R72, R48 ;  /* 0x0000003000487202 */ /* 0x000fce0000000f00 */
[----:B------:R-:W-:Y:S05]  /*1980*/  WARPSYNC.COLLECTIVE R69, `(.L_x_901) ;  /* 0x0000000045087348 */ /* 0x000fea0003c00000 */
[----:B------:R0:W1:Y:S02]  /*1990*/  SHFL.BFLY P1, R73, R72, R71, R70 ;  /* 0x0c00004748497389 */ /* 0x0000640000020046 */
[----:B01----:R-:W-:Y:S05]  /*19a0*/  ENDCOLLECTIVE ;  /* 0x000000000000791b */ /* 0x003fea0003800000 */
.L_x_901:
[----:B------:R-:W-:Y:S02]  /*19b0*/  HFMA2 R71, -RZ, RZ, 0, 2.384185791015625e-07 ;  /* 0x00000004ff477431 */ /* 0x000fe400000001ff */
[----:B------:R-:W-:-:S05]  /*19c0*/  FADD.FTZ R49, R48, R73 ;  /* 0x0000004930317221 */ /* 0x000fca0000010000 */
[----:B------:R-:W-:-:S07]  /*19d0*/  MOV R72, R49 ;  /* 0x0000003100487202 */ /* 0x000fce0000000f00 */
[----:B------:R-:W-:Y:S05]  /*19e0*/  WARPSYNC.COLLECTIVE R69, `(.L_x_902) ;  /* 0x0000000045087348 */ /* 0x000fea0003c00000 */
[----:B------:R0:W1:Y:S02]  /*19f0*/  SHFL.BFLY P1, R73, R72, R71, R70 ;  /* 0x0c00004748497389 */ /* 0x0000640000020046 */
[----:B01----:R-:W-:Y:S05]  /*1a00*/  ENDCOLLECTIVE ;  /* 0x000000000000791b */ /* 0x003fea0003800000 */
.L_x_902:
[----:B------:R-:W-:Y:S02]  /*1a10*/  HFMA2 R71, -RZ, RZ, 0, 4.76837158203125e-07 ;  /* 0x00000008ff477431 */ /* 0x000fe400000001ff */
[----:B------:R-:W-:-:S05]  /*1a20*/  FADD.FTZ R77, R49, R73 ;  /* 0x00000049314d7221 */ /* 0x000fca0000010000 */
[----:B------:R-:W-:-:S07]  /*1a30*/  MOV R72, R77 ;  /* 0x0000004d00487202 */ /* 0x000fce0000000f00 */
[----:B------:R-:W-:Y:S05]  /*1a40*/  WARPSYNC.COLLECTIVE R69, `(.L_x_903) ;  /* 0x0000000045087348 */ /* 0x000fea0003c00000 */
[----:B------:R0:W1:Y:S02]  /*1a50*/  SHFL.BFLY P1, R73, R72, R71, R70 ;  /* 0x0c00004748497389 */ /* 0x0000640000020046 */
[----:B01----:R-:W-:Y:S05]  /*1a60*/  ENDCOLLECTIVE ;  /* 0x000000000000791b */ /* 0x003fea0003800000 */
.L_x_903:
[----:B------:R-:W-:Y:S02]  /*1a70*/  HFMA2 R71, -RZ, RZ, 0, 9.5367431640625e-07 ;  /* 0x00000010ff477431 */ /* 0x000fe400000001ff */
[----:B------:R-:W-:-:S05]  /*1a80*/  FADD.FTZ R76, R77, R73 ;  /* 0x000000494d4c7221 */ /* 0x000fca0000010000 */
[----:B------:R-:W-:-:S07]  /*1a90*/  MOV R72, R76 ;  /* 0x0000004c00487202 */ /* 0x000fce0000000f00 */
[----:B------:R-:W-:Y:S05]  /*1aa0*/  WARPSYNC.COLLECTIVE R69, `(.L_x_904) ;  /* 0x0000000045087348 */ /* 0x000fea0003c00000 */
[----:B------:R0:W1:Y:S02]  /*1ab0*/  SHFL.BFLY P1, R73, R72, R71, R70 ;  /* 0x0c00004748497389 */ /* 0x0000640000020046 */
[----:B01----:R-:W-:Y:S05]  /*1ac0*/  ENDCOLLECTIVE ;  /* 0x000000000000791b */ /* 0x003fea0003800000 */
.L_x_904:
[----:B------:R-:W-:Y:S05]  /*1ad0*/  BRA `(.L_x_905) ;  /* 0xfffffff0001c7947 */ /* 0x000fea000383ffff */
.L_x_906:
        /* <DEDUP_REMOVED lines=10> */
.L_x_1120:


//--------------------- .text._ZN10layer_norm13ln_fwd_kernelINS_13Kernel_traitsIffffjLj1024ELj1ELj4ELj1ELj16ENS_18Kernel_traits_baseILj1024EffffjLj128EEEEEEEvNS_9FwdParamsE --------------------------
	.section	.text._ZN10layer_norm13ln_fwd_kernelINS_13Kernel_traitsIffffjLj1024ELj1ELj4ELj1ELj16ENS_18Kernel_traits_baseILj1024EffffjLj128EEEEEEEvNS_9FwdParamsE,"ax",@progbits
	.align	128
        .global         _ZN10layer_norm13ln_fwd_kernelINS_13Kernel_traitsIffffjLj1024ELj1ELj4ELj1ELj16ENS_18Kernel_traits_baseILj1024EffffjLj128EEEEEEEvNS_9FwdParamsE
        .type           _ZN10layer_norm13ln_fwd_kernelINS_13Kernel_traitsIffffjLj1024ELj1ELj4ELj1ELj16ENS_18Kernel_traits_baseILj1024EffffjLj128EEEEEEEvNS_9FwdParamsE,@function
        .size           _ZN10layer_norm13ln_fwd_kernelINS_13Kernel_traitsIffffjLj1024ELj1ELj4ELj1ELj16ENS_18Kernel_traits_baseILj1024EffffjLj128EEEEEEEvNS_9FwdParamsE,(.L_x_1121 - _ZN10layer_norm13ln_fwd_kernelINS_13Kernel_traitsIffffjLj1024ELj1ELj4ELj1ELj16ENS_18Kernel_traits_baseILj1024EffffjLj128EEEEEEEvNS_9FwdParamsE)
        .other          _ZN10layer_norm13ln_fwd_kernelINS_13Kernel_traitsIffffjLj1024ELj1ELj4ELj1ELj16ENS_18Kernel_traits_baseILj1024EffffjLj128EEEEEEEvNS_9FwdParamsE,@"STO_CUDA_ENTRY STV_DEFAULT"
_ZN10layer_norm13ln_fwd_kernelINS_13Kernel_traitsIffffjLj1024ELj1ELj4ELj1ELj16ENS_18Kernel_traits_baseILj1024EffffjLj128EEEEEEEvNS_9FwdParamsE:
.text._ZN10layer_norm13ln_fwd_kernelINS_13Kernel_traitsIffffjLj1024ELj1ELj4ELj1ELj16ENS_18Kernel_traits_baseILj1024EffffjLj128EEEEEEEvNS_9FwdParamsE:
        /* <DEDUP_REMOVED lines=31> */
.L_x_908:
[----:B0--3--:R-:W0:Y:S01]  /*01f0*/  LDC.64 R6, c[0x0][0x390] ;  /* 0x0000e400ff067b82 */ /* 0x009e220000000a00 */
        /* <DEDUP_REMOVED lines=129> */
.L_x_920:
[----:B------:R-:W2:Y:S01]  /*0a10*/  S2R R107, SR_TID.X ;  /* 0x00000000006b7919 */ /* 0x000ea20000002100 */
[----:B------:R-:W3:Y:S01]  /*0a20*/  LDC R36, c[0x0][0x3d0] ;  /* 0x0000f400ff247b82 */ /* 0x000ee20000000800 */
[----:B01----:R-:W-:-:S07]  /*0a30*/  FADD.FTZ R109, R109, R106 ;  /* 0x0000006a6d6d7221 */ /* 0x003fce0000010000 */
[----:B------:R-:W0:Y:S08]  /*0a40*/  @!P0 LDC.64 R104, c[0x0][0x3a0] ;  /* 0x0000e800ff688b82 */ /* 0x000e300000000a00 */
[----:B------:R-:W1:Y:S01]  /*0a50*/  LDC.64 R6, c[0x0][0x398] ;  /* 0x0000e600ff067b82 */ /* 0x000e620000000a00 */
[----:B---3--:R-:W-:-:S06]  /*0a60*/  FFMA.FTZ R36, R109, 0.0009765625, R36 ;  /* 0x3a8000006d247823 */ /* 0x008fcc0000010024 */
[----:B------:R-:W3:Y:S01]  /*0a70*/  MUFU.RSQ R36, R36 ;  /* 0x0000002400247308 */ /* 0x000ee20000001400 */
[----:B--2---:R-:W-:Y:S01]  /*0a80*/  LOP3.LUT P1, RZ, R107, 0x1f, RZ, 0xc0, !PT ;  /* 0x0000001f6bff7812 */ /* 0x004fe2000782c0ff */
[----:B0-----:R-:W-:-:S05]  /*0a90*/  @!P0 IMAD.WIDE R104, R4, 0x4, R104 ;  /* 0x0000000404688825 */ /* 0x001fca00078e0268 */
[----:B------:R0:W-:Y:S01]  /*0aa0*/  @!P0 STG.E desc[UR4][R104.64], R2 ;  /* 0x0000000268008986 */ /* 0x0001e2000c101904 */
[----:B-1----:R-:W-:-:S06]  /*0ab0*/  IMAD.WIDE.U32 R6, R3, 0x10, R6 ;  /* 0x0000001003067825 */ /* 0x002fcc00078e0006 */
[----:B------:R-:W1:Y:S01]  /*0ac0*/  @!P1 LDC.64 R118, c[0x0][0x3a8] ;  /* 0x0000ea00ff769b82 */ /* 0x000e620000000a00 */
[-C--:B---3--:R-:W-:Y:S01]  /*0ad0*/  FMUL.FTZ R3, R0, R36.reuse ;  /* 0x0000002400037220 */ /* 0x088fe20000410000 */
[-C--:B0-----:R-:W-:Y:S01]  /*0ae0*/  FMUL.FTZ R2, R29, R36.reuse ;  /* 0x000000241d027220 */ /* 0x081fe20000410000 */
[-C--:B------:R-:W-:Y:S01]  /*0af0*/  FMUL.FTZ R29, R30, R36.reuse ;  /* 0x000000241e1d7220 */ /* 0x080fe20000410000 */
[-C--:B------:R-:W-:Y:S01]  /*0b00*/  FMUL.FTZ R0, R37, R36.reuse ;  /* 0x0000002425007220 */ /* 0x080fe20000410000 */
[-C--:B------:R-:W-:Y:S01]  /*0b10*/  FMUL.FTZ R30, R21, R36.reuse ;  /* 0x00000024151e7220 */ /* 0x080fe20000410000 */
[-C--:B------:R-:W-:Y:S01]  /*0b20*/  FMUL.FTZ R111, R12, R36.reuse ;  /* 0x000000240c6f7220 */ /* 0x080fe20000410000 */
[----:B------:R-:W-:Y:S01]  /*0b30*/  FMUL.FTZ R37, R38, R36 ;  /* 0x0000002426257220 */ /* 0x000fe20000410000 */
[----:B-----5:R-:W-:Y:S01]  /*0b40*/  FFMA.FTZ R12, R100, R3, R68 ;  /* 0x00000003640c7223 */ /* 0x020fe20000010044 */
[----:B------:R-:W-:Y:S01]  /*0b50*/  FFMA.FTZ R21, R93, R2, R61 ;  /* 0x000000025d157223 */ /* 0x000fe2000001003d */
[-C--:B------:R-:W-:Y:S01]  /*0b60*/  FMUL.FTZ R38, R39, R36.reuse ;  /* 0x0000002427267220 */ /* 0x080fe20000410000 */
[----:B------:R-:W0:Y:S01]  /*0b70*/  LDC.64 R2, c[0x0][0x380] ;  /* 0x0000e000ff027b82 */ /* 0x000e220000000a00 */
        /* <DEDUP_REMOVED lines=35> */
[----:B------:R-:W-:Y:S01]  /*0db0*/  @!P1 STG.E desc[UR4][R118.64], R36 ;  /* 0x0000002476009986 */ /* 0x000fe2000c101904 */
        /* <DEDUP_REMOVED lines=10> */
[----:B0-----:R-:W-:Y:S01]  /*0e60*/  LEA R4, R2, R4, 0x2 ;  /* 0x0000000402047211 */ /* 0x001fe200078e10ff */
[----:B------:R0:W-:Y:S03]  /*0e70*/  STG.E.128 desc[UR4][R6.64+0x400], R20 ;  /* 0x0004001406007986 */ /* 0x0001e6000c101d04 */
[----:B------:R-:W-:Y:S01]  /*0e80*/  ISETP.GE.AND P0, PT, R4, R3, PT ;  /* 0x000000030400720c */ /* 0x000fe20003f06270 */
        /* <DEDUP_REMOVED lines=19> */
.L_x_907:
[----:B------:R-:W-:Y:S01]  /*0fc0*/  HFMA2 R104, -RZ, RZ, 0, 5.9604644775390625e-08 ;  /* 0x00000001ff687431 */ /* 0x000fe200000001ff */
[----:B------:R-:W-:Y:S01]  /*0fd0*/  BSSY B0, `(.L_x_909) ;  /* 0x0000006000007945 */ /* 0x000fe20003800000 */
[----:B------:R-:W-:Y:S02]  /*0fe0*/  MOV R7, 0x1f ;  /* 0x0000001f00077802 */ /* 0x000fe40000000f00 */
[----:B------:R-:W-:-:S07]  /*0ff0*/  MOV R6, 0xffffffff ;  /* 0xffffffff00067802 */ /* 0x000fce0000000f00 */
[----:B-----5:R-:W-:Y:S05]  /*1000*/  WARPSYNC.COLLECTIVE R6, `(.L_x_910) ;  /* 0x0000000006087348 */ /* 0x020fea0003c00000 */
[----:B------:R0:W1:Y:S02]  /*1010*/  SHFL.BFLY P1, R106, R105, R104, R7 ;  /* 0x0c000068696a7389 */ /* 0x0000640000020007 */
[----:B01---5:R-:W-:Y:S05]  /*1020*/  ENDCOLLECTIVE ;  /* 0x000000000000791b */ /* 0x023fea0003800000 */
.L_x_910:
[----:B------:R-:W-:Y:S05]  /*1030*/  BSYNC B0 ;  /* 0x0000000000007941 */ /* 0x000fea0003800000 */
.L_x_909:
[----:B------:R-:W-:Y:S01]  /*1040*/  FADD.FTZ R105, R105, R106 ;  /* 0x0000006a69697221 */ /* 0x000fe20000010000 */
[----:B------:R-:W-:Y:S01]  /*1050*/  HFMA2 R104, -RZ, RZ, 0, 1.1920928955078125e-07 ;  /* 0x00000002ff687431 */ /* 0x000fe200000001ff */
[----:B------:R-:W-:Y:S02]  /*1060*/  MOV R7, 0x1f ;  /* 0x0000001f00077802 */ /* 0x000fe40000000f00 */
[----:B------:R-:W-:-:S07]  /*1070*/  MOV R6, 0xffffffff ;  /* 0xffffffff00067802 */ /* 0x000fce0000000f00 */
[----:B------:R-:W-:Y:S05]  /*1080*/  WARPSYNC.COLLECTIVE R6, `(.L_x_911) ;  /* 0x0000000006087348 */ /* 0x000fea0003c00000 */
[----:B------:R0:W1:Y:S02]  /*1090*/  SHFL.BFLY P1, R106, R105, R104, R7 ;  /* 0x0c000068696a7389 */ /* 0x0000640000020007 */
[----:B01----:R-:W-:Y:S05]  /*10a0*/  ENDCOLLECTIVE ;  /* 0x000000000000791b */ /* 0x003fea0003800000 */
.L_x_911:
[----:B------:R-:W-:Y:S02]  /*10b0*/  HFMA2 R104, -RZ, RZ, 0, 2.384185791015625e-07 ;  /* 0x00000004ff687431 */ /* 0x000fe400000001ff */
[----:B------:R-:W-:-:S05]  /*10c0*/  FADD.FTZ R107, R105, R106 ;  /* 0x0000006a696b7221 */ /* 0x000fca0000010000 */
[----:B------:R-:W-:-:S07]  /*10d0*/  MOV R105, R107 ;  /* 0x0000006b00697202 */ /* 0x000fce0000000f00 */
[----:B------:R-:W-:Y:S05]  /*10e0*/  WARPSYNC.COLLECTIVE R6, `(.L_x_912) ;  /* 0x0000000006087348 */ /* 0x000fea0003c00000 */
[----:B------:R0:W1:Y:S02]  /*10f0*/  SHFL.BFLY P1, R106, R105, R104, R7 ;  /* 0x0c000068696a7389 */ /* 0x0000640000020007 */
[----:B01----:R-:W-:Y:S05]  /*1100*/  ENDCOLLECTIVE ;  /* 0x000000000000791b */ /* 0x003fea0003800000 */
.L_x_912:
[----:B------:R-:W-:Y:S02]  /*1110*/  HFMA2 R104, -RZ, RZ, 0, 4.76837158203125e-07 ;  /* 0x00000008ff687431 */ /* 0x000fe400000001ff */
[----:B------:R-:W-:-:S05]  /*1120*/  FADD.FTZ R108, R107, R106 ;  /* 0x0000006a6b6c7221 */ /* 0x000fca0000010000 */
[----:B------:R-:W-:-:S07]  /*1130*/  MOV R105, R108 ;  /* 0x0000006c00697202 */ /* 0x000fce0000000f00 */
[----:B------:R-:W-:Y:S05]  /*1140*/  WARPSYNC.COLLECTIVE R6, `(.L_x_913) ;  /* 0x0000000006087348 */ /* 0x000fea0003c00000 */
[----:B------:R0:W1:Y:S02]  /*1150*/  SHFL.BFLY P1, R106, R105, R104, R7 ;  /* 0x0c000068696a7389 */ /* 0x0000640000020007 */
[----:B01----:R-:W-:Y:S05]  /*1160*/  ENDCOLLECTIVE ;  /* 0x000000000000791b */ /* 0x003fea0003800000 */
.L_x_913:
[----:B------:R-:W-:Y:S02]  /*1170*/  HFMA2 R104, -RZ, RZ, 0, 9.5367431640625e-07 ;  /* 0x00000010ff687431 */ /* 0x000fe400000001ff */
[----:B------:R-:W-:-:S05]  /*1180*/  FADD.FTZ R109, R108, R106 ;  /* 0x0000006a6c6d7221 */ /* 0x000fca0000010000 */
[----:B------:R-:W-:-:S07]  /*1190*/  MOV R105, R109 ;  /* 0x0000006d00697202 */ /* 0x000fce0000000f00 */
[----:B------:R-:W-:Y:S05]  /*11a0*/  WARPSYNC.COLLECTIVE R6, `(.L_x_914) ;  /* 0x0000000006087348 */ /* 0x000fea0003c00000 */
[----:B------:R0:W1:Y:S02]  /*11b0*/  SHFL.BFLY P1, R106, R105, R104, R7 ;  /* 0x0c000068696a7389 */ /* 0x0000640000020007 */
[----:B01----:R-:W-:Y:S05]  /*11c0*/  ENDCOLLECTIVE ;  /* 0x000000000000791b */ /* 0x003fea0003800000 */
.L_x_914:
        /* <DEDUP_REMOVED lines=68> */
[----:B------:R-:W-:-:S07]  /*1610*/  MOV R6, 0xffffffff ;  /* 0xffffffff00067802 */ /* 0x000fce0000000f00 */
[----:B------:R-:W-:Y:S05]  /*1620*/  WARPSYNC.COLLECTIVE R6, `(.L_x_915) ;  /* 0x0000000006087348 */ /* 0x000fea0003c00000 */
[----:B------:R0:W1:Y:S02]  /*1630*/  SHFL.BFLY P1, R106, R105, R104, R7 ;  /* 0x0c000068696a7389 */ /* 0x0000640000020007 */
[----:B01----:R-:W-:Y:S05]  /*1640*/  ENDCOLLECTIVE ;  /* 0x000000000000791b */ /* 0x003fea0003800000 */
.L_x_915:
[----:B------:R-:W-:Y:S02]  /*1650*/  HFMA2 R104, -RZ, RZ, 0, 1.1920928955078125e-07 ;  /* 0x00000002ff687431 */ /* 0x000fe400000001ff */
[----:B------:R-:W-:-:S05]  /*1660*/  FADD.FTZ R36, R105, R106 ;  /* 0x0000006a69247221 */ /* 0x000fca0000010000 */
[----:B------:R-:W-:-:S07]  /*1670*/  MOV R105, R36 ;  /* 0x0000002400697202 */ /* 0x000fce0000000f00 */
[----:B------:R-:W-:Y:S05]  /*1680*/  WARPSYNC.COLLECTIVE R6, `(.L_x_916) ;  /* 0x0000000006087348 */ /* 0x000fea0003c00000 */
[----:B------:R0:W1:Y:S02]  /*1690*/  SHFL.BFLY P1, R106, R105, R104, R7 ;  /* 0x0c000068696a7389 */ /* 0x0000640000020007 */
[----:B01----:R-:W-:Y:S05]  /*16a0*/  ENDCOLLECTIVE ;  /* 0x000000000000791b */ /* 0x003fea0003800000 */
.L_x_916:
[----:B------:R-:W-:Y:S02]  /*16b0*/  HFMA2 R104, -RZ, RZ, 0, 2.384185791015625e-07 ;  /* 0x00000004ff687431 */ /* 0x000fe400000001ff */
[----:B------:R-:W-:-:S05]  /*16c0*/  FADD.FTZ R107, R36, R106 ;  /* 0x0000006a246b7221 */ /* 0x000fca0000010000 */
[----:B------:R-:W-:-:S07]  /*16d0*/  MOV R105, R107 ;  /* 0x0000006b00697202 */ /* 0x000fce0000000f00 */
[----:B------:R-:W-:Y:S05]  /*16e0*/  WARPSYNC.COLLECTIVE R6, `(.L_x_917) ;  /* 0x0000000006087348 */ /* 0x000fea0003c00000 */
[----:B------:R0:W1:Y:S02]  /*16f0*/  SHFL.BFLY P1, R106, R105, R104, R7 ;  /* 0x0c000068696a7389 */ /* 0x0000640000020007 */
[----:B01----:R-:W-:Y:S05]  /*1700*/  ENDCOLLECTIVE ;  /* 0x000000000000791b */ /* 0x003fea0003800000 */
.L_x_917:
[----:B------:R-:W-:Y:S02]  /*1710*/  HFMA2 R104, -RZ, RZ, 0, 4.76837158203125e-07 ;  /* 0x00000008ff687431 */ /* 0x000fe400000001ff */
[----:B------:R-:W-:-:S05]  /*1720*/  FADD.FTZ R108, R107, R106 ;  /* 0x0000006a6b6c7221 */ /* 0x000fca0000010000 */
[----:B------:R-:W-:-:S07]  /*1730*/  MOV R105, R108 ;  /* 0x0000006c00697202 */ /* 0x000fce0000000f00 */
[----:B------:R-:W-:Y:S05]  /*1740*/  WARPSYNC.COLLECTIVE R6, `(.L_x_918) ;  /* 0x0000000006087348 */ /* 0x000fea0003c00000 */
[----:B------:R0:W1:Y:S02]  /*1750*/  SHFL.BFLY P1, R106, R105, R104, R7 ;  /* 0x0c000068696a7389 */ /* 0x0000640000020007 */
[----:B01----:R-:W-:Y:S05]  /*1760*/  ENDCOLLECTIVE ;  /* 0x000000000000791b */ /* 0x003fea0003800000 */
.L_x_918:
[----:B------:R-:W-:Y:S02]  /*1770*/  HFMA2 R104, -RZ, RZ, 0, 9.5367431640625e-07 ;  /* 0x00000010ff687431 */ /* 0x000fe400000001ff */
[----:B------:R-:W-:-:S05]  /*1780*/  FADD.FTZ R109, R108, R106 ;  /* 0x0000006a6c6d7221 */ /* 0x000fca0000010000 */
[----:B------:R-:W-:-:S07]  /*1790*/  MOV R105, R109 ;  /* 0x0000006d00697202 */ /* 0x000fce0000000f00 */
[----:B------:R-:W-:Y:S05]  /*17a0*/  WARPSYNC.COLLECTIVE R6, `(.L_x_919) ;  /* 0x0000000006087348 */ /* 0x000fea0003c00000 */
[----:B------:R0:W1:Y:S02]  /*17b0*/  SHFL.BFLY P1, R106, R105, R104, R7 ;  /* 0x0c000068696a7389 */ /* 0x0000640000020007 */
[----:B01----:R-:W-:Y:S05]  /*17c0*/  ENDCOLLECTIVE ;  /* 0x000000000000791b */ /* 0x003fea0003800000 */
.L_x_919:
[----:B------:R-:W-:Y:S05]  /*17d0*/  BRA `(.L_x_920) ;  /* 0xfffffff0008c7947 */ /* 0x000fea000383ffff */
.L_x_921:
        /* <DEDUP_REMOVED lines=10> */
.L_x_1121:


//--------------------- .text._ZN10layer_norm13ln_fwd_kernelINS_13Kernel_traitsI13__nv_bfloat16fS2_fjLj768ELj1ELj4ELj1ELj16ENS_18Kernel_traits_baseILj768ES2_fS2_fjLj128EEEEEEEvNS_9FwdParamsE --------------------------
	.section	.text._ZN10layer_norm13ln_fwd_kernelINS_13Kernel_traitsI13__nv_bfloat16fS2_fjLj768ELj1ELj4ELj1ELj16ENS_18Kernel_traits_baseILj768ES2_fS2_fjLj128EEEEEEEvNS_9FwdParamsE,"ax",@progbits
	.align	128
        .global         _ZN10layer_norm13ln_fwd_kernelINS_13Kernel_traitsI13__nv_bfloat16fS2_fjLj768ELj1ELj4ELj1ELj16ENS_18Kernel_traits_baseILj768ES2_fS2_fjLj128EEEEEEEvNS_9FwdParamsE
        .type           _ZN10layer_norm13ln_fwd_kernelINS_13Kernel_traitsI13__nv_bfloat16fS2_fjLj768ELj1ELj4ELj1ELj16ENS_18Kernel_traits_baseILj768ES2_fS2_fjLj128EEEEEEEvNS_9FwdParamsE,@function
        .size           _ZN10layer_norm13ln_fwd_kernelINS_13Kernel_traitsI13__nv_bfloat16fS2_fjLj768ELj1ELj4ELj1ELj16ENS_18Kernel_traits_baseILj768ES2_fS2_fjLj128EEEEEEEvNS_9FwdParamsE,(.L_x_1122 - _ZN10layer_norm13ln_fwd_kernelINS_13Kernel_traitsI13__nv_bfloat16fS2_fjLj768ELj1ELj4ELj1ELj16ENS_18Kernel_traits_baseILj768ES2_fS2_fjLj128EEEEEEEvNS_9FwdParamsE)
        .other          _ZN10layer_norm13ln_fwd_kernelINS_13Kernel_traitsI13__nv_bfloat16fS2_fjLj768ELj1ELj4ELj1ELj16ENS_18Kernel_traits_baseILj768ES2_fS2_fjLj128EEEEEEEvNS_9FwdParamsE,@"STO_CUDA_ENTRY STV_DEFAULT"
_ZN10layer_norm13ln_fwd_kernelINS_13Kernel_traitsI13__nv_bfloat16fS2_fjLj768ELj1ELj4ELj1ELj16ENS_18Kernel_traits_baseILj768ES2_fS2_fjLj128EEEEEEEvNS_9FwdParamsE:
.text._ZN10layer_norm13ln_fwd_kernelINS_13Kernel_traitsI13__nv_bfloat16fS2_fjLj768ELj1ELj4ELj1ELj16ENS_18Kernel_traits_baseILj768ES2_fS2_fjLj128EEEEEEEvNS_9FwdParamsE:
        /* <DEDUP_REMOVED lines=26> */
[----:B------:R0:W2:Y:S01]  /*01a0*/  LDG.E.64 R2, desc[UR4][R6.64] ;  /* 0x0000000406027981 */ /* 0x0000a2000c1e1b00 */
[----:B---3--:R-:W-:-:S02]  /*01b0*/  SHF.R.U64 R50, R48, 0x10, R49 ;  /* 0x0000001030327819 */ /* 0x008fc40000001231 */
[----:B------:R-:W-:Y:S02]  /*01c0*/  SHF.R.U32.HI R69, RZ, 0x10, R49 ;  /* 0x00000010ff457819 */ /* 0x000fe40000011631 */
[--C-:B----4-:R-:W-:Y:S02]  /*01d0*/  SHF.R.U64 R0, R46, 0x10, R47.reuse ;  /* 0x000000102e007819 */ /* 0x110fe4000000122f */
[----:B------:R-:W-:Y:S02]  /*01e0*/  SHF.R.U32.HI R70, RZ, 0x10, R47 ;  /* 0x00000010ff467819 */ /* 0x000fe4000001162f */
[----:B------:R-:W-:Y:S02]  /*01f0*/  PRMT R50, R50, 0x5410, R0 ;  /* 0x0000541032327816 */ /* 0x000fe40000000000 */
[----:B-----5:R-:W-:Y:S02]  /*0200*/  SHF.R.U64 R51, R44, 0x10, R45 ;  /* 0x000000102c337819 */ /* 0x020fe4000000122d */
[----:B------:R-:W-:-:S02]  /*0210*/  SHF.R.U64 R0, R42, 0x10, R43 ;  /* 0x000000102a007819 */ /* 0x000fc4000000122b */
[----:B------:R-:W-:Y:S02]  /*0220*/  PRMT R70, R70, 0x5410, R70 ;  /* 0x0000541046467816 */ /* 0x000fe40000000046 */
[----:B------:R-:W-:Y:S02]  /*0230*/  PRMT R51, R51, 0x5410, R0 ;  /* 0x0000541033337816 */ /* 0x000fe40000000000 */
[----:B--2---:R-:W-:Y:S02]  /*0240*/  SHF.R.U64 R52, R40, 0x10, R41 ;  /* 0x0000001028347819 */ /* 0x004fe40000001229 */
[----:B------:R-:W-:Y:S02]  /*0250*/  SHF.R.U64 R0, R38, 0x10, R39 ;  /* 0x0000001026007819 */ /* 0x000fe40000001227 */
[----:B------:R-:W-:Y:S02]  /*0260*/  SHF.R.U32.HI R71, RZ, 0x10, R45 ;  /* 0x00000010ff477819 */ /* 0x000fe4000001162d */
[----:B------:R-:W-:-:S02]  /*0270*/  PRMT R52, R52, 0x5410, R0 ;  /* 0x0000541034347816 */ /* 0x000fc40000000000 */
[--C-:B------:R-:W-:Y:S02]  /*0280*/  SHF.R.U64 R53, R36, 0x10, R37.reuse ;  /* 0x0000001024357819 */ /* 0x100fe40000001225 */
[----:B------:R-:W-:Y:S02]  /*0290*/  SHF.R.U32.HI R4, RZ, 0x10, R37 ;  /* 0x00000010ff047819 */ /* 0x000fe40000011625 */
[----:B------:R-:W-:Y:S02]  /*02a0*/  SHF.R.U32.HI R0, RZ, 0x10, R35 ;  /* 0x00000010ff007819 */ /* 0x000fe40000011623 */
[----:B------:R-:W-:Y:S02]  /*02b0*/  SHF.R.U32.HI R72, RZ, 0x10, R43 ;  /* 0x00000010ff487819 */ /* 0x000fe4000001162b */
[----:B------:R-:W-:Y:S02]  /*02c0*/  PRMT R53, R53, 0x5410, R4 ;  /* 0x0000541035357816 */ /* 0x000fe40000000004 */
[----:B------:R-:W-:-:S02]  /*02d0*/  PRMT R70, R0, 0x7610, R70 ;  /* 0x0000761000467816 */ /* 0x000fc40000000046 */
[----:B------:R-:W-:Y:S02]  /*02e0*/  PRMT R71, R71, 0x5410, R71 ;  /* 0x0000541047477816 */ /* 0x000fe40000000047 */
[----:B------:R-:W-:Y:S02]  /*02f0*/  PRMT R72, R72, 0x5410, R72 ;  /* 0x0000541048487816 */ /* 0x000fe40000000048 */
        /* <DEDUP_REMOVED lines=12> */
[----:B------:R-:W-:Y:S02]  /*03c0*/  SHF.R.U64 R55, R30, 0x10, R31 ;  /* 0x000000101e377819 */ /* 0x000fe4000000121f */
[--C-:B------:R-:W-:Y:S02]  /*03d0*/  SHF.R.U64 R5, R28, 0x10, R29.reuse ;  /* 0x000000101c057819 */ /* 0x100fe4000000121d */
[----:B0-----:R-:W-:Y:S02]  /*03e0*/  SHF.R.U32.HI R6, RZ, 0x10, R29 ;  /* 0x00000010ff067819 */ /* 0x001fe4000001161d */
[----:B------:R-:W-:-:S02]  /*03f0*/  SHF.R.U64 R0, R2, 0x10, R3 ;  /* 0x0000001002007819 */ /* 0x000fc40000001203 */
[----:B------:R-:W-:Y:S02]  /*0400*/  SHF.R.U32.HI R4, RZ, 0x10, R3 ;  /* 0x00000010ff047819 */ /* 0x000fe40000011603 */
[----:B------:R-:W-:Y:S02]  /*0410*/  PRMT R55, R55, 0x5410, R5 ;  /* 0x0000541037377816 */ /* 0x000fe40000000005 */
[----:B------:R-:W-:Y:S02]  /*0420*/  PRMT R73, R6, 0x7610, R73 ;  /* 0x0000761006497816 */ /* 0x000fe40000000049 */
[----:B------:R-:W-:Y:S02]  /*0430*/  PRMT R69, R0, 0x7610, R69 ;  /* 0x0000761000457816 */ /* 0x000fe40000000045 */
[----:B------:R-:W-:-:S07]  /*0440*/  PRMT R74, R4, 0x7610, R74 ;  /* 0x00007610044a7816 */ /* 0x000fce000000004a */
.L_x_923:
[----:B------:R-:W0:Y:S01]  /*0450*/  LDC.64 R24, c[0x0][0x390] ;  /* 0x0000e400ff187b82 */ /* 0x000e220000000a00 */
[----:B-1----:R-:W-:-:S04]  /*0460*/  IMAD R57, R58, 0xc0, R75 ;  /* 0x000000c03a397824 */ /* 0x002fc800078e024b */
        /* <DEDUP_REMOVED lines=110> */
.L_x_935:
[----:B------:R-:W2:Y:S01]  /*0b50*/  LDC R63, c[0x0][0x3d0] ;  /* 0x0000f400ff3f7b82 */ /* 0x000ea20000000800 */
[----:B-1----:R-:W-:-:S07]  /*0b60*/  FADD.FTZ R26, R8, R26 ;  /* 0x0000001a081a7221 */ /* 0x002fce0000010000 */
[----:B0-----:R-:W0:Y:S01]  /*0b70*/  @!P0 LDC.64 R8, c[0x0][0x3a0] ;  /* 0x0000e800ff088b82 */ /* 0x001e220000000a00 */
[----:B--2---:R-:W-:-:S06]  /*0b80*/  FFMA.FTZ R26, R26, 0.001302083372138440609, R63 ;  /* 0x3aaaaaab1a1a7823 */ /* 0x004fcc000001003f */
[----:B------:R-:W1:Y:S01]  /*0b90*/  MUFU.RSQ R26, R26 ;  /* 0x0000001a001a7308 */ /* 0x000e620000001400 */
[----:B0-----:R-:W-:-:S05]  /*0ba0*/  @!P0 IMAD.WIDE R8, R58, 0x4, R8 ;  /* 0x000000043a088825 */ /* 0x001fca00078e0208 */
[----:B------:R0:W-:Y:S01]  /*0bb0*/  @!P0 STG.E desc[UR4][R8.64], R62 ;  /* 0x0000003e08008986 */ /* 0x0001e2000c101904 */
[-C--:B-1----:R-:W-:Y:S01]  /*0bc0*/  FMUL.FTZ R0, R0, R26.reuse ;  /* 0x0000001a00007220 */ /* 0x082fe20000410000 */
[-C--:B0-----:R-:W-:Y:S01]  /*0bd0*/  FMUL.FTZ R8, R5, R26.reuse ;  /* 0x0000001a05087220 */ /* 0x081fe20000410000 */
[-C--:B------:R-:W-:Y:S01]  /*0be0*/  FMUL.FTZ R9, R6, R26.reuse ;  /* 0x0000001a06097220 */ /* 0x080fe20000410000 */
[-C--:B------:R-:W-:Y:S01]  /*0bf0*/  FMUL.FTZ R7, R7, R26.reuse ;  /* 0x0000001a07077220 */ /* 0x080fe20000410000 */
[----:B------:R-:W-:Y:S01]  /*0c00*/  FMUL.FTZ R63, R10, R26 ;  /* 0x0000001a0a3f7220 */ /* 0x000fe20000410000 */
[----:B------:R-:W-:Y:S01]  /*0c10*/  F2FP.BF16.F32.PACK_AB R5, RZ, R0 ;  /* 0x00000000ff05723e */ /* 0x000fe200000010ff */
[----:B------:R-:W-:Y:S01]  /*0c20*/  FMUL.FTZ R10, R13, R26 ;  /* 0x0000001a0d0a7220 */ /* 0x000fe20000410000 */
[----:B------:R-:W-:Y:S01]  /*0c30*/  F2FP.BF16.F32.PACK_AB R6, RZ, R8 ;  /* 0x00000008ff06723e */ /* 0x000fe200000010ff */
[-C--:B------:R-:W-:Y:S01]  /*0c40*/  FMUL.FTZ R8, R4, R26.reuse ;  /* 0x0000001a04087220 */ /* 0x080fe20000410000 */
[-C--:B------:R-:W-:Y:S01]  /*0c50*/  FMUL.FTZ R4, R67, R26.reuse ;  /* 0x0000001a43047220 */ /* 0x080fe20000410000 */
[-C--:B------:R-:W-:Y:S01]  /*0c60*/  FMUL.FTZ R13, R15, R26.reuse ;  /* 0x0000001a0f0d7220 */ /* 0x080fe20000410000 */
[----:B------:R-:W-:Y:S01]  /*0c70*/  PRMT R5, R5, 0x5410, R6 ;  /* 0x0000541005057816 */ /* 0x000fe20000000006 */
[----:B------:R-:W-:Y:S01]  /*0c80*/  FMUL.FTZ R68, R68, R26 ;  /* 0x0000001a44447220 */ /* 0x000fe20000410000 */
[----:B------:R-:W-:Y:S01]  /*0c90*/  F2FP.BF16.F32.PACK_AB R8, RZ, R8 ;  /* 0x00000008ff08723e */ /* 0x000fe200000010ff */
[----:B------:R-:W-:Y:S01]  /*0ca0*/  FMUL.FTZ R64, R23, R26 ;  /* 0x0000001a17407220 */ /* 0x000fe20000410000 */
[----:B------:R-:W-:Y:S01]  /*0cb0*/  F2FP.BF16.F32.PACK_AB R4, RZ, R4 ;  /* 0x00000004ff04723e */ /* 0x000fe200000010ff */
[-C--:B------:R-:W-:Y:S01]  /*0cc0*/  FMUL.FTZ R23, R24, R26.reuse ;  /* 0x0000001a18177220 */ /* 0x080fe20000410000 */
[----:B------:R-:W-:Y:S01]  /*0cd0*/  PRMT R6, R38, 0x7610, R52 ;  /* 0x0000761026067816 */ /* 0x000fe20000000034 */
[-C--:B------:R-:W-:Y:S01]  /*0ce0*/  FMUL.FTZ R24, R27, R26.reuse ;  /* 0x0000001a1b187220 */ /* 0x080fe20000410000 */
[----:B------:R-:W-:Y:S01]  /*0cf0*/  PRMT R8, R8, 0x5410, R4 ;  /* 0x0000541008087816 */ /* 0x000fe20000000004 */
        /* <DEDUP_REMOVED lines=8> */
[----:B------:R-:W-:Y:S01]  /*0d80*/  HFMA2.BF16_V2 R17, R74.H1_H1, R0.H0_H0, R74.H0_H0 ;  /* 0x200000004a117231 */ /* 0x000fe20000240c4a */
[----:B------:R-:W-:Y:S01]  /*0d90*/  PRMT R5, R40, 0x5410, R52 ;  /* 0x0000541028057816 */ /* 0x000fe20000000034 */
[----:B------:R-:W-:Y:S01]  /*0da0*/  FMUL.FTZ R12, R16, R26 ;  /* 0x0000001a100c7220 */ /* 0x000fe20000410000 */
[----:B------:R-:W-:Y:S01]  /*0db0*/  PRMT R6, R28, 0x7610, R55 ;  /* 0x000076101c067816 */ /* 0x000fe20000000037 */
[----:B------:R-:W-:Y:S01]  /*0dc0*/  HFMA2.BF16_V2 R0, R72.H1_H1, R13.H0_H0, R72.H0_H0 ;  /* 0x2000000d48007231 */ /* 0x000fe20000240c48 */
[----:B------:R-:W-:Y:S01]  /*0dd0*/  F2FP.BF16.F32.PACK_AB R7, RZ, R7 ;  /* 0x00000007ff07723e */ /* 0x000fe200000010ff */
[----:B------:R-:W-:Y:S01]  /*0de0*/  HFMA2.BF16_V2 R13, R49.H0_H0, R27.H0_H0, R37.H0_H0 ;  /* 0x2000001b310d7231 */ /* 0x000fe20000240825 */
[----:B------:R-:W-:Y:S01]  /*0df0*/  F2FP.BF16.F32.PACK_AB R10, RZ, R10 ;  /* 0x0000000aff0a723e */ /* 0x000fe200000010ff */
[-C--:B------:R-:W-:Y:S01]  /*0e00*/  FMUL.FTZ R18, R18, R26.reuse ;  /* 0x0000001a12127220 */ /* 0x080fe20000410000 */
[----:B------:R-:W-:Y:S01]  /*0e10*/  HFMA2.BF16_V2 R27, R5, R8, R6 ;  /* 0x00000008051b7231 */ /* 0x000fe20000200006 */
[----:B------:R-:W-:Y:S01]  /*0e20*/  PRMT R5, R42, 0x7610, R51 ;  /* 0x000076102a057816 */ /* 0x000fe20000000033 */
[-C--:B------:R-:W-:Y:S01]  /*0e30*/  FMUL.FTZ R15, R19, R26.reuse ;  /* 0x0000001a130f7220 */ /* 0x080fe20000410000 */
[----:B------:R-:W-:Y:S01]  /*0e40*/  PRMT R7, R7, 0x5410, R10 ;  /* 0x0000541007077816 */ /* 0x000fe2000000000a */
[-C--:B------:R-:W-:Y:S01]  /*0e50*/  FMUL.FTZ R22, R22, R26.reuse ;  /* 0x0000001a16167220 */ /* 0x080fe20000410000 */
[----:B------:R-:W-:Y:S01]  /*0e60*/  PRMT R6, R30, 0x5410, R55 ;  /* 0x000054101e067816 */ /* 0x000fe20000000037 */
[----:B------:R-:W-:Y:S01]  /*0e70*/  FMUL.FTZ R20, R20, R26 ;  /* 0x0000001a14147220 */ /* 0x000fe20000410000 */
[----:B------:R-:W-:Y:S01]  /*0e80*/  F2FP.BF16.F32.PACK_AB R12, RZ, R12 ;  /* 0x0000000cff0c723e */ /* 0x000fe200000010ff */
[----:B------:R-:W-:Y:S01]  /*0e90*/  FMUL.FTZ R21, R21, R26 ;  /* 0x0000001a15157220 */ /* 0x000fe20000410000 */
[----:B------:R-:W-:Y:S01]  /*0ea0*/  F2FP.BF16.F32.PACK_AB R62, RZ, R62 ;  /* 0x0000003eff3e723e */ /* 0x000fe200000010ff */
[----:B------:R-:W-:Y:S01]  /*0eb0*/  HFMA2.BF16_V2 R10, R5, R7, R6 ;  /* 0x00000007050a7231 */ /* 0x000fe20000200006 */
[----:B------:R-:W-:Y:S01]  /*0ec0*/  F2FP.BF16.F32.PACK_AB R14, RZ, R14 ;  /* 0x0000000eff0e723e */ /* 0x000fe200000010ff */
[----:B------:R-:W-:Y:S01]  /*0ed0*/  FMUL.FTZ R25, R25, R26 ;  /* 0x0000001a19197220 */ /* 0x000fe20000410000 */
[----:B------:R-:W-:Y:S01]  /*0ee0*/  F2FP.BF16.F32.PACK_AB R19, RZ, R18 ;  /* 0x00000012ff13723e */ /* 0x000fe200000010ff */
[----:B------:R-:W-:Y:S01]  /*0ef0*/  FMUL.FTZ R11, R11, R26 ;  /* 0x0000001a0b0b7220 */ /* 0x000fe20000410000 */
[----:B------:R-:W-:-:S02]  /*0f00*/  F2FP.BF16.F32.PACK_AB R24, RZ, R24 ;  /* 0x00000018ff18723e */ /* 0x000fc400000010ff */
[----:B------:R-:W-:Y:S02]  /*0f10*/  F2FP.BF16.F32.PACK_AB R18, RZ, R15 ;  /* 0x0000000fff12723e */ /* 0x000fe400000010ff */
[----:B------:R-:W-:Y:S02]  /*0f20*/  PRMT R12, R12, 0x5410, R62 ;  /* 0x000054100c0c7816 */ /* 0x000fe4000000003e */
[----:B------:R-:W-:Y:S02]  /*0f30*/  PRMT R5, R44, 0x5410, R51 ;  /* 0x000054102c057816 */ /* 0x000fe40000000033 */
[----:B------:R-:W-:Y:S02]  /*0f40*/  PRMT R6, R32, 0x7610, R54 ;  /* 0x0000761020067816 */ /* 0x000fe40000000036 */
[----:B------:R-:W-:Y:S01]  /*0f50*/  F2FP.BF16.F32.PACK_AB R15, RZ, R22 ;  /* 0x00000016ff0f723e */ /* 0x000fe200000010ff */
[----:B------:R-:W-:Y:S01]  /*0f60*/  HFMA2.BF16_V2 R22, R43.H0_H0, R14.H0_H0, R31.H0_H0 ;  /* 0x2000000e2b167231 */ /* 0x000fe2000024081f */
[----:B------:R-:W-:Y:S01]  /*0f70*/  F2FP.BF16.F32.PACK_AB R20, RZ, R20 ;  /* 0x00000014ff14723e */ /* 0x000fe200000010ff */
[----:B------:R-:W-:Y:S01]  /*0f80*/  HFMA2.BF16_V2 R14, R45.H0_H0, R19.H0_H0, R33.H0_H0 ;  /* 0x200000132d0e7231 */ /* 0x000fe20000240821 */
[----:B------:R-:W-:Y:S01]  /*0f90*/  F2FP.BF16.F32.PACK_AB R21, RZ, R21 ;  /* 0x00000015ff15723e */ /* 0x000fe200000010ff */
[----:B------:R-:W-:Y:S01]  /*0fa0*/  HFMA2.BF16_V2 R19, R69.H1_H1, R24.H0_H0, R53.H1_H1 ;  /* 0x2000001845137231 */ /* 0x000fe20000260c35 */
[----:B------:R-:W-:Y:S01]  /*0fb0*/  F2FP.BF16.F32.PACK_AB R23, RZ, R23 ;  /* 0x00000017ff17723e */ /* 0x000fe200000010ff */
[----:B------:R-:W-:Y:S01]  /*0fc0*/  HFMA2.BF16_V2 R24, R5, R12, R6 ;  /* 0x0000000c05187231 */ /* 0x000fe20000200006 */
[----:B------:R-:W-:Y:S01]  /*0fd0*/  F2FP.BF16.F32.PACK_AB R25, RZ, R25 ;  /* 0x00000019ff19723e */ /* 0x000fe200000010ff */
[----:B------:R-:W-:Y:S01]  /*0fe0*/  HFMA2.BF16_V2 R15, R47.H0_H0, R15.H0_H0, R35.H0_H0 ;  /* 0x2000000f2f0f7231 */ /* 0x000fe20000240823 */
[----:B------:R-:W-:-:S02]  /*0ff0*/  PRMT R5, R46, 0x7610, R50 ;  /* 0x000076102e057816 */ /* 0x000fc40000000032 */
[----:B------:R-:W-:Y:S02]  /*1000*/  PRMT R20, R20, 0x5410, R21 ;  /* 0x0000541014147816 */ /* 0x000fe40000000015 */
[----:B------:R-:W-:Y:S02]  /*1010*/  PRMT R7, R34, 0x5410, R54 ;  /* 0x0000541022077816 */ /* 0x000fe40000000036 */
[----:B------:R-:W-:Y:S02]  /*1020*/  PRMT R8, R23, 0x5410, R25 ;  /* 0x0000541017087816 */ /* 0x000fe40000000019 */
[----:B------:R-:W-:Y:S01]  /*1030*/  F2FP.BF16.F32.PACK_AB R9, RZ, R9 ;  /* 0x00000009ff09723e */ /* 0x000fe200000010ff */
[----:B------:R-:W-:Y:S01]  /*1040*/  HFMA2.BF16_V2 R23, R5, R20, R7 ;  /* 0x0000001405177231 */ /* 0x000fe20000200007 */
[----:B------:R-:W-:Y:S02]  /*1050*/  PRMT R6, R4, 0x7632, R6 ;  /* 0x0000763204067816 */ /* 0x000fe40000000006 */
[----:B------:R-:W-:Y:S01]  /*1060*/  PRMT R5, R48, 0x5410, R50 ;  /* 0x0000541030057816 */ /* 0x000fe20000000032 */
[----:B------:R-:W-:Y:S01]  /*1070*/  HFMA2.BF16_V2 R9, R39.H0_H0, R9.H0_H0, R3.H0_H0 ;  /* 0x2000000927097231 */ /* 0x000fe20000240803 */
[----:B------:R-:W-:-:S02]  /*1080*/  PRMT R7, R36, 0x5410, R53 ;  /* 0x0000541024077816 */ /* 0x000fc40000000035 */
[----:B------:R-:W-:Y:S02]  /*1090*/  LOP3.LUT R6, R6, 0xffff, RZ, 0xc0, !PT ;  /* 0x0000ffff06067812 */ /* 0x000fe400078ec0ff */
[----:B------:R-:W-:Y:S01]  /*10a0*/  PRMT R20, R9, 0x7610, R20 ;  /* 0x0000761009147816 */ /* 0x000fe20000000014 */
[----:B------:R-:W-:Y:S01]  /*10b0*/  HFMA2.BF16_V2 R5, R5, R8, R7 ;  /* 0x0000000805057231 */ /* 0x000fe20000200007 */
[----:B------:R-:W-:Y:S01]  /*10c0*/  PRMT R8, R27, 0x7632, R8 ;  /* 0x000076321b087816 */ /* 0x000fe20000000008 */
[----:B------:R-:W-:Y:S01]  /*10d0*/  IMAD.WIDE.U32 R6, R6, 0x10000, RZ ;  /* 0x0001000006067825 */ /* 0x000fe200078e00ff */
[----:B------:R-:W-:Y:S02]  /*10e0*/  PRMT R9, R10, 0x7632, R9 ;  /* 0x000076320a097816 */ /* 0x000fe40000000009 */
[----:B------:R-:W-:Y:S02]  /*10f0*/  LOP3.LUT R8, R8, 0xffff, RZ, 0xc0, !PT ;  /* 0x0000ffff08087812 */ /* 0x000fe400078ec0ff */
[----:B------:R-:W-:-:S02]  /*1100*/  LOP3.LUT R4, R6, 0xffff, R4, 0xf8, !PT ;  /* 0x0000ffff06047812 */ /* 0x000fc400078ef804 */
[----:B------:R-:W-:Y:S01]  /*1110*/  LOP3.LUT R6, R9, 0xffff, RZ, 0xc0, !PT ;  /* 0x0000ffff09067812 */ /* 0x000fe200078ec0ff */
[----:B------:R-:W-:Y:S01]  /*1120*/  IMAD.WIDE.U32 R8, R8, 0x10000, RZ ;  /* 0x0001000008087825 */ /* 0x000fe200078e00ff */
[----:B------:R-:W-:Y:S02]  /*1130*/  F2FP.BF16.F32.PACK_AB R63, RZ, R63 ;  /* 0x0000003fff3f723e */ /* 0x000fe400000010ff */
[----:B------:R-:W-:Y:S02]  /*1140*/  PRMT R25, R15, 0x7610, R25 ;  /* 0x000076100f197816 */ /* 0x000fe40000000019 */
[--C-:B------:R-:W-:Y:S01]  /*1150*/  LOP3.LUT R12, R8, 0xffff, R27.reuse, 0xf8, !PT ;  /* 0x0000ffff080c7812 */ /* 0x100fe200078ef81b */
[----:B------:R-:W-:Y:S01]  /*1160*/  HFMA2.BF16_V2 R63, R41.H0_H0, R63.H0_H0, R29.H0_H0 ;  /* 0x2000003f293f7231 */ /* 0x000fe2000024081d */
[----:B------:R-:W-:Y:S02]  /*1170*/  PRMT R27, R14, 0x7610, R27 ;  /* 0x000076100e1b7816 */ /* 0x000fe4000000001b */
[----:B------:R-:W0:Y:S01]  /*1180*/  @!P0 LDC.64 R14, c[0x0][0x3a8] ;  /* 0x0000ea00ff0e8b82 */ /* 0x000e220000000a00 */
[----:B------:R-:W-:-:S02]  /*1190*/  PRMT R8, R24, 0x7632, R8 ;  /* 0x0000763218087816 */ /* 0x000fc40000000008 */
[----:B------:R-:W-:Y:S01]  /*11a0*/  LOP3.LUT R20, R7, 0xffff, R20, 0xf8, !PT ;  /* 0x0000ffff07147812 */ /* 0x000fe200078ef814 */
[----:B------:R-:W-:Y:S01]  /*11b0*/  IMAD.WIDE.U32 R6, R6, 0x10000, RZ ;  /* 0x0001000006067825 */ /* 0x000fe200078e00ff */
[----:B------:R-:W-:Y:S02]  /*11c0*/  PRMT R21, R63, 0x7610, R21 ;  /* 0x000076103f157816 */ /* 0x000fe40000000015 */
[----:B------:R-:W-:Y:S02]  /*11d0*/  LOP3.LUT R8, R8, 0xffff, RZ, 0xc0, !PT ;  /* 0x0000ffff08087812 */ /* 0x000fe400078ec0ff */
[----:B------:R-:W-:Y:S02]  /*11e0*/  LOP3.LUT R21, R9, 0xffff, R21, 0xf8, !PT ;  /* 0x0000ffff09157812 */ /* 0x000fe400078ef815 */
[----:B------:R-:W-:Y:S01]  /*11f0*/  LOP3.LUT R10, R6, 0xffff, R10, 0xf8, !PT ;  /* 0x0000ffff060a7812 */ /* 0x000fe200078ef80a */
[----:B------:R-:W-:Y:S01]  /*1200*/  IMAD.WIDE.U32 R8, R8, 0x10000, RZ ;  /* 0x0001000008087825 */ /* 0x000fe200078e00ff */
[----:B------:R-:W-:-:S02]  /*1210*/  PRMT R6, R23, 0x7632, R6 ;  /* 0x0000763217067816 */ /* 0x000fc40000000006 */
[----:B------:R-:W-:Y:S02]  /*1220*/  PRMT R62, R24, 0x7610, R62 ;  /* 0x00007610183e7816 */ /* 0x000fe4000000003e */
[----:B------:R-:W-:Y:S02]  /*1230*/  LOP3.LUT R6, R6, 0xffff, RZ, 0xc0, !PT ;  /* 0x0000ffff06067812 */ /* 0x000fe400078ec0ff */
[----:B------:R-:W-:Y:S02]  /*1240*/  LOP3.LUT R8, R8, 0xffff, R62, 0xf8, !PT ;  /* 0x0000ffff08087812 */ /* 0x000fe400078ef83e */
[----:B------:R-:W-:Y:S01]  /*1250*/  F2FP.BF16.F32.PACK_AB R11, RZ, R11 ;  /* 0x0000000bff0b723e */ /* 0x000fe200000010ff */
[----:B------:R-:W1:Y:S01]  /*1260*/  LDC.64 R62, c[0x0][0x398] ;  /* 0x0000e600ff3e7b82 */ /* 0x000e620000000a00 */
[----:B------:R-:W-:Y:S01]  /*1270*/  LOP3.LUT R22, R7, 0xffff, R22, 0xf8, !PT ;  /* 0x0000ffff07167812 */ /* 0x000fe200078ef816 */
[----:B------:R-:W-:Y:S01]  /*1280*/  IMAD.WIDE.U32 R6, R6, 0x10000, RZ ;  /* 0x0001000006067825 */ /* 0x000fe200078e00ff */
[----:B------:R-:W-:-:S03]  /*1290*/  PRMT R24, R5, 0x7632, R24 ;  /* 0x0000763205187816 */ /* 0x000fc60000000018 */
[----:B------:R-:W-:Y:S01]  /*12a0*/  HFMA2.BF16_V2 R16, R73.H1_H1, R11.H0_H0, R73.H0_H0 ;  /* 0x2000000b49107231 */ /* 0x000fe20000240c49 */
[----:B------:R-:W-:Y:S01]  /*12b0*/  F2FP.BF16.F32.PACK_AB R64, RZ, R64 ;  /* 0x00000040ff40723e */ /* 0x000fe200000010ff */
[----:B0-----:R-:W-:Y:S01]  /*12c0*/  @!P0 IMAD.WIDE R14, R58, 0x4, R14 ;  /* 0x000000043a0e8825 */ /* 0x001fe200078e020e */
[----:B------:R-:W-:-:S03]  /*12d0*/  LOP3.LUT R24, R24, 0xffff, RZ, 0xc0, !PT ;  /* 0x0000ffff18187812 */ /* 0x000fc600078ec0ff */
[----:B------:R-:W-:Y:S01]  /*12e0*/  HFMA2.BF16_V2 R11, R71.H1_H1, R18.H0_H0, R71.H0_H0 ;  /* 0x20000012470b7231 */ /* 0x000fe20000240c47 */
[----:B------:R-:W-:Y:S01]  /*12f0*/  LOP3.LUT R25, R7, 0xffff, R25, 0xf8, !PT ;  /* 0x0000ffff07197812 */ /* 0x000fe200078ef819 */
[----:B------:R-:W-:Y:S01]  /*1300*/  HFMA2.BF16_V2 R18, R70.H1_H1, R64.H0_H0, R70.H0_H0 ;  /* 0x2000004046127231 */ /* 0x000fe20000240c46 */
[----:B------:R-:W-:Y:S01]  /*1310*/  LOP3.LUT R6, R6, 0xffff, R23, 0xf8, !PT ;  /* 0x0000ffff06067812 */ /* 0x000fe200078ef817 */
[----:B------:R0:W-:Y:S01]  /*1320*/  @!P0 STG.E desc[UR4][R14.64], R26 ;  /* 0x0000001a0e008986 */ /* 0x0001e2000c101904 */
[----:B------:R-:W-:Y:S02]  /*1330*/  PRMT R7, R17, 0x7610, R7 ;  /* 0x0000761011077816 */ /* 0x000fe40000000007 */
[----:B------:R-:W-:Y:S01]  /*1340*/  PRMT R23, R16, 0x7610, R23 ;  /* 0x0000761010177816 */ /* 0x000fe20000000017 */
[----:B------:R-:W-:Y:S01]  /*1350*/  IMAD.WIDE.U32 R16, R24, 0x10000, RZ ;  /* 0x0001000018107825 */ /* 0x000fe200078e00ff */
[----:B------:R-:W-:Y:S02]  /*1360*/  SHF.L.U32 R7, R7, 0x10, RZ ;  /* 0x0000001007077819 */ /* 0x000fe400000006ff */
[----:B------:R-:W-:-:S02]  /*1370*/  LOP3.LUT R9, R9, 0xffff, R27, 0xf8, !PT ;  /* 0x0000ffff09097812 */ /* 0x000fc400078ef81b */
[----:B------:R-:W-:Y:S02]  /*1380*/  LOP3.LUT R16, R16, 0xffff, R5, 0xf8, !PT ;  /* 0x0000ffff10107812 */ /* 0x000fe400078ef805 */
[----:B------:R-:W-:Y:S01]  /*1390*/  LOP3.LUT R5, R20, R7, RZ, 0xfc, !PT ;  /* 0x0000000714057212 */ /* 0x000fe200078efcff */
[----:B0-----:R-:W0:Y:S01]  /*13a0*/  LDC.64 R14, c[0x0][0x380] ;  /* 0x0000e000ff0e7b82 */ /* 0x001e220000000a00 */
[----:B------:R-:W-:Y:S02]  /*13b0*/  SHF.L.U32 R7, R11, 0x10, RZ ;  /* 0x000000100b077819 */ /* 0x000fe400000006ff */
[----:B------:R-:W-:Y:S02]  /*13c0*/  LOP3.LUT R17, R17, 0xffff, R13, 0xf8, !PT ;  /* 0x0000ffff11117812 */ /* 0x000fe400078ef80d */
[----:B------:R-:W-:Y:S02]  /*13d0*/  SHF.L.U32 R18, R18, 0x10, RZ ;  /* 0x0000001012127819 */ /* 0x000fe400000006ff */
[----:B------:R-:W-:-:S02]  /*13e0*/  SHF.L.U32 R19, R19, 0x10, RZ ;  /* 0x0000001013137819 */ /* 0x000fc400000006ff */
[----:B------:R-:W-:Y:S02]  /*13f0*/  SHF.L.U32 R23, R23, 0x10, RZ ;  /* 0x0000001017177819 */ /* 0x000fe400000006ff */
[----:B------:R-:W-:Y:S02]  /*1400*/  SHF.L.U32 R0, R0, 0x10, RZ ;  /* 0x0000001000007819 */ /* 0x000fe400000006ff */
[----:B------:R-:W-:Y:S02]  /*1410*/  LOP3.LUT R9, R9, R7, RZ, 0xfc, !PT ;  /* 0x0000000709097212 */ /* 0x000fe400078efcff */
[----:B------:R-:W-:Y:S02]  /*1420*/  LOP3.LUT R7, R25, R18, RZ, 0xfc, !PT ;  /* 0x0000001219077212 */ /* 0x000fe400078efcff */
[----:B------:R-:W-:Y:S01]  /*1430*/  LOP3.LUT R17, R17, R19, RZ, 0xfc, !PT ;  /* 0x0000001311117212 */ /* 0x000fe200078efcff */
[----:B-1----:R-:W-:Y:S01]  /*1440*/  IMAD.WIDE.U32 R18, R57, 0x8, R62 ;  /* 0x0000000839127825 */ /* 0x002fe200078e003e */
[----:B------:R-:W-:-:S02]  /*1450*/  LOP3.LUT R13, R21, R23, RZ, 0xfc, !PT ;  /* 0x00000017150d7212 */ /* 0x000fc400078efcff */
[----:B------:R-:W-:Y:S01]  /*1460*/  LOP3.LUT R11, R22, R0, RZ, 0xfc, !PT ;  /* 0x00000000160b7212 */ /* 0x000fe200078efcff */
[--C-:B------:R-:W-:Y:S01]  /*1470*/  IMAD.WIDE.U32 R20, R61, 0x8, R62.reuse ;  /* 0x000000083d147825 */ /* 0x100fe200078e003e */
[----:B------:R1:W-:Y:S01]  /*1480*/  STG.E.64 desc[UR4][R18.64], R4 ;  /* 0x0000000412007986 */ /* 0x0003e2000c101b04 */
[----:B0-----:R-:W-:Y:S02]  /*1490*/  LEA R58, R14, R58, 0x2 ;  /* 0x0000003a0e3a7211 */ /* 0x001fe400078e10ff */
[--C-:B------:R-:W-:Y:S01]  /*14a0*/  IMAD.WIDE.U32 R60, R60, 0x8, R62.reuse ;  /* 0x000000083c3c7825 */ /* 0x100fe200078e003e */
[----:B------:R1:W-:Y:S01]  /*14b0*/  STG.E.64 desc[UR4][R18.64+0x100], R12 ;  /* 0x0001000c12007986 */ /* 0x0003e2000c101b04 */
[----:B------:R-:W-:Y:S02]  /*14c0*/  ISETP.GE.AND P0, PT, R58, R15, PT ;  /* 0x0000000f3a00720c */ /* 0x000fe40003f06270 */
[--C-:B------:R-:W-:Y:S01]  /*14d0*/  IMAD.WIDE.U32 R22, R59, 0x8, R62.reuse ;  /* 0x000000083b167825 */ /* 0x100fe200078e003e */
[----:B------:R1:W-:Y:S03]  /*14e0*/  STG.E.64 desc[UR4][R20.64], R10 ;  /* 0x0000000a14007986 */ /* 0x0003e6000c101b04 */
[----:B------:R-:W-:Y:S01]  /*14f0*/  IMAD.WIDE.U32 R56, R56, 0x8, R62 ;  /* 0x0000000838387825 */ /* 0x000fe200078e003e */
[----:B------:R1:W-:Y:S04]  /*1500*/  STG.E.64 desc[UR4][R60.64], R8 ;  /* 0x000000083c007986 */ /* 0x0003e8000c101b04 */
[----:B------:R1:W-:Y:S04]  /*1510*/  STG.E.64 desc[UR4][R22.64], R6 ;  /* 0x0000000616007986 */ /* 0x0003e8000c101b04 */
[----:B------:R1:W-:Y:S01]  /*1520*/  STG.E.64 desc[UR4][R56.64], R16 ;  /* 0x0000001038007986 */ /* 0x0003e2000c101b04 */
[----:B------:R-:W-:Y:S05]  /*1530*/  @!P0 BRA `(.L_x_923) ;  /* 0xffffffec00c48947 */ /* 0x000fea000383ffff */
[----:B------:R-:W-:Y:S05]  /*1540*/  EXIT ;  /* 0x000000000000794d */ /* 0x000fea0003800000 */
.L_x_922:
        /* <DEDUP_REMOVED lines=8> */
.L_x_925:
[----:B------:R-:W-:Y:S05]  /*15d0*/  BSYNC B0 ;  /* 0x0000000000007941 */ /* 0x000fea0003800000 */
.L_x_924:
        /* <DEDUP_REMOVED lines=8> */
.L_x_926:
[----:B------:R-:W-:Y:S02]  /*1660*/  HFMA2 R65, -RZ, RZ, 0, 2.384185791015625e-07 ;  /* 0x00000004ff417431 */ /* 0x000fe400000001ff */
[----:B------:R-:W-:Y:S01]  /*1670*/  FADD.FTZ R0, R0, R63 ;  /* 0x0000003f00007221 */ /* 0x000fe20000010000 */
[----:B------:R-:W-:-:S04]  /*1680*/  MOV R63, 0xffffffff ;  /* 0xffffffff003f7802 */ /* 0x000fc80000000f00 */
[----:B------:R-:W-:-:S07]  /*1690*/  MOV R66, R0 ;  /* 0x0000000000427202 */ /* 0x000fce0000000f00 */
[----:B------:R-:W-:Y:S05]  /*16a0*/  WARPSYNC.COLLECTIVE R63, `(.L_x_927) ;  /* 0x000000003f087348 */ /* 0x000fea0003c00000 */
[----:B------:R0:W1:Y:S02]  /*16b0*/  SHFL.BFLY P1, R63, R66, R65, R64 ;  /* 0x0c000041423f7389 */ /* 0x0000640000020040 */
[----:B01----:R-:W-:Y:S05]  /*16c0*/  ENDCOLLECTIVE ;  /* 0x000000000000791b */ /* 0x003fea0003800000 */
.L_x_927:
[----:B------:R-:W-:Y:S02]  /*16d0*/  HFMA2 R65, -RZ, RZ, 0, 4.76837158203125e-07 ;  /* 0x00000008ff417431 */ /* 0x000fe400000001ff */
[----:B------:R-:W-:Y:S01]  /*16e0*/  FADD.FTZ R0, R0, R63 ;  /* 0x0000003f00007221 */ /* 0x000fe20000010000 */
[----:B------:R-:W-:-:S04]  /*16f0*/  MOV R63, 0xffffffff ;  /* 0xffffffff003f7802 */ /* 0x000fc80000000f00 */
[----:B------:R-:W-:-:S07]  /*1700*/  MOV R66, R0 ;  /* 0x0000000000427202 */ /* 0x000fce0000000f00 */
[----:B------:R-:W-:Y:S05]  /*1710*/  WARPSYNC.COLLECTIVE R63, `(.L_x_928) ;  /* 0x000000003f087348 */ /* 0x000fea0003c00000 */
[----:B------:R0:W1:Y:S02]  /*1720*/  SHFL.BFLY P1, R63, R66, R65, R64 ;  /* 0x0c000041423f7389 */ /* 0x0000640000020040 */
[----:B01----:R-:W-:Y:S05]  /*1730*/  ENDCOLLECTIVE ;  /* 0x000000000000791b */ /* 0x003fea0003800000 */
.L_x_928:
[----:B------:R-:W-:Y:S02]  /*1740*/  HFMA2 R65, -RZ, RZ, 0, 9.5367431640625e-07 ;  /* 0x00000010ff417431 */ /* 0x000fe400000001ff */
[----:B------:R-:W-:Y:S01]  /*1750*/  FADD.FTZ R0, R0, R63 ;  /* 0x0000003f00007221 */ /* 0x000fe20000010000 */
[----:B------:R-:W-:-:S04]  /*1760*/  MOV R63, 0xffffffff ;  /* 0xffffffff003f7802 */ /* 0x000fc80000000f00 */
[----:B------:R-:W-:-:S07]  /*1770*/  MOV R66, R0 ;  /* 0x0000000000427202 */ /* 0x000fce0000000f00 */
[----:B------:R-:W-:Y:S05]  /*1780*/  WARPSYNC.COLLECTIVE R63, `(.L_x_929) ;  /* 0x000000003f087348 */ /* 0x000fea0003c00000 */
[----:B------:R0:W1:Y:S02]  /*1790*/  SHFL.BFLY P1, R63, R66, R65, R64 ;  /* 0x0c000041423f7389 */ /* 0x0000640000020040 */
[----:B01----:R-:W-:Y:S05]  /*17a0*/  ENDCOLLECTIVE ;  /* 0x000000000000791b */ /* 0x003fea0003800000 */
.L_x_929:
[----:B------:R-:W-:Y:S02]  /*17b0*/  HFMA2 R65, -RZ, RZ, 0, 5.9604644775390625e-08 ;  /* 0x00000001ff417431 */ /* 0x000fe400000001ff */
[----:B------:R-:W-:-:S04]  /*17c0*/  FADD.FTZ R0, R0, R63 ;  /* 0x0000003f00007221 */ /* 0x000fc80000010000 */
        /* <DEDUP_REMOVED lines=49> */
[----:B------:R-:W-:-:S04]  /*1ae0*/  MOV R63, 0xffffffff ;  /* 0xffffffff003f7802 */ /* 0x000fc80000000f00 */
[----:B------:R-:W-:-:S07]  /*1af0*/  MOV R66, R8 ;  /* 0x0000000800427202 */ /* 0x000fce0000000f00 */
[----:B------:R-:W-:Y:S05]  /*1b00*/  WARPSYNC.COLLECTIVE R63, `(.L_x_930) ;  /* 0x000000003f087348 */ /* 0x000fea0003c00000 */
[----:B------:R0:W1:Y:S02]  /*1b10*/  SHFL.BFLY P1, R63, R66, R65, R64 ;  /* 0x0c000041423f7389 */ /* 0x0000640000020040 */
[----:B01----:R-:W-:Y:S05]  /*1b20*/  ENDCOLLECTIVE ;  /* 0x000000000000791b */ /* 0x003fea0003800000 */
.L_x_930:
[----:B------:R-:W-:Y:S02]  /*1b30*/  HFMA2 R65, -RZ, RZ, 0, 1.1920928955078125e-07 ;  /* 0x00000002ff417431 */ /* 0x000fe400000001ff */
[----:B------:R-:W-:Y:S01]  /*1b40*/  FADD.FTZ R8, R8, R63 ;  /* 0x0000003f08087221 */ /* 0x000fe20000010000 */
[----:B------:R-:W-:-:S04]  /*1b50*/  MOV R63, 0xffffffff ;  /* 0xffffffff003f7802 */ /* 0x000fc80000000f00 */
[----:B------:R-:W-:-:S07]  /*1b60*/  MOV R66, R8 ;  /* 0x0000000800427202 */ /* 0x000fce0000000f00 */
[----:B------:R-:W-:Y:S05]  /*1b70*/  WARPSYNC.COLLECTIVE R63, `(.L_x_931) ;  /* 0x000000003f087348 */ /* 0x000fea0003c00000 */
[----:B------:R0:W1:Y:S02]  /*1b80*/  SHFL.BFLY P1, R63, R66, R65, R64 ;  /* 0x0c000041423f7389 */ /* 0x0000640000020040 */
[----:B01----:R-:W-:Y:S05]  /*1b90*/  ENDCOLLECTIVE ;  /* 0x000000000000791b */ /* 0x003fea0003800000 */
.L_x_931:
[----:B------:R-:W-:Y:S02]  /*1ba0*/  HFMA2 R65, -RZ, RZ, 0, 2.384185791015625e-07 ;  /* 0x00000004ff417431 */ /* 0x000fe400000001ff */
[----:B------:R-:W-:Y:S01]  /*1bb0*/  FADD.FTZ R8, R8, R63 ;  /* 0x0000003f08087221 */ /* 0x000fe20000010000 */
[----:B------:R-:W-:-:S04]  /*1bc0*/  MOV R63, 0xffffffff ;  /* 0xffffffff003f7802 */ /* 0x000fc80000000f00 */
[----:B------:R-:W-:-:S07]  /*1bd0*/  MOV R66, R8 ;  /* 0x0000000800427202 */ /* 0x000fce0000000f00 */
[----:B------:R-:W-:Y:S05]  /*1be0*/  WARPSYNC.COLLECTIVE R63, `(.L_x_932) ;  /* 0x000000003f087348 */ /* 0x000fea0003c00000 */
[----:B------:R0:W1:Y:S02]  /*1bf0*/  SHFL.BFLY P1, R63, R66, R65, R64 ;  /* 0x0c000041423f7389 */ /* 0x0000640000020040 */
[----:B01----:R-:W-:Y:S05]  /*1c00*/  ENDCOLLECTIVE ;  /* 0x000000000000791b */ /* 0x003fea0003800000 */
.L_x_932:
[----:B------:R-:W-:Y:S02]  /*1c10*/  HFMA2 R65, -RZ, RZ, 0, 4.76837158203125e-07 ;  /* 0x00000008ff417431 */ /* 0x000fe400000001ff */
[----:B------:R-:W-:Y:S01]  /*1c20*/  FADD.FTZ R8, R8, R63 ;  /* 0x0000003f08087221 */ /* 0x000fe20000010000 */
[----:B------:R-:W-:-:S04]  /*1c30*/  MOV R63, 0xffffffff ;  /* 0xffffffff003f7802 */ /* 0x000fc80000000f00 */
[----:B------:R-:W-:-:S07]  /*1c40*/  MOV R66, R8 ;  /* 0x0000000800427202 */ /* 0x000fce0000000f00 */
[----:B------:R-:W-:Y:S05]  /*1c50*/  WARPSYNC.COLLECTIVE R63, `(.L_x_933) ;  /* 0x000000003f087348 */ /* 0x000fea0003c00000 */
[----:B------:R0:W1:Y:S02]  /*1c60*/  SHFL.BFLY P1, R63, R66, R65, R64 ;  /* 0x0c000041423f7389 */ /* 0x0000640000020040 */
[----:B01----:R-:W-:Y:S05]  /*1c70*/  ENDCOLLECTIVE ;  /* 0x000000000000791b */ /* 0x003fea0003800000 */
.L_x_933:
[----:B------:R-:W-:Y:S02]  /*1c80*/  HFMA2 R65, -RZ, RZ, 0, 9.5367431640625e-07 ;  /* 0x00000010ff417431 */ /* 0x000fe400000001ff */
[----:B------:R-:W-:Y:S01]  /*1c90*/  FADD.FTZ R8, R8, R63 ;  /* 0x0000003f08087221 */ /* 0x000fe20000010000 */
[----:B------:R-:W-:-:S04]  /*1ca0*/  MOV R63, 0xffffffff ;  /* 0xffffffff003f7802 */ /* 0x000fc80000000f00 */
[----:B------:R-:W-:-:S07]  /*1cb0*/  MOV R66, R8 ;  /* 0x0000000800427202 */ /* 0x000fce0000000f00 */
[----:B------:R-:W-:Y:S05]  /*1cc0*/  WARPSYNC.COLLECTIVE R63, `(.L_x_934) ;  /* 0x000000003f087348 */ /* 0x000fea0003c00000 */
[----:B------:R0:W1:Y:S02]  /*1cd0*/  SHFL.BFLY P1, R63, R66, R65, R64 ;  /* 0x0c000041423f7389 */ /* 0x0000640000020040 */
[----:B01----:R-:W-:Y:S05]  /*1ce0*/  ENDCOLLECTIVE ;  /* 0x000000000000791b */ /* 0x003fea0003800000 */
.L_x_934:
[----:B------:R-:W-:Y:S01]  /*1cf0*/  MOV R26, R63 ;  /* 0x0000003f001a7202 */ /* 0x000fe20000000f00 */
[----:B------:R-:W-:Y:S06]  /*1d00*/  BRA `(.L_x_935) ;  /* 0xffffffec00907947 */ /* 0x000fec000383ffff */
.L_x_936:
        /* <DEDUP_REMOVED lines=15> */
.L_x_1122:


//--------------------- .text._ZN10layer_norm13ln_fwd_kernelINS_13Kernel_traitsI13__nv_bfloat16S2_S2_fjLj768ELj1ELj4ELj1ELj16ENS_18Kernel_traits_baseILj768ES2_S2_S2_fjLj128EEEEEEEvNS_9FwdParamsE --------------------------
	.section	.text._ZN10layer_norm13ln_fwd_kernelINS_13Kernel_traitsI13__nv_bfloat16S2_S2_fjLj768ELj1ELj4ELj1ELj16ENS_18Kernel_traits_baseILj768ES2_S2_S2_fjLj128EEEEEEEvNS_9FwdParamsE,"ax",@progbits
	.align	128
        .global         _ZN10layer_norm13ln_fwd_kernelINS_13Kernel_traitsI13__nv_bfloat16S2_S2_fjLj768ELj1ELj4ELj1ELj16ENS_18Kernel_traits_baseILj768ES2_S2_S2_fjLj128EEEEEEEvNS_9FwdParamsE
        .type           _ZN10layer_norm13ln_fwd_kernelINS_13Kernel_traitsI13__nv_bfloat16S2_S2_fjLj768ELj1ELj4ELj1ELj16ENS_18Kernel_traits_baseILj768ES2_S2_S2_fjLj128EEEEEEEvNS_9FwdParamsE,@function
        .size           _ZN10layer_norm13ln_fwd_kernelINS_13Kernel_traitsI13__nv_bfloat16S2_S2_fjLj768ELj1ELj4ELj1ELj16ENS_18Kernel_traits_baseILj768ES2_S2_S2_fjLj128EEEEEEEvNS_9FwdParamsE,(.L_x_1123 - _ZN10layer_norm13ln_fwd_kernelINS_13Kernel_traitsI13__nv_bfloat16S2_S2_fjLj768ELj1ELj4ELj1ELj16ENS_18Kernel_traits_baseILj768ES2_S2_S2_fjLj128EEEEEEEvNS_9FwdParamsE)
        .other          _ZN10layer_norm13ln_fwd_kernelINS_13Kernel_traitsI13__nv_bfloat16S2_S2_fjLj768ELj1ELj4ELj1ELj16ENS_18Kernel_traits_baseILj768ES2_S2_S2_fjLj128EEEEEEEvNS_9FwdParamsE,@"STO_CUDA_ENTRY STV_DEFAULT"
_ZN10layer_norm13ln_fwd_kernelINS_13Kernel_traitsI13__nv_bfloat16S2_S2_fjLj768ELj1ELj4ELj1ELj16ENS_18Kernel_traits_baseILj768ES2_S2_S2_fjLj128EEEEEEEvNS_9FwdParamsE:
.text._ZN10layer_norm13ln_fwd_kernelINS_13Kernel_traitsI13__nv_bfloat16S2_S2_fjLj768ELj1ELj4ELj1ELj16ENS_18Kernel_traits_baseILj768ES2_S2_S2_fjLj128EEEEEEEvNS_9FwdParamsE:
        /* <DEDUP_REMOVED lines=20> */
[----:B------:R0:W5:Y:S02]  /*0140*/  LDG.E.128 R28, desc[UR4][R32.64] ;  /* 0x00000004201c7981 */ /* 0x000164000c1e1d00 */
.L_x_938:
[----:B-1----:R-:W0:Y:S01]  /*0150*/  LDC.64 R40, c[0x0][0x390] ;  /* 0x0000e400ff287b82 */ /* 0x002e220000000a00 */
[----:B------:R-:W-:-:S04]  /*0160*/  IMAD R4, R5, 0x60, R6 ;  /* 0x0000006005047824 */ /* 0x000fc800078e0206 */
        /* <DEDUP_REMOVED lines=19> */
[----:B------:R-:W-:Y:S01]  /*02a0*/  PRMT R46, R35, 0x7632, R46 ;  /* 0x00007632232e7816 */ /* 0x000fe2000000002e */
[----:B------:R-:W-:Y:S01]  /*02b0*/  FADD.FTZ R47, R33, R44 ;  /* 0x0000002c212f7221 */ /* 0x000fe20000010000 */
[----:B------:R-:W-:Y:S02]  /*02c0*/  SHF.L.U32 R44, R34, 0x10, RZ ;  /* 0x00000010222c7819 */ /* 0x000fe400000006ff */
[----:B------:R-:W-:Y:S01]  /*02d0*/  SHF.L.U32 R34, R45, 0x10, RZ ;  /* 0x000000102d227819 */ /* 0x000fe200000006ff */
[----:B------:R-:W-:Y:S01]  /*02e0*/  FADD.FTZ R47, R32, R47 ;  /* 0x0000002f202f7221 */ /* 0x000fe20000010000 */
[----:B------:R-:W-:-:S02]  /*02f0*/  SHF.L.U32 R45, R35, 0x10, RZ ;  /* 0x00000010232d7819 */ /* 0x000fc400000006ff */
[----:B------:R-:W-:Y:S01]  /*0300*/  SHF.L.U32 R35, R46, 0x10, RZ ;  /* 0x000000102e237819 */ /* 0x000fe200000006ff */
[----:B------:R-:W-:Y:S01]  /*0310*/  FADD.FTZ R47, R44, R47 ;  /* 0x0000002f2c2f7221 */ /* 0x000fe20000010000 */
[----:B---3--:R-:W-:Y:S02]  /*0320*/  SHF.L.U32 R46, R36, 0x10, RZ ;  /* 0x00000010242e7819 */ /* 0x008fe400000006ff */
[C---:B----4-:R-:W-:Y:S01]  /*0330*/  PRMT R58, R43.reuse, 0x7632, R58 ;  /* 0x000076322b3a7816 */ /* 0x050fe2000000003a */
        /* <DEDUP_REMOVED lines=110> */
.L_x_950:
[----:B------:R-:W2:Y:S01]  /*0a20*/  LDC R53, c[0x0][0x3d0] ;  /* 0x0000f400ff357b82 */ /* 0x000ea20000000800 */
[----:B------:R-:W3:Y:S01]  /*0a30*/  S2R R56, SR_TID.X ;  /* 0x0000000000387919 */ /* 0x000ee20000002100 */
[----:B-1----:R-:W-:-:S06]  /*0a40*/  FADD.FTZ R40, R63, R57 ;  /* 0x000000393f287221 */ /* 0x002fcc0000010000 */
[----:B0-----:R-:W0:Y:S08]  /*0a50*/  LDC.64 R62, c[0x0][0x398] ;  /* 0x0000e600ff3e7b82 */ /* 0x001e300000000a00 */
[----:B------:R-:W1:Y:S01]  /*0a60*/  @!P0 LDC.64 R64, c[0x0][0x3a0] ;  /* 0x0000e800ff408b82 */ /* 0x000e620000000a00 */
[----:B--2---:R-:W-:-:S06]  /*0a70*/  FFMA.FTZ R53, R40, 0.001302083372138440609, R53 ;  /* 0x3aaaaaab28357823 */ /* 0x004fcc0000010035 */
[----:B------:R-:W2:Y:S01]  /*0a80*/  MUFU.RSQ R53, R53 ;  /* 0x0000003500357308 */ /* 0x000ea20000001400 */
[----:B0-----:R-:W-:Y:S01]  /*0a90*/  IMAD.WIDE.U32 R54, R3, 0x10, R62 ;  /* 0x0000001003367825 */ /* 0x001fe200078e003e */
[----:B---3--:R-:W-:-:S03]  /*0aa0*/  LOP3.LUT P1, RZ, R56, 0x1f, RZ, 0xc0, !PT ;  /* 0x0000001f38ff7812 */ /* 0x008fc6000782c0ff */
[----:B------:R-:W-:-:S04]  /*0ab0*/  IMAD.WIDE.U32 R2, R2, 0x10, R62 ;  /* 0x0000001002027825 */ /* 0x000fc800078e003e */
[----:B-1----:R-:W-:-:S05]  /*0ac0*/  @!P0 IMAD.WIDE R64, R5, 0x4, R64 ;  /* 0x0000000405408825 */ /* 0x002fca00078e0240 */
[----:B------:R1:W-:Y:S01]  /*0ad0*/  @!P0 STG.E desc[UR4][R64.64], R43 ;  /* 0x0000002b40008986 */ /* 0x0003e2000c101904 */
[-C--:B--2---:R-:W-:Y:S01]  /*0ae0*/  FMUL.FTZ R0, R0, R53.reuse ;  /* 0x0000003500007220 */ /* 0x084fe20000410000 */
[-C--:B------:R-:W-:Y:S01]  /*0af0*/  FMUL.FTZ R40, R7, R53.reuse ;  /* 0x0000003507287220 */ /* 0x080fe20000410000 */
[-C--:B------:R-:W-:Y:S01]  /*0b00*/  FMUL.FTZ R57, R33, R53.reuse ;  /* 0x0000003521397220 */ /* 0x080fe20000410000 */
[-C--:B------:R-:W-:Y:S01]  /*0b10*/  FMUL.FTZ R33, R44, R53.reuse ;  /* 0x000000352c217220 */ /* 0x080fe20000410000 */
[-C--:B------:R-:W-:Y:S01]  /*0b20*/  FMUL.FTZ R44, R34, R53.reuse ;  /* 0x00000035222c7220 */ /* 0x080fe20000410000 */
[----:B------:R-:W-:Y:S01]  /*0b30*/  F2FP.BF16.F32.PACK_AB R7, RZ, R0 ;  /* 0x00000000ff07723e */ /* 0x000fe200000010ff */
[----:B------:R-:W-:Y:S01]  /*0b40*/  FMUL.FTZ R45, R45, R53 ;  /* 0x000000352d2d7220 */ /* 0x000fe20000410000 */
[----:B------:R-:W-:Y:S01]  /*0b50*/  F2FP.BF16.F32.PACK_AB R0, RZ, R40 ;  /* 0x00000028ff00723e */ /* 0x000fe200000010ff */
[----:B------:R-:W-:-:S04]  /*0b60*/  IMAD.WIDE.U32 R40, R4, 0x10, R62 ;  /* 0x0000001004287825 */ /* 0x000fc800078e003e */
[-C--:B------:R-:W-:Y:S01]  /*0b70*/  FMUL.FTZ R4, R32, R53.reuse ;  /* 0x0000003520047220 */ /* 0x080fe20000410000 */
[-C--:B------:R-:W-:Y:S01]  /*0b80*/  FMUL.FTZ R46, R46, R53.reuse ;  /* 0x000000352e2e7220 */ /* 0x080fe20000410000 */
[----:B------:R-:W0:Y:S01]  /*0b90*/  @!P1 LDC.64 R62, c[0x0][0x3a8] ;  /* 0x0000ea00ff3e9b82 */ /* 0x000e220000000a00 */
[-C--:B------:R-:W-:Y:S01]  /*0ba0*/  FMUL.FTZ R56, R36, R53.reuse ;  /* 0x0000003524387220 */ /* 0x080fe20000410000 */
[-C--:B------:R-:W-:Y:S01]  /*0bb0*/  FMUL.FTZ R36, R47, R53.reuse ;  /* 0x000000352f247220 */ /* 0x080fe20000410000 */
        /* <DEDUP_REMOVED lines=17> */
[----:B------:R-:W2:Y:S01]  /*0cd0*/  LDC.64 R48, c[0x0][0x380] ;  /* 0x0000e000ff307b82 */ /* 0x000ea20000000a00 */
[----:B------:R-:W-:Y:S01]  /*0ce0*/  F2FP.BF16.F32.PACK_AB R47, RZ, R56 ;  /* 0x00000038ff2f723e */ /* 0x000fe200000010ff */
[-C--:B------:R-:W-:Y:S01]  /*0cf0*/  FMUL.FTZ R56, R59, R53.reuse ;  /* 0x000000353b387220 */ /* 0x080fe20000410000 */
[-C--:B------:R-:W-:Y:S01]  /*0d00*/  FMUL.FTZ R52, R52, R53.reuse ;  /* 0x0000003534347220 */ /* 0x080fe20000410000 */
[-C--:B------:R-:W-:Y:S01]  /*0d10*/  FMUL.FTZ R42, R42, R53.reuse ;  /* 0x000000352a2a7220 */ /* 0x080fe20000410000 */
[-C--:B------:R-:W-:Y:S01]  /*0d20*/  FMUL.FTZ R60, R60, R53.reuse ;  /* 0x000000353c3c7220 */ /* 0x080fe20000410000 */
[----:B------:R-:W-:Y:S01]  /*0d30*/  FMUL.FTZ R58, R58, R53 ;  /* 0x000000353a3a7220 */ /* 0x000fe20000410000 */
[----:B------:R-:W-:Y:S01]  /*0d40*/  F2FP.BF16.F32.PACK_AB R33, RZ, R33 ;  /* 0x00000021ff21723e */ /* 0x000fe200000010ff */
[----:B0-----:R-:W-:Y:S01]  /*0d50*/  @!P1 IMAD.WIDE R62, R5, 0x4, R62 ;  /* 0x00000004053e9825 */ /* 0x001fe200078e023e */
[----:B------:R-:W-:-:S02]  /*0d60*/  F2FP.BF16.F32.PACK_AB R44, RZ, R44 ;  /* 0x0000002cff2c723e */ /* 0x000fc400000010ff */
        /* <DEDUP_REMOVED lines=36> */
[----:B--2---:R-:W-:Y:S01]  /*0fb0*/  LEA R5, R48, R5, 0x2 ;  /* 0x0000000530057211 */ /* 0x004fe200078e10ff */
[----:B------:R-:W-:Y:S01]  /*0fc0*/  HFMA2.BF16_V2 R47, R11, R60, R23 ;  /* 0x0000003c0b2f7231 */ /* 0x000fe20000200017 */
[----:B------:R1:W-:Y:S02]  /*0fd0*/  STG.E.128 desc[UR4][R54.64], R36 ;  /* 0x0000002436007986 */ /* 0x0003e4000c101d04 */
[----:B------:R-:W-:-:S02]  /*0fe0*/  ISETP.GE.AND P0, PT, R5, R49, PT ;  /* 0x000000310500720c */ /* 0x000fc40003f06270 */
[----:B------:R1:W-:Y:S11]  /*0ff0*/  STG.E.128 desc[UR4][R2.64], R44 ;  /* 0x0000002c02007986 */ /* 0x0003f6000c101d04 */
[----:B------:R-:W-:Y:S05]  /*1000*/  @!P0 BRA `(.L_x_938) ;  /* 0xfffffff000508947 */ /* 0x000fea000383ffff */
[----:B------:R-:W-:Y:S05]  /*1010*/  EXIT ;  /* 0x000000000000794d */ /* 0x000fea0003800000 */
.L_x_937:
[----:B------:R-:W-:Y:S01]  /*1020*/  HFMA2 R54, -RZ, RZ, 0, 1.847743988037109375e-06 ;  /* 0x0000001fff367431 */ /* 0x000fe200000001ff */
[----:B------:R-:W-:Y:S01]  /*1030*/  BSSY B0, `(.L_x_939) ;  /* 0x0000006000007945 */ /* 0x000fe20003800000 */
[----:B------:R-:W-:Y:S02]  /*1040*/  MOV R55, 0x1 ;  /* 0x0000000100377802 */ /* 0x000fe40000000f00 */
[----:B------:R-:W-:-:S07]  /*1050*/  MOV R53, 0xffffffff ;  /* 0xffffffff00357802 */ /* 0x000fce0000000f00 */
[----:B-----5:R-:W-:Y:S05]  /*1060*/  WARPSYNC.COLLECTIVE R53, `(.L_x_940) ;  /* 0x0000000035087348 */ /* 0x020fea0003c00000 */
[----:B------:R0:W1:Y:S02]  /*1070*/  SHFL.BFLY P1, R57, R56, R55, R54 ;  /* 0x0c00003738397389 */ /* 0x0000640000020036 */
[----:B01---5:R-:W-:Y:S05]  /*1080*/  ENDCOLLECTIVE ;  /* 0x000000000000791b */ /* 0x023fea0003800000 */
.L_x_940:
[----:B------:R-:W-:Y:S05]  /*1090*/  BSYNC B0 ;  /* 0x0000000000007941 */ /* 0x000fea0003800000 */
.L_x_939:
[----:B------:R-:W-:Y:S01]  /*10a0*/  FADD.FTZ R56, R56, R57 ;  /* 0x0000003938387221 */ /* 0x000fe20000010000 */
[----:B------:R-:W-:Y:S01]  /*10b0*/  HFMA2 R55, -RZ, RZ, 0, 1.1920928955078125e-07 ;  /* 0x00000002ff377431 */ /* 0x000fe200000001ff */
[----:B------:R-:W-:Y:S02]  /*10c0*/  MOV R54, 0x1f ;  /* 0x0000001f00367802 */ /* 0x000fe40000000f00 */
[----:B------:R-:W-:-:S07]  /*10d0*/  MOV R53, 0xffffffff ;  /* 0xffffffff00357802 */ /* 0x000fce0000000f00 */
[----:B------:R-:W-:Y:S05]  /*10e0*/  WARPSYNC.COLLECTIVE R53, `(.L_x_941) ;  /* 0x0000000035087348 */ /* 0x000fea0003c00000 */
[----:B------:R0:W1:Y:S02]  /*10f0*/  SHFL.BFLY P1, R57, R56, R55, R54 ;  /* 0x0c00003738397389 */ /* 0x0000640000020036 */
[----:B01----:R-:W-:Y:S05]  /*1100*/  ENDCOLLECTIVE ;  /* 0x000000000000791b */ /* 0x003fea0003800000 */
.L_x_941:
[----:B------:R-:W-:Y:S02]  /*1110*/  HFMA2 R55, -RZ, RZ, 0, 2.384185791015625e-07 ;  /* 0x00000004ff377431 */ /* 0x000fe400000001ff */
[----:B------:R-:W-:-:S05]  /*1120*/  FADD.FTZ R59, R56, R57 ;  /* 0x00000039383b7221 */ /* 0x000fca0000010000 */
[----:B------:R-:W-:-:S07]  /*1130*/  MOV R56, R59 ;  /* 0x0000003b00387202 */ /* 0x000fce0000000f00 */
[----:B------:R-:W-:Y:S05]  /*1140*/  WARPSYNC.COLLECTIVE R53, `(.L_x_942) ;  /* 0x0000000035087348 */ /* 0x000fea0003c00000 */
[----:B------:R0:W1:Y:S02]  /*1150*/  SHFL.BFLY P1, R57, R56, R55, R54 ;  /* 0x0c00003738397389 */ /* 0x0000640000020036 */
[----:B01----:R-:W-:Y:S05]  /*1160*/  ENDCOLLECTIVE ;  /* 0x000000000000791b */ /* 0x003fea0003800000 */
.L_x_942:
[----:B------:R-:W-:Y:S02]  /*1170*/  HFMA2 R55, -RZ, RZ, 0, 4.76837158203125e-07 ;  /* 0x00000008ff377431 */ /* 0x000fe400000001ff */
[----:B------:R-:W-:-:S05]  /*1180*/  FADD.FTZ R61, R59, R57 ;  /* 0x000000393b3d7221 */ /* 0x000fca0000010000 */
[----:B------:R-:W-:-:S07]  /*1190*/  MOV R56, R61 ;  /* 0x0000003d00387202 */ /* 0x000fce0000000f00 */
[----:B------:R-:W-:Y:S05]  /*11a0*/  WARPSYNC.COLLECTIVE R53, `(.L_x_943) ;  /* 0x0000000035087348 */ /* 0x000fea0003c00000 */
[----:B------:R0:W1:Y:S02]  /*11b0*/  SHFL.BFLY P1, R57, R56, R55, R54 ;  /* 0x0c00003738397389 */ /* 0x0000640000020036 */
[----:B01----:R-:W-:Y:S05]  /*11c0*/  ENDCOLLECTIVE ;  /* 0x000000000000791b */ /* 0x003fea0003800000 */
.L_x_943:
[----:B------:R-:W-:Y:S02]  /*11d0*/  HFMA2 R55, -RZ, RZ, 0, 9.5367431640625e-07 ;  /* 0x00000010ff377431 */ /* 0x000fe400000001ff */
[----:B------:R-:W-:-:S05]  /*11e0*/  FADD.FTZ R62, R61, R57 ;  /* 0x000000393d3e7221 */ /* 0x000fca0000010000 */
[----:B------:R-:W-:-:S07]  /*11f0*/  MOV R56, R62 ;  /* 0x0000003e00387202 */ /* 0x000fce0000000f00 */
[----:B------:R-:W-:Y:S05]  /*1200*/  WARPSYNC.COLLECTIVE R53, `(.L_x_944) ;  /* 0x0000000035087348 */ /* 0x000fea0003c00000 */
[----:B------:R0:W1:Y:S02]  /*1210*/  SHFL.BFLY P1, R57, R56, R55, R54 ;  /* 0x0c00003738397389 */ /* 0x0000640000020036 */
[----:B01----:R-:W-:Y:S05]  /*1220*/  ENDCOLLECTIVE ;  /* 0x000000000000791b */ /* 0x003fea0003800000 */
.L_x_944:
[----:B------:R-:W-:Y:S01]  /*1230*/  MOV R55, 0x1 ;  /* 0x0000000100377802 */ /* 0x000fe20000000f00 */
        /* <DEDUP_REMOVED lines=55> */
.L_x_945:
[----:B------:R-:W-:Y:S02]  /*15b0*/  HFMA2 R55, -RZ, RZ, 0, 1.1920928955078125e-07 ;  /* 0x00000002ff377431 */ /* 0x000fe400000001ff */
[----:B------:R-:W-:-:S05]  /*15c0*/  FADD.FTZ R40, R56, R57 ;  /* 0x0000003938287221 */ /* 0x000fca0000010000 */
[----:B------:R-:W-:-:S07]  /*15d0*/  MOV R56, R40 ;  /* 0x0000002800387202 */ /* 0x000fce0000000f00 */
[----:B------:R-:W-:Y:S05]  /*15e0*/  WARPSYNC.COLLECTIVE R53, `(.L_x_946) ;  /* 0x0000000035087348 */ /* 0x000fea0003c00000 */
[----:B------:R0:W1:Y:S02]  /*15f0*/  SHFL.BFLY P1, R57, R56, R55, R54 ;  /* 0x0c00003738397389 */ /* 0x0000640000020036 */
[----:B01----:R-:W-:Y:S05]  /*1600*/  ENDCOLLECTIVE ;  /* 0x000000000000791b */ /* 0x003fea0003800000 */
.L_x_946:
[----:B------:R-:W-:Y:S02]  /*1610*/  HFMA2 R55, -RZ, RZ, 0, 2.384185791015625e-07 ;  /* 0x00000004ff377431 */ /* 0x000fe400000001ff */
[----:B------:R-:W-:-:S05]  /*1620*/  FADD.FTZ R41, R40, R57 ;  /* 0x0000003928297221 */ /* 0x000fca0000010000 */
[----:B------:R-:W-:-:S07]  /*1630*/  MOV R56, R41 ;  /* 0x0000002900387202 */ /* 0x000fce0000000f00 */
[----:B------:R-:W-:Y:S05]  /*1640*/  WARPSYNC.COLLECTIVE R53, `(.L_x_947) ;  /* 0x0000000035087348 */ /* 0x000fea0003c00000 */
[----:B------:R0:W1:Y:S02]  /*1650*/  SHFL.BFLY P1, R57, R56, R55, R54 ;  /* 0x0c00003738397389 */ /* 0x0000640000020036 */
[----:B01----:R-:W-:Y:S05]  /*1660*/  ENDCOLLECTIVE ;  /* 0x000000000000791b */ /* 0x003fea0003800000 */
.L_x_947:
[----:B------:R-:W-:Y:S02]  /*1670*/  HFMA2 R55, -RZ, RZ, 0, 4.76837158203125e-07 ;  /* 0x00000008ff377431 */ /* 0x000fe400000001ff */
[----:B------:R-:W-:-:S05]  /*1680*/  FADD.FTZ R62, R41, R57 ;  /* 0x00000039293e7221 */ /* 0x000fca0000010000 */
[----:B------:R-:W-:-:S07]  /*1690*/  MOV R56, R62 ;  /* 0x0000003e00387202 */ /* 0x000fce0000000f00 */
[----:B------:R-:W-:Y:S05]  /*16a0*/  WARPSYNC.COLLECTIVE R53, `(.L_x_948) ;  /* 0x0000000035087348 */ /* 0x000fea0003c00000 */
[----:B------:R0:W1:Y:S02]  /*16b0*/  SHFL.BFLY P1, R57, R56, R55, R54 ;  /* 0x0c00003738397389 */ /* 0x0000640000020036 */
[----:B01----:R-:W-:Y:S05]  /*16c0*/  ENDCOLLECTIVE ;  /* 0x000000000000791b */ /* 0x003fea0003800000 */
.L_x_948:
[----:B------:R-:W-:Y:S02]  /*16d0*/  HFMA2 R55, -RZ, RZ, 0, 9.5367431640625e-07 ;  /* 0x00000010ff377431 */ /* 0x000fe400000001ff */
[----:B------:R-:W-:-:S05]  /*16e0*/  FADD.FTZ R63, R62, R57 ;  /* 0x000000393e3f7221 */ /* 0x000fca0000010000 */
[----:B------:R-:W-:-:S07]  /*16f0*/  MOV R56, R63 ;  /* 0x0000003f00387202 */ /* 0x000fce0000000f00 */
[----:B------:R-:W-:Y:S05]  /*1700*/  WARPSYNC.COLLECTIVE R53, `(.L_x_949) ;  /* 0x0000000035087348 */ /* 0x000fea0003c00000 */
[----:B------:R0:W1:Y:S02]  /*1710*/  SHFL.BFLY P1, R57, R56, R55, R54 ;  /* 0x0c00003738397389 */ /* 0x0000640000020036 */
[----:B01----:R-:W-:Y:S05]  /*1720*/  ENDCOLLECTIVE ;  /* 0x000000000000791b */ /* 0x003fea0003800000 */
.L_x_949:
[----:B------:R-:W-:Y:S05]  /*1730*/  BRA `(.L_x_950) ;  /* 0xfffffff000b87947 */ /* 0x000fea000383ffff */
.L_x_951:
        /* <DEDUP_REMOVED lines=12> */
.L_x_1123:


//--------------------- .text._ZN10layer_norm13ln_fwd_kernelINS_13Kernel_traitsI6__halffS2_fjLj768ELj1ELj4ELj1ELj16ENS_18Kernel_traits_baseILj768ES2_fS2_fjLj128EEEEEEEvNS_9FwdParamsE --------------------------
	.section	.text._ZN10layer_norm13ln_fwd_kernelINS_13Kernel_traitsI6__halffS2_fjLj768ELj1ELj4ELj1ELj16ENS_18Kernel_traits_baseILj768ES2_fS2_fjLj128EEEEEEEvNS_9FwdParamsE,"ax",@progbits
	.align	128
        .global         _ZN10layer_norm13ln_fwd_kernelINS_13Kernel_traitsI6__halffS2_fjLj768ELj1ELj4ELj1ELj16ENS_18Kernel_traits_baseILj768ES2_fS2_fjLj128EEEEEEEvNS_9FwdParamsE
        .type           _ZN10layer_norm13ln_fwd_kernelINS_13Kernel_traitsI6__halffS2_fjLj768ELj1ELj4ELj1ELj16ENS_18Kernel_traits_baseILj768ES2_fS2_fjLj128EEEEEEEvNS_9FwdParamsE,@function
        .size           _ZN10layer_norm13ln_fwd_kernelINS_13Kernel_traitsI6__halffS2_fjLj768ELj1ELj4ELj1ELj16ENS_18Kernel_traits_baseILj768ES2_fS2_fjLj128EEEEEEEvNS_9FwdParamsE,(.L_x_1124 - _ZN10layer_norm13ln_fwd_kernelINS_13Kernel_traitsI6__halffS2_fjLj768ELj1ELj4ELj1ELj16ENS_18Kernel_traits_baseILj768ES2_fS2_fjLj128EEEEEEEvNS_9FwdParamsE)
        .other          _ZN10layer_norm13ln_fwd_kernelINS_13Kernel_traitsI6__halffS2_fjLj768ELj1ELj4ELj1ELj16ENS_18Kernel_traits_baseILj768ES2_fS2_fjLj128EEEEEEEvNS_9FwdParamsE,@"STO_CUDA_ENTRY STV_DEFAULT"
_ZN10layer_norm13ln_fwd_kernelINS_13Kernel_traitsI6__halffS2_fjLj768ELj1ELj4ELj1ELj16ENS_18Kernel_traits_baseILj768ES2_fS2_fjLj128EEEEEEEvNS_9FwdParamsE:
.text._ZN10layer_norm13ln_fwd_kernelINS_13Kernel_traitsI6__halffS2_fjLj768ELj1ELj4ELj1ELj16ENS_18Kernel_traits_baseILj768ES2_fS2_fjLj128EEEEEEEvNS_9FwdParamsE:
        /* <DEDUP_REMOVED lines=69> */
.L_x_953:
        /* <DEDUP_REMOVED lines=112> */
.L_x_965:
        /* <DEDUP_REMOVED lines=12> */
[----:B------:R-:W-:Y:S01]  /*0c10*/  F2FP.F16.F32.PACK_AB R5, RZ, R0 ;  /* 0x00000000ff05723e */ /* 0x000fe200000000ff */
[----:B------:R-:W-:Y:S01]  /*0c20*/  FMUL.FTZ R10, R13, R26 ;  /* 0x0000001a0d0a7220 */ /* 0x000fe20000410000 */
[----:B------:R-:W-:Y:S01]  /*0c30*/  F2FP.F16.F32.PACK_AB R6, RZ, R8 ;  /* 0x00000008ff06723e */ /* 0x000fe200000000ff */
[-C--:B------:R-:W-:Y:S01]  /*0c40*/  FMUL.FTZ R8, R4, R26.reuse ;  /* 0x0000001a04087220 */ /* 0x080fe20000410000 */
[-C--:B------:R-:W-:Y:S01]  /*0c50*/  FMUL.FTZ R4, R67, R26.reuse ;  /* 0x0000001a43047220 */ /* 0x080fe20000410000 */
[-C--:B------:R-:W-:Y:S01]  /*0c60*/  FMUL.FTZ R13, R15, R26.reuse ;  /* 0x0000001a0f0d7220 */ /* 0x080fe20000410000 */
[----:B------:R-:W-:Y:S01]  /*0c70*/  PRMT R5, R5, 0x5410, R6 ;  /* 0x0000541005057816 */ /* 0x000fe20000000006 */
[----:B------:R-:W-:Y:S01]  /*0c80*/  FMUL.FTZ R68, R68, R26 ;  /* 0x0000001a44447220 */ /* 0x000fe20000410000 */
[----:B------:R-:W-:Y:S01]  /*0c90*/  F2FP.F16.F32.PACK_AB R8, RZ, R8 ;  /* 0x00000008ff08723e */ /* 0x000fe200000000ff */
[----:B------:R-:W-:Y:S01]  /*0ca0*/  FMUL.FTZ R64, R23, R26 ;  /* 0x0000001a17407220 */ /* 0x000fe20000410000 */
[----:B------:R-:W-:Y:S01]  /*0cb0*/  F2FP.F16.F32.PACK_AB R4, RZ, R4 ;  /* 0x00000004ff04723e */ /* 0x000fe200000000ff */
[-C--:B------:R-:W-:Y:S01]  /*0cc0*/  FMUL.FTZ R23, R24, R26.reuse ;  /* 0x0000001a18177220 */ /* 0x080fe20000410000 */
[----:B------:R-:W-:Y:S01]  /*0cd0*/  PRMT R6, R38, 0x7610, R52 ;  /* 0x0000761026067816 */ /* 0x000fe20000000034 */
[-C--:B------:R-:W-:Y:S01]  /*0ce0*/  FMUL.FTZ R24, R27, R26.reuse ;  /* 0x0000001a1b187220 */ /* 0x080fe20000410000 */
[----:B------:R-:W-:Y:S01]  /*0cf0*/  PRMT R8, R8, 0x5410, R4 ;  /* 0x0000541008087816 */ /* 0x000fe20000000004 */
        /* <DEDUP_REMOVED lines=8> */
[----:B------:R-:W-:Y:S01]  /*0d80*/  HFMA2 R17, R74.H1_H1, R0.H0_H0, R74.H0_H0 ;  /* 0x200000004a117231 */ /* 0x000fe20000040c4a */
[----:B------:R-:W-:Y:S01]  /*0d90*/  PRMT R5, R40, 0x5410, R52 ;  /* 0x0000541028057816 */ /* 0x000fe20000000034 */
[----:B------:R-:W-:Y:S01]  /*0da0*/  FMUL.FTZ R12, R16, R26 ;  /* 0x0000001a100c7220 */ /* 0x000fe20000410000 */
[----:B------:R-:W-:Y:S01]  /*0db0*/  PRMT R6, R28, 0x7610, R55 ;  /* 0x000076101c067816 */ /* 0x000fe20000000037 */
[----:B------:R-:W-:Y:S01]  /*0dc0*/  HFMA2 R0, R72.H1_H1, R13.H0_H0, R72.H0_H0 ;  /* 0x2000000d48007231 */ /* 0x000fe20000040c48 */
[----:B------:R-:W-:Y:S01]  /*0dd0*/  F2FP.F16.F32.PACK_AB R7, RZ, R7 ;  /* 0x00000007ff07723e */ /* 0x000fe200000000ff */
[----:B------:R-:W-:Y:S01]  /*0de0*/  HFMA2 R13, R49.H0_H0, R27.H0_H0, R37.H0_H0 ;  /* 0x2000001b310d7231 */ /* 0x000fe20000040825 */
[----:B------:R-:W-:Y:S01]  /*0df0*/  F2FP.F16.F32.PACK_AB R10, RZ, R10 ;  /* 0x0000000aff0a723e */ /* 0x000fe200000000ff */
[-C--:B------:R-:W-:Y:S01]  /*0e00*/  FMUL.FTZ R18, R18, R26.reuse ;  /* 0x0000001a12127220 */ /* 0x080fe20000410000 */
[----:B------:R-:W-:Y:S01]  /*0e10*/  HFMA2 R27, R5, R8, R6 ;  /* 0x00000008051b7231 */ /* 0x000fe20000000006 */
[----:B------:R-:W-:Y:S01]  /*0e20*/  PRMT R5, R42, 0x7610, R51 ;  /* 0x000076102a057816 */ /* 0x000fe20000000033 */
[-C--:B------:R-:W-:Y:S01]  /*0e30*/  FMUL.FTZ R15, R19, R26.reuse ;  /* 0x0000001a130f7220 */ /* 0x080fe20000410000 */
[----:B------:R-:W-:Y:S01]  /*0e40*/  PRMT R7, R7, 0x5410, R10 ;  /* 0x0000541007077816 */ /* 0x000fe2000000000a */
[-C--:B------:R-:W-:Y:S01]  /*0e50*/  FMUL.FTZ R22, R22, R26.reuse ;  /* 0x0000001a16167220 */ /* 0x080fe20000410000 */
[----:B------:R-:W-:Y:S01]  /*0e60*/  PRMT R6, R30, 0x5410, R55 ;  /* 0x000054101e067816 */ /* 0x000fe20000000037 */
[----:B------:R-:W-:Y:S01]  /*0e70*/  FMUL.FTZ R20, R20, R26 ;  /* 0x0000001a14147220 */ /* 0x000fe20000410000 */
[----:B------:R-:W-:Y:S01]  /*0e80*/  F2FP.F16.F32.PACK_AB R12, RZ, R12 ;  /* 0x0000000cff0c723e */ /* 0x000fe200000000ff */
[----:B------:R-:W-:Y:S01]  /*0e90*/  FMUL.FTZ R21, R21, R26 ;  /* 0x0000001a15157220 */ /* 0x000fe20000410000 */
[----:B------:R-:W-:Y:S01]  /*0ea0*/  F2FP.F16.F32.PACK_AB R62, RZ, R62 ;  /* 0x0000003eff3e723e */ /* 0x000fe200000000ff */
[----:B------:R-:W-:Y:S01]  /*0eb0*/  HFMA2 R10, R5, R7, R6 ;  /* 0x00000007050a7231 */ /* 0x000fe20000000006 */
[----:B------:R-:W-:Y:S01]  /*0ec0*/  F2FP.F16.F32.PACK_AB R14, RZ, R14 ;  /* 0x0000000eff0e723e */ /* 0x000fe200000000ff */
[----:B------:R-:W-:Y:S01]  /*0ed0*/  FMUL.FTZ R25, R25, R26 ;  /* 0x0000001a19197220 */ /* 0x000fe20000410000 */
[----:B------:R-:W-:Y:S01]  /*0ee0*/  F2FP.F16.F32.PACK_AB R19, RZ, R18 ;  /* 0x00000012ff13723e */ /* 0x000fe200000000ff */
[----:B------:R-:W-:Y:S01]  /*0ef0*/  FMUL.FTZ R11, R11, R26 ;  /* 0x0000001a0b0b7220 */ /* 0x000fe20000410000 */
[----:B------:R-:W-:-:S02]  /*0f00*/  F2FP.F16.F32.PACK_AB R24, RZ, R24 ;  /* 0x00000018ff18723e */ /* 0x000fc400000000ff */
[----:B------:R-:W-:Y:S02]  /*0f10*/  F2FP.F16.F32.PACK_AB R18, RZ, R15 ;  /* 0x0000000fff12723e */ /* 0x000fe400000000ff */
[----:B------:R-:W-:Y:S02]  /*0f20*/  PRMT R12, R12, 0x5410, R62 ;  /* 0x000054100c0c7816 */ /* 0x000fe4000000003e */
[----:B------:R-:W-:Y:S02]  /*0f30*/  PRMT R5, R44, 0x5410, R51 ;  /* 0x000054102c057816 */ /* 0x000fe40000000033 */
[----:B------:R-:W-:Y:S02]  /*0f40*/  PRMT R6, R32, 0x7610, R54 ;  /* 0x0000761020067816 */ /* 0x000fe40000000036 */
[----:B------:R-:W-:Y:S01]  /*0f50*/  F2FP.F16.F32.PACK_AB R15, RZ, R22 ;  /* 0x00000016ff0f723e */ /* 0x000fe200000000ff */
[----:B------:R-:W-:Y:S01]  /*0f60*/  HFMA2 R22, R43.H0_H0, R14.H0_H0, R31.H0_H0 ;  /* 0x2000000e2b167231 */ /* 0x000fe2000004081f */
[----:B------:R-:W-:Y:S01]  /*0f70*/  F2FP.F16.F32.PACK_AB R20, RZ, R20 ;  /* 0x00000014ff14723e */ /* 0x000fe200000000ff */
[----:B------:R-:W-:Y:S01]  /*0f80*/  HFMA2 R14, R45.H0_H0, R19.H0_H0, R33.H0_H0 ;  /* 0x200000132d0e7231 */ /* 0x000fe20000040821 */
[----:B------:R-:W-:Y:S01]  /*0f90*/  F2FP.F16.F32.PACK_AB R21, RZ, R21 ;  /* 0x00000015ff15723e */ /* 0x000fe200000000ff */
[----:B------:R-:W-:Y:S01]  /*0fa0*/  HFMA2 R19, R69.H1_H1, R24.H0_H0, R53.H1_H1 ;  /* 0x2000001845137231 */ /* 0x000fe20000060c35 */
[----:B------:R-:W-:Y:S01]  /*0fb0*/  F2FP.F16.F32.PACK_AB R23, RZ, R23 ;  /* 0x00000017ff17723e */ /* 0x000fe200000000ff */
[----:B------:R-:W-:Y:S01]  /*0fc0*/  HFMA2 R24, R5, R12, R6 ;  /* 0x0000000c05187231 */ /* 0x000fe20000000006 */
[----:B------:R-:W-:Y:S01]  /*0fd0*/  F2FP.F16.F32.PACK_AB R25, RZ, R25 ;  /* 0x00000019ff19723e */ /* 0x000fe200000000ff */
[----:B------:R-:W-:Y:S01]  /*0fe0*/  HFMA2 R15, R47.H0_H0, R15.H0_H0, R35.H0_H0 ;  /* 0x2000000f2f0f7231 */ /* 0x000fe20000040823 */
[----:B------:R-:W-:-:S02]  /*0ff0*/  PRMT R5, R46, 0x7610, R50 ;  /* 0x000076102e057816 */ /* 0x000fc40000000032 */
[----:B------:R-:W-:Y:S02]  /*1000*/  PRMT R20, R20, 0x5410, R21 ;  /* 0x0000541014147816 */ /* 0x000fe40000000015 */
[----:B------:R-:W-:Y:S02]  /*1010*/  PRMT R7, R34, 0x5410, R54 ;  /* 0x0000541022077816 */ /* 0x000fe40000000036 */
[----:B------:R-:W-:Y:S02]  /*1020*/  PRMT R8, R23, 0x5410, R25 ;  /* 0x0000541017087816 */ /* 0x000fe40000000019 */
[----:B------:R-:W-:Y:S01]  /*1030*/  F2FP.F16.F32.PACK_AB R9, RZ, R9 ;  /* 0x00000009ff09723e */ /* 0x000fe200000000ff */
[----:B------:R-:W-:Y:S01]  /*1040*/  HFMA2 R23, R5, R20, R7 ;  /* 0x0000001405177231 */ /* 0x000fe20000000007 */
[----:B------:R-:W-:Y:S02]  /*1050*/  PRMT R6, R4, 0x7632, R6 ;  /* 0x0000763204067816 */ /* 0x000fe40000000006 */
[----:B------:R-:W-:Y:S01]  /*1060*/  PRMT R5, R48, 0x5410, R50 ;  /* 0x0000541030057816 */ /* 0x000fe20000000032 */
[----:B------:R-:W-:Y:S01]  /*1070*/  HFMA2 R9, R39.H0_H0, R9.H0_H0, R3.H0_H0 ;  /* 0x2000000927097231 */ /* 0x000fe20000040803 */
[----:B------:R-:W-:-:S02]  /*1080*/  PRMT R7, R36, 0x5410, R53 ;  /* 0x0000541024077816 */ /* 0x000fc40000000035 */
[----:B------:R-:W-:Y:S02]  /*1090*/  LOP3.LUT R6, R6, 0xffff, RZ, 0xc0, !PT ;  /* 0x0000ffff06067812 */ /* 0x000fe400078ec0ff */
[----:B------:R-:W-:Y:S01]  /*10a0*/  PRMT R20, R9, 0x7610, R20 ;  /* 0x0000761009147816 */ /* 0x000fe20000000014 */
[----:B------:R-:W-:Y:S01]  /*10b0*/  HFMA2 R5, R5, R8, R7 ;  /* 0x0000000805057231 */ /* 0x000fe20000000007 */
[----:B------:R-:W-:Y:S01]  /*10c0*/  PRMT R8, R27, 0x7632, R8 ;  /* 0x000076321b087816 */ /* 0x000fe20000000008 */
[----:B------:R-:W-:Y:S01]  /*10d0*/  IMAD.WIDE.U32 R6, R6, 0x10000, RZ ;  /* 0x0001000006067825 */ /* 0x000fe200078e00ff */
[----:B------:R-:W-:Y:S02]  /*10e0*/  PRMT R9, R10, 0x7632, R9 ;  /* 0x000076320a097816 */ /* 0x000fe40000000009 */
[----:B------:R-:W-:Y:S02]  /*10f0*/  LOP3.LUT R8, R8, 0xffff, RZ, 0xc0, !PT ;  /* 0x0000ffff08087812 */ /* 0x000fe400078ec0ff */
[----:B------:R-:W-:-:S02]  /*1100*/  LOP3.LUT R4, R6, 0xffff, R4, 0xf8, !PT ;  /* 0x0000ffff06047812 */ /* 0x000fc400078ef804 */
[----:B------:R-:W-:Y:S01]  /*1110*/  LOP3.LUT R6, R9, 0xffff, RZ, 0xc0, !PT ;  /* 0x0000ffff09067812 */ /* 0x000fe200078ec0ff */
[----:B------:R-:W-:Y:S01]  /*1120*/  IMAD.WIDE.U32 R8, R8, 0x10000, RZ ;  /* 0x0001000008087825 */ /* 0x000fe200078e00ff */
[----:B------:R-:W-:Y:S02]  /*1130*/  F2FP.F16.F32.PACK_AB R63, RZ, R63 ;  /* 0x0000003fff3f723e */ /* 0x000fe400000000ff */
[----:B------:R-:W-:Y:S02]  /*1140*/  PRMT R25, R15, 0x7610, R25 ;  /* 0x000076100f197816 */ /* 0x000fe40000000019 */
[--C-:B------:R-:W-:Y:S01]  /*1150*/  LOP3.LUT R12, R8, 0xffff, R27.reuse, 0xf8, !PT ;  /* 0x0000ffff080c7812 */ /* 0x100fe200078ef81b */
[----:B------:R-:W-:Y:S01]  /*1160*/  HFMA2 R63, R41.H0_H0, R63.H0_H0, R29.H0_H0 ;  /* 0x2000003f293f7231 */ /* 0x000fe2000004081d */
        /* <DEDUP_REMOVED lines=14> */
[----:B------:R-:W-:Y:S01]  /*1250*/  F2FP.F16.F32.PACK_AB R11, RZ, R11 ;  /* 0x0000000bff0b723e */ /* 0x000fe200000000ff */
[----:B------:R-:W1:Y:S01]  /*1260*/  LDC.64 R62, c[0x0][0x398] ;  /* 0x0000e600ff3e7b82 */ /* 0x000e620000000a00 */
[----:B------:R-:W-:Y:S01]  /*1270*/  LOP3.LUT R22, R7, 0xffff, R22, 0xf8, !PT ;  /* 0x0000ffff07167812 */ /* 0x000fe200078ef816 */
[----:B------:R-:W-:Y:S01]  /*1280*/  IMAD.WIDE.U32 R6, R6, 0x10000, RZ ;  /* 0x0001000006067825 */ /* 0x000fe200078e00ff */
[----:B------:R-:W-:-:S03]  /*1290*/  PRMT R24, R5, 0x7632, R24 ;  /* 0x0000763205187816 */ /* 0x000fc60000000018 */
[----:B------:R-:W-:Y:S01]  /*12a0*/  HFMA2 R16, R73.H1_H1, R11.H0_H0, R73.H0_H0 ;  /* 0x2000000b49107231 */ /* 0x000fe20000040c49 */
[----:B------:R-:W-:Y:S01]  /*12b0*/  F2FP.F16.F32.PACK_AB R64, RZ, R64 ;  /* 0x00000040ff40723e */ /* 0x000fe200000000ff */
[----:B0-----:R-:W-:Y:S01]  /*12c0*/  @!P0 IMAD.WIDE R14, R58, 0x4, R14 ;  /* 0x000000043a0e8825 */ /* 0x001fe200078e020e */
[----:B------:R-:W-:-:S03]  /*12d0*/  LOP3.LUT R24, R24, 0xffff, RZ, 0xc0, !PT ;  /* 0x0000ffff18187812 */ /* 0x000fc600078ec0ff */
[----:B------:R-:W-:Y:S01]  /*12e0*/  HFMA2 R11, R71.H1_H1, R18.H0_H0, R71.H0_H0 ;  /* 0x20000012470b7231 */ /* 0x000fe20000040c47 */
[----:B------:R-:W-:Y:S01]  /*12f0*/  LOP3.LUT R25, R7, 0xffff, R25, 0xf8, !PT ;  /* 0x0000ffff07197812 */ /* 0x000fe200078ef819 */
[----:B------:R-:W-:Y:S01]  /*1300*/  HFMA2 R18, R70.H1_H1, R64.H0_H0, R70.H0_H0 ;  /* 0x2000004046127231 */ /* 0x000fe20000040c46 */
        /* <DEDUP_REMOVED lines=36> */
.L_x_952:
        /* <DEDUP_REMOVED lines=8> */
.L_x_955:
[----:B------:R-:W-:Y:S05]  /*15d0*/  BSYNC B0 ;  /* 0x0000000000007941 */ /* 0x000fea0003800000 */
.L_x_954:
        /* <DEDUP_REMOVED lines=8> */
.L_x_956:
[----:B------:R-:W-:Y:S02]  /*1660*/  HFMA2 R65, -RZ, RZ, 0, 2.384185791015625e-07 ;  /* 0x00000004ff417431 */ /* 0x000fe400000001ff */
[----:B------:R-:W-:Y:S01]  /*1670*/  FADD.FTZ R0, R0, R63 ;  /* 0x0000003f00007221 */ /* 0x000fe20000010000 */
[----:B------:R-:W-:-:S04]  /*1680*/  MOV R63, 0xffffffff ;  /* 0xffffffff003f7802 */ /* 0x000fc80000000f00 */
[----:B------:R-:W-:-:S07]  /*1690*/  MOV R66, R0 ;  /* 0x0000000000427202 */ /* 0x000fce0000000f00 */
[----:B------:R-:W-:Y:S05]  /*16a0*/  WARPSYNC.COLLECTIVE R63, `(.L_x_957) ;  /* 0x000000003f087348 */ /* 0x000fea0003c00000 */
[----:B------:R0:W1:Y:S02]  /*16b0*/  SHFL.BFLY P1, R63, R66, R65, R64 ;  /* 0x0c000041423f7389 */ /* 0x0000640000020040 */
[----:B01----:R-:W-:Y:S05]  /*16c0*/  ENDCOLLECTIVE ;  /* 0x000000000000791b */ /* 0x003fea0003800000 */
.L_x_957:
[----:B------:R-:W-:Y:S02]  /*16d0*/  HFMA2 R65, -RZ, RZ, 0, 4.76837158203125e-07 ;  /* 0x00000008ff417431 */ /* 0x000fe400000001ff */
[----:B------:R-:W-:Y:S01]  /*16e0*/  FADD.FTZ R0, R0, R63 ;  /* 0x0000003f00007221 */ /* 0x000fe20000010000 */
[----:B------:R-:W-:-:S04]  /*16f0*/  MOV R63, 0xffffffff ;  /* 0xffffffff003f7802 */ /* 0x000fc80000000f00 */
[----:B------:R-:W-:-:S07]  /*1700*/  MOV R66, R0 ;  /* 0x0000000000427202 */ /* 0x000fce0000000f00 */
[----:B------:R-:W-:Y:S05]  /*1710*/  WARPSYNC.COLLECTIVE R63, `(.L_x_958) ;  /* 0x000000003f087348 */ /* 0x000fea0003c00000 */
[----:B------:R0:W1:Y:S02]  /*1720*/  SHFL.BFLY P1, R63, R66, R65, R64 ;  /* 0x0c000041423f7389 */ /* 0x0000640000020040 */
[----:B01----:R-:W-:Y:S05]  /*1730*/  ENDCOLLECTIVE ;  /* 0x000000000000791b */ /* 0x003fea0003800000 */
.L_x_958:
[----:B------:R-:W-:Y:S02]  /*1740*/  HFMA2 R65, -RZ, RZ, 0, 9.5367431640625e-07 ;  /* 0x00000010ff417431 */ /* 0x000fe400000001ff */
[----:B------:R-:W-:Y:S01]  /*1750*/  FADD.FTZ R0, R0, R63 ;  /* 0x0000003f00007221 */ /* 0x000fe20000010000 */
[----:B------:R-:W-:-:S04]  /*1760*/  MOV R63, 0xffffffff ;  /* 0xffffffff003f7802 */ /* 0x000fc80000000f00 */
[----:B------:R-:W-:-:S07]  /*1770*/  MOV R66, R0 ;  /* 0x0000000000427202 */ /* 0x000fce0000000f00 */
[----:B------:R-:W-:Y:S05]  /*1780*/  WARPSYNC.COLLECTIVE R63, `(.L_x_959) ;  /* 0x000000003f087348 */ /* 0x000fea0003c00000 */
[----:B------:R0:W1:Y:S02]  /*1790*/  SHFL.BFLY P1, R63, R66, R65, R64 ;  /* 0x0c000041423f7389 */ /* 0x0000640000020040 */
[----:B01----:R-:W-:Y:S05]  /*17a0*/  ENDCOLLECTIVE ;  /* 0x000000000000791b */ /* 0x003fea0003800000 */
.L_x_959:
        /* <DEDUP_REMOVED lines=56> */
.L_x_960:
[----:B------:R-:W-:Y:S02]  /*1b30*/  HFMA2 R65, -RZ, RZ, 0, 1.1920928955078125e-07 ;  /* 0x00000002ff417431 */ /* 0x000fe400000001ff */
[----:B------:R-:W-:Y:S01]  /*1b40*/  FADD.FTZ R8, R8, R63 ;  /* 0x0000003f08087221 */ /* 0x000fe20000010000 */
[----:B------:R-:W-:-:S04]  /*1b50*/  MOV R63, 0xffffffff ;  /* 0xffffffff003f7802 */ /* 0x000fc80000000f00 */
[----:B------:R-:W-:-:S07]  /*1b60*/  MOV R66, R8 ;  /* 0x0000000800427202 */ /* 0x000fce0000000f00 */
[----:B------:R-:W-:Y:S05]  /*1b70*/  WARPSYNC.COLLECTIVE R63, `(.L_x_961) ;  /* 0x000000003f087348 */ /* 0x000fea0003c00000 */
[----:B------:R0:W1:Y:S02]  /*1b80*/  SHFL.BFLY P1, R63, R66, R65, R64 ;  /* 0x0c000041423f7389 */ /* 0x0000640000020040 */
[----:B01----:R-:W-:Y:S05]  /*1b90*/  ENDCOLLECTIVE ;  /* 0x000000000000791b */ /* 0x003fea0003800000 */
.L_x_961:
[----:B------:R-:W-:Y:S02]  /*1ba0*/  HFMA2 R65, -RZ, RZ, 0, 2.384185791015625e-07 ;  /* 0x00000004ff417431 */ /* 0x000fe400000001ff */
[----:B------:R-:W-:Y:S01]  /*1bb0*/  FADD.FTZ R8, R8, R63 ;  /* 0x0000003f08087221 */ /* 0x000fe20000010000 */
[----:B------:R-:W-:-:S04]  /*1bc0*/  MOV R63, 0xffffffff ;  /* 0xffffffff003f7802 */ /* 0x000fc80000000f00 */
[----:B------:R-:W-:-:S07]  /*1bd0*/  MOV R66, R8 ;  /* 0x0000000800427202 */ /* 0x000fce0000000f00 */
[----:B------:R-:W-:Y:S05]  /*1be0*/  WARPSYNC.COLLECTIVE R63, `(.L_x_962) ;  /* 0x000000003f087348 */ /* 0x000fea0003c00000 */
[----:B------:R0:W1:Y:S02]  /*1bf0*/  SHFL.BFLY P1, R63, R66, R65, R64 ;  /* 0x0c000041423f7389 */ /* 0x0000640000020040 */
[----:B01----:R-:W-:Y:S05]  /*1c00*/  ENDCOLLECTIVE ;  /* 0x000000000000791b */ /* 0x003fea0003800000 */
.L_x_962:
[----:B------:R-:W-:Y:S02]  /*1c10*/  HFMA2 R65, -RZ, RZ, 0, 4.76837158203125e-07 ;  /* 0x00000008ff417431 */ /* 0x000fe400000001ff */
[----:B------:R-:W-:Y:S01]  /*1c20*/  FADD.FTZ R8, R8, R63 ;  /* 0x0000003f08087221 */ /* 0x000fe20000010000 */
[----:B------:R-:W-:-:S04]  /*1c30*/  MOV R63, 0xffffffff ;  /* 0xffffffff003f7802 */ /* 0x000fc80000000f00 */
[----:B------:R-:W-:-:S07]  /*1c40*/  MOV R66, R8 ;  /* 0x0000000800427202 */ /* 0x000fce0000000f00 */
[----:B------:R-:W-:Y:S05]  /*1c50*/  WARPSYNC.COLLECTIVE R63, `(.L_x_963) ;  /* 0x000000003f087348 */ /* 0x000fea0003c00000 */
[----:B------:R0:W1:Y:S02]  /*1c60*/  SHFL.BFLY P1, R63, R66, R65, R64 ;  /* 0x0c000041423f7389 */ /* 0x0000640000020040 */
[----:B01----:R-:W-:Y:S05]  /*1c70*/  ENDCOLLECTIVE ;  /* 0x000000000000791b */ /* 0x003fea0003800000 */
.L_x_963:
[----:B------:R-:W-:Y:S02]  /*1c80*/  HFMA2 R65, -RZ, RZ, 0, 9.5367431640625e-07 ;  /* 0x00000010ff417431 */ /* 0x000fe400000001ff */
[----:B------:R-:W-:Y:S01]  /*1c90*/  FADD.FTZ R8, R8, R63 ;  /* 0x0000003f08087221 */ /* 0x000fe20000010000 */
[----:B------:R-:W-:-:S04]  /*1ca0*/  MOV R63, 0xffffffff ;  /* 0xffffffff003f7802 */ /* 0x000fc80000000f00 */
[----:B------:R-:W-:-:S07]  /*1cb0*/  MOV R66, R8 ;  /* 0x0000000800427202 */ /* 0x000fce0000000f00 */
[----:B------:R-:W-:Y:S05]  /*1cc0*/  WARPSYNC.COLLECTIVE R63, `(.L_x_964) ;  /* 0x000000003f087348 */ /* 0x000fea0003c00000 */
[----:B------:R0:W1:Y:S02]  /*1cd0*/  SHFL.BFLY P1, R63, R66, R65, R64 ;  /* 0x0c000041423f7389 */ /* 0x0000640000020040 */
[----:B01----:R-:W-:Y:S05]  /*1ce0*/  ENDCOLLECTIVE ;  /* 0x000000000000791b */ /* 0x003fea0003800000 */
.L_x_964:
[----:B------:R-:W-:Y:S01]  /*1cf0*/  MOV R26, R63 ;  /* 0x0000003f001a7202 */ /* 0x000fe20000000f00 */
[----:B------:R-:W-:Y:S06]  /*1d00*/  BRA `(.L_x_965) ;  /* 0xffffffec00907947 */ /* 0x000fec000383ffff */
.L_x_966:
        /* <DEDUP_REMOVED lines=15> */
.L_x_1124:


//--------------------- .text._ZN10layer_norm13ln_fwd_kernelINS_13Kernel_traitsI6__halfS2_S2_fjLj768ELj1ELj4ELj1ELj16ENS_18Kernel_traits_baseILj768ES2_S2_S2_fjLj128EEEEEEEvNS_9FwdParamsE --------------------------
	.section	.text._ZN10layer_norm13ln_fwd_kernelINS_13Kernel_traitsI6__halfS2_S2_fjLj768ELj1ELj4ELj1ELj16ENS_18Kernel_traits_baseILj768ES2_S2_S2_fjLj128EEEEEEEvNS_9FwdParamsE,"ax",@progbits
	.align	128
        .global         _ZN10layer_norm13ln_fwd_kernelINS_13Kernel_traitsI6__halfS2_S2_fjLj768ELj1ELj4ELj1ELj16ENS_18Kernel_traits_baseILj768ES2_S2_S2_fjLj128EEEEEEEvNS_9FwdParamsE
        .type           _ZN10layer_norm13ln_fwd_kernelINS_13Kernel_traitsI6__halfS2_S2_fjLj768ELj1ELj4ELj1ELj16ENS_18Kernel_traits_baseILj768ES2_S2_S2_fjLj128EEEEEEEvNS_9FwdParamsE,@function
        .size           _ZN10layer_norm13ln_fwd_kernelINS_13Kernel_traitsI6__halfS2_S2_fjLj768ELj1ELj4ELj1ELj16ENS_18Kernel_traits_baseILj768ES2_S2_S2_fjLj128EEEEEEEvNS_9FwdParamsE,(.L_x_1125 - _ZN10layer_norm13ln_fwd_kernelINS_13Kernel_traitsI6__halfS2_S2_fjLj768ELj1ELj4ELj1ELj16ENS_18Kernel_traits_baseILj768ES2_S2_S2_fjLj128EEEEEEEvNS_9FwdParamsE)
        .other          _ZN10layer_norm13ln_fwd_kernelINS_13Kernel_traitsI6__halfS2_S2_fjLj768ELj1ELj4ELj1ELj16ENS_18Kernel_traits_baseILj768ES2_S2_S2_fjLj128EEEEEEEvNS_9FwdParamsE,@"STO_CUDA_ENTRY STV_DEFAULT"
_ZN10layer_norm13ln_fwd_kernelINS_13Kernel_traitsI6__halfS2_S2_fjLj768ELj1ELj4ELj1ELj16ENS_18Kernel_traits_baseILj768ES2_S2_S2_fjLj128EEEEEEEvNS_9FwdParamsE:
.text._ZN10layer_norm13ln_fwd_kernelINS_13Kernel_traitsI6__halfS2_S2_fjLj768ELj1ELj4ELj1ELj16ENS_18Kernel_traits_baseILj768ES2_S2_S2_fjLj128EEEEEEEvNS_9FwdParamsE:
        /* <DEDUP_REMOVED lines=21> */
.L_x_968:
[----:B-1----:R-:W1:Y:S01]  /*0150*/  LDC.64 R40, c[0x0][0x390] ;  /* 0x0000e400ff287b82 */ /* 0x002e620000000a00 */
[----:B------:R-:W-:-:S04]  /*0160*/  IMAD R4, R5, 0x60, R6 ;  /* 0x0000006005047824 */ /* 0x000fc800078e0206 */
[----:B-1----:R-:W-:-:S06]  /*0170*/  IMAD.WIDE.U32 R34, R4, 0x10, R40 ;  /* 0x0000001004227825 */ /* 0x002fcc00078e0028 */
[----:B0-----:R-:W2:Y:S01]  /*0180*/  LDG.E.128 R32, desc[UR4][R34.64] ;  /* 0x0000000422207981 */ /* 0x001ea2000c1e1d00 */
[----:B------:R-:W-:-:S05]  /*0190*/  IADD3 R3, PT, PT, R4, 0x20, RZ ;  /* 0x0000002004037810 */ /* 0x000fca0007ffe0ff */
[----:B------:R-:W-:-:S06]  /*01a0*/  IMAD.WIDE.U32 R36, R3, 0x10, R40 ;  /* 0x0000001003247825 */ /* 0x000fcc00078e0028 */
[----:B------:R-:W3:Y:S01]  /*01b0*/  LDG.E.128 R36, desc[UR4][R36.64] ;  /* 0x0000000424247981 */ /* 0x000ee2000c1e1d00 */
        /* <DEDUP_REMOVED lines=10> */
[----:B------:R-:W-:Y:S02]  /*0260*/  HADD2.F32 R33, -RZ, R34.H0_H0 ;  /* 0x20000022ff217230 */ /* 0x000fe40000004100 */
[----:B------:R-:W-:-:S04]  /*0270*/  FADD.FTZ R46, R32, R45 ;  /* 0x0000002d202e7221 */ /* 0x000fc80000010000 */
[----:B------:R-:W-:-:S04]  /*0280*/  FADD.FTZ R45, R7, R46 ;  /* 0x0000002e072d7221 */ /* 0x000fc80000010000 */
[----:B------:R-:W-:Y:S01]  /*0290*/  FADD.FTZ R46, R44, R45 ;  /* 0x0000002d2c2e7221 */ /* 0x000fe20000010000 */
[----:B------:R-:W-:Y:S02]  /*02a0*/  HADD2.F32 R45, -RZ, R34.H1_H1 ;  /* 0x30000022ff2d7230 */ /* 0x000fe40000004100 */
[----:B------:R-:W-:Y:S02]  /*02b0*/  HADD2.F32 R34, -RZ, R35.H0_H0 ;  /* 0x20000023ff227230 */ /* 0x000fe40000004100 */
[----:B------:R-:W-:Y:S01]  /*02c0*/  FADD.FTZ R46, R33, R46 ;  /* 0x0000002e212e7221 */ /* 0x000fe20000010000 */
[----:B----4-:R-:W-:-:S03]  /*02d0*/  HADD2.F32 R58, -RZ, R43.H1_H1 ;  /* 0x3000002bff3a7230 */ /* 0x010fc60000004100 */
        /* <DEDUP_REMOVED lines=104> */
.L_x_980:
        /* <DEDUP_REMOVED lines=17> */
[----:B------:R-:W-:Y:S01]  /*0a70*/  F2FP.F16.F32.PACK_AB R32, RZ, R0 ;  /* 0x00000000ff20723e */ /* 0x000fe200000000ff */
[-C--:B------:R-:W-:Y:S01]  /*0a80*/  FMUL.FTZ R36, R49, R55.reuse ;  /* 0x0000003731247220 */ /* 0x080fe20000410000 */
[----:B------:R-:W-:Y:S01]  /*0a90*/  F2FP.F16.F32.PACK_AB R0, RZ, R38 ;  /* 0x00000026ff00723e */ /* 0x000fe200000000ff */
[----:B------:R-:W-:Y:S01]  /*0aa0*/  IMAD.WIDE.U32 R38, R4, 0x10, R62 ;  /* 0x0000001004267825 */ /* 0x000fe200078e003e */
[----:B------:R-:W-:Y:S01]  /*0ab0*/  F2FP.F16.F32.PACK_AB R49, RZ, R48 ;  /* 0x00000030ff31723e */ /* 0x000fe200000000ff */
[----:B------:R-:W0:Y:S02]  /*0ac0*/  @!P1 LDC.64 R62, c[0x0][0x3a8] ;  /* 0x0000ea00ff3e9b82 */ /* 0x000e240000000a00 */
        /* <DEDUP_REMOVED lines=8> */
[-C--:B------:R-:W-:Y:S01]  /*0b50*/  FMUL.FTZ R46, R37, R55.reuse ;  /* 0x00000037252e7220 */ /* 0x080fe20000410000 */
[----:B------:R-:W-:Y:S01]  /*0b60*/  F2FP.F16.F32.PACK_AB R40, RZ, R36 ;  /* 0x00000024ff28723e */ /* 0x000fe200000000ff */
[-C--:B------:R-:W-:Y:S01]  /*0b70*/  FMUL.FTZ R33, R33, R55.reuse ;  /* 0x0000003721217220 */ /* 0x080fe20000410000 */
[----:B------:R-:W2:Y:S01]  /*0b80*/  LDC.64 R36, c[0x0][0x380] ;  /* 0x0000e000ff247b82 */ /* 0x000ea20000000a00 */
        /* <DEDUP_REMOVED lines=33> */
[----:B-----5:R-:W-:Y:S01]  /*0da0*/  HFMA2 R32, R16, R32, R28 ;  /* 0x0000002010207231 */ /* 0x020fe2000000001c */
        /* <DEDUP_REMOVED lines=20> */
[----:B------:R-:W-:Y:S01]  /*0ef0*/  HFMA2 R51, R11, R42, R23 ;  /* 0x0000002a0b337231 */ /* 0x000fe20000000017 */
[----:B--2---:R-:W-:Y:S02]  /*0f00*/  LEA R5, R36, R5, 0x2 ;  /* 0x0000000524057211 */ /* 0x004fe400078e10ff */
[----:B------:R1:W-:Y:S02]  /*0f10*/  STG.E.128 desc[UR4][R56.64], R44 ;  /* 0x0000002c38007986 */ /* 0x0003e4000c101d04 */
[----:B------:R-:W-:Y:S02]  /*0f20*/  ISETP.GE.AND P0, PT, R5, R37, PT ;  /* 0x000000250500720c */ /* 0x000fe40003f06270 */
[----:B------:R1:W-:Y:S11]  /*0f30*/  STG.E.128 desc[UR4][R2.64], R48 ;  /* 0x0000003002007986 */ /* 0x0003f6000c101d04 */
[----:B------:R-:W-:Y:S05]  /*0f40*/  @!P0 BRA `(.L_x_968) ;  /* 0xfffffff000808947 */ /* 0x000fea000383ffff */
[----:B------:R-:W-:Y:S05]  /*0f50*/  EXIT ;  /* 0x000000000000794d */ /* 0x000fea0003800000 */
.L_x_967:
[----:B------:R-:W-:Y:S01]  /*0f60*/  HFMA2 R55, -RZ, RZ, 0, 1.847743988037109375e-06 ;  /* 0x0000001fff377431 */ /* 0x000fe200000001ff */
[----:B------:R-:W-:Y:S01]  /*0f70*/  BSSY B0, `(.L_x_969) ;  /* 0x0000006000007945 */ /* 0x000fe20003800000 */
[----:B------:R-:W-:Y:S02]  /*0f80*/  MOV R56, 0x1 ;  /* 0x0000000100387802 */ /* 0x000fe40000000f00 */
[----:B------:R-:W-:-:S07]  /*0f90*/  MOV R54, 0xffffffff ;  /* 0xffffffff00367802 */ /* 0x000fce0000000f00 */
[----:B-----5:R-:W-:Y:S05]  /*0fa0*/  WARPSYNC.COLLECTIVE R54, `(.L_x_970) ;  /* 0x0000000036087348 */ /* 0x020fea0003c00000 */
[----:B------:R0:W1:Y:S02]  /*0fb0*/  SHFL.BFLY P1, R59, R57, R56, R55 ;  /* 0x0c000038393b7389 */ /* 0x0000640000020037 */
[----:B01---5:R-:W-:Y:S05]  /*0fc0*/  ENDCOLLECTIVE ;  /* 0x000000000000791b */ /* 0x023fea0003800000 */
.L_x_970:
[----:B------:R-:W-:Y:S05]  /*0fd0*/  BSYNC B0 ;  /* 0x0000000000007941 */ /* 0x000fea0003800000 */
.L_x_969:
[----:B------:R-:W-:Y:S01]  /*0fe0*/  FADD.FTZ R57, R57, R59 ;  /* 0x0000003b39397221 */ /* 0x000fe20000010000 */
[----:B------:R-:W-:Y:S01]  /*0ff0*/  HFMA2 R56, -RZ, RZ, 0, 1.1920928955078125e-07 ;  /* 0x00000002ff387431 */ /* 0x000fe200000001ff */
[----:B------:R-:W-:Y:S02]  /*1000*/  MOV R55, 0x1f ;  /* 0x0000001f00377802 */ /* 0x000fe40000000f00 */
[----:B------:R-:W-:-:S07]  /*1010*/  MOV R54, 0xffffffff ;  /* 0xffffffff00367802 */ /* 0x000fce0000000f00 */
[----:B------:R-:W-:Y:S05]  /*1020*/  WARPSYNC.COLLECTIVE R54, `(.L_x_971) ;  /* 0x0000000036087348 */ /* 0x000fea0003c00000 */
[----:B------:R0:W1:Y:S02]  /*1030*/  SHFL.BFLY P1, R59, R57, R56, R55 ;  /* 0x0c000038393b7389 */ /* 0x0000640000020037 */
[----:B01----:R-:W-:Y:S05]  /*1040*/  ENDCOLLECTIVE ;  /* 0x000000000000791b */ /* 0x003fea0003800000 */
.L_x_971:
[----:B------:R-:W-:Y:S02]  /*1050*/  HFMA2 R56, -RZ, RZ, 0, 2.384185791015625e-07 ;  /* 0x00000004ff387431 */ /* 0x000fe400000001ff */
[----:B------:R-:W-:-:S05]  /*1060*/  FADD.FTZ R60, R57, R59 ;  /* 0x0000003b393c7221 */ /* 0x000fca0000010000 */
[----:B------:R-:W-:-:S07]  /*1070*/  MOV R57, R60 ;  /* 0x0000003c00397202 */ /* 0x000fce0000000f00 */
[----:B------:R-:W-:Y:S05]  /*1080*/  WARPSYNC.COLLECTIVE R54, `(.L_x_972) ;  /* 0x0000000036087348 */ /* 0x000fea0003c00000 */
[----:B------:R0:W1:Y:S02]  /*1090*/  SHFL.BFLY P1, R59, R57, R56, R55 ;  /* 0x0c000038393b7389 */ /* 0x0000640000020037 */
[----:B01----:R-:W-:Y:S05]  /*10a0*/  ENDCOLLECTIVE ;  /* 0x000000000000791b */ /* 0x003fea0003800000 */
.L_x_972:
[----:B------:R-:W-:Y:S02]  /*10b0*/  HFMA2 R56, -RZ, RZ, 0, 4.76837158203125e-07 ;  /* 0x00000008ff387431 */ /* 0x000fe400000001ff */
[----:B------:R-:W-:-:S05]  /*10c0*/  FADD.FTZ R61, R60, R59 ;  /* 0x0000003b3c3d7221 */ /* 0x000fca0000010000 */
[----:B------:R-:W-:-:S07]  /*10d0*/  MOV R57, R61 ;  /* 0x0000003d00397202 */ /* 0x000fce0000000f00 */
[----:B------:R-:W-:Y:S05]  /*10e0*/  WARPSYNC.COLLECTIVE R54, `(.L_x_973) ;  /* 0x0000000036087348 */ /* 0x000fea0003c00000 */
[----:B------:R0:W1:Y:S02]  /*10f0*/  SHFL.BFLY P1, R59, R57, R56, R55 ;  /* 0x0c000038393b7389 */ /* 0x0000640000020037 */
[----:B01----:R-:W-:Y:S05]  /*1100*/  ENDCOLLECTIVE ;  /* 0x000000000000791b */ /* 0x003fea0003800000 */
.L_x_973:
[----:B------:R-:W-:Y:S02]  /*1110*/  HFMA2 R56, -RZ, RZ, 0, 9.5367431640625e-07 ;  /* 0x00000010ff387431 */ /* 0x000fe400000001ff */
[----:B------:R-:W-:-:S05]  /*1120*/  FADD.FTZ R62, R61, R59 ;  /* 0x0000003b3d3e7221 */ /* 0x000fca0000010000 */
[----:B------:R-:W-:-:S07]  /*1130*/  MOV R57, R62 ;  /* 0x0000003e00397202 */ /* 0x000fce0000000f00 */
[----:B------:R-:W-:Y:S05]  /*1140*/  WARPSYNC.COLLECTIVE R54, `(.L_x_974) ;  /* 0x0000000036087348 */ /* 0x000fea0003c00000 */
[----:B------:R0:W1:Y:S02]  /*1150*/  SHFL.BFLY P1, R59, R57, R56, R55 ;  /* 0x0c000038393b7389 */ /* 0x0000640000020037 */
[----:B01----:R-:W-:Y:S05]  /*1160*/  ENDCOLLECTIVE ;  /* 0x000000000000791b */ /* 0x003fea0003800000 */
.L_x_974:
        /* <DEDUP_REMOVED lines=41> */
[----:B------:R-:W-:-:S03]  /*1400*/  MOV R54, 0xffffffff ;  /* 0xffffffff00367802 */ /* 0x000fc60000000f00 */
[----:B------:R-:W-:-:S04]  /*1410*/  FFMA.FTZ R55, R60, R60, R55 ;  /* 0x0000003c3c377223 */ /* 0x000fc80000010037 */
[----:B------:R-:W-:Y:S01]  /*1420*/  FFMA.FTZ R38, R50, R50, R55 ;  /* 0x0000003232267223 */ /* 0x000fe20000010037 */
[----:B------:R-:W-:-:S03]  /*1430*/  HFMA2 R55, -RZ, RZ, 0, 1.847743988037109375e-06 ;  /* 0x0000001fff377431 */ /* 0x000fc600000001ff */
        /* <DEDUP_REMOVED lines=11> */
.L_x_975:
[----:B------:R-:W-:Y:S02]  /*14f0*/  HFMA2 R56, -RZ, RZ, 0, 1.1920928955078125e-07 ;  /* 0x00000002ff387431 */ /* 0x000fe400000001ff */
[----:B------:R-:W-:-:S05]  /*1500*/  FADD.FTZ R38, R57, R59 ;  /* 0x0000003b39267221 */ /* 0x000fca0000010000 */
[----:B------:R-:W-:-:S07]  /*1510*/  MOV R57, R38 ;  /* 0x0000002600397202 */ /* 0x000fce0000000f00 */
[----:B------:R-:W-:Y:S05]  /*1520*/  WARPSYNC.COLLECTIVE R54, `(.L_x_976) ;  /* 0x0000000036087348 */ /* 0x000fea0003c00000 */
[----:B------:R0:W1:Y:S02]  /*1530*/  SHFL.BFLY P1, R59, R57, R56, R55 ;  /* 0x0c000038393b7389 */ /* 0x0000640000020037 */
[----:B01----:R-:W-:Y:S05]  /*1540*/  ENDCOLLECTIVE ;  /* 0x000000000000791b */ /* 0x003fea0003800000 */
.L_x_976:
[----:B------:R-:W-:Y:S02]  /*1550*/  HFMA2 R56, -RZ, RZ, 0, 2.384185791015625e-07 ;  /* 0x00000004ff387431 */ /* 0x000fe400000001ff */
[----:B------:R-:W-:-:S05]  /*1560*/  FADD.FTZ R39, R38, R59 ;  /* 0x0000003b26277221 */ /* 0x000fca0000010000 */
[----:B------:R-:W-:-:S07]  /*1570*/  MOV R57, R39 ;  /* 0x0000002700397202 */ /* 0x000fce0000000f00 */
[----:B------:R-:W-:Y:S05]  /*1580*/  WARPSYNC.COLLECTIVE R54, `(.L_x_977) ;  /* 0x0000000036087348 */ /* 0x000fea0003c00000 */
[----:B------:R0:W1:Y:S02]  /*1590*/  SHFL.BFLY P1, R59, R57, R56, R55 ;  /* 0x0c000038393b7389 */ /* 0x0000640000020037 */
[----:B01----:R-:W-:Y:S05]  /*15a0*/  ENDCOLLECTIVE ;  /* 0x000000000000791b */ /* 0x003fea0003800000 */
.L_x_977:
[----:B------:R-:W-:Y:S02]  /*15b0*/  HFMA2 R56, -RZ, RZ, 0, 4.76837158203125e-07 ;  /* 0x00000008ff387431 */ /* 0x000fe400000001ff */
[----:B------:R-:W-:-:S05]  /*15c0*/  FADD.FTZ R62, R39, R59 ;  /* 0x0000003b273e7221 */ /* 0x000fca0000010000 */
[----:B------:R-:W-:-:S07]  /*15d0*/  MOV R57, R62 ;  /* 0x0000003e00397202 */ /* 0x000fce0000000f00 */
[----:B------:R-:W-:Y:S05]  /*15e0*/  WARPSYNC.COLLECTIVE R54, `(.L_x_978) ;  /* 0x0000000036087348 */ /* 0x000fea0003c00000 */
[----:B------:R0:W1:Y:S02]  /*15f0*/  SHFL.BFLY P1, R59, R57, R56, R55 ;  /* 0x0c000038393b7389 */ /* 0x0000640000020037 */
[----:B01----:R-:W-:Y:S05]  /*1600*/  ENDCOLLECTIVE ;  /* 0x000000000000791b */ /* 0x003fea0003800000 */
.L_x_978:
[----:B------:R-:W-:Y:S02]  /*1610*/  HFMA2 R56, -RZ, RZ, 0, 9.5367431640625e-07 ;  /* 0x00000010ff387431 */ /* 0x000fe400000001ff */
[----:B------:R-:W-:-:S05]  /*1620*/  FADD.FTZ R63, R62, R59 ;  /* 0x0000003b3e3f7221 */ /* 0x000fca0000010000 */
[----:B------:R-:W-:-:S07]  /*1630*/  MOV R57, R63 ;  /* 0x0000003f00397202 */ /* 0x000fce0000000f00 */
[----:B------:R-:W-:Y:S05]  /*1640*/  WARPSYNC.COLLECTIVE R54, `(.L_x_979) ;  /* 0x0000000036087348 */ /* 0x000fea0003c00000 */
[----:B------:R0:W1:Y:S02]  /*1650*/  SHFL.BFLY P1, R59, R57, R56, R55 ;  /* 0x0c000038393b7389 */ /* 0x0000640000020037 */
[----:B01----:R-:W-:Y:S05]  /*1660*/  ENDCOLLECTIVE ;  /* 0x000000000000791b */ /* 0x003fea0003800000 */
.L_x_979:
[----:B------:R-:W-:Y:S05]  /*1670*/  BRA `(.L_x_980) ;  /* 0xfffffff000b87947 */ /* 0x000fea000383ffff */
.L_x_981:
        /* <DEDUP_REMOVED lines=16> */
.L_x_1125:


//--------------------- .text._ZN10layer_norm13ln_fwd_kernelINS_13Kernel_traitsIffffjLj768ELj1ELj4ELj1ELj16ENS_18Kernel_traits_baseILj768EffffjLj128EEEEEEEvNS_9FwdParamsE --------------------------
	.section	.text._ZN10layer_norm13ln_fwd_kernelINS_13Kernel_traitsIffffjLj768ELj1ELj4ELj1ELj16ENS_18Kernel_traits_baseILj768EffffjLj128EEEEEEEvNS_9FwdParamsE,"ax",@progbits
	.align	128
        .global         _ZN10layer_norm13ln_fwd_kernelINS_13Kernel_traitsIffffjLj768ELj1ELj4ELj1ELj16ENS_18Kernel_traits_baseILj768EffffjLj128EEEEEEEvNS_9FwdParamsE
        .type           _ZN10layer_norm13ln_fwd_kernelINS_13Kernel_traitsIffffjLj768ELj1ELj4ELj1ELj16ENS_18Kernel_traits_baseILj768EffffjLj128EEEEEEEvNS_9FwdParamsE,@function
        .size           _ZN10layer_norm13ln_fwd_kernelINS_13Kernel_traitsIffffjLj768ELj1ELj4ELj1ELj16ENS_18Kernel_traits_baseILj768EffffjLj128EEEEEEEvNS_9FwdParamsE,(.L_x_1126 - _ZN10layer_norm13ln_fwd_kernelINS_13Kernel_traitsIffffjLj768ELj1ELj4ELj1ELj16ENS_18Kernel_traits_baseILj768EffffjLj128EEEEEEEvNS_9FwdParamsE)
        .other          _ZN10layer_norm13ln_fwd_kernelINS_13Kernel_traitsIffffjLj768ELj1ELj4ELj1ELj16ENS_18Kernel_traits_baseILj768EffffjLj128EEEEEEEvNS_9FwdParamsE,@"STO_CUDA_ENTRY STV_DEFAULT"
_ZN10layer_norm13ln_fwd_kernelINS_13Kernel_traitsIffffjLj768ELj1ELj4ELj1ELj16ENS_18Kernel_traits_baseILj768EffffjLj128EEEEEEEvNS_9FwdParamsE:
.text._ZN10layer_norm13ln_fwd_kernelINS_13Kernel_traitsIffffjLj768ELj1ELj4ELj1ELj16ENS_18Kernel_traits_baseILj768EffffjLj128EEEEEEEvNS_9FwdParamsE:
        /* <DEDUP_REMOVED lines=27> */
.L_x_983:
        /* <DEDUP_REMOVED lines=15> */
[----:B-1----:R-:W-:-:S06]  /*02a0*/  IMAD.WIDE.U32 R76, R3, 0x10, R78 ;  /* 0x00000010034c7825 */ /* 0x002fcc00078e004e */
        /* <DEDUP_REMOVED lines=96> */
.L_x_995:
[----:B------:R-:W2:Y:S01]  /*08b0*/  LDC R16, c[0x0][0x3d0] ;  /* 0x0000f400ff107b82 */ /* 0x000ea20000000800 */
[----:B01----:R-:W-:-:S07]  /*08c0*/  FADD.FTZ R89, R89, R88 ;  /* 0x0000005859597221 */ /* 0x003fce0000010000 */
[----:B------:R-:W0:Y:S08]  /*08d0*/  @!P0 LDC.64 R84, c[0x0][0x3a0] ;  /* 0x0000e800ff548b82 */ /* 0x000e300000000a00 */
[----:B------:R-:W1:Y:S01]  /*08e0*/  @!P0 LDC.64 R82, c[0x0][0x3a8] ;  /* 0x0000ea00ff528b82 */ /* 0x000e620000000a00 */
[----:B--2---:R-:W-:-:S07]  /*08f0*/  FFMA.FTZ R16, R89, 0.001302083372138440609, R16 ;  /* 0x3aaaaaab59107823 */ /* 0x004fce0000010010 */
[----:B------:R-:W2:Y:S01]  /*0900*/  LDC.64 R88, c[0x0][0x398] ;  /* 0x0000e600ff587b82 */ /* 0x000ea20000000a00 */
[----:B------:R-:W3:Y:S01]  /*0910*/  MUFU.RSQ R16, R16 ;  /* 0x0000001000107308 */ /* 0x000ee20000001400 */
[----:B0-----:R-:W-:-:S05]  /*0920*/  @!P0 IMAD.WIDE R84, R80, 0x4, R84 ;  /* 0x0000000450548825 */ /* 0x001fca00078e0254 */
[----:B------:R0:W-:Y:S01]  /*0930*/  @!P0 STG.E desc[UR4][R84.64], R2 ;  /* 0x0000000254008986 */ /* 0x0001e2000c101904 */
[----:B-1----:R-:W-:-:S04]  /*0940*/  @!P0 IMAD.WIDE R90, R80, 0x4, R82 ;  /* 0x00000004505a8825 */ /* 0x002fc800078e0252 */
[-C--:B---3--:R-:W-:Y:S01]  /*0950*/  FMUL.FTZ R83, R18, R16.reuse ;  /* 0x0000001012537220 */ /* 0x088fe20000410000 */
[-C--:B0-----:R-:W-:Y:S01]  /*0960*/  FMUL.FTZ R84, R17, R16.reuse ;  /* 0x0000001011547220 */ /* 0x081fe20000410000 */
[-C--:B------:R-:W-:Y:S01]  /*0970*/  FMUL.FTZ R18, R13, R16.reuse ;  /* 0x000000100d127220 */ /* 0x080fe20000410000 */
[-C--:B------:R-:W-:Y:S01]  /*0980*/  FMUL.FTZ R17, R14, R16.reuse ;  /* 0x000000100e117220 */ /* 0x080fe20000410000 */
[-C--:B------:R-:W-:Y:S01]  /*0990*/  FMUL.FTZ R13, R15, R16.reuse ;  /* 0x000000100f0d7220 */ /* 0x080fe20000410000 */
[-C--:B------:R-:W-:Y:S01]  /*09a0*/  FMUL.FTZ R85, R0, R16.reuse ;  /* 0x0000001000557220 */ /* 0x080fe20000410000 */
[----:B------:R-:W0:Y:S01]  /*09b0*/  LDC.64 R14, c[0x0][0x380] ;  /* 0x0000e000ff0e7b82 */ /* 0x000e220000000a00 */
[----:B------:R-:W-:Y:S01]  /*09c0*/  FMUL.FTZ R82, R19, R16 ;  /* 0x0000001013527220 */ /* 0x000fe20000410000 */
[----:B--2---:R-:W-:-:S04]  /*09d0*/  IMAD.WIDE.U32 R86, R7, 0x10, R88 ;  /* 0x0000001007567825 */ /* 0x004fc800078e0058 */
[-C--:B------:R-:W-:Y:S01]  /*09e0*/  FMUL.FTZ R19, R12, R16.reuse ;  /* 0x000000100c137220 */ /* 0x080fe20000410000 */
[-C--:B------:R-:W-:Y:S01]  /*09f0*/  FMUL.FTZ R0, R8, R16.reuse ;  /* 0x0000001008007220 */ /* 0x080fe20000410000 */
[-C--:B------:R-:W-:Y:S01]  /*0a00*/  FMUL.FTZ R2, R9, R16.reuse ;  /* 0x0000001009027220 */ /* 0x080fe20000410000 */
[-C--:B------:R-:W-:Y:S01]  /*0a10*/  FMUL.FTZ R7, R10, R16.reuse ;  /* 0x000000100a077220 */ /* 0x080fe20000410000 */
[----:B------:R-:W-:Y:S01]  /*0a20*/  FMUL.FTZ R12, R11, R16 ;  /* 0x000000100b0c7220 */ /* 0x000fe20000410000 */
[----:B-----5:R-:W-:Y:S01]  /*0a30*/  FFMA.FTZ R8, R64, R85, R40 ;  /* 0x0000005540087223 */ /* 0x020fe20000010028 */
[----:B------:R-:W-:Y:S01]  /*0a40*/  FFMA.FTZ R9, R65, R84, R41 ;  /* 0x0000005441097223 */ /* 0x000fe20000010029 */
[----:B------:R-:W-:Y:S01]  /*0a50*/  FFMA.FTZ R10, R66, R83, R42 ;  /* 0x00000053420a7223 */ /* 0x000fe2000001002a */
[----:B------:R-:W-:Y:S01]  /*0a60*/  FFMA.FTZ R11, R67, R82, R43 ;  /* 0x00000052430b7223 */ /* 0x000fe2000001002b */
        /* <DEDUP_REMOVED lines=10> */
[----:B------:R-:W-:-:S04]  /*0b10*/  IMAD.WIDE.U32 R82, R6, 0x10, R88 ;  /* 0x0000001006527825 */ /* 0x000fc800078e0058 */
        /* <DEDUP_REMOVED lines=12> */
[----:B------:R-:W-:Y:S01]  /*0be0*/  FFMA.FTZ R70, R54, R70, R30 ;  /* 0x0000004636467223 */ /* 0x000fe2000001001e */
[----:B------:R-:W-:Y:S01]  /*0bf0*/  FFMA.FTZ R71, R55, R71, R31 ;  /* 0x0000004737477223 */ /* 0x000fe2000001001f */
[----:B------:R-:W-:Y:S01]  /*0c00*/  FFMA.FTZ R72, R48, R72, R24 ;  /* 0x0000004830487223 */ /* 0x000fe20000010018 */
[----:B------:R-:W-:Y:S01]  /*0c10*/  FFMA.FTZ R73, R49, R73, R25 ;  /* 0x0000004931497223 */ /* 0x000fe20000010019 */
[----:B--2---:R-:W-:Y:S01]  /*0c20*/  FFMA.FTZ R8, R60, R19, R36 ;  /* 0x000000133c087223 */ /* 0x004fe20000010024 */
        /* <DEDUP_REMOVED lines=19> */
.L_x_982:
[----:B------:R-:W-:Y:S01]  /*0d60*/  HFMA2 R84, -RZ, RZ, 0, 5.9604644775390625e-08 ;  /* 0x00000001ff547431 */ /* 0x000fe200000001ff */
[----:B------:R-:W-:Y:S01]  /*0d70*/  BSSY B0, `(.L_x_984) ;  /* 0x0000006000007945 */ /* 0x000fe20003800000 */
[----:B------:R-:W-:Y:S02]  /*0d80*/  MOV R83, 0x1f ;  /* 0x0000001f00537802 */ /* 0x000fe40000000f00 */
[----:B------:R-:W-:-:S07]  /*0d90*/  MOV R82, 0xffffffff ;  /* 0xffffffff00527802 */ /* 0x000fce0000000f00 */
[----:B-----5:R-:W-:Y:S05]  /*0da0*/  WARPSYNC.COLLECTIVE R82, `(.L_x_985) ;  /* 0x0000000052087348 */ /* 0x020fea0003c00000 */
[----:B------:R0:W1:Y:S02]  /*0db0*/  SHFL.BFLY P1, R82, R85, R84, R83 ;  /* 0x0c00005455527389 */ /* 0x0000640000020053 */
[----:B01---5:R-:W-:Y:S05]  /*0dc0*/  ENDCOLLECTIVE ;  /* 0x000000000000791b */ /* 0x023fea0003800000 */
.L_x_985:
[----:B------:R-:W-:Y:S05]  /*0dd0*/  BSYNC B0 ;  /* 0x0000000000007941 */ /* 0x000fea0003800000 */
.L_x_984:
[----:B------:R-:W-:Y:S01]  /*0de0*/  FADD.FTZ R85, R85, R82 ;  /* 0x0000005255557221 */ /* 0x000fe20000010000 */
[----:B------:R-:W-:Y:S01]  /*0df0*/  MOV R82, 0xffffffff ;  /* 0xffffffff00527802 */ /* 0x000fe20000000f00 */
[----:B------:R-:W-:Y:S01]  /*0e00*/  HFMA2 R84, -RZ, RZ, 0, 1.1920928955078125e-07 ;  /* 0x00000002ff547431 */ /* 0x000fe200000001ff */
[----:B------:R-:W-:-:S07]  /*0e10*/  MOV R83, 0x1f ;  /* 0x0000001f00537802 */ /* 0x000fce0000000f00 */
[----:B------:R-:W-:Y:S05]  /*0e20*/  WARPSYNC.COLLECTIVE R82, `(.L_x_986) ;  /* 0x0000000052087348 */ /* 0x000fea0003c00000 */
[----:B------:R0:W1:Y:S02]  /*0e30*/  SHFL.BFLY P1, R82, R85, R84, R83 ;  /* 0x0c00005455527389 */ /* 0x0000640000020053 */
[----:B01----:R-:W-:Y:S05]  /*0e40*/  ENDCOLLECTIVE ;  /* 0x000000000000791b */ /* 0x003fea0003800000 */
.L_x_986:
        /* <DEDUP_REMOVED lines=8> */
.L_x_987:
        /* <DEDUP_REMOVED lines=8> */
.L_x_988:
        /* <DEDUP_REMOVED lines=8> */
.L_x_989:
[----:B------:R-:W-:Y:S01]  /*0fd0*/  HFMA2 R84, -RZ, RZ, 0, 5.9604644775390625e-08 ;  /* 0x00000001ff547431 */ /* 0x000fe200000001ff */
[----:B------:R-:W-:Y:S02]  /*0fe0*/  MOV R89, R82 ;  /* 0x0000005200597202 */ /* 0x000fe40000000f00 */
[----:B------:R-:W-:-:S03]  /*0ff0*/  MOV R82, 0xffffffff ;  /* 0xffffffff00527802 */ /* 0x000fc60000000f00 */
        /* <DEDUP_REMOVED lines=50> */
[----:B------:R-:W-:-:S07]  /*1320*/  FFMA.FTZ R85, R79, R79, R16 ;  /* 0x0000004f4f557223 */ /* 0x000fce0000010010 */
[----:B------:R-:W-:Y:S05]  /*1330*/  WARPSYNC.COLLECTIVE R82, `(.L_x_990) ;  /* 0x0000000052087348 */ /* 0x000fea0003c00000 */
[----:B------:R0:W1:Y:S02]  /*1340*/  SHFL.BFLY P1, R82, R85, R84, R83 ;  /* 0x0c00005455527389 */ /* 0x0000640000020053 */
[----:B01----:R-:W-:Y:S05]  /*1350*/  ENDCOLLECTIVE ;  /* 0x000000000000791b */ /* 0x003fea0003800000 */
.L_x_990:
        /* <DEDUP_REMOVED lines=8> */
.L_x_991:
        /* <DEDUP_REMOVED lines=8> */
.L_x_992:
        /* <DEDUP_REMOVED lines=8> */
.L_x_993:
        /* <DEDUP_REMOVED lines=8> */
.L_x_994:
[----:B------:R-:W-:Y:S01]  /*1560*/  MOV R88, R82 ;  /* 0x0000005200587202 */ /* 0x000fe20000000f00 */
[----:B------:R-:W-:Y:S06]  /*1570*/  BRA `(.L_x_995) ;  /* 0xfffffff000cc7947 */ /* 0x000fec000383ffff */
.L_x_996:
        /* <DEDUP_REMOVED lines=16> */
.L_x_1126:


//--------------------- .nv.shared._ZN10layer_norm13ln_fwd_kernelINS_13Kernel_traitsI13__nv_bfloat16fS2_fjLj65536ELj8ELj1ELj4ELj16ENS_18Kernel_traits_baseILj65536ES2_fS2_fjLj128EEEEEEEvNS_9FwdParamsE --------------------------
	.section	.nv.shared._ZN10layer_norm13ln_fwd_kernelINS_13Kernel_traitsI13__nv_bfloat16fS2_fjLj65536ELj8ELj1ELj4ELj16ENS_18Kernel_traits_baseILj65536ES2_fS2_fjLj128EEEEEEEvNS_9FwdParamsE,"aw",@nobits
	.sectionflags	@""
	.align	16
	.zero		1024


//--------------------- .nv.shared.reserved.0     --------------------------
	.section	.nv.shared.reserved.0,"aw",@nobits
	.weak		__nv_reservedSMEM_offset_0_alias
	.size		__nv_reservedSMEM_offset_0_alias, 0, 64
	.other		__nv_reservedSMEM_offset_0_alias,@"STO_CUDA_RESERVED_SHARED STV_DEFAULT"
__nv_reservedSMEM_offset_0_alias:
	.zero		0
	.zero		64


//--------------------- .nv.shared._ZN10layer_norm13ln_fwd_kernelINS_13Kernel_traitsI13__nv_bfloat16S2_S2_fjLj65536ELj8ELj1ELj4ELj16ENS_18Kernel_traits_baseILj65536ES2_S2_S2_fjLj128EEEEEEEvNS_9FwdParamsE --------------------------
	.section	.nv.shared._ZN10layer_norm13ln_fwd_kernelINS_13Kernel_traitsI13__nv_bfloat16S2_S2_fjLj65536ELj8ELj1ELj4ELj16ENS_18Kernel_traits_baseILj65536ES2_S2_S2_fjLj128EEEEEEEvNS_9FwdParamsE,"aw",@nobits
	.sectionflags	@""
	.align	16
	.zero		1024


//--------------------- .nv.shared._ZN10layer_norm13ln_fwd_kernelINS_13Kernel_traitsI6__halffS2_fjLj65536ELj8ELj1ELj4ELj16ENS_18Kernel_traits_baseILj65536ES2_fS2_fjLj128EEEEEEEvNS_9FwdParamsE --------------------------
	.section	.nv.shared._ZN10layer_norm13ln_fwd_kernelINS_13Kernel_traitsI6__halffS2_fjLj65536ELj8ELj1ELj4ELj16ENS_18Kernel_traits_baseILj65536ES2_fS2_fjLj128EEEEEEEvNS_9FwdParamsE,"aw",@nobits
	.sectionflags	@""
	.align	16
	.zero		1024


//--------------------- .nv.shared._ZN10layer_norm13ln_fwd_kernelINS_13Kernel_traitsI6__halfS2_S2_fjLj65536ELj8ELj1ELj4ELj16ENS_18Kernel_traits_baseILj65536ES2_S2_S2_fjLj128EEEEEEEvNS_9FwdParamsE --------------------------
	.section	.nv.shared._ZN10layer_norm13ln_fwd_kernelINS_13Kernel_traitsI6__halfS2_S2_fjLj65536ELj8ELj1ELj4ELj16ENS_18Kernel_traits_baseILj65536ES2_S2_S2_fjLj128EEEEEEEvNS_9FwdParamsE,"aw",@nobits
	.sectionflags	@""
	.align	16
	.zero		1024


//--------------------- .nv.shared._ZN10layer_norm13ln_fwd_kernelINS_13Kernel_traitsIffffjLj65536ELj8ELj1ELj4ELj16ENS_18Kernel_traits_baseILj65536EffffjLj128EEEEEEEvNS_9FwdParamsE --------------------------
	.section	.nv.shared._ZN10layer_norm13ln_fwd_kernelINS_13Kernel_traitsIffffjLj65536ELj8ELj1ELj4ELj16ENS_18Kernel_traits_baseILj65536EffffjLj128EEEEEEEvNS_9FwdParamsE,"aw",@nobits
	.sectionflags	@""
	.align	16
	.zero		1024


//--------------------- .nv.shared._ZN10layer_norm13ln_fwd_kernelINS_13Kernel_traitsI13__nv_bfloat16fS2_fjLj49152ELj4ELj1ELj4ELj16ENS_18Kernel_traits_baseILj49152ES2_fS2_fjLj128EEEEEEEvNS_9FwdParamsE --------------------------
	.section	.nv.shared._ZN10layer_norm13ln_fwd_kernelINS_13Kernel_traitsI13__nv_bfloat16fS2_fjLj49152ELj4ELj1ELj4ELj16ENS_18Kernel_traits_baseILj49152ES2_fS2_fjLj128EEEEEEEvNS_9FwdParamsE,"aw",@nobits
	.sectionflags	@""
	.align	16
	.zero		1024


//--------------------- .nv.shared._ZN10layer_norm13ln_fwd_kernelINS_13Kernel_traitsI13__nv_bfloat16S2_S2_fjLj49152ELj4ELj1ELj4ELj16ENS_18Kernel_traits_baseILj49152ES2_S2_S2_fjLj128EEEEEEEvNS_9FwdParamsE --------------------------
	.section	.nv.shared._ZN10layer_norm13ln_fwd_kernelINS_13Kernel_traitsI13__nv_bfloat16S2_S2_fjLj49152ELj4ELj1ELj4ELj16ENS_18Kernel_traits_baseILj49152ES2_S2_S2_fjLj128EEEEEEEvNS_9FwdParamsE,"aw",@nobits
	.sectionflags	@""
	.align	16
	.zero		1024


//--------------------- .nv.shared._ZN10layer_norm13ln_fwd_kernelINS_13Kernel_traitsI6__halffS2_fjLj49152ELj4ELj1ELj4ELj16ENS_18Kernel_traits_baseILj49152ES2_fS2_fjLj128EEEEEEEvNS_9FwdParamsE --------------------------
	.section	.nv.shared._ZN10layer_norm13ln_fwd_kernelINS_13Kernel_traitsI6__halffS2_fjLj49152ELj4ELj1ELj4ELj16ENS_18Kernel_traits_baseILj49152ES2_fS2_fjLj128EEEEEEEvNS_9FwdParamsE,"aw",@nobits
	.sectionflags	@""
	.align	16
	.zero		1024


//--------------------- .nv.shared._ZN10layer_norm13ln_fwd_kernelINS_13Kernel_traitsI6__halfS2_S2_fjLj49152ELj4ELj1ELj4ELj16ENS_18Kernel_traits_baseILj49152ES2_S2_S2_fjLj128EEEEEEEvNS_9FwdParamsE --------------------------
	.section	.nv.shared._ZN10layer_norm13ln_fwd_kernelINS_13Kernel_traitsI6__halfS2_S2_fjLj49152ELj4ELj1ELj4ELj16ENS_18Kernel_traits_baseILj49152ES2_S2_S2_fjLj128EEEEEEEvNS_9FwdParamsE,"aw",@nobits
	.sectionflags	@""
	.align	16
	.zero		1024


//--------------------- .nv.shared._ZN10layer_norm13ln_fwd_kernelINS_13Kernel_traitsIffffjLj49152ELj8ELj1ELj4ELj16ENS_18Kernel_traits_baseILj49152EffffjLj128EEEEEEEvNS_9FwdParamsE --------------------------
	.section	.nv.shared._ZN10layer_norm13ln_fwd_kernelINS_13Kernel_traitsIffffjLj49152ELj8ELj1ELj4ELj16ENS_18Kernel_traits_baseILj49152EffffjLj128EEEEEEEvNS_9FwdParamsE,"aw",@nobits
	.sectionflags	@""
	.align	16
	.zero		1024


//--------------------- .nv.shared._ZN10layer_norm13ln_fwd_kernelINS_13Kernel_traitsI13__nv_bfloat16fS2_fjLj40960ELj4ELj1ELj4ELj16ENS_18Kernel_traits_baseILj40960ES2_fS2_fjLj128EEEEEEEvNS_9FwdParamsE --------------------------
	.section	.nv.shared._ZN10layer_norm13ln_fwd_kernelINS_13Kernel_traitsI13__nv_bfloat16fS2_fjLj40960ELj4ELj1ELj4ELj16ENS_18Kernel_traits_baseILj40960ES2_fS2_fjLj128EEEEEEEvNS_9FwdParamsE,"aw",@nobits
	.sectionflags	@""
	.align	16
	.zero		1024


//--------------------- .nv.shared._ZN10layer_norm13ln_fwd_kernelINS_13Kernel_traitsI13__nv_bfloat16S2_S2_fjLj40960ELj4ELj1ELj4ELj16ENS_18Kernel_traits_baseILj40960ES2_S2_S2_fjLj128EEEEEEEvNS_9FwdParamsE --------------------------
	.section	.nv.shared._ZN10layer_norm13ln_fwd_kernelINS_13Kernel_traitsI13__nv_bfloat16S2_S2_fjLj40960ELj4ELj1ELj4ELj16ENS_18Kernel_traits_baseILj40960ES2_S2_S2_fjLj128EEEEEEEvNS_9FwdParamsE,"aw",@nobits
	.sectionflags	@""
	.align	16
	.zero		1024


//--------------------- .nv.shared._ZN10layer_norm13ln_fwd_kernelINS_13Kernel_traitsI6__halffS2_fjLj40960ELj4ELj1ELj4ELj16ENS_18Kernel_traits_baseILj40960ES2_fS2_fjLj128EEEEEEEvNS_9FwdParamsE --------------------------
	.section	.nv.shared._ZN10layer_norm13ln_fwd_kernelINS_13Kernel_traitsI6__halffS2_fjLj40960ELj4ELj1ELj4ELj16ENS_18Kernel_traits_baseILj40960ES2_fS2_fjLj128EEEEEEEvNS_9FwdParamsE,"aw",@nobits
	.sectionflags	@""
	.align	16
	.zero		1024


//--------------------- .nv.shared._ZN10layer_norm13ln_fwd_kernelINS_13Kernel_traitsI6__halfS2_S2_fjLj40960ELj4ELj1ELj4ELj16ENS_18Kernel_traits_baseILj40960ES2_S2_S2_fjLj128EEEEEEEvNS_9FwdParamsE --------------------------
	.section	.nv.shared._ZN10layer_norm13ln_fwd_kernelINS_13Kernel_traitsI6__halfS2_S2_fjLj40960ELj4ELj1ELj4ELj16ENS_18Kernel_traits_baseILj40960ES2_S2_S2_fjLj128EEEEEEEvNS_9FwdParamsE,"aw",@nobits
	.sectionflags	@""
	.align	16
	.zero		1024


//--------------------- .nv.shared._ZN10layer_norm13ln_fwd_kernelINS_13Kernel_traitsIffffjLj40960ELj4ELj1ELj4ELj16ENS_18Kernel_traits_baseILj40960EffffjLj128EEEEEEEvNS_9FwdParamsE --------------------------
	.section	.nv.shared._ZN10layer_norm13ln_fwd_kernelINS_13Kernel_traitsIffffjLj40960ELj4ELj1ELj4ELj16ENS_18Kernel_traits_baseILj40960EffffjLj128EEEEEEEvNS_9FwdParamsE,"aw",@nobits
	.sectionflags	@""
	.align	16
	.zero		1024


//--------------------- .nv.shared._ZN10layer_norm13ln_fwd_kernelINS_13Kernel_traitsI13__nv_bfloat16fS2_fjLj32768ELj4ELj1ELj4ELj16ENS_18Kernel_traits_baseILj32768ES2_fS2_fjLj128EEEEEEEvNS_9FwdParamsE --------------------------
	.section	.nv.shared._ZN10layer_norm13ln_fwd_kernelINS_13Kernel_traitsI13__nv_bfloat16fS2_fjLj32768ELj4ELj1ELj4ELj16ENS_18Kernel_traits_baseILj32768ES2_fS2_fjLj128EEEEEEEvNS_9FwdParamsE,"aw",@nobits
	.sectionflags	@""
	.align	16
	.zero		1024


//--------------------- .nv.shared._ZN10layer_norm13ln_fwd_kernelINS_13Kernel_traitsI13__nv_bfloat16S2_S2_fjLj32768ELj4ELj1ELj4ELj16ENS_18Kernel_traits_baseILj32768ES2_S2_S2_fjLj128EEEEEEEvNS_9FwdParamsE --------------------------
	.section	.nv.shared._ZN10layer_norm13ln_fwd_kernelINS_13Kernel_traitsI13__nv_bfloat16S2_S2_fjLj32768ELj4ELj1ELj4ELj16ENS_18Kernel_traits_baseILj32768ES2_S2_S2_fjLj128EEEEEEEvNS_9FwdParamsE,"aw",@nobits
	.sectionflags	@""
	.align	16
	.zero		1024


//--------------------- .nv.shared._ZN10layer_norm13ln_fwd_kernelINS_13Kernel_traitsI6__halffS2_fjLj32768ELj4ELj1ELj4ELj16ENS_18Kernel_traits_baseILj32768ES2_fS2_fjLj128EEEEEEEvNS_9FwdParamsE --------------------------
	.section	.nv.shared._ZN10layer_norm13ln_fwd_kernelINS_13Kernel_traitsI6__halffS2_fjLj32768ELj4ELj1ELj4ELj16ENS_18Kernel_traits_baseILj32768ES2_fS2_fjLj128EEEEEEEvNS_9FwdParamsE,"aw",@nobits
	.sectionflags	@""
	.align	16
	.zero		1024


//--------------------- .nv.shared._ZN10layer_norm13ln_fwd_kernelINS_13Kernel_traitsI6__halfS2_S2_fjLj32768ELj4ELj1ELj4ELj16ENS_18Kernel_traits_baseILj32768ES2_S2_S2_fjLj128EEEEEEEvNS_9FwdParamsE --------------------------
	.section	.nv.shared._ZN10layer_norm13ln_fwd_kernelINS_13Kernel_traitsI6__halfS2_S2_fjLj32768ELj4ELj1ELj4ELj16ENS_18Kernel_traits_baseILj32768ES2_S2_S2_fjLj128EEEEEEEvNS_9FwdParamsE,"aw",@nobits
	.sectionflags	@""
	.align	16
	.zero		1024


//--------------------- .nv.shared._ZN10layer_norm13ln_fwd_kernelINS_13Kernel_traitsIffffjLj32768ELj4ELj1ELj4ELj16ENS_18Kernel_traits_baseILj32768EffffjLj128EEEEEEEvNS_9FwdParamsE --------------------------
	.section	.nv.shared._ZN10layer_norm13ln_fwd_kernelINS_13Kernel_traitsIffffjLj32768ELj4ELj1ELj4ELj16ENS_18Kernel_traits_baseILj32768EffffjLj128EEEEEEEvNS_9FwdParamsE,"aw",@nobits
	.sectionflags	@""
	.align	16
	.zero		1024


//--------------------- .nv.shared._ZN10layer_norm13ln_fwd_kernelINS_13Kernel_traitsI13__nv_bfloat16fS2_fjLj30720ELj4ELj1ELj4ELj4ENS_18Kernel_traits_baseILj30720ES2_fS2_fjLj128EEEEEEEvNS_9FwdParamsE --------------------------
	.section	.nv.shared._ZN10layer_norm13ln_fwd_kernelINS_13Kernel_traitsI13__nv_bfloat16fS2_fjLj30720ELj4ELj1ELj4ELj4ENS_18Kernel_traits_baseILj30720ES2_fS2_fjLj128EEEEEEEvNS_9FwdParamsE,"aw",@nobits
	.sectionflags	@""
	.align	16
	.zero		1024


//--------------------- .nv.shared._ZN10layer_norm13ln_fwd_kernelINS_13Kernel_traitsI13__nv_bfloat16S2_S2_fjLj30720ELj4ELj1ELj4ELj4ENS_18Kernel_traits_baseILj30720ES2_S2_S2_fjLj128EEEEEEEvNS_9FwdParamsE --------------------------
	.section	.nv.shared._ZN10layer_norm13ln_fwd_kernelINS_13Kernel_traitsI13__nv_bfloat16S2_S2_fjLj30720ELj4ELj1ELj4ELj4ENS_18Kernel_traits_baseILj30720ES2_S2_S2_fjLj128EEEEEEEvNS_9FwdParamsE,"aw",@nobits
	.sectionflags	@""
	.align	16
	.zero		1024


//--------------------- .nv.shared._ZN10layer_norm13ln_fwd_kernelINS_13Kernel_traitsI6__halffS2_fjLj30720ELj4ELj1ELj4ELj4ENS_18Kernel_traits_baseILj30720ES2_fS2_fjLj128EEEEEEEvNS_9FwdParamsE --------------------------
	.section	.nv.shared._ZN10layer_norm13ln_fwd_kernelINS_13Kernel_traitsI6__halffS2_fjLj30720ELj4ELj1ELj4ELj4ENS_18Kernel_traits_baseILj30720ES2_fS2_fjLj128EEEEEEEvNS_9FwdParamsE,"aw",@nobits
	.sectionflags	@""
	.align	16
	.zero		1024


//--------------------- .nv.shared._ZN10layer_norm13ln_fwd_kernelINS_13Kernel_traitsI6__halfS2_S2_fjLj30720ELj4ELj1ELj4ELj4ENS_18Kernel_traits_baseILj30720ES2_S2_S2_fjLj128EEEEEEEvNS_9FwdParamsE --------------------------
	.section	.nv.shared._ZN10layer_norm13ln_fwd_kernelINS_13Kernel_traitsI6__halfS2_S2_fjLj30720ELj4ELj1ELj4ELj4ENS_18Kernel_traits_baseILj30720ES2_S2_S2_fjLj128EEEEEEEvNS_9FwdParamsE,"aw",@nobits
	.sectionflags	@""
	.align	16
	.zero		1024


//--------------------- .nv.shared._ZN10layer_norm13ln_fwd_kernelINS_13Kernel_traitsIffffjLj30720ELj4ELj1ELj4ELj4ENS_18Kernel_traits_baseILj30720EffffjLj128EEEEEEEvNS_9FwdParamsE --------------------------
	.section	.nv.shared._ZN10layer_norm13ln_fwd_kernelINS_13Kernel_traitsIffffjLj30720ELj4ELj1ELj4ELj4ENS_18Kernel_traits_baseILj30720EffffjLj128EEEEEEEvNS_9FwdParamsE,"aw",@nobits
	.sectionflags	@""
	.align	16
	.zero		1024


//--------------------- .nv.shared._ZN10layer_norm13ln_fwd_kernelINS_13Kernel_traitsI13__nv_bfloat16fS2_fjLj25600ELj4ELj1ELj4ELj4ENS_18Kernel_traits_baseILj25600ES2_fS2_fjLj128EEEEEEEvNS_9FwdParamsE --------------------------
	.section	.nv.shared._ZN10layer_norm13ln_fwd_kernelINS_13Kernel_traitsI13__nv_bfloat16fS2_fjLj25600ELj4ELj1ELj4ELj4ENS_18Kernel_traits_baseILj25600ES2_fS2_fjLj128EEEEEEEvNS_9FwdParamsE,"aw",@nobits
	.sectionflags	@""
	.align	16
	.zero		1024


//--------------------- .nv.shared._ZN10layer_norm13ln_fwd_kernelINS_13Kernel_traitsI13__nv_bfloat16S2_S2_fjLj25600ELj2ELj1ELj4ELj8ENS_18Kernel_traits_baseILj25600ES2_S2_S2_fjLj128EEEEEEEvNS_9FwdParamsE --------------------------
	.section	.nv.shared._ZN10layer_norm13ln_fwd_kernelINS_13Kernel_traitsI13__nv_bfloat16S2_S2_fjLj25600ELj2ELj1ELj4ELj8ENS_18Kernel_traits_baseILj25600ES2_S2_S2_fjLj128EEEEEEEvNS_9FwdParamsE,"aw",@nobits
	.sectionflags	@""
	.align	16
	.zero		1024


//--------------------- .nv.shared._ZN10layer_norm13ln_fwd_kernelINS_13Kernel_traitsI6__halffS2_fjLj25600ELj4ELj1ELj4ELj4ENS_18Kernel_traits_baseILj25600ES2_fS2_fjLj128EEEEEEEvNS_9FwdParamsE --------------------------
	.section	.nv.shared._ZN10layer_norm13ln_fwd_kernelINS_13Kernel_traitsI6__halffS2_fjLj25600ELj4ELj1ELj4ELj4ENS_18Kernel_traits_baseILj25600ES2_fS2_fjLj128EEEEEEEvNS_9FwdParamsE,"aw",@nobits
	.sectionflags	@""
	.align	16
	.zero		1024


//--------------------- .nv.shared._ZN10layer_norm13ln_fwd_kernelINS_13Kernel_traitsI6__halfS2_S2_fjLj25600ELj2ELj1ELj4ELj8ENS_18Kernel_traits_baseILj25600ES2_S2_S2_fjLj128EEEEEEEvNS_9FwdParamsE --------------------------
	.section	.nv.shared._ZN10layer_norm13ln_fwd_kernelINS_13Kernel_traitsI6__halfS2_S2_fjLj25600ELj2ELj1ELj4ELj8ENS_18Kernel_traits_baseILj25600ES2_S2_S2_fjLj128EEEEEEEvNS_9FwdParamsE,"aw",@nobits
	.sectionflags	@""
	.align	16
	.zero		1024


//--------------------- .nv.shared._ZN10layer_norm13ln_fwd_kernelINS_13Kernel_traitsIffffjLj25600ELj4ELj1ELj4ELj4ENS_18Kernel_traits_baseILj25600EffffjLj128EEEEEEEvNS_9FwdParamsE --------------------------
	.section	.nv.shared._ZN10layer_norm13ln_fwd_kernelINS_13Kernel_traitsIffffjLj25600ELj4ELj1ELj4ELj4ENS_18Kernel_traits_baseILj25600EffffjLj128EEEEEEEvNS_9FwdParamsE,"aw",@nobits
	.sectionflags	@""
	.align	16
	.zero		1024


//--------------------- .nv.shared._ZN10layer_norm13ln_fwd_kernelINS_13Kernel_traitsI13__nv_bfloat16fS2_fjLj24576ELj2ELj1ELj4ELj16ENS_18Kernel_traits_baseILj24576ES2_fS2_fjLj128EEEEEEEvNS_9FwdParamsE --------------------------
	.section	.nv.shared._ZN10layer_norm13ln_fwd_kernelINS_13Kernel_traitsI13__nv_bfloat16fS2_fjLj24576ELj2ELj1ELj4ELj16ENS_18Kernel_traits_baseILj24576ES2_fS2_fjLj128EEEEEEEvNS_9FwdParamsE,"aw",@nobits
	.sectionflags	@""
	.align	16
	.zero		1024


//--------------------- .nv.shared._ZN10layer_norm13ln_fwd_kernelINS_13Kernel_traitsI13__nv_bfloat16S2_S2_fjLj24576ELj2ELj1ELj4ELj16ENS_18Kernel_traits_baseILj24576ES2_S2_S2_fjLj128EEEEEEEvNS_9FwdParamsE --------------------------
	.section	.nv.shared._ZN10layer_norm13ln_fwd_kernelINS_13Kernel_traitsI13__nv_bfloat16S2_S2_fjLj24576ELj2ELj1ELj4ELj16ENS_18Kernel_traits_baseILj24576ES2_S2_S2_fjLj128EEEEEEEvNS_9FwdParamsE,"aw",@nobits
	.sectionflags	@""
	.align	16
	.zero		1024


//--------------------- .nv.shared._ZN10layer_norm13ln_fwd_kernelINS_13Kernel_traitsI6__halffS2_fjLj24576ELj2ELj1ELj4ELj16ENS_18Kernel_traits_baseILj24576ES2_fS2_fjLj128EEEEEEEvNS_9FwdParamsE --------------------------
	.section	.nv.shared._ZN10layer_norm13ln_fwd_kernelINS_13Kernel_traitsI6__halffS2_fjLj24576ELj2ELj1ELj4ELj16ENS_18Kernel_traits_baseILj24576ES2_fS2_fjLj128EEEEEEEvNS_9FwdParamsE,"aw",@nobits
	.sectionflags	@""
	.align	16
	.zero		1024


//--------------------- .nv.shared._ZN10layer_norm13ln_fwd_kernelINS_13Kernel_traitsI6__halfS2_S2_fjLj24576ELj2ELj1ELj4ELj16ENS_18Kernel_traits_baseILj24576ES2_S2_S2_fjLj128EEEEEEEvNS_9FwdParamsE --------------------------
	.section	.nv.shared._ZN10layer_norm13ln_fwd_kernelINS_13Kernel_traitsI6__halfS2_S2_fjLj24576ELj2ELj1ELj4ELj16ENS_18Kernel_traits_baseILj24576ES2_S2_S2_fjLj128EEEEEEEvNS_9FwdParamsE,"aw",@nobits
	.sectionflags	@""
	.align	16
	.zero		1024


//--------------------- .nv.shared._ZN10layer_norm13ln_fwd_kernelINS_13Kernel_traitsIffffjLj24576ELj4ELj1ELj4ELj16ENS_18Kernel_traits_baseILj24576EffffjLj128EEEEEEEvNS_9FwdParamsE --------------------------
	.section	.nv.shared._ZN10layer_norm13ln_fwd_kernelINS_13Kernel_traitsIffffjLj24576ELj4ELj1ELj4ELj16ENS_18Kernel_traits_baseILj24576EffffjLj128EEEEEEEvNS_9FwdParamsE,"aw",@nobits
	.sectionflags	@""
	.align	16
	.zero		1024


//--------------------- .nv.shared._ZN10layer_norm13ln_fwd_kernelINS_13Kernel_traitsI13__nv_bfloat16fS2_fjLj20480ELj2ELj1ELj4ELj16ENS_18Kernel_traits_baseILj20480ES2_fS2_fjLj128EEEEEEEvNS_9FwdParamsE --------------------------
	.section	.nv.shared._ZN10layer_norm13ln_fwd_kernelINS_13Kernel_traitsI13__nv_bfloat16fS2_fjLj20480ELj2ELj1ELj4ELj16ENS_18Kernel_traits_baseILj20480ES2_fS2_fjLj128EEEEEEEvNS_9FwdParamsE,"aw",@nobits
	.sectionflags	@""
	.align	16
	.zero		1024


//--------------------- .nv.shared._ZN10layer_norm13ln_fwd_kernelINS_13Kernel_traitsI13__nv_bfloat16S2_S2_fjLj20480ELj2ELj1ELj4ELj16ENS_18Kernel_traits_baseILj20480ES2_S2_S2_fjLj128EEEEEEEvNS_9FwdParamsE --------------------------
	.section	.nv.shared._ZN10layer_norm13ln_fwd_kernelINS_13Kernel_traitsI13__nv_bfloat16S2_S2_fjLj20480ELj2ELj1ELj4ELj16ENS_18Kernel_traits_baseILj20480ES2_S2_S2_fjLj128EEEEEEEvNS_9FwdParamsE,"aw",@nobits
	.sectionflags	@""
	.align	16
	.zero		1024


//--------------------- .nv.shared._ZN10layer_norm13ln_fwd_kernelINS_13Kernel_traitsI6__halffS2_fjLj20480ELj2ELj1ELj4ELj16ENS_18Kernel_traits_baseILj20480ES2_fS2_fjLj128EEEEEEEvNS_9FwdParamsE --------------------------
	.section	.nv.shared._ZN10layer_norm13ln_fwd_kernelINS_13Kernel_traitsI6__halffS2_fjLj20480ELj2ELj1ELj4ELj16ENS_18Kernel_traits_baseILj20480ES2_fS2_fjLj128EEEEEEEvNS_9FwdParamsE,"aw",@nobits
	.sectionflags	@""
	.align	16
	.zero		1024


//--------------------- .nv.shared._ZN10layer_norm13ln_fwd_kernelINS_13Kernel_traitsI6__halfS2_S2_fjLj20480ELj2ELj1ELj4ELj16ENS_18Kernel_traits_baseILj20480ES2_S2_S2_fjLj128EEEEEEEvNS_9FwdParamsE --------------------------
	.section	.nv.shared._ZN10layer_norm13ln_fwd_kernelINS_13Kernel_traitsI6__halfS2_S2_fjLj20480ELj2ELj1ELj4ELj16ENS_18Kernel_traits_baseILj20480ES2_S2_S2_fjLj128EEEEEEEvNS_9FwdParamsE,"aw",@nobits
	.sectionflags	@""
	.align	16
	.zero		1024


//--------------------- .nv.shared._ZN10layer_norm13ln_fwd_kernelINS_13Kernel_traitsIffffjLj20480ELj2ELj1ELj4ELj16ENS_18Kernel_traits_baseILj20480EffffjLj128EEEEEEEvNS_9FwdParamsE --------------------------
	.section	.nv.shared._ZN10layer_norm13ln_fwd_kernelINS_13Kernel_traitsIffffjLj20480ELj2ELj1ELj4ELj16ENS_18Kernel_traits_baseILj20480EffffjLj128EEEEEEEvNS_9FwdParamsE,"aw",@nobits
	.sectionflags	@""
	.align	16
	.zero		1024


//--------------------- .nv.shared._ZN10layer_norm13ln_fwd_kernelINS_13Kernel_traitsI13__nv_bfloat16fS2_fjLj18432ELj4ELj1ELj4ELj16ENS_18Kernel_traits_baseILj18432ES2_fS2_fjLj128EEEEEEEvNS_9FwdParamsE --------------------------
	.section	.nv.shared._ZN10layer_norm13ln_fwd_kernelINS_13Kernel_traitsI13__nv_bfloat16fS2_fjLj18432ELj4ELj1ELj4ELj16ENS_18Kernel_traits_baseILj18432ES2_fS2_fjLj128EEEEEEEvNS_9FwdParamsE,"aw",@nobits
	.sectionflags	@""
	.align	16
	.zero		1024


//--------------------- .nv.shared._ZN10layer_norm13ln_fwd_kernelINS_13Kernel_traitsI13__nv_bfloat16S2_S2_fjLj18432ELj2ELj1ELj4ELj16ENS_18Kernel_traits_baseILj18432ES2_S2_S2_fjLj128EEEEEEEvNS_9FwdParamsE --------------------------
	.section	.nv.shared._ZN10layer_norm13ln_fwd_kernelINS_13Kernel_traitsI13__nv_bfloat16S2_S2_fjLj18432ELj2ELj1ELj4ELj16ENS_18Kernel_traits_baseILj18432ES2_S2_S2_fjLj128EEEEEEEvNS_9FwdParamsE,"aw",@nobits
	.sectionflags	@""
	.align	16
	.zero		1024


//--------------------- .nv.shared._ZN10layer_norm13ln_fwd_kernelINS_13Kernel_traitsI6__halffS2_fjLj18432ELj2ELj1ELj4ELj16ENS_18Kernel_traits_baseILj18432ES2_fS2_fjLj128EEEEEEEvNS_9FwdParamsE --------------------------
	.section	.nv.shared._ZN10layer_norm13ln_fwd_kernelINS_13Kernel_traitsI6__halffS2_fjLj18432ELj2ELj1ELj4ELj16ENS_18Kernel_traits_baseILj18432ES2_fS2_fjLj128EEEEEEEvNS_9FwdParamsE,"aw",@nobits
	.sectionflags	@""
	.align	16
	.zero		1024


//--------------------- .nv.shared._ZN10layer_norm13ln_fwd_kernelINS_13Kernel_traitsI6__halfS2_S2_fjLj18432ELj2ELj1ELj4ELj16ENS_18Kernel_traits_baseILj18432ES2_S2_S2_fjLj128EEEEEEEvNS_9FwdParamsE --------------------------
	.section	.nv.shared._ZN10layer_norm13ln_fwd_kernelINS_13Kernel_traitsI6__halfS2_S2_fjLj18432ELj2ELj1ELj4ELj16ENS_18Kernel_traits_baseILj18432ES2_S2_S2_fjLj128EEEEEEEvNS_9FwdParamsE,"aw",@nobits
	.sectionflags	@""
	.align	16
	.zero		1024


//--------------------- .nv.shared._ZN10layer_norm13ln_fwd_kernelINS_13Kernel_traitsIffffjLj18432ELj4ELj1ELj4ELj16ENS_18Kernel_traits_baseILj18432EffffjLj128EEEEEEEvNS_9FwdParamsE --------------------------
	.section	.nv.shared._ZN10layer_norm13ln_fwd_kernelINS_13Kernel_traitsIffffjLj18432ELj4ELj1ELj4ELj16ENS_18Kernel_traits_baseILj18432EffffjLj128EEEEEEEvNS_9FwdParamsE,"aw",@nobits
	.sectionflags	@""
	.align	16
	.zero		1024


//--------------------- .nv.shared._ZN10layer_norm13ln_fwd_kernelINS_13Kernel_traitsI13__nv_bfloat16fS2_fjLj16384ELj2ELj1ELj4ELj16ENS_18Kernel_traits_baseILj16384ES2_fS2_fjLj128EEEEEEEvNS_9FwdParamsE --------------------------
	.section	.nv.shared._ZN10layer_norm13ln_fwd_kernelINS_13Kernel_traitsI13__nv_bfloat16fS2_fjLj16384ELj2ELj1ELj4ELj16ENS_18Kernel_traits_baseILj16384ES2_fS2_fjLj128EEEEEEEvNS_9FwdParamsE,"aw",@nobits
	.sectionflags	@""
	.align	16
	.zero		1024


//--------------------- .nv.shared._ZN10layer_norm13ln_fwd_kernelINS_13Kernel_traitsI13__nv_bfloat16S2_S2_fjLj16384ELj2ELj1ELj4ELj16ENS_18Kernel_traits_baseILj16384ES2_S2_S2_fjLj128EEEEEEEvNS_9FwdParamsE --------------------------
	.section	.nv.shared._ZN10layer_norm13ln_fwd_kernelINS_13Kernel_traitsI13__nv_bfloat16S2_S2_fjLj16384ELj2ELj1ELj4ELj16ENS_18Kernel_traits_baseILj16384ES2_S2_S2_fjLj128EEEEEEEvNS_9FwdParamsE,"aw",@nobits
	.sectionflags	@""
	.align	16
	.zero		1024


//--------------------- .nv.shared._ZN10layer_norm13ln_fwd_kernelINS_13Kernel_traitsI6__halffS2_fjLj16384ELj2ELj1ELj4ELj16ENS_18Kernel_traits_baseILj16384ES2_fS2_fjLj128EEEEEEEvNS_9FwdParamsE --------------------------
	.section	.nv.shared._ZN10layer_norm13ln_fwd_kernelINS_13Kernel_traitsI6__halffS2_fjLj16384ELj2ELj1ELj4ELj16ENS_18Kernel_traits_baseILj16384ES2_fS2_fjLj128EEEEEEEvNS_9FwdParamsE,"aw",@nobits
	.sectionflags	@""
	.align	16
	.zero		1024


//--------------------- .nv.shared._ZN10layer_norm13ln_fwd_kernelINS_13Kernel_traitsI6__halfS2_S2_fjLj16384ELj2ELj1ELj4ELj16ENS_18Kernel_traits_baseILj16384ES2_S2_S2_fjLj128EEEEEEEvNS_9FwdParamsE --------------------------
	.section	.nv.shared._ZN10layer_norm13ln_fwd_kernelINS_13Kernel_traitsI6__halfS2_S2_fjLj16384ELj2ELj1ELj4ELj16ENS_18Kernel_traits_baseILj16384ES2_S2_S2_fjLj128EEEEEEEvNS_9FwdParamsE,"aw",@nobits
	.sectionflags	@""
	.align	16
	.zero		1024


//--------------------- .nv.shared._ZN10layer_norm13ln_fwd_kernelINS_13Kernel_traitsIffffjLj16384ELj2ELj1ELj4ELj16ENS_18Kernel_traits_baseILj16384EffffjLj128EEEEEEEvNS_9FwdParamsE --------------------------
	.section	.nv.shared._ZN10layer_norm13ln_fwd_kernelINS_13Kernel_traitsIffffjLj16384ELj2ELj1ELj4ELj16ENS_18Kernel_traits_baseILj16384EffffjLj128EEEEEEEvNS_9FwdParamsE,"aw",@nobits
	.sectionflags	@""
	.align	16
	.zero		1024


//--------------------- .nv.shared._ZN10layer_norm13ln_fwd_kernelINS_13Kernel_traitsI13__nv_bfloat16fS2_fjLj15360ELj2ELj1ELj4ELj8ENS_18Kernel_traits_baseILj15360ES2_fS2_fjLj128EEEEEEEvNS_9FwdParamsE --------------------------
	.section	.nv.shared._ZN10layer_norm13ln_fwd_kernelINS_13Kernel_traitsI13__nv_bfloat16fS2_fjLj15360ELj2ELj1ELj4ELj8ENS_18Kernel_traits_baseILj15360ES2_fS2_fjLj128EEEEEEEvNS_9FwdParamsE,"aw",@nobits
	.sectionflags	@""
	.align	16
	.zero		1024


//--------------------- .nv.shared._ZN10layer_norm13ln_fwd_kernelINS_13Kernel_traitsI13__nv_bfloat16S2_S2_fjLj15360ELj2ELj1ELj4ELj8ENS_18Kernel_traits_baseILj15360ES2_S2_S2_fjLj128EEEEEEEvNS_9FwdParamsE --------------------------
	.section	.nv.shared._ZN10layer_norm13ln_fwd_kernelINS_13Kernel_traitsI13__nv_bfloat16S2_S2_fjLj15360ELj2ELj1ELj4ELj8ENS_18Kernel_traits_baseILj15360ES2_S2_S2_fjLj128EEEEEEEvNS_9FwdParamsE,"aw",@nobits
	.sectionflags	@""
	.align	16
	.zero		1024


//--------------------- .nv.shared._ZN10layer_norm13ln_fwd_kernelINS_13Kernel_traitsI6__halffS2_fjLj15360ELj2ELj1ELj4ELj8ENS_18Kernel_traits_baseILj15360ES2_fS2_fjLj128EEEEEEEvNS_9FwdParamsE --------------------------
	.section	.nv.shared._ZN10layer_norm13ln_fwd_kernelINS_13Kernel_traitsI6__halffS2_fjLj15360ELj2ELj1ELj4ELj8ENS_18Kernel_traits_baseILj15360ES2_fS2_fjLj128EEEEEEEvNS_9FwdParamsE,"aw",@nobits
	.sectionflags	@""
	.align	16
	.zero		1024


//--------------------- .nv.shared._ZN10layer_norm13ln_fwd_kernelINS_13Kernel_traitsI6__halfS2_S2_fjLj15360ELj2ELj1ELj4ELj8ENS_18Kernel_traits_baseILj15360ES2_S2_S2_fjLj128EEEEEEEvNS_9FwdParamsE --------------------------
	.section	.nv.shared._ZN10layer_norm13ln_fwd_kernelINS_13Kernel_traitsI6__halfS2_S2_fjLj15360ELj2ELj1ELj4ELj8ENS_18Kernel_traits_baseILj15360ES2_S2_S2_fjLj128EEEEEEEvNS_9FwdParamsE,"aw",@nobits
	.sectionflags	@""
	.align	16
	.zero		1024


//--------------------- .nv.shared._ZN10layer_norm13ln_fwd_kernelINS_13Kernel_traitsIffffjLj15360ELj2ELj1ELj4ELj8ENS_18Kernel_traits_baseILj15360EffffjLj128EEEEEEEvNS_9FwdParamsE --------------------------
	.section	.nv.shared._ZN10layer_norm13ln_fwd_kernelINS_13Kernel_traitsIffffjLj15360ELj2ELj1ELj4ELj8ENS_18Kernel_traits_baseILj15360EffffjLj128EEEEEEEvNS_9FwdParamsE,"aw",@nobits
	.sectionflags	@""
	.align	16
	.zero		1024


//--------------------- .nv.shared._ZN10layer_norm13ln_fwd_kernelINS_13Kernel_traitsI13__nv_bfloat16fS2_fjLj14336ELj2ELj1ELj4ELj8ENS_18Kernel_traits_baseILj14336ES2_fS2_fjLj128EEEEEEEvNS_9FwdParamsE --------------------------
	.section	.nv.shared._ZN10layer_norm13ln_fwd_kernelINS_13Kernel_traitsI13__nv_bfloat16fS2_fjLj14336ELj2ELj1ELj4ELj8ENS_18Kernel_traits_baseILj14336ES2_fS2_fjLj128EEEEEEEvNS_9FwdParamsE,"aw",@nobits
	.sectionflags	@""
	.align	16
	.zero		1024


//--------------------- .nv.shared._ZN10layer_norm13ln_fwd_kernelINS_13Kernel_traitsI13__nv_bfloat16S2_S2_fjLj14336ELj2ELj1ELj4ELj16ENS_18Kernel_traits_baseILj14336ES2_S2_S2_fjLj128EEEEEEEvNS_9FwdParamsE --------------------------
	.section	.nv.shared._ZN10layer_norm13ln_fwd_kernelINS_13Kernel_traitsI13__nv_bfloat16S2_S2_fjLj14336ELj2ELj1ELj4ELj16ENS_18Kernel_traits_baseILj14336ES2_S2_S2_fjLj128EEEEEEEvNS_9FwdParamsE,"aw",@nobits
	.sectionflags	@""
	.align	16
	.zero		1024


//--------------------- .nv.shared._ZN10layer_norm13ln_fwd_kernelINS_13Kernel_traitsI6__halffS2_fjLj14336ELj2ELj1ELj4ELj16ENS_18Kernel_traits_baseILj14336ES2_fS2_fjLj128EEEEEEEvNS_9FwdParamsE --------------------------
	.section	.nv.shared._ZN10layer_norm13ln_fwd_kernelINS_13Kernel_traitsI6__halffS2_fjLj14336ELj2ELj1ELj4ELj16ENS_18Kernel_traits_baseILj14336ES2_fS2_fjLj128EEEEEEEvNS_9FwdParamsE,"aw",@nobits
	.sectionflags	@""
	.align	16
	.zero		1024


//--------------------- .nv.shared._ZN10layer_norm13ln_fwd_kernelINS_13Kernel_traitsI6__halfS2_S2_fjLj14336ELj2ELj1ELj4ELj16ENS_18Kernel_traits_baseILj14336ES2_S2_S2_fjLj128EEEEEEEvNS_9FwdParamsE --------------------------
	.section	.nv.shared._ZN10layer_norm13ln_fwd_kernelINS_13Kernel_traitsI6__halfS2_S2_fjLj14336ELj2ELj1ELj4ELj16ENS_18Kernel_traits_baseILj14336ES2_S2_S2_fjLj128EEEEEEEvNS_9FwdParamsE,"aw",@nobits
	.sectionflags	@""
	.align	16
	.zero		1024


//--------------------- .nv.shared._ZN10layer_norm13ln_fwd_kernelINS_13Kernel_traitsIffffjLj14336ELj2ELj1ELj4ELj16ENS_18Kernel_traits_baseILj14336EffffjLj128EEEEEEEvNS_9FwdParamsE --------------------------
	.section	.nv.shared._ZN10layer_norm13ln_fwd_kernelINS_13Kernel_traitsIffffjLj14336ELj2ELj1ELj4ELj16ENS_18Kernel_traits_baseILj14336EffffjLj128EEEEEEEvNS_9FwdParamsE,"aw",@nobits
	.sectionflags	@""
	.align	16
	.zero		1024


//--------------------- .nv.shared._ZN10layer_norm13ln_fwd_kernelINS_13Kernel_traitsI13__nv_bfloat16fS2_fjLj12800ELj2ELj1ELj4ELj4ENS_18Kernel_traits_baseILj12800ES2_fS2_fjLj128EEEEEEEvNS_9FwdParamsE --------------------------
	.section	.nv.shared._ZN10layer_norm13ln_fwd_kernelINS_13Kernel_traitsI13__nv_bfloat16fS2_fjLj12800ELj2ELj1ELj4ELj4ENS_18Kernel_traits_baseILj12800ES2_fS2_fjLj128EEEEEEEvNS_9FwdParamsE,"aw",@nobits
	.sectionflags	@""
	.align	16
	.zero		1024


//--------------------- .nv.shared._ZN10layer_norm13ln_fwd_kernelINS_13Kernel_traitsI13__nv_bfloat16S2_S2_fjLj12800ELj2ELj1ELj4ELj4ENS_18Kernel_traits_baseILj12800ES2_S2_S2_fjLj128EEEEEEEvNS_9FwdParamsE --------------------------
	.section	.nv.shared._ZN10layer_norm13ln_fwd_kernelINS_13Kernel_traitsI13__nv_bfloat16S2_S2_fjLj12800ELj2ELj1ELj4ELj4ENS_18Kernel_traits_baseILj12800ES2_S2_S2_fjLj128EEEEEEEvNS_9FwdParamsE,"aw",@nobits
	.sectionflags	@""
	.align	16
	.zero		1024


//--------------------- .nv.shared._ZN10layer_norm13ln_fwd_kernelINS_13Kernel_traitsI6__halffS2_fjLj12800ELj2ELj1ELj4ELj4ENS_18Kernel_traits_baseILj12800ES2_fS2_fjLj128EEEEEEEvNS_9FwdParamsE --------------------------
	.section	.nv.shared._ZN10layer_norm13ln_fwd_kernelINS_13Kernel_traitsI6__halffS2_fjLj12800ELj2ELj1ELj4ELj4ENS_18Kernel_traits_baseILj12800ES2_fS2_fjLj128EEEEEEEvNS_9FwdParamsE,"aw",@nobits
	.sectionflags	@""
	.align	16
	.zero		1024


//--------------------- .nv.shared._ZN10layer_norm13ln_fwd_kernelINS_13Kernel_traitsI6__halfS2_S2_fjLj12800ELj2ELj1ELj4ELj4ENS_18Kernel_traits_baseILj12800ES2_S2_S2_fjLj128EEEEEEEvNS_9FwdParamsE --------------------------
	.section	.nv.shared._ZN10layer_norm13ln_fwd_kernelINS_13Kernel_traitsI6__halfS2_S2_fjLj12800ELj2ELj1ELj4ELj4ENS_18Kernel_traits_baseILj12800ES2_S2_S2_fjLj128EEEEEEEvNS_9FwdParamsE,"aw",@nobits
	.sectionflags	@""
	.align	16
	.zero		1024


//--------------------- .nv.shared._ZN10layer_norm13ln_fwd_kernelINS_13Kernel_traitsIffffjLj12800ELj2ELj1ELj4ELj4ENS_18Kernel_traits_baseILj12800EffffjLj128EEEEEEEvNS_9FwdParamsE --------------------------
	.section	.nv.shared._ZN10layer_norm13ln_fwd_kernelINS_13Kernel_traitsIffffjLj12800ELj2ELj1ELj4ELj4ENS_18Kernel_traits_baseILj12800EffffjLj128EEEEEEEvNS_9FwdParamsE,"aw",@nobits
	.sectionflags	@""
	.align	16
	.zero		1024


//--------------------- .nv.shared._ZN10layer_norm13ln_fwd_kernelINS_13Kernel_traitsI13__nv_bfloat16fS2_fjLj12288ELj2ELj1ELj4ELj16ENS_18Kernel_traits_baseILj12288ES2_fS2_fjLj128EEEEEEEvNS_9FwdParamsE --------------------------
	.section	.nv.shared._ZN10layer_norm13ln_fwd_kernelINS_13Kernel_traitsI13__nv_bfloat16fS2_fjLj12288ELj2ELj1ELj4ELj16ENS_18Kernel_traits_baseILj12288ES2_fS2_fjLj128EEEEEEEvNS_9FwdParamsE,"aw",@nobits
	.sectionflags	@""
	.align	16
	.zero		1024


//--------------------- .nv.shared._ZN10layer_norm13ln_fwd_kernelINS_13Kernel_traitsI13__nv_bfloat16S2_S2_fjLj12288ELj2ELj1ELj4ELj16ENS_18Kernel_traits_baseILj12288ES2_S2_S2_fjLj128EEEEEEEvNS_9FwdParamsE --------------------------
	.section	.nv.shared._ZN10layer_norm13ln_fwd_kernelINS_13Kernel_traitsI13__nv_bfloat16S2_S2_fjLj12288ELj2ELj1ELj4ELj16ENS_18Kernel_traits_baseILj12288ES2_S2_S2_fjLj128EEEEEEEvNS_9FwdParamsE,"aw",@nobits
	.sectionflags	@""
	.align	16
	.zero		1024


//--------------------- .nv.shared._ZN10layer_norm13ln_fwd_kernelINS_13Kernel_traitsI6__halffS2_fjLj12288ELj2ELj1ELj4ELj16ENS_18Kernel_traits_baseILj12288ES2_fS2_fjLj128EEEEEEEvNS_9FwdParamsE --------------------------
	.section	.nv.shared._ZN10layer_norm13ln_fwd_kernelINS_13Kernel_traitsI6__halffS2_fjLj12288ELj2ELj1ELj4ELj16ENS_18Kernel_traits_baseILj12288ES2_fS2_fjLj128EEEEEEEvNS_9FwdParamsE,"aw",@nobits
	.sectionflags	@""
	.align	16
	.zero		1024


//--------------------- .nv.shared._ZN10layer_norm13ln_fwd_kernelINS_13Kernel_traitsI6__halfS2_S2_fjLj12288ELj2ELj1ELj4ELj16ENS_18Kernel_traits_baseILj12288ES2_S2_S2_fjLj128EEEEEEEvNS_9FwdParamsE --------------------------
	.section	.nv.shared._ZN10layer_norm13ln_fwd_kernelINS_13Kernel_traitsI6__halfS2_S2_fjLj12288ELj2ELj1ELj4ELj16ENS_18Kernel_traits_baseILj12288ES2_S2_S2_fjLj128EEEEEEEvNS_9FwdParamsE,"aw",@nobits
	.sectionflags	@""
	.align	16
	.zero		1024


//--------------------- .nv.shared._ZN10layer_norm13ln_fwd_kernelINS_13Kernel_traitsIffffjLj12288ELj2ELj1ELj4ELj16ENS_18Kernel_traits_baseILj12288EffffjLj128EEEEEEEvNS_9FwdParamsE --------------------------
	.section	.nv.shared._ZN10layer_norm13ln_fwd_kernelINS_13Kernel_traitsIffffjLj12288ELj2ELj1ELj4ELj16ENS_18Kernel_traits_baseILj12288EffffjLj128EEEEEEEvNS_9FwdParamsE,"aw",@nobits
	.sectionflags	@""
	.align	16
	.zero		1024


//--------------------- .nv.shared._ZN10layer_norm13ln_fwd_kernelINS_13Kernel_traitsI13__nv_bfloat16fS2_fjLj10240ELj1ELj1ELj4ELj16ENS_18Kernel_traits_baseILj10240ES2_fS2_fjLj128EEEEEEEvNS_9FwdParamsE --------------------------
	.section	.nv.shared._ZN10layer_norm13ln_fwd_kernelINS_13Kernel_traitsI13__nv_bfloat16fS2_fjLj10240ELj1ELj1ELj4ELj16ENS_18Kernel_traits_baseILj10240ES2_fS2_fjLj128EEEEEEEvNS_9FwdParamsE,"aw",@nobits
	.sectionflags	@""
	.align	16
	.zero		1024


//--------------------- .nv.shared._ZN10layer_norm13ln_fwd_kernelINS_13Kernel_traitsI13__nv_bfloat16S2_S2_fjLj10240ELj1ELj1ELj4ELj16ENS_18Kernel_traits_baseILj10240ES2_S2_S2_fjLj128EEEEEEEvNS_9FwdParamsE --------------------------
	.section	.nv.shared._ZN10layer_norm13ln_fwd_kernelINS_13Kernel_traitsI13__nv_bfloat16S2_S2_fjLj10240ELj1ELj1ELj4ELj16ENS_18Kernel_traits_baseILj10240ES2_S2_S2_fjLj128EEEEEEEvNS_9FwdParamsE,"aw",@nobits
	.sectionflags	@""
	.align	16
	.zero		1024


//--------------------- .nv.shared._ZN10layer_norm13ln_fwd_kernelINS_13Kernel_traitsI6__halffS2_fjLj10240ELj1ELj1ELj4ELj16ENS_18Kernel_traits_baseILj10240ES2_fS2_fjLj128EEEEEEEvNS_9FwdParamsE --------------------------
	.section	.nv.shared._ZN10layer_norm13ln_fwd_kernelINS_13Kernel_traitsI6__halffS2_fjLj10240ELj1ELj1ELj4ELj16ENS_18Kernel_traits_baseILj10240ES2_fS2_fjLj128EEEEEEEvNS_9FwdParamsE,"aw",@nobits
	.sectionflags	@""
	.align	16
	.zero		1024


//--------------------- .nv.shared._ZN10layer_norm13ln_fwd_kernelINS_13Kernel_traitsI6__halfS2_S2_fjLj10240ELj1ELj1ELj4ELj16ENS_18Kernel_traits_baseILj10240ES2_S2_S2_fjLj128EEEEEEEvNS_9FwdParamsE --------------------------
	.section	.nv.shared._ZN10layer_norm13ln_fwd_kernelINS_13Kernel_traitsI6__halfS2_S2_fjLj10240ELj1ELj1ELj4ELj16ENS_18Kernel_traits_baseILj10240ES2_S2_S2_fjLj128EEEEEEEvNS_9FwdParamsE,"aw",@nobits
	.sectionflags	@""
	.align	16
	.zero		1024


//--------------------- .nv.shared._ZN10layer_norm13ln_fwd_kernelINS_13Kernel_traitsIffffjLj10240ELj2ELj1ELj4ELj16ENS_18Kernel_traits_baseILj10240EffffjLj128EEEEEEEvNS_9FwdParamsE --------------------------
	.section	.nv.shared._ZN10layer_norm13ln_fwd_kernelINS_13Kernel_traitsIffffjLj10240ELj2ELj1ELj4ELj16ENS_18Kernel_traits_baseILj10240EffffjLj128EEEEEEEvNS_9FwdParamsE,"aw",@nobits
	.sectionflags	@""
	.align	16
	.zero		1024


//--------------------- .nv.shared._ZN10layer_norm13ln_fwd_kernelINS_13Kernel_traitsI13__nv_bfloat16fS2_fjLj8192ELj1ELj1ELj4ELj16ENS_18Kernel_traits_baseILj8192ES2_fS2_fjLj128EEEEEEEvNS_9FwdParamsE --------------------------
	.section	.nv.shared._ZN10layer_norm13ln_fwd_kernelINS_13Kernel_traitsI13__nv_bfloat16fS2_fjLj8192ELj1ELj1ELj4ELj16ENS_18Kernel_traits_baseILj8192ES2_fS2_fjLj128EEEEEEEvNS_9FwdParamsE,"aw",@nobits
	.sectionflags	@""
	.align	16
	.zero		1024


//--------------------- .nv.shared._ZN10layer_norm13ln_fwd_kernelINS_13Kernel_traitsI13__nv_bfloat16S2_S2_fjLj8192ELj1ELj1ELj4ELj16ENS_18Kernel_traits_baseILj8192ES2_S2_S2_fjLj128EEEEEEEvNS_9FwdParamsE --------------------------
	.section	.nv.shared._ZN10layer_norm13ln_fwd_kernelINS_13Kernel_traitsI13__nv_bfloat16S2_S2_fjLj8192ELj1ELj1ELj4ELj16ENS_18Kernel_traits_baseILj8192ES2_S2_S2_fjLj128EEEEEEEvNS_9FwdParamsE,"aw",@nobits
	.sectionflags	@""
	.align	16
	.zero		1024


//--------------------- .nv.shared._ZN10layer_norm13ln_fwd_kernelINS_13Kernel_traitsI6__halffS2_fjLj8192ELj1ELj1ELj4ELj16ENS_18Kernel_traits_baseILj8192ES2_fS2_fjLj128EEEEEEEvNS_9FwdParamsE --------------------------
	.section	.nv.shared._ZN10layer_norm13ln_fwd_kernelINS_13Kernel_traitsI6__halffS2_fjLj8192ELj1ELj1ELj4ELj16ENS_18Kernel_traits_baseILj8192ES2_fS2_fjLj128EEEEEEEvNS_9FwdParamsE,"aw",@nobits
	.sectionflags	@""
	.align	16
	.zero		1024


//--------------------- .nv.shared._ZN10layer_norm13ln_fwd_kernelINS_13Kernel_traitsI6__halfS2_S2_fjLj8192ELj1ELj1ELj4ELj16ENS_18Kernel_traits_baseILj8192ES2_S2_S2_fjLj128EEEEEEEvNS_9FwdParamsE --------------------------
	.section	.nv.shared._ZN10layer_norm13ln_fwd_kernelINS_13Kernel_traitsI6__halfS2_S2_fjLj8192ELj1ELj1ELj4ELj16ENS_18Kernel_traits_baseILj8192ES2_S2_S2_fjLj128EEEEEEEvNS_9FwdParamsE,"aw",@nobits
	.sectionflags	@""
	.align	16
	.zero		1024


//--------------------- .nv.shared._ZN10layer_norm13ln_fwd_kernelINS_13Kernel_traitsIffffjLj8192ELj1ELj1ELj4ELj16ENS_18Kernel_traits_baseILj8192EffffjLj128EEEEEEEvNS_9FwdParamsE --------------------------
	.section	.nv.shared._ZN10layer_norm13ln_fwd_kernelINS_13Kernel_traitsIffffjLj8192ELj1ELj1ELj4ELj16ENS_18Kernel_traits_baseILj8192EffffjLj128EEEEEEEvNS_9FwdParamsE,"aw",@nobits
	.sectionflags	@""
	.align	16
	.zero		1024


//--------------------- .nv.shared._ZN10layer_norm13ln_fwd_kernelINS_13Kernel_traitsI13__nv_bfloat16fS2_fjLj6144ELj1ELj1ELj4ELj16ENS_18Kernel_traits_baseILj6144ES2_fS2_fjLj128EEEEEEEvNS_9FwdParamsE --------------------------
	.section	.nv.shared._ZN10layer_norm13ln_fwd_kernelINS_13Kernel_traitsI13__nv_bfloat16fS2_fjLj6144ELj1ELj1ELj4ELj16ENS_18Kernel_traits_baseILj6144ES2_fS2_fjLj128EEEEEEEvNS_9FwdParamsE,"aw",@nobits
	.sectionflags	@""
	.align	16
	.zero		1024


//--------------------- .nv.shared._ZN10layer_norm13ln_fwd_kernelINS_13Kernel_traitsI13__nv_bfloat16S2_S2_fjLj6144ELj1ELj1ELj4ELj16ENS_18Kernel_traits_baseILj6144ES2_S2_S2_fjLj128EEEEEEEvNS_9FwdParamsE --------------------------
	.section	.nv.shared._ZN10layer_norm13ln_fwd_kernelINS_13Kernel_traitsI13__nv_bfloat16S2_S2_fjLj6144ELj1ELj1ELj4ELj16ENS_18Kernel_traits_baseILj6144ES2_S2_S2_fjLj128EEEEEEEvNS_9FwdParamsE,"aw",@nobits
	.sectionflags	@""
	.align	16
	.zero		1024


//--------------------- .nv.shared._ZN10layer_norm13ln_fwd_kernelINS_13Kernel_traitsI6__halffS2_fjLj6144ELj1ELj1ELj4ELj16ENS_18Kernel_traits_baseILj6144ES2_fS2_fjLj128EEEEEEEvNS_9FwdParamsE --------------------------
	.section	.nv.shared._ZN10layer_norm13ln_fwd_kernelINS_13Kernel_traitsI6__halffS2_fjLj6144ELj1ELj1ELj4ELj16ENS_18Kernel_traits_baseILj6144ES2_fS2_fjLj128EEEEEEEvNS_9FwdParamsE,"aw",@nobits
	.sectionflags	@""
	.align	16
	.zero		1024


//--------------------- .nv.shared._ZN10layer_norm13ln_fwd_kernelINS_13Kernel_traitsI6__halfS2_S2_fjLj6144ELj1ELj1ELj4ELj16ENS_18Kernel_traits_baseILj6144ES2_S2_S2_fjLj128EEEEEEEvNS_9FwdParamsE --------------------------
	.section	.nv.shared._ZN10layer_norm13ln_fwd_kernelINS_13Kernel_traitsI6__halfS2_S2_fjLj6144ELj1ELj1ELj4ELj16ENS_18Kernel_traits_baseILj6144ES2_S2_S2_fjLj128EEEEEEEvNS_9FwdParamsE,"aw",@nobits
	.sectionflags	@""
	.align	16
	.zero		1024


//--------------------- .nv.shared._ZN10layer_norm13ln_fwd_kernelINS_13Kernel_traitsIffffjLj6144ELj1ELj1ELj4ELj16ENS_18Kernel_traits_baseILj6144EffffjLj128EEEEEEEvNS_9FwdParamsE --------------------------
	.section	.nv.shared._ZN10layer_norm13ln_fwd_kernelINS_13Kernel_traitsIffffjLj6144ELj1ELj1ELj4ELj16ENS_18Kernel_traits_baseILj6144EffffjLj128EEEEEEEvNS_9FwdParamsE,"aw",@nobits
	.sectionflags	@""
	.align	16
	.zero		1024


//--------------------- .nv.shared._ZN10layer_norm13ln_fwd_kernelINS_13Kernel_traitsI13__nv_bfloat16fS2_fjLj5120ELj1ELj1ELj4ELj16ENS_18Kernel_traits_baseILj5120ES2_fS2_fjLj128EEEEEEEvNS_9FwdParamsE --------------------------
	.section	.nv.shared._ZN10layer_norm13ln_fwd_kernelINS_13Kernel_traitsI13__nv_bfloat16fS2_fjLj5120ELj1ELj1ELj4ELj16ENS_18Kernel_traits_baseILj5120ES2_fS2_fjLj128EEEEEEEvNS_9FwdParamsE,"aw",@nobits
	.sectionflags	@""
	.align	16
	.zero		1024


//--------------------- .nv.shared._ZN10layer_norm13ln_fwd_kernelINS_13Kernel_traitsI13__nv_bfloat16S2_S2_fjLj5120ELj1ELj1ELj4ELj16ENS_18Kernel_traits_baseILj5120ES2_S2_S2_fjLj128EEEEEEEvNS_9FwdParamsE --------------------------
	.section	.nv.shared._ZN10layer_norm13ln_fwd_kernelINS_13Kernel_traitsI13__nv_bfloat16S2_S2_fjLj5120ELj1ELj1ELj4ELj16ENS_18Kernel_traits_baseILj5120ES2_S2_S2_fjLj128EEEEEEEvNS_9FwdParamsE,"aw",@nobits
	.sectionflags	@""
	.align	16
	.zero		1024


//--------------------- .nv.shared._ZN10layer_norm13ln_fwd_kernelINS_13Kernel_traitsI6__halffS2_fjLj5120ELj1ELj1ELj4ELj16ENS_18Kernel_traits_baseILj5120ES2_fS2_fjLj128EEEEEEEvNS_9FwdParamsE --------------------------
	.section	.nv.shared._ZN10layer_norm13ln_fwd_kernelINS_13Kernel_traitsI6__halffS2_fjLj5120ELj1ELj1ELj4ELj16ENS_18Kernel_traits_baseILj5120ES2_fS2_fjLj128EEEEEEEvNS_9FwdParamsE,"aw",@nobits
	.sectionflags	@""
	.align	16
	.zero		1024


//--------------------- .nv.shared._ZN10layer_norm13ln_fwd_kernelINS_13Kernel_traitsI6__halfS2_S2_fjLj5120ELj1ELj1ELj4ELj16ENS_18Kernel_traits_baseILj5120ES2_S2_S2_fjLj128EEEEEEEvNS_9FwdParamsE --------------------------
	.section	.nv.shared._ZN10layer_norm13ln_fwd_kernelINS_13Kernel_traitsI6__halfS2_S2_fjLj5120ELj1ELj1ELj4ELj16ENS_18Kernel_traits_baseILj5120ES2_S2_S2_fjLj128EEEEEEEvNS_9FwdParamsE,"aw",@nobits
	.sectionflags	@""
	.align	16
	.zero		1024


//--------------------- .nv.shared._ZN10layer_norm13ln_fwd_kernelINS_13Kernel_traitsIffffjLj5120ELj1ELj1ELj4ELj16ENS_18Kernel_traits_baseILj5120EffffjLj128EEEEEEEvNS_9FwdParamsE --------------------------
	.section	.nv.shared._ZN10layer_norm13ln_fwd_kernelINS_13Kernel_traitsIffffjLj5120ELj1ELj1ELj4ELj16ENS_18Kernel_traits_baseILj5120EffffjLj128EEEEEEEvNS_9FwdParamsE,"aw",@nobits
	.sectionflags	@""
	.align	16
	.zero		1024


//--------------------- .nv.shared._ZN10layer_norm13ln_fwd_kernelINS_13Kernel_traitsI13__nv_bfloat16fS2_fjLj4096ELj1ELj1ELj4ELj16ENS_18Kernel_traits_baseILj4096ES2_fS2_fjLj128EEEEEEEvNS_9FwdParamsE --------------------------
	.section	.nv.shared._ZN10layer_norm13ln_fwd_kernelINS_13Kernel_traitsI13__nv_bfloat16fS2_fjLj4096ELj1ELj1ELj4ELj16ENS_18Kernel_traits_baseILj4096ES2_fS2_fjLj128EEEEEEEvNS_9FwdParamsE,"aw",@nobits
	.sectionflags	@""
	.align	16
	.zero		1024


//--------------------- .nv.shared._ZN10layer_norm13ln_fwd_kernelINS_13Kernel_traitsI13__nv_bfloat16S2_S2_fjLj4096ELj1ELj1ELj4ELj16ENS_18Kernel_traits_baseILj4096ES2_S2_S2_fjLj128EEEEEEEvNS_9FwdParamsE --------------------------
	.section	.nv.shared._ZN10layer_norm13ln_fwd_kernelINS_13Kernel_traitsI13__nv_bfloat16S2_S2_fjLj4096ELj1ELj1ELj4ELj16ENS_18Kernel_traits_baseILj4096ES2_S2_S2_fjLj128EEEEEEEvNS_9FwdParamsE,"aw",@nobits
	.sectionflags	@""
	.align	16
	.zero		1024


//--------------------- .nv.shared._ZN10layer_norm13ln_fwd_kernelINS_13Kernel_traitsI6__halffS2_fjLj4096ELj1ELj1ELj4ELj16ENS_18Kernel_traits_baseILj4096ES2_fS2_fjLj128EEEEEEEvNS_9FwdParamsE --------------------------
	.section	.nv.shared._ZN10layer_norm13ln_fwd_kernelINS_13Kernel_traitsI6__halffS2_fjLj4096ELj1ELj1ELj4ELj16ENS_18Kernel_traits_baseILj4096ES2_fS2_fjLj128EEEEEEEvNS_9FwdParamsE,"aw",@nobits
	.sectionflags	@""
	.align	16
	.zero		1024


//--------------------- .nv.shared._ZN10layer_norm13ln_fwd_kernelINS_13Kernel_traitsI6__halfS2_S2_fjLj4096ELj1ELj1ELj4ELj16ENS_18Kernel_traits_baseILj4096ES2_S2_S2_fjLj128EEEEEEEvNS_9FwdParamsE --------------------------
	.section	.nv.shared._ZN10layer_norm13ln_fwd_kernelINS_13Kernel_traitsI6__halfS2_S2_fjLj4096ELj1ELj1ELj4ELj16ENS_18Kernel_traits_baseILj4096ES2_S2_S2_fjLj128EEEEEEEvNS_9FwdParamsE,"aw",@nobits
	.sectionflags	@""
	.align	16
	.zero		1024


//--------------------- .nv.shared._ZN10layer_norm13ln_fwd_kernelINS_13Kernel_traitsIffffjLj4096ELj1ELj1ELj4ELj16ENS_18Kernel_traits_baseILj4096EffffjLj128EEEEEEEvNS_9FwdParamsE --------------------------
	.section	.nv.shared._ZN10layer_norm13ln_fwd_kernelINS_13Kernel_traitsIffffjLj4096ELj1ELj1ELj4ELj16ENS_18Kernel_traits_baseILj4096EffffjLj128EEEEEEEvNS_9FwdParamsE,"aw",@nobits
	.sectionflags	@""
	.align	16
	.zero		1024


//--------------------- .nv.shared._ZN10layer_norm13ln_fwd_kernelINS_13Kernel_traitsI13__nv_bfloat16fS2_fjLj3840ELj1ELj1ELj4ELj4ENS_18Kernel_traits_baseILj3840ES2_fS2_fjLj128EEEEEEEvNS_9FwdParamsE --------------------------
	.section	.nv.shared._ZN10layer_norm13ln_fwd_kernelINS_13Kernel_traitsI13__nv_bfloat16fS2_fjLj3840ELj1ELj1ELj4ELj4ENS_18Kernel_traits_baseILj3840ES2_fS2_fjLj128EEEEEEEvNS_9FwdParamsE,"aw",@nobits
	.sectionflags	@""
	.align	16
	.zero		1024


//--------------------- .nv.shared._ZN10layer_norm13ln_fwd_kernelINS_13Kernel_traitsI13__nv_bfloat16S2_S2_fjLj3840ELj1ELj1ELj4ELj4ENS_18Kernel_traits_baseILj3840ES2_S2_S2_fjLj128EEEEEEEvNS_9FwdParamsE --------------------------
	.section	.nv.shared._ZN10layer_norm13ln_fwd_kernelINS_13Kernel_traitsI13__nv_bfloat16S2_S2_fjLj3840ELj1ELj1ELj4ELj4ENS_18Kernel_traits_baseILj3840ES2_S2_S2_fjLj128EEEEEEEvNS_9FwdParamsE,"aw",@nobits
	.sectionflags	@""
	.align	16
	.zero		1024


//--------------------- .nv.shared._ZN10layer_norm13ln_fwd_kernelINS_13Kernel_traitsI6__halffS2_fjLj3840ELj1ELj1ELj4ELj4ENS_18Kernel_traits_baseILj3840ES2_fS2_fjLj128EEEEEEEvNS_9FwdParamsE --------------------------
	.section	.nv.shared._ZN10layer_norm13ln_fwd_kernelINS_13Kernel_traitsI6__halffS2_fjLj3840ELj1ELj1ELj4ELj4ENS_18Kernel_traits_baseILj3840ES2_fS2_fjLj128EEEEEEEvNS_9FwdParamsE,"aw",@nobits
	.sectionflags	@""
	.align	16
	.zero		1024


//--------------------- .nv.shared._ZN10layer_norm13ln_fwd_kernelINS_13Kernel_traitsI6__halfS2_S2_fjLj3840ELj1ELj1ELj4ELj4ENS_18Kernel_traits_baseILj3840ES2_S2_S2_fjLj128EEEEEEEvNS_9FwdParamsE --------------------------
	.section	.nv.shared._ZN10layer_norm13ln_fwd_kernelINS_13Kernel_traitsI6__halfS2_S2_fjLj3840ELj1ELj1ELj4ELj4ENS_18Kernel_traits_baseILj3840ES2_S2_S2_fjLj128EEEEEEEvNS_9FwdParamsE,"aw",@nobits
	.sectionflags	@""
	.align	16
	.zero		1024


//--------------------- .nv.shared._ZN10layer_norm13ln_fwd_kernelINS_13Kernel_traitsIffffjLj3840ELj1ELj1ELj4ELj4ENS_18Kernel_traits_baseILj3840EffffjLj128EEEEEEEvNS_9FwdParamsE --------------------------
	.section	.nv.shared._ZN10layer_norm13ln_fwd_kernelINS_13Kernel_traitsIffffjLj3840ELj1ELj1ELj4ELj4ENS_18Kernel_traits_baseILj3840EffffjLj128EEEEEEEvNS_9FwdParamsE,"aw",@nobits
	.sectionflags	@""
	.align	16
	.zero		1024


//--------------------- .nv.shared._ZN10layer_norm13ln_fwd_kernelINS_13Kernel_traitsI13__nv_bfloat16fS2_fjLj3072ELj1ELj1ELj4ELj16ENS_18Kernel_traits_baseILj3072ES2_fS2_fjLj128EEEEEEEvNS_9FwdParamsE --------------------------
	.section	.nv.shared._ZN10layer_norm13ln_fwd_kernelINS_13Kernel_traitsI13__nv_bfloat16fS2_fjLj3072ELj1ELj1ELj4ELj16ENS_18Kernel_traits_baseILj3072ES2_fS2_fjLj128EEEEEEEvNS_9FwdParamsE,"aw",@nobits
	.sectionflags	@""
	.align	16
	.zero		1024


//--------------------- .nv.shared._ZN10layer_norm13ln_fwd_kernelINS_13Kernel_traitsI13__nv_bfloat16S2_S2_fjLj3072ELj1ELj1ELj4ELj16ENS_18Kernel_traits_baseILj3072ES2_S2_S2_fjLj128EEEEEEEvNS_9FwdParamsE --------------------------
	.section	.nv.shared._ZN10layer_norm13ln_fwd_kernelINS_13Kernel_traitsI13__nv_bfloat16S2_S2_fjLj3072ELj1ELj1ELj4ELj16ENS_18Kernel_traits_baseILj3072ES2_S2_S2_fjLj128EEEEEEEvNS_9FwdParamsE,"aw",@nobits
	.sectionflags	@""
	.align	16
	.zero		1024


//--------------------- .nv.shared._ZN10layer_norm13ln_fwd_kernelINS_13Kernel_traitsI6__halffS2_fjLj3072ELj1ELj1ELj4ELj16ENS_18Kernel_traits_baseILj3072ES2_fS2_fjLj128EEEEEEEvNS_9FwdParamsE --------------------------
	.section	.nv.shared._ZN10layer_norm13ln_fwd_kernelINS_13Kernel_traitsI6__halffS2_fjLj3072ELj1ELj1ELj4ELj16ENS_18Kernel_traits_baseILj3072ES2_fS2_fjLj128EEEEEEEvNS_9FwdParamsE,"aw",@nobits
	.sectionflags	@""
	.align	16
	.zero		1024


//--------------------- .nv.shared._ZN10layer_norm13ln_fwd_kernelINS_13Kernel_traitsI6__halfS2_S2_fjLj3072ELj1ELj1ELj4ELj16ENS_18Kernel_traits_baseILj3072ES2_S2_S2_fjLj128EEEEEEEvNS_9FwdParamsE --------------------------
	.section	.nv.shared._ZN10layer_norm13ln_fwd_kernelINS_13Kernel_traitsI6__halfS2_S2_fjLj3072ELj1ELj1ELj4ELj16ENS_18Kernel_traits_baseILj3072ES2_S2_S2_fjLj128EEEEEEEvNS_9FwdParamsE,"aw",@nobits
	.sectionflags	@""
	.align	16
	.zero		1024


//--------------------- .nv.shared._ZN10layer_norm13ln_fwd_kernelINS_13Kernel_traitsIffffjLj3072ELj1ELj1ELj4ELj16ENS_18Kernel_traits_baseILj3072EffffjLj128EEEEEEEvNS_9FwdParamsE --------------------------
	.section	.nv.shared._ZN10layer_norm13ln_fwd_kernelINS_13Kernel_traitsIffffjLj3072ELj1ELj1ELj4ELj16ENS_18Kernel_traits_baseILj3072EffffjLj128EEEEEEEvNS_9FwdParamsE,"aw",@nobits
	.sectionflags	@""
	.align	16
	.zero		1024


//--------------------- .nv.shared._ZN10layer_norm13ln_fwd_kernelINS_13Kernel_traitsI13__nv_bfloat16fS2_fjLj2304ELj1ELj4ELj1ELj16ENS_18Kernel_traits_baseILj2304ES2_fS2_fjLj128EEEEEEEvNS_9FwdParamsE --------------------------
	.section	.nv.shared._ZN10layer_norm13ln_fwd_kernelINS_13Kernel_traitsI13__nv_bfloat16fS2_fjLj2304ELj1ELj4ELj1ELj16ENS_18Kernel_traits_baseILj2304ES2_fS2_fjLj128EEEEEEEvNS_9FwdParamsE,"aw",@nobits
	.sectionflags	@""
	.align	16
	.zero		1024


//--------------------- .nv.shared._ZN10layer_norm13ln_fwd_kernelINS_13Kernel_traitsI13__nv_bfloat16S2_S2_fjLj2304ELj1ELj4ELj1ELj16ENS_18Kernel_traits_baseILj2304ES2_S2_S2_fjLj128EEEEEEEvNS_9FwdParamsE --------------------------
	.section	.nv.shared._ZN10layer_norm13ln_fwd_kernelINS_13Kernel_traitsI13__nv_bfloat16S2_S2_fjLj2304ELj1ELj4ELj1ELj16ENS_18Kernel_traits_baseILj2304ES2_S2_S2_fjLj128EEEEEEEvNS_9FwdParamsE,"aw",@nobits
	.sectionflags	@""
	.align	16
	.zero		1024


//--------------------- .nv.shared._ZN10layer_norm13ln_fwd_kernelINS_13Kernel_traitsI6__halffS2_fjLj2304ELj1ELj4ELj1ELj16ENS_18Kernel_traits_baseILj2304ES2_fS2_fjLj128EEEEEEEvNS_9FwdParamsE --------------------------
	.section	.nv.shared._ZN10layer_norm13ln_fwd_kernelINS_13Kernel_traitsI6__halffS2_fjLj2304ELj1ELj4ELj1ELj16ENS_18Kernel_traits_baseILj2304ES2_fS2_fjLj128EEEEEEEvNS_9FwdParamsE,"aw",@nobits
	.sectionflags	@""
	.align	16
	.zero		1024


//--------------------- .nv.shared._ZN10layer_norm13ln_fwd_kernelINS_13Kernel_traitsI6__halfS2_S2_fjLj2304ELj1ELj4ELj1ELj16ENS_18Kernel_traits_baseILj2304ES2_S2_S2_fjLj128EEEEEEEvNS_9FwdParamsE --------------------------
	.section	.nv.shared._ZN10layer_norm13ln_fwd_kernelINS_13Kernel_traitsI6__halfS2_S2_fjLj2304ELj1ELj4ELj1ELj16ENS_18Kernel_traits_baseILj2304ES2_S2_S2_fjLj128EEEEEEEvNS_9FwdParamsE,"aw",@nobits
	.sectionflags	@""
	.align	16
	.zero		1024


//--------------------- .nv.shared._ZN10layer_norm13ln_fwd_kernelINS_13Kernel_traitsIffffjLj2304ELj1ELj4ELj1ELj16ENS_18Kernel_traits_baseILj2304EffffjLj128EEEEEEEvNS_9FwdParamsE --------------------------
	.section	.nv.shared._ZN10layer_norm13ln_fwd_kernelINS_13Kernel_traitsIffffjLj2304ELj1ELj4ELj1ELj16ENS_18Kernel_traits_baseILj2304EffffjLj128EEEEEEEvNS_9FwdParamsE,"aw",@nobits
	.sectionflags	@""
	.align	16
	.zero		1024


//--------------------- .nv.shared._ZN10layer_norm13ln_fwd_kernelINS_13Kernel_traitsI13__nv_bfloat16fS2_fjLj2048ELj1ELj4ELj1ELj16ENS_18Kernel_traits_baseILj2048ES2_fS2_fjLj128EEEEEEEvNS_9FwdParamsE --------------------------
	.section	.nv.shared._ZN10layer_norm13ln_fwd_kernelINS_13Kernel_traitsI13__nv_bfloat16fS2_fjLj2048ELj1ELj4ELj1ELj16ENS_18Kernel_traits_baseILj2048ES2_fS2_fjLj128EEEEEEEvNS_9FwdParamsE,"aw",@nobits
	.sectionflags	@""
	.align	16
	.zero		1024


//--------------------- .nv.shared._ZN10layer_norm13ln_fwd_kernelINS_13Kernel_traitsI13__nv_bfloat16S2_S2_fjLj2048ELj1ELj4ELj1ELj16ENS_18Kernel_traits_baseILj2048ES2_S2_S2_fjLj128EEEEEEEvNS_9FwdParamsE --------------------------
	.section	.nv.shared._ZN10layer_norm13ln_fwd_kernelINS_13Kernel_traitsI13__nv_bfloat16S2_S2_fjLj2048ELj1ELj4ELj1ELj16ENS_18Kernel_traits_baseILj2048ES2_S2_S2_fjLj128EEEEEEEvNS_9FwdParamsE,"aw",@nobits
	.sectionflags	@""
	.align	16
	.zero		1024


//--------------------- .nv.shared._ZN10layer_norm13ln_fwd_kernelINS_13Kernel_traitsI6__halffS2_fjLj2048ELj1ELj4ELj1ELj16ENS_18Kernel_traits_baseILj2048ES2_fS2_fjLj128EEEEEEEvNS_9FwdParamsE --------------------------
	.section	.nv.shared._ZN10layer_norm13ln_fwd_kernelINS_13Kernel_traitsI6__halffS2_fjLj2048ELj1ELj4ELj1ELj16ENS_18Kernel_traits_baseILj2048ES2_fS2_fjLj128EEEEEEEvNS_9FwdParamsE,"aw",@nobits
	.sectionflags	@""
	.align	16
	.zero		1024


//--------------------- .nv.shared._ZN10layer_norm13ln_fwd_kernelINS_13Kernel_traitsI6__halfS2_S2_fjLj2048ELj1ELj4ELj1ELj16ENS_18Kernel_traits_baseILj2048ES2_S2_S2_fjLj128EEEEEEEvNS_9FwdParamsE --------------------------
	.section	.nv.shared._ZN10layer_norm13ln_fwd_kernelINS_13Kernel_traitsI6__halfS2_S2_fjLj2048ELj1ELj4ELj1ELj16ENS_18Kernel_traits_baseILj2048ES2_S2_S2_fjLj128EEEEEEEvNS_9FwdParamsE,"aw",@nobits
	.sectionflags	@""
	.align	16
	.zero		1024


//--------------------- .nv.shared._ZN10layer_norm13ln_fwd_kernelINS_13Kernel_traitsIffffjLj2048ELj1ELj4ELj1ELj16ENS_18Kernel_traits_baseILj2048EffffjLj128EEEEEEEvNS_9FwdParamsE --------------------------
	.section	.nv.shared._ZN10layer_norm13ln_fwd_kernelINS_13Kernel_traitsIffffjLj2048ELj1ELj4ELj1ELj16ENS_18Kernel_traits_baseILj2048EffffjLj128EEEEEEEvNS_9FwdParamsE,"aw",@nobits
	.sectionflags	@""
	.align	16
	.zero		1024


//--------------------- .nv.shared._ZN10layer_norm13ln_fwd_kernelINS_13Kernel_traitsI13__nv_bfloat16fS2_fjLj1536ELj1ELj4ELj1ELj16ENS_18Kernel_traits_baseILj1536ES2_fS2_fjLj128EEEEEEEvNS_9FwdParamsE --------------------------
	.section	.nv.shared._ZN10layer_norm13ln_fwd_kernelINS_13Kernel_traitsI13__nv_bfloat16fS2_fjLj1536ELj1ELj4ELj1ELj16ENS_18Kernel_traits_baseILj1536ES2_fS2_fjLj128EEEEEEEvNS_9FwdParamsE,"aw",@nobits
	.sectionflags	@""
	.align	16
	.zero		1024


//--------------------- .nv.shared._ZN10layer_norm13ln_fwd_kernelINS_13Kernel_traitsI13__nv_bfloat16S2_S2_fjLj1536ELj1ELj4ELj1ELj16ENS_18Kernel_traits_baseILj1536ES2_S2_S2_fjLj128EEEEEEEvNS_9FwdParamsE --------------------------
	.section	.nv.shared._ZN10layer_norm13ln_fwd_kernelINS_13Kernel_traitsI13__nv_bfloat16S2_S2_fjLj1536ELj1ELj4ELj1ELj16ENS_18Kernel_traits_baseILj1536ES2_S2_S2_fjLj128EEEEEEEvNS_9FwdParamsE,"aw",@nobits
	.sectionflags	@""
	.align	16
	.zero		1024


//--------------------- .nv.shared._ZN10layer_norm13ln_fwd_kernelINS_13Kernel_traitsI6__halffS2_fjLj1536ELj1ELj4ELj1ELj16ENS_18Kernel_traits_baseILj1536ES2_fS2_fjLj128EEEEEEEvNS_9FwdParamsE --------------------------
	.section	.nv.shared._ZN10layer_norm13ln_fwd_kernelINS_13Kernel_traitsI6__halffS2_fjLj1536ELj1ELj4ELj1ELj16ENS_18Kernel_traits_baseILj1536ES2_fS2_fjLj128EEEEEEEvNS_9FwdParamsE,"aw",@nobits
	.sectionflags	@""
	.align	16
	.zero		1024


//--------------------- .nv.shared._ZN10layer_norm13ln_fwd_kernelINS_13Kernel_traitsI6__halfS2_S2_fjLj1536ELj1ELj4ELj1ELj16ENS_18Kernel_traits_baseILj1536ES2_S2_S2_fjLj128EEEEEEEvNS_9FwdParamsE --------------------------
	.section	.nv.shared._ZN10layer_norm13ln_fwd_kernelINS_13Kernel_traitsI6__halfS2_S2_fjLj1536ELj1ELj4ELj1ELj16ENS_18Kernel_traits_baseILj1536ES2_S2_S2_fjLj128EEEEEEEvNS_9FwdParamsE,"aw",@nobits
	.sectionflags	@""
	.align	16
	.zero		1024


//--------------------- .nv.shared._ZN10layer_norm13ln_fwd_kernelINS_13Kernel_traitsIffffjLj1536ELj1ELj4ELj1ELj16ENS_18Kernel_traits_baseILj1536EffffjLj128EEEEEEEvNS_9FwdParamsE --------------------------
	.section	.nv.shared._ZN10layer_norm13ln_fwd_kernelINS_13Kernel_traitsIffffjLj1536ELj1ELj4ELj1ELj16ENS_18Kernel_traits_baseILj1536EffffjLj128EEEEEEEvNS_9FwdParamsE,"aw",@nobits
	.sectionflags	@""
	.align	16
	.zero		1024


//--------------------- .nv.shared._ZN10layer_norm13ln_fwd_kernelINS_13Kernel_traitsI13__nv_bfloat16fS2_fjLj1024ELj1ELj4ELj1ELj16ENS_18Kernel_traits_baseILj1024ES2_fS2_fjLj128EEEEEEEvNS_9FwdParamsE --------------------------
	.section	.nv.shared._ZN10layer_norm13ln_fwd_kernelINS_13Kernel_traitsI13__nv_bfloat16fS2_fjLj1024ELj1ELj4ELj1ELj16ENS_18Kernel_traits_baseILj1024ES2_fS2_fjLj128EEEEEEEvNS_9FwdParamsE,"aw",@nobits
	.sectionflags	@""
	.align	16
	.zero		1024


//--------------------- .nv.shared._ZN10layer_norm13ln_fwd_kernelINS_13Kernel_traitsI13__nv_bfloat16S2_S2_fjLj1024ELj1ELj4ELj1ELj16ENS_18Kernel_traits_baseILj1024ES2_S2_S2_fjLj128EEEEEEEvNS_9FwdParamsE --------------------------
	.section	.nv.shared._ZN10layer_norm13ln_fwd_kernelINS_13Kernel_traitsI13__nv_bfloat16S2_S2_fjLj1024ELj1ELj4ELj1ELj16ENS_18Kernel_traits_baseILj1024ES2_S2_S2_fjLj128EEEEEEEvNS_9FwdParamsE,"aw",@nobits
	.sectionflags	@""
	.align	16
	.zero		1024


//--------------------- .nv.shared._ZN10layer_norm13ln_fwd_kernelINS_13Kernel_traitsI6__halffS2_fjLj1024ELj1ELj4ELj1ELj16ENS_18Kernel_traits_baseILj1024ES2_fS2_fjLj128EEEEEEEvNS_9FwdParamsE --------------------------
	.section	.nv.shared._ZN10layer_norm13ln_fwd_kernelINS_13Kernel_traitsI6__halffS2_fjLj1024ELj1ELj4ELj1ELj16ENS_18Kernel_traits_baseILj1024ES2_fS2_fjLj128EEEEEEEvNS_9FwdParamsE,"aw",@nobits
	.sectionflags	@""
	.align	16
	.zero		1024


//--------------------- .nv.shared._ZN10layer_norm13ln_fwd_kernelINS_13Kernel_traitsI6__halfS2_S2_fjLj1024ELj1ELj4ELj1ELj16ENS_18Kernel_traits_baseILj1024ES2_S2_S2_fjLj128EEEEEEEvNS_9FwdParamsE --------------------------
	.section	.nv.shared._ZN10layer_norm13ln_fwd_kernelINS_13Kernel_traitsI6__halfS2_S2_fjLj1024ELj1ELj4ELj1ELj16ENS_18Kernel_traits_baseILj1024ES2_S2_S2_fjLj128EEEEEEEvNS_9FwdParamsE,"aw",@nobits
	.sectionflags	@""
	.align	16
	.zero		1024


//--------------------- .nv.shared._ZN10layer_norm13ln_fwd_kernelINS_13Kernel_traitsIffffjLj1024ELj1ELj4ELj1ELj16ENS_18Kernel_traits_baseILj1024EffffjLj128EEEEEEEvNS_9FwdParamsE --------------------------
	.section	.nv.shared._ZN10layer_norm13ln_fwd_kernelINS_13Kernel_traitsIffffjLj1024ELj1ELj4ELj1ELj16ENS_18Kernel_traits_baseILj1024EffffjLj128EEEEEEEvNS_9FwdParamsE,"aw",@nobits
	.sectionflags	@""
	.align	16
	.zero		1024


//--------------------- .nv.shared._ZN10layer_norm13ln_fwd_kernelINS_13Kernel_traitsI13__nv_bfloat16fS2_fjLj768ELj1ELj4ELj1ELj16ENS_18Kernel_traits_baseILj768ES2_fS2_fjLj128EEEEEEEvNS_9FwdParamsE --------------------------
	.section	.nv.shared._ZN10layer_norm13ln_fwd_kernelINS_13Kernel_traitsI13__nv_bfloat16fS2_fjLj768ELj1ELj4ELj1ELj16ENS_18Kernel_traits_baseILj768ES2_fS2_fjLj128EEEEEEEvNS_9FwdParamsE,"aw",@nobits
	.sectionflags	@""
	.align	16
	.zero		1024


//--------------------- .nv.shared._ZN10layer_norm13ln_fwd_kernelINS_13Kernel_traitsI13__nv_bfloat16S2_S2_fjLj768ELj1ELj4ELj1ELj16ENS_18Kernel_traits_baseILj768ES2_S2_S2_fjLj128EEEEEEEvNS_9FwdParamsE --------------------------
	.section	.nv.shared._ZN10layer_norm13ln_fwd_kernelINS_13Kernel_traitsI13__nv_bfloat16S2_S2_fjLj768ELj1ELj4ELj1ELj16ENS_18Kernel_traits_baseILj768ES2_S2_S2_fjLj128EEEEEEEvNS_9FwdParamsE,"aw",@nobits
	.sectionflags	@""
	.align	16
	.zero		1024


//--------------------- .nv.shared._ZN10layer_norm13ln_fwd_kernelINS_13Kernel_traitsI6__halffS2_fjLj768ELj1ELj4ELj1ELj16ENS_18Kernel_traits_baseILj768ES2_fS2_fjLj128EEEEEEEvNS_9FwdParamsE --------------------------
	.section	.nv.shared._ZN10layer_norm13ln_fwd_kernelINS_13Kernel_traitsI6__halffS2_fjLj768ELj1ELj4ELj1ELj16ENS_18Kernel_traits_baseILj768ES2_fS2_fjLj128EEEEEEEvNS_9FwdParamsE,"aw",@nobits
	.sectionflags	@""
	.align	16
	.zero		1024


//--------------------- .nv.shared._ZN10layer_norm13ln_fwd_kernelINS_13Kernel_traitsI6__halfS2_S2_fjLj768ELj1ELj4ELj1ELj16ENS_18Kernel_traits_baseILj768ES2_S2_S2_fjLj128EEEEEEEvNS_9FwdParamsE --------------------------
	.section	.nv.shared._ZN10layer_norm13ln_fwd_kernelINS_13Kernel_traitsI6__halfS2_S2_fjLj768ELj1ELj4ELj1ELj16ENS_18Kernel_traits_baseILj768ES2_S2_S2_fjLj128EEEEEEEvNS_9FwdParamsE,"aw",@nobits
	.sectionflags	@""
	.align	16
	.zero		1024


//--------------------- .nv.shared._ZN10layer_norm13ln_fwd_kernelINS_13Kernel_traitsIffffjLj768ELj1ELj4ELj1ELj16ENS_18Kernel_traits_baseILj768EffffjLj128EEEEEEEvNS_9FwdParamsE --------------------------
	.section	.nv.shared._ZN10layer_norm13ln_fwd_kernelINS_13Kernel_traitsIffffjLj768ELj1ELj4ELj1ELj16ENS_18Kernel_traits_baseILj768EffffjLj128EEEEEEEvNS_9FwdParamsE,"aw",@nobits
	.sectionflags	@""
	.align	16
	.zero		1024


//--------------------- .nv.constant0._ZN10layer_norm13ln_fwd_kernelINS_13Kernel_traitsI13__nv_bfloat16fS2_fjLj65536ELj8ELj1ELj4ELj16ENS_18Kernel_traits_baseILj65536ES2_fS2_fjLj128EEEEEEEvNS_9FwdParamsE --------------------------
	.section	.nv.constant0._ZN10layer_norm13ln_fwd_kernelINS_13Kernel_traitsI13__nv_bfloat16fS2_fjLj65536ELj8ELj1ELj4ELj16ENS_18Kernel_traits_baseILj65536ES2_fS2_fjLj128EEEEEEEvNS_9FwdParamsE,"a",@progbits
	.sectionflags	@""
	.align	4
.nv.constant0._ZN10layer_norm13ln_fwd_kernelINS_13Kernel_traitsI13__nv_bfloat16fS2_fjLj65536ELj8ELj1ELj4ELj16ENS_18Kernel_traits_baseILj65536ES2_fS2_fjLj128EEEEEEEvNS_9FwdParamsE:
	.zero		984


//--------------------- .nv.constant0._ZN10layer_norm13ln_fwd_kernelINS_13Kernel_traitsI13__nv_bfloat16S2_S2_fjLj65536ELj8ELj1ELj4ELj16ENS_18Kernel_traits_baseILj65536ES2_S2_S2_fjLj128EEEEEEEvNS_9FwdParamsE --------------------------
	.section	.nv.constant0._ZN10layer_norm13ln_fwd_kernelINS_13Kernel_traitsI13__nv_bfloat16S2_S2_fjLj65536ELj8ELj1ELj4ELj16ENS_18Kernel_traits_baseILj65536ES2_S2_S2_fjLj128EEEEEEEvNS_9FwdParamsE,"a",@progbits
	.sectionflags	@""
	.align	4
.nv.constant0._ZN10layer_norm13ln_fwd_kernelINS_13Kernel_traitsI13__nv_bfloat16S2_S2_fjLj65536ELj8ELj1ELj4ELj16ENS_18Kernel_traits_baseILj65536ES2_S2_S2_fjLj128EEEEEEEvNS_9FwdParamsE:
	.zero		984


//--------------------- .nv.constant0._ZN10layer_norm13ln_fwd_kernelINS_13Kernel_traitsI6__halffS2_fjLj65536ELj8ELj1ELj4ELj16ENS_18Kernel_traits_baseILj65536ES2_fS2_fjLj128EEEEEEEvNS_9FwdParamsE --------------------------
	.section	.nv.constant0._ZN10layer_norm13ln_fwd_kernelINS_13Kernel_traitsI6__halffS2_fjLj65536ELj8ELj1ELj4ELj16ENS_18Kernel_traits_baseILj65536ES2_fS2_fjLj128EEEEEEEvNS_9FwdParamsE,"a",@progbits
	.sectionflags	@""
	.align	4
.nv.constant0._ZN10layer_norm13ln_fwd_kernelINS_13Kernel_traitsI6__halffS2_fjLj65536ELj8ELj1ELj4ELj16ENS_18Kernel_traits_baseILj65536ES2_fS2_fjLj128EEEEEEEvNS_9FwdParamsE:
	.zero		984


//--------------------- .nv.constant0._ZN10layer_norm13ln_fwd_kernelINS_13Kernel_traitsI6__halfS2_S2_fjLj65536ELj8ELj1ELj4ELj16ENS_18Kernel_traits_baseILj65536ES2_S2_S2_fjLj128EEEEEEEvNS_9FwdParamsE --------------------------
	.section	.nv.constant0._ZN10layer_norm13ln_fwd_kernelINS_13Kernel_traitsI6__halfS2_S2_fjLj65536ELj8ELj1ELj4ELj16ENS_18Kernel_traits_baseILj65536ES2_S2_S2_fjLj128EEEEEEEvNS_9FwdParamsE,"a",@progbits
	.sectionflags	@""
	.align	4
.nv.constant0._ZN10layer_norm13ln_fwd_kernelINS_13Kernel_traitsI6__halfS2_S2_fjLj65536ELj8ELj1ELj4ELj16ENS_18Kernel_traits_baseILj65536ES2_S2_S2_fjLj128EEEEEEEvNS_9FwdParamsE:
	.zero		984


//--------------------- .nv.constant0._ZN10layer_norm13ln_fwd_kernelINS_13Kernel_traitsIffffjLj65536ELj8ELj1ELj4ELj16ENS_18Kernel_traits_baseILj65536EffffjLj128EEEEEEEvNS_9FwdParamsE --------------------------
	.section	.nv.constant0._ZN10layer_norm13ln_fwd_kernelINS_13Kernel_traitsIffffjLj65536ELj8ELj1ELj4ELj16ENS_18Kernel_traits_baseILj65536EffffjLj128EEEEEEEvNS_9FwdParamsE,"a",@progbits
	.sectionflags	@""
	.align	4
.nv.constant0._ZN10layer_norm13ln_fwd_kernelINS_13Kernel_traitsIffffjLj65536ELj8ELj1ELj4ELj16ENS_18Kernel_traits_baseILj65536EffffjLj128EEEEEEEvNS_9FwdParamsE:
	.zero		984


//--------------------- .nv.constant0._ZN10layer_norm13ln_fwd_kernelINS_13Kernel_traitsI13__nv_bfloat16fS2_fjLj49152ELj4ELj1ELj4ELj16ENS_18Kernel_traits_baseILj49152ES2_fS2_fjLj128EEEEEEEvNS_9FwdParamsE --------------------------
	.section	.nv.constant0._ZN10layer_norm13ln_fwd_kernelINS_13Kernel_traitsI13__nv_bfloat16fS2_fjLj49152ELj4ELj1ELj4ELj16ENS_18Kernel_traits_baseILj49152ES2_fS2_fjLj128EEEEEEEvNS_9FwdParamsE,"a",@progbits
	.sectionflags	@""
	.align	4
.nv.constant0._ZN10layer_norm13ln_fwd_kernelINS_13Kernel_traitsI13__nv_bfloat16fS2_fjLj49152ELj4ELj1ELj4ELj16ENS_18Kernel_traits_baseILj49152ES2_fS2_fjLj128EEEEEEEvNS_9FwdParamsE:
	.zero		984


//--------------------- .nv.constant0._ZN10layer_norm13ln_fwd_kernelINS_13Kernel_traitsI13__nv_bfloat16S2_S2_fjLj49152ELj4ELj1ELj4ELj16ENS_18Kernel_traits_baseILj49152ES2_S2_S2_fjLj128EEEEEEEvNS_9FwdParamsE --------------------------
	.section	.nv.constant0._ZN10layer_norm13ln_fwd_kernelINS_13Kernel_traitsI13__nv_bfloat16S2_S2_fjLj49152ELj4ELj1ELj4ELj16ENS_18Kernel_traits_baseILj49152ES2_S2_S2_fjLj128EEEEEEEvNS_9FwdParamsE,"a",@progbits
	.sectionflags	@""
	.align	4
.nv.constant0._ZN10layer_norm13ln_fwd_kernelINS_13Kernel_traitsI13__nv_bfloat16S2_S2_fjLj49152ELj4ELj1ELj4ELj16ENS_18Kernel_traits_baseILj49152ES2_S2_S2_fjLj128EEEEEEEvNS_9FwdParamsE:
	.zero		984


//--------------------- .nv.constant0._ZN10layer_norm13ln_fwd_kernelINS_13Kernel_traitsI6__halffS2_fjLj49152ELj4ELj1ELj4ELj16ENS_18Kernel_traits_baseILj49152ES2_fS2_fjLj128EEEEEEEvNS_9FwdParamsE --------------------------
	.section	.nv.constant0._ZN10layer_norm13ln_fwd_kernelINS_13Kernel_traitsI6__halffS2_fjLj49152ELj4ELj1ELj4ELj16ENS_18Kernel_traits_baseILj49152ES2_fS2_fjLj128EEEEEEEvNS_9FwdParamsE,"a",@progbits
	.sectionflags	@""
	.align	4
.nv.constant0._ZN10layer_norm13ln_fwd_kernelINS_13Kernel_traitsI6__halffS2_fjLj49152ELj4ELj1ELj4ELj16ENS_18Kernel_traits_baseILj49152ES2_fS2_fjLj128EEEEEEEvNS_9FwdParamsE:
	.zero		984


//--------------------- .nv.constant0._ZN10layer_norm13ln_fwd_kernelINS_13Kernel_traitsI6__halfS2_S2_fjLj49152ELj4ELj1ELj4ELj16ENS_18Kernel_traits_baseILj49152ES2_S2_S2_fjLj128EEEEEEEvNS_9FwdParamsE --------------------------
	.section	.nv.constant0._ZN10layer_norm13ln_fwd_kernelINS_13Kernel_traitsI6__halfS2_S2_fjLj49152ELj4ELj1ELj4ELj16ENS_18Kernel_traits_baseILj49152ES2_S2_S2_fjLj128EEEEEEEvNS_9FwdParamsE,"a",@progbits
	.sectionflags	@""
	.align	4
.nv.constant0._ZN10layer_norm13ln_fwd_kernelINS_13Kernel_traitsI6__halfS2_S2_fjLj49152ELj4ELj1ELj4ELj16ENS_18Kernel_traits_baseILj49152ES2_S2_S2_fjLj128EEEEEEEvNS_9FwdParamsE:
	.zero		984


//--------------------- .nv.constant0._ZN10layer_norm13ln_fwd_kernelINS_13Kernel_traitsIffffjLj49152ELj8ELj1ELj4ELj16ENS_18Kernel_traits_baseILj49152EffffjLj128EEEEEEEvNS_9FwdParamsE --------------------------
	.section	.nv.constant0._ZN10layer_norm13ln_fwd_kernelINS_13Kernel_traitsIffffjLj49152ELj8ELj1ELj4ELj16ENS_18Kernel_traits_baseILj49152EffffjLj128EEEEEEEvNS_9FwdParamsE,"a",@progbits
	.sectionflags	@""
	.align	4
.nv.constant0._ZN10layer_norm13ln_fwd_kernelINS_13Kernel_traitsIffffjLj49152ELj8ELj1ELj4ELj16ENS_18Kernel_traits_baseILj49152EffffjLj128EEEEEEEvNS_9FwdParamsE:
	.zero		984


//--------------------- .nv.constant0._ZN10layer_norm13ln_fwd_kernelINS_13Kernel_traitsI13__nv_bfloat16fS2_fjLj40960ELj4ELj1ELj4ELj16ENS_18Kernel_traits_baseILj40960ES2_fS2_fjLj128EEEEEEEvNS_9FwdParamsE --------------------------
	.section	.nv.constant0._ZN10layer_norm13ln_fwd_kernelINS_13Kernel_traitsI13__nv_bfloat16fS2_fjLj40960ELj4ELj1ELj4ELj16ENS_18Kernel_traits_baseILj40960ES2_fS2_fjLj128EEEEEEEvNS_9FwdParamsE,"a",@progbits
	.sectionflags	@""
	.align	4
.nv.constant0._ZN10layer_norm13ln_fwd_kernelINS_13Kernel_traitsI13__nv_bfloat16fS2_fjLj40960ELj4ELj1ELj4ELj16ENS_18Kernel_traits_baseILj40960ES2_fS2_fjLj128EEEEEEEvNS_9FwdParamsE:
	.zero		984


//--------------------- .nv.constant0._ZN10layer_norm13ln_fwd_kernelINS_13Kernel_traitsI13__nv_bfloat16S2_S2_fjLj40960ELj4ELj1ELj4ELj16ENS_18Kernel_traits_baseILj40960ES2_S2_S2_fjLj128EEEEEEEvNS_9FwdParamsE --------------------------
	.section	.nv.constant0._ZN10layer_norm13ln_fwd_kernelINS_13Kernel_traitsI13__nv_bfloat16S2_S2_fjLj40960ELj4ELj1ELj4ELj16ENS_18Kernel_traits_baseILj40960ES2_S2_S2_fjLj128EEEEEEEvNS_9FwdParamsE,"a",@progbits
	.sectionflags	@""
	.align	4
.nv.constant0._ZN10layer_norm13ln_fwd_kernelINS_13Kernel_traitsI13__nv_bfloat16S2_S2_fjLj40960ELj4ELj1ELj4ELj16ENS_18Kernel_traits_baseILj40960ES2_S2_S2_fjLj128EEEEEEEvNS_9FwdParamsE:
	.zero		984


//--------------------- .nv.constant0._ZN10layer_norm13ln_fwd_kernelINS_13Kernel_traitsI6__halffS2_fjLj40960ELj4ELj1ELj4ELj16ENS_18Kernel_traits_baseILj40960ES2_fS2_fjLj128EEEEEEEvNS_9FwdParamsE --------------------------
	.section	.nv.constant0._ZN10layer_norm13ln_fwd_kernelINS_13Kernel_traitsI6__halffS2_fjLj40960ELj4ELj1ELj4ELj16ENS_18Kernel_traits_baseILj40960ES2_fS2_fjLj128EEEEEEEvNS_9FwdParamsE,"a",@progbits
	.sectionflags	@""
	.align	4
.nv.constant0._ZN10layer_norm13ln_fwd_kernelINS_13Kernel_traitsI6__halffS2_fjLj40960ELj4ELj1ELj4ELj16ENS_18Kernel_traits_baseILj40960ES2_fS2_fjLj128EEEEEEEvNS_9FwdParamsE:
	.zero		984


//--------------------- .nv.constant0._ZN10layer_norm13ln_fwd_kernelINS_13Kernel_traitsI6__halfS2_S2_fjLj40960ELj4ELj1ELj4ELj16ENS_18Kernel_traits_baseILj40960ES2_S2_S2_fjLj128EEEEEEEvNS_9FwdParamsE --------------------------
	.section	.nv.constant0._ZN10layer_norm13ln_fwd_kernelINS_13Kernel_traitsI6__halfS2_S2_fjLj40960ELj4ELj1ELj4ELj16ENS_18Kernel_traits_baseILj40960ES2_S2_S2_fjLj128EEEEEEEvNS_9FwdParamsE,"a",@progbits
	.sectionflags	@""
	.align	4
.nv.constant0._ZN10layer_norm13ln_fwd_kernelINS_13Kernel_traitsI6__halfS2_S2_fjLj40960ELj4ELj1ELj4ELj16ENS_18Kernel_traits_baseILj40960ES2_S2_S2_fjLj128EEEEEEEvNS_9FwdParamsE:
	.zero		984


//--------------------- .nv.constant0._ZN10layer_norm13ln_fwd_kernelINS_13Kernel_traitsIffffjLj40960ELj4ELj1ELj4ELj16ENS_18Kernel_traits_baseILj40960EffffjLj128EEEEEEEvNS_9FwdParamsE --------------------------
	.section	.nv.constant0._ZN10layer_norm13ln_fwd_kernelINS_13Kernel_traitsIffffjLj40960ELj4ELj1ELj4ELj16ENS_18Kernel_traits_baseILj40960EffffjLj128EEEEEEEvNS_9FwdParamsE,"a",@progbits
	.sectionflags	@""
	.align	4
.nv.constant0._ZN10layer_norm13ln_fwd_kernelINS_13Kernel_traitsIffffjLj40960ELj4ELj1ELj4ELj16ENS_18Kernel_traits_baseILj40960EffffjLj128EEEEEEEvNS_9FwdParamsE:
	.zero		984


//--------------------- .nv.constant0._ZN10layer_norm13ln_fwd_kernelINS_13Kernel_traitsI13__nv_bfloat16fS2_fjLj32768ELj4ELj1ELj4ELj16ENS_18Kernel_traits_baseILj32768ES2_fS2_fjLj128EEEEEEEvNS_9FwdParamsE --------------------------
	.section	.nv.constant0._ZN10layer_norm13ln_fwd_kernelINS_13Kernel_traitsI13__nv_bfloat16fS2_fjLj32768ELj4ELj1ELj4ELj16ENS_18Kernel_traits_baseILj32768ES2_fS2_fjLj128EEEEEEEvNS_9FwdParamsE,"a",@progbits
	.sectionflags	@""
	.align	4
.nv.constant0._ZN10layer_norm13ln_fwd_kernelINS_13Kernel_traitsI13__nv_bfloat16fS2_fjLj32768ELj4ELj1ELj4ELj16ENS_18Kernel_traits_baseILj32768ES2_fS2_fjLj128EEEEEEEvNS_9FwdParamsE:
	.zero		984


//--------------------- .nv.constant0._ZN10layer_norm13ln_fwd_kernelINS_13Kernel_traitsI13__nv_bfloat16S2_S2_fjLj32768ELj4ELj1ELj4ELj16ENS_18Kernel_traits_baseILj32768ES2_S2_S2_fjLj128EEEEEEEvNS_9FwdParamsE --------------------------
	.section	.nv.constant0._ZN10layer_norm13ln_fwd_kernelINS_13Kernel_traitsI13__nv_bfloat16S2_S2_fjLj32768ELj4ELj1ELj4ELj16ENS_18Kernel_traits_baseILj32768ES2_S2_S2_fjLj128EEEEEEEvNS_9FwdParamsE,"a",@progbits
	.sectionflags	@""
	.align	4
.nv.constant0._ZN10layer_norm13ln_fwd_kernelINS_13Kernel_traitsI13__nv_bfloat16S2_S2_fjLj32768ELj4ELj1ELj4ELj16ENS_18Kernel_traits_baseILj32768ES2_S2_S2_fjLj128EEEEEEEvNS_9FwdParamsE:
	.zero		984


//--------------------- .nv.constant0._ZN10layer_norm13ln_fwd_kernelINS_13Kernel_traitsI6__halffS2_fjLj32768ELj4ELj1ELj4ELj16ENS_18Kernel_traits_baseILj32768ES2_fS2_fjLj128EEEEEEEvNS_9FwdParamsE --------------------------
	.section	.nv.constant0._ZN10layer_norm13ln_fwd_kernelINS_13Kernel_traitsI6__halffS2_fjLj32768ELj4ELj1ELj4ELj16ENS_18Kernel_traits_baseILj32768ES2_fS2_fjLj128EEEEEEEvNS_9FwdParamsE,"a",@progbits
	.sectionflags	@""
	.align	4
.nv.constant0._ZN10layer_norm13ln_fwd_kernelINS_13Kernel_traitsI6__halffS2_fjLj32768ELj4ELj1ELj4ELj16ENS_18Kernel_traits_baseILj32768ES2_fS2_fjLj128EEEEEEEvNS_9FwdParamsE:
	.zero		984


//--------------------- .nv.constant0._ZN10layer_norm13ln_fwd_kernelINS_13Kernel_traitsI6__halfS2_S2_fjLj32768ELj4ELj1ELj4ELj16ENS_18Kernel_traits_baseILj32768ES2_S2_S2_fjLj128EEEEEEEvNS_9FwdParamsE --------------------------
	.section	.nv.constant0._ZN10layer_norm13ln_fwd_kernelINS_13Kernel_traitsI6__halfS2_S2_fjLj32768ELj4ELj1ELj4ELj16ENS_18Kernel_traits_baseILj32768ES2_S2_S2_fjLj128EEEEEEEvNS_9FwdParamsE,"a",@progbits
	.sectionflags	@""
	.align	4
.nv.constant0._ZN10layer_norm13ln_fwd_kernelINS_13Kernel_traitsI6__halfS2_S2_fjLj32768ELj4ELj1ELj4ELj16ENS_18Kernel_traits_baseILj32768ES2_S2_S2_fjLj128EEEEEEEvNS_9FwdParamsE:
	.zero		984


//--------------------- .nv.constant0._ZN10layer_norm13ln_fwd_kernelINS_13Kernel_traitsIffffjLj32768ELj4ELj1ELj4ELj16ENS_18Kernel_traits_baseILj32768EffffjLj128EEEEEEEvNS_9FwdParamsE --------------------------
	.section	.nv.constant0._ZN10layer_norm13ln_fwd_kernelINS_13Kernel_traitsIffffjLj32768ELj4ELj1ELj4ELj16ENS_18Kernel_traits_baseILj32768EffffjLj128EEEEEEEvNS_9FwdParamsE,"a",@progbits
	.sectionflags	@""
	.align	4
.nv.constant0._ZN10layer_norm13ln_fwd_kernelINS_13Kernel_traitsIffffjLj32768ELj4ELj1ELj4ELj16ENS_18Kernel_traits_baseILj32768EffffjLj128EEEEEEEvNS_9FwdParamsE:
	.zero		984


//--------------------- .nv.constant0._ZN10layer_norm13ln_fwd_kernelINS_13Kernel_traitsI13__nv_bfloat16fS2_fjLj30720ELj4ELj1ELj4ELj4ENS_18Kernel_traits_baseILj30720ES2_fS2_fjLj128EEEEEEEvNS_9FwdParamsE --------------------------
	.section	.nv.constant0._ZN10layer_norm13ln_fwd_kernelINS_13Kernel_traitsI13__nv_bfloat16fS2_fjLj30720ELj4ELj1ELj4ELj4ENS_18Kernel_traits_baseILj30720ES2_fS2_fjLj128EEEEEEEvNS_9FwdParamsE,"a",@progbits
	.sectionflags	@""
	.align	4
.nv.constant0._ZN10layer_norm13ln_fwd_kernelINS_13Kernel_traitsI13__nv_bfloat16fS2_fjLj30720ELj4ELj1ELj4ELj4ENS_18Kernel_traits_baseILj30720ES2_fS2_fjLj128EEEEEEEvNS_9FwdParamsE:
	.zero		984


//--------------------- .nv.constant0._ZN10layer_norm13ln_fwd_kernelINS_13Kernel_traitsI13__nv_bfloat16S2_S2_fjLj30720ELj4ELj1ELj4ELj4ENS_18Kernel_traits_baseILj30720ES2_S2_S2_fjLj128EEEEEEEvNS_9FwdParamsE --------------------------
	.section	.nv.constant0._ZN10layer_norm13ln_fwd_kernelINS_13Kernel_traitsI13__nv_bfloat16S2_S2_fjLj30720ELj4ELj1ELj4ELj4ENS_18Kernel_traits_baseILj30720ES2_S2_S2_fjLj128EEEEEEEvNS_9FwdParamsE,"a",@progbits
	.sectionflags	@""
	.align	4
.nv.constant0._ZN10layer_norm13ln_fwd_kernelINS_13Kernel_traitsI13__nv_bfloat16S2_S2_fjLj30720ELj4ELj1ELj4ELj4ENS_18Kernel_traits_baseILj30720ES2_S2_S2_fjLj128EEEEEEEvNS_9FwdParamsE:
	.zero		984


//--------------------- .nv.constant0._ZN10layer_norm13ln_fwd_kernelINS_13Kernel_traitsI6__halffS2_fjLj30720ELj4ELj1ELj4ELj4ENS_18Kernel_traits_baseILj30720ES2_fS2_fjLj128EEEEEEEvNS_9FwdParamsE --------------------------
	.section	.nv.constant0._ZN10layer_norm13ln_fwd_kernelINS_13Kernel_traitsI6__halffS2_fjLj30720ELj4ELj1ELj4ELj4ENS_18Kernel_traits_baseILj30720ES2_fS2_fjLj128EEEEEEEvNS_9FwdParamsE,"a",@progbits
	.sectionflags	@""
	.align	4
.nv.constant0._ZN10layer_norm13ln_fwd_kernelINS_13Kernel_traitsI6__halffS2_fjLj30720ELj4ELj1ELj4ELj4ENS_18Kernel_traits_baseILj30720ES2_fS2_fjLj128EEEEEEEvNS_9FwdParamsE:
	.zero		984


//--------------------- .nv.constant0._ZN10layer_norm13ln_fwd_kernelINS_13Kernel_traitsI6__halfS2_S2_fjLj30720ELj4ELj1ELj4ELj4ENS_18Kernel_traits_baseILj30720ES2_S2_S2_fjLj128EEEEEEEvNS_9FwdParamsE --------------------------
	.section	.nv.constant0._ZN10layer_norm13ln_fwd_kernelINS_13Kernel_traitsI6__halfS2_S2_fjLj30720ELj4ELj1ELj4ELj4ENS_18Kernel_traits_baseILj30720ES2_S2_S2_fjLj128EEEEEEEvNS_9FwdParamsE,"a",@progbits
	.sectionflags	@""
	.align	4
.nv.constant0._ZN10layer_norm13ln_fwd_kernelINS_13Kernel_traitsI6__halfS2_S2_fjLj30720ELj4ELj1ELj4ELj4ENS_18Kernel_traits_baseILj30720ES2_S2_S2_fjLj128EEEEEEEvNS_9FwdParamsE:
	.zero		984


//--------------------- .nv.constant0._ZN10layer_norm13ln_fwd_kernelINS_13Kernel_traitsIffffjLj30720ELj4ELj1ELj4ELj4ENS_18Kernel_traits_baseILj30720EffffjLj128EEEEEEEvNS_9FwdParamsE --------------------------
	.section	.nv.constant0._ZN10layer_norm13ln_fwd_kernelINS_13Kernel_traitsIffffjLj30720ELj4ELj1ELj4ELj4ENS_18Kernel_traits_baseILj30720EffffjLj128EEEEEEEvNS_9FwdParamsE,"a",@progbits
	.sectionflags	@""
	.align	4
.nv.constant0._ZN10layer_norm13ln_fwd_kernelINS_13Kernel_traitsIffffjLj30720ELj4ELj1ELj4ELj4ENS_18Kernel_traits_baseILj30720EffffjLj128EEEEEEEvNS_9FwdParamsE:
	.zero		984


//--------------------- .nv.constant0._ZN10layer_norm13ln_fwd_kernelINS_13Kernel_traitsI13__nv_bfloat16fS2_fjLj25600ELj4ELj1ELj4ELj4ENS_18Kernel_traits_baseILj25600ES2_fS2_fjLj128EEEEEEEvNS_9FwdParamsE --------------------------
	.section	.nv.constant0._ZN10layer_norm13ln_fwd_kernelINS_13Kernel_traitsI13__nv_bfloat16fS2_fjLj25600ELj4ELj1ELj4ELj4ENS_18Kernel_traits_baseILj25600ES2_fS2_fjLj128EEEEEEEvNS_9FwdParamsE,"a",@progbits
	.sectionflags	@""
	.align	4
.nv.constant0._ZN10layer_norm13ln_fwd_kernelINS_13Kernel_traitsI13__nv_bfloat16fS2_fjLj25600ELj4ELj1ELj4ELj4ENS_18Kernel_traits_baseILj25600ES2_fS2_fjLj128EEEEEEEvNS_9FwdParamsE:
	.zero		984


//--------------------- .nv.constant0._ZN10layer_norm13ln_fwd_kernelINS_13Kernel_traitsI13__nv_bfloat16S2_S2_fjLj25600ELj2ELj1ELj4ELj8ENS_18Kernel_traits_baseILj25600ES2_S2_S2_fjLj128EEEEEEEvNS_9FwdParamsE --------------------------
	.section	.nv.constant0._ZN10layer_norm13ln_fwd_kernelINS_13Kernel_traitsI13__nv_bfloat16S2_S2_fjLj25600ELj2ELj1ELj4ELj8ENS_18Kernel_traits_baseILj25600ES2_S2_S2_fjLj128EEEEEEEvNS_9FwdParamsE,"a",@progbits
	.sectionflags	@""
	.align	4
.nv.constant0._ZN10layer_norm13ln_fwd_kernelINS_13Kernel_traitsI13__nv_bfloat16S2_S2_fjLj25600ELj2ELj1ELj4ELj8ENS_18Kernel_traits_baseILj25600ES2_S2_S2_fjLj128EEEEEEEvNS_9FwdParamsE:
	.zero		984


//--------------------- .nv.constant0._ZN10layer_norm13ln_fwd_kernelINS_13Kernel_traitsI6__halffS2_fjLj25600ELj4ELj1ELj4ELj4ENS_18Kernel_traits_baseILj25600ES2_fS2_fjLj128EEEEEEEvNS_9FwdParamsE --------------------------
	.section	.nv.constant0._ZN10layer_norm13ln_fwd_kernelINS_13Kernel_traitsI6__halffS2_fjLj25600ELj4ELj1ELj4ELj4ENS_18Kernel_traits_baseILj25600ES2_fS2_fjLj128EEEEEEEvNS_9FwdParamsE,"a",@progbits
	.sectionflags	@""
	.align	4
.nv.constant0._ZN10layer_norm13ln_fwd_kernelINS_13Kernel_traitsI6__halffS2_fjLj25600ELj4ELj1ELj4ELj4ENS_18Kernel_traits_baseILj25600ES2_fS2_fjLj128EEEEEEEvNS_9FwdParamsE:
	.zero		984


//--------------------- .nv.constant0._ZN10layer_norm13ln_fwd_kernelINS_13Kernel_traitsI6__halfS2_S2_fjLj25600ELj2ELj1ELj4ELj8ENS_18Kernel_traits_baseILj25600ES2_S2_S2_fjLj128EEEEEEEvNS_9FwdParamsE --------------------------
	.section	.nv.constant0._ZN10layer_norm13ln_fwd_kernelINS_13Kernel_traitsI6__halfS2_S2_fjLj25600ELj2ELj1ELj4ELj8ENS_18Kernel_traits_baseILj25600ES2_S2_S2_fjLj128EEEEEEEvNS_9FwdParamsE,"a",@progbits
	.sectionflags	@""
	.align	4
.nv.constant0._ZN10layer_norm13ln_fwd_kernelINS_13Kernel_traitsI6__halfS2_S2_fjLj25600ELj2ELj1ELj4ELj8ENS_18Kernel_traits_baseILj25600ES2_S2_S2_fjLj128EEEEEEEvNS_9FwdParamsE:
	.zero		984


//--------------------- .nv.constant0._ZN10layer_norm13ln_fwd_kernelINS_13Kernel_traitsIffffjLj25600ELj4ELj1ELj4ELj4ENS_18Kernel_traits_baseILj25600EffffjLj128EEEEEEEvNS_9FwdParamsE --------------------------
	.section	.nv.constant0._ZN10layer_norm13ln_fwd_kernelINS_13Kernel_traitsIffffjLj25600ELj4ELj1ELj4ELj4ENS_18Kernel_traits_baseILj25600EffffjLj128EEEEEEEvNS_9FwdParamsE,"a",@progbits
	.sectionflags	@""
	.align	4
.nv.constant0._ZN10layer_norm13ln_fwd_kernelINS_13Kernel_traitsIffffjLj25600ELj4ELj1ELj4ELj4ENS_18Kernel_traits_baseILj25600EffffjLj128EEEEEEEvNS_9FwdParamsE:
	.zero		984


//--------------------- .nv.constant0._ZN10layer_norm13ln_fwd_kernelINS_13Kernel_traitsI13__nv_bfloat16fS2_fjLj24576ELj2ELj1ELj4ELj16ENS_18Kernel_traits_baseILj24576ES2_fS2_fjLj128EEEEEEEvNS_9FwdParamsE --------------------------
	.section	.nv.constant0._ZN10layer_norm13ln_fwd_kernelINS_13Kernel_traitsI13__nv_bfloat16fS2_fjLj24576ELj2ELj1ELj4ELj16ENS_18Kernel_traits_baseILj24576ES2_fS2_fjLj128EEEEEEEvNS_9FwdParamsE,"a",@progbits
	.sectionflags	@""
	.align	4
.nv.constant0._ZN10layer_norm13ln_fwd_kernelINS_13Kernel_traitsI13__nv_bfloat16fS2_fjLj24576ELj2ELj1ELj4ELj16ENS_18Kernel_traits_baseILj24576ES2_fS2_fjLj128EEEEEEEvNS_9FwdParamsE:
	.zero		984


//--------------------- .nv.constant0._ZN10layer_norm13ln_fwd_kernelINS_13Kernel_traitsI13__nv_bfloat16S2_S2_fjLj24576ELj2ELj1ELj4ELj16ENS_18Kernel_traits_baseILj24576ES2_S2_S2_fjLj128EEEEEEEvNS_9FwdParamsE --------------------------
	.section	.nv.constant0._ZN10layer_norm13ln_fwd_kernelINS_13Kernel_traitsI13__nv_bfloat16S2_S2_fjLj24576ELj2ELj1ELj4ELj16ENS_18Kernel_traits_baseILj24576ES2_S2_S2_fjLj128EEEEEEEvNS_9FwdParamsE,"a",@progbits
	.sectionflags	@""
	.align	4
.nv.constant0._ZN10layer_norm13ln_fwd_kernelINS_13Kernel_traitsI13__nv_bfloat16S2_S2_fjLj24576ELj2ELj1ELj4ELj16ENS_18Kernel_traits_baseILj24576ES2_S2_S2_fjLj128EEEEEEEvNS_9FwdParamsE:
	.zero		984


//--------------------- .nv.constant0._ZN10layer_norm13ln_fwd_kernelINS_13Kernel_traitsI6__halffS2_fjLj24576ELj2ELj1ELj4ELj16ENS_18Kernel_traits_baseILj24576ES2_fS2_fjLj128EEEEEEEvNS_9FwdParamsE --------------------------
	.section	.nv.constant0._ZN10layer_norm13ln_fwd_kernelINS_13Kernel_traitsI6__halffS2_fjLj24576ELj2ELj1ELj4ELj16ENS_18Kernel_traits_baseILj24576ES2_fS2_fjLj128EEEEEEEvNS_9FwdParamsE,"a",@progbits
	.sectionflags	@""
	.align	4
.nv.constant0._ZN10layer_norm13ln_fwd_kernelINS_13Kernel_traitsI6__halffS2_fjLj24576ELj2ELj1ELj4ELj16ENS_18Kernel_traits_baseILj24576ES2_fS2_fjLj128EEEEEEEvNS_9FwdParamsE:
	.zero		984


//--------------------- .nv.constant0._ZN10layer_norm13ln_fwd_kernelINS_13Kernel_traitsI6__halfS2_S2_fjLj24576ELj2ELj1ELj4ELj16ENS_18Kernel_traits_baseILj24576ES2_S2_S2_fjLj128EEEEEEEvNS_9FwdParamsE --------------------------
	.section	.nv.constant0._ZN10layer_norm13ln_fwd_kernelINS_13Kernel_traitsI6__halfS2_S2_fjLj24576ELj2ELj1ELj4ELj16ENS_18Kernel_traits_baseILj24576ES2_S2_S2_fjLj128EEEEEEEvNS_9FwdParamsE,"a",@progbits
	.sectionflags	@""
	.align	4
.nv.constant0._ZN10layer_norm13ln_fwd_kernelINS_13Kernel_traitsI6__halfS2_S2_fjLj24576ELj2ELj1ELj4ELj16ENS_18Kernel_traits_baseILj24576ES2_S2_S2_fjLj128EEEEEEEvNS_9FwdParamsE:
	.zero		984


//--------------------- .nv.constant0._ZN10layer_norm13ln_fwd_kernelINS_13Kernel_traitsIffffjLj24576ELj4ELj1ELj4ELj16ENS_18Kernel_traits_baseILj24576EffffjLj128EEEEEEEvNS_9FwdParamsE --------------------------
	.section	.nv.constant0._ZN10layer_norm13ln_fwd_kernelINS_13Kernel_traitsIffffjLj24576ELj4ELj1ELj4ELj16ENS_18Kernel_traits_baseILj24576EffffjLj128EEEEEEEvNS_9FwdParamsE,"a",@progbits
	.sectionflags	@""
	.align	4
.nv.constant0._ZN10layer_norm13ln_fwd_kernelINS_13Kernel_traitsIffffjLj24576ELj4ELj1ELj4ELj16ENS_18Kernel_traits_baseILj24576EffffjLj128EEEEEEEvNS_9FwdParamsE:
	.zero		984


//--------------------- .nv.constant0._ZN10layer_norm13ln_fwd_kernelINS_13Kernel_traitsI13__nv_bfloat16fS2_fjLj20480ELj2ELj1ELj4ELj16ENS_18Kernel_traits_baseILj20480ES2_fS2_fjLj128EEEEEEEvNS_9FwdParamsE --------------------------
	.section	.nv.constant0._ZN10layer_norm13ln_fwd_kernelINS_13Kernel_traitsI13__nv_bfloat16fS2_fjLj20480ELj2ELj1ELj4ELj16ENS_18Kernel_traits_baseILj20480ES2_fS2_fjLj128EEEEEEEvNS_9FwdParamsE,"a",@progbits
	.sectionflags	@""
	.align	4
.nv.constant0._ZN10layer_norm13ln_fwd_kernelINS_13Kernel_traitsI13__nv_bfloat16fS2_fjLj20480ELj2ELj1ELj4ELj16ENS_18Kernel_traits_baseILj20480ES2_fS2_fjLj128EEEEEEEvNS_9FwdParamsE:
	.zero		984


//--------------------- .nv.constant0._ZN10layer_norm13ln_fwd_kernelINS_13Kernel_traitsI13__nv_bfloat16S2_S2_fjLj20480ELj2ELj1ELj4ELj16ENS_18Kernel_traits_baseILj20480ES2_S2_S2_fjLj128EEEEEEEvNS_9FwdParamsE --------------------------
	.section	.nv.constant0._ZN10layer_norm13ln_fwd_kernelINS_13Kernel_traitsI13__nv_bfloat16S2_S2_fjLj20480ELj2ELj1ELj4ELj16ENS_18Kernel_traits_baseILj20480ES2_S2_S2_fjLj128EEEEEEEvNS_9FwdParamsE,"a",@progbits
	.sectionflags	@""
	.align	4
.nv.constant0._ZN10layer_norm13ln_fwd_kernelINS_13Kernel_traitsI13__nv_bfloat16S2_S2_fjLj20480ELj2ELj1ELj4ELj16ENS_18Kernel_traits_baseILj20480ES2_S2_S2_fjLj128EEEEEEEvNS_9FwdParamsE:
	.zero		984


//--------------------- .nv.constant0._ZN10layer_norm13ln_fwd_kernelINS_13Kernel_traitsI6__halffS2_fjLj20480ELj2ELj1ELj4ELj16ENS_18Kernel_traits_baseILj20480ES2_fS2_fjLj128EEEEEEEvNS_9FwdParamsE --------------------------
	.section	.nv.constant0._ZN10layer_norm13ln_fwd_kernelINS_13Kernel_traitsI6__halffS2_fjLj20480ELj2ELj1ELj4ELj16ENS_18Kernel_traits_baseILj20480ES2_fS2_fjLj128EEEEEEEvNS_9FwdParamsE,"a",@progbits
	.sectionflags	@""
	.align	4
.nv.constant0._ZN10layer_norm13ln_fwd_kernelINS_13Kernel_traitsI6__halffS2_fjLj20480ELj2ELj1ELj4ELj16ENS_18Kernel_traits_baseILj20480ES2_fS2_fjLj128EEEEEEEvNS_9FwdParamsE:
	.zero		984


//--------------------- .nv.constant0._ZN10layer_norm13ln_fwd_kernelINS_13Kernel_traitsI6__halfS2_S2_fjLj20480ELj2ELj1ELj4ELj16ENS_18Kernel_traits_baseILj20480ES2_S2_S2_fjLj128EEEEEEEvNS_9FwdParamsE --------------------------
	.section	.nv.constant0._ZN10layer_norm13ln_fwd_kernelINS_13Kernel_traitsI6__halfS2_S2_fjLj20480ELj2ELj1ELj4ELj16ENS_18Kernel_traits_baseILj20480ES2_S2_S2_fjLj128EEEEEEEvNS_9FwdParamsE,"a",@progbits
	.sectionflags	@""
	.align	4
.nv.constant0._ZN10layer_norm13ln_fwd_kernelINS_13Kernel_traitsI6__halfS2_S2_fjLj20480ELj2ELj1ELj4ELj16ENS_18Kernel_traits_baseILj20480ES2_S2_S2_fjLj128EEEEEEEvNS_9FwdParamsE:
	.zero		984


//--------------------- .nv.constant0._ZN10layer_norm13ln_fwd_kernelINS_13Kernel_traitsIffffjLj20480ELj2ELj1ELj4ELj16ENS_18Kernel_traits_baseILj20480EffffjLj128EEEEEEEvNS_9FwdParamsE --------------------------
	.section	.nv.constant0._ZN10layer_norm13ln_fwd_kernelINS_13Kernel_traitsIffffjLj20480ELj2ELj1ELj4ELj16ENS_18Kernel_traits_baseILj20480EffffjLj128EEEEEEEvNS_9FwdParamsE,"a",@progbits
	.sectionflags	@""
	.align	4
.nv.constant0._ZN10layer_norm13ln_fwd_kernelINS_13Kernel_traitsIffffjLj20480ELj2ELj1ELj4ELj16ENS_18Kernel_traits_baseILj20480EffffjLj128EEEEEEEvNS_9FwdParamsE:
	.zero		984


//--------------------- .nv.constant0._ZN10layer_norm13ln_fwd_kernelINS_13Kernel_traitsI13__nv_bfloat16fS2_fjLj18432ELj4ELj1ELj4ELj16ENS_18Kernel_traits_baseILj18432ES2_fS2_fjLj128EEEEEEEvNS_9FwdParamsE --------------------------
	.section	.nv.constant0._ZN10layer_norm13ln_fwd_kernelINS_13Kernel_traitsI13__nv_bfloat16fS2_fjLj18432ELj4ELj1ELj4ELj16ENS_18Kernel_traits_baseILj18432ES2_fS2_fjLj128EEEEEEEvNS_9FwdParamsE,"a",@progbits
	.sectionflags	@""
	.align	4
.nv.constant0._ZN10layer_norm13ln_fwd_kernelINS_13Kernel_traitsI13__nv_bfloat16fS2_fjLj18432ELj4ELj1ELj4ELj16ENS_18Kernel_traits_baseILj18432ES2_fS2_fjLj128EEEEEEEvNS_9FwdParamsE:
	.zero		984


//--------------------- .nv.constant0._ZN10layer_norm13ln_fwd_kernelINS_13Kernel_traitsI13__nv_bfloat16S2_S2_fjLj18432ELj2ELj1ELj4ELj16ENS_18Kernel_traits_baseILj18432ES2_S2_S2_fjLj128EEEEEEEvNS_9FwdParamsE --------------------------
	.section	.nv.constant0._ZN10layer_norm13ln_fwd_kernelINS_13Kernel_traitsI13__nv_bfloat16S2_S2_fjLj18432ELj2ELj1ELj4ELj16ENS_18Kernel_traits_baseILj18432ES2_S2_S2_fjLj128EEEEEEEvNS_9FwdParamsE,"a",@progbits
	.sectionflags	@""
	.align	4
.nv.constant0._ZN10layer_norm13ln_fwd_kernelINS_13Kernel_traitsI13__nv_bfloat16S2_S2_fjLj18432ELj2ELj1ELj4ELj16ENS_18Kernel_traits_baseILj18432ES2_S2_S2_fjLj128EEEEEEEvNS_9FwdParamsE:
	.zero		984


//--------------------- .nv.constant0._ZN10layer_norm13ln_fwd_kernelINS_13Kernel_traitsI6__halffS2_fjLj18432ELj2ELj1ELj4ELj16ENS_18Kernel_traits_baseILj18432ES2_fS2_fjLj128EEEEEEEvNS_9FwdParamsE --------------------------
	.section	.nv.constant0._ZN10layer_norm13ln_fwd_kernelINS_13Kernel_traitsI6__halffS2_fjLj18432ELj2ELj1ELj4ELj16ENS_18Kernel_traits_baseILj18432ES2_fS2_fjLj128EEEEEEEvNS_9FwdParamsE,"a",@progbits
	.sectionflags	@""
	.align	4
.nv.constant0._ZN10layer_norm13ln_fwd_kernelINS_13Kernel_traitsI6__halffS2_fjLj18432ELj2ELj1ELj4ELj16ENS_18Kernel_traits_baseILj18432ES2_fS2_fjLj128EEEEEEEvNS_9FwdParamsE:
	.zero		984


//--------------------- .nv.constant0._ZN10layer_norm13ln_fwd_kernelINS_13Kernel_traitsI6__halfS2_S2_fjLj18432ELj2ELj1ELj4ELj16ENS_18Kernel_traits_baseILj18432ES2_S2_S2_fjLj128EEEEEEEvNS_9FwdParamsE --------------------------
	.section	.nv.constant0._ZN10layer_norm13ln_fwd_kernelINS_13Kernel_traitsI6__halfS2_S2_fjLj18432ELj2ELj1ELj4ELj16ENS_18Kernel_traits_baseILj18432ES2_S2_S2_fjLj128EEEEEEEvNS_9FwdParamsE,"a",@progbits
	.sectionflags	@""
	.align	4
.nv.constant0._ZN10layer_norm13ln_fwd_kernelINS_13Kernel_traitsI6__halfS2_S2_fjLj18432ELj2ELj1ELj4ELj16ENS_18Kernel_traits_baseILj18432ES2_S2_S2_fjLj128EEEEEEEvNS_9FwdParamsE:
	.zero		984


//--------------------- .nv.constant0._ZN10layer_norm13ln_fwd_kernelINS_13Kernel_traitsIffffjLj18432ELj4ELj1ELj4ELj16ENS_18Kernel_traits_baseILj18432EffffjLj128EEEEEEEvNS_9FwdParamsE --------------------------
	.section	.nv.constant0._ZN10layer_norm13ln_fwd_kernelINS_13Kernel_traitsIffffjLj18432ELj4ELj1ELj4ELj16ENS_18Kernel_traits_baseILj18432EffffjLj128EEEEEEEvNS_9FwdParamsE,"a",@progbits
	.sectionflags	@""
	.align	4
.nv.constant0._ZN10layer_norm13ln_fwd_kernelINS_13Kernel_traitsIffffjLj18432ELj4ELj1ELj4ELj16ENS_18Kernel_traits_baseILj18432EffffjLj128EEEEEEEvNS_9FwdParamsE:
	.zero		984


//--------------------- .nv.constant0._ZN10layer_norm13ln_fwd_kernelINS_13Kernel_traitsI13__nv_bfloat16fS2_fjLj16384ELj2ELj1ELj4ELj16ENS_18Kernel_traits_baseILj16384ES2_fS2_fjLj128EEEEEEEvNS_9FwdParamsE --------------------------
	.section	.nv.constant0._ZN10layer_norm13ln_fwd_kernelINS_13Kernel_traitsI13__nv_bfloat16fS2_fjLj16384ELj2ELj1ELj4ELj16ENS_18Kernel_traits_baseILj16384ES2_fS2_fjLj128EEEEEEEvNS_9FwdParamsE,"a",@progbits
	.sectionflags	@""
	.align	4
.nv.constant0._ZN10layer_norm13ln_fwd_kernelINS_13Kernel_traitsI13__nv_bfloat16fS2_fjLj16384ELj2ELj1ELj4ELj16ENS_18Kernel_traits_baseILj16384ES2_fS2_fjLj128EEEEEEEvNS_9FwdParamsE:
	.zero		984


//--------------------- .nv.constant0._ZN10layer_norm13ln_fwd_kernelINS_13Kernel_traitsI13__nv_bfloat16S2_S2_fjLj16384ELj2ELj1ELj4ELj16ENS_18Kernel_traits_baseILj16384ES2_S2_S2_fjLj128EEEEEEEvNS_9FwdParamsE --------------------------
	.section	.nv.constant0._ZN10layer_norm13ln_fwd_kernelINS_13Kernel_traitsI13__nv_bfloat16S2_S2_fjLj16384ELj2ELj1ELj4ELj16ENS_18Kernel_traits_baseILj16384ES2_S2_S2_fjLj128EEEEEEEvNS_9FwdParamsE,"a",@progbits
	.sectionflags	@""
	.align	4
.nv.constant0._ZN10layer_norm13ln_fwd_kernelINS_13Kernel_traitsI13__nv_bfloat16S2_S2_fjLj16384ELj2ELj1ELj4ELj16ENS_18Kernel_traits_baseILj16384ES2_S2_S2_fjLj128EEEEEEEvNS_9FwdParamsE:
	.zero		984


//--------------------- .nv.constant0._ZN10layer_norm13ln_fwd_kernelINS_13Kernel_traitsI6__halffS2_fjLj16384ELj2ELj1ELj4ELj16ENS_18Kernel_traits_baseILj16384ES2_fS2_fjLj128EEEEEEEvNS_9FwdParamsE --------------------------
	.section	.nv.constant0._ZN10layer_norm13ln_fwd_kernelINS_13Kernel_traitsI6__halffS2_fjLj16384ELj2ELj1ELj4ELj16ENS_18Kernel_traits_baseILj16384ES2_fS2_fjLj128EEEEEEEvNS_9FwdParamsE,"a",@progbits
	.sectionflags	@""
	.align	4
.nv.constant0._ZN10layer_norm13ln_fwd_kernelINS_13Kernel_traitsI6__halffS2_fjLj16384ELj2ELj1ELj4ELj16ENS_18Kernel_traits_baseILj16384ES2_fS2_fjLj128EEEEEEEvNS_9FwdParamsE:
	.zero		984


//--------------------- .nv.constant0._ZN10layer_norm13ln_fwd_kernelINS_13Kernel_traitsI6__halfS2_S2_fjLj16384ELj2ELj1ELj4ELj16ENS_18Kernel_traits_baseILj16384ES2_S2_S2_fjLj128EEEEEEEvNS_9FwdParamsE --------------------------
	.section	.nv.constant0._ZN10layer_norm13ln_fwd_kernelINS_13Kernel_traitsI6__halfS2_S2_fjLj16384ELj2ELj1ELj4ELj16ENS_18Kernel_traits_baseILj16384ES2_S2_S2_fjLj128EEEEEEEvNS_9FwdParamsE,"a",@progbits
	.sectionflags	@""
	.align	4
.nv.constant0._ZN10layer_norm13ln_fwd_kernelINS_13Kernel_traitsI6__halfS2_S2_fjLj16384ELj2ELj1ELj4ELj16ENS_18Kernel_traits_baseILj16384ES2_S2_S2_fjLj128EEEEEEEvNS_9FwdParamsE:
	.zero		984


//--------------------- .nv.constant0._ZN10layer_norm13ln_fwd_kernelINS_13Kernel_traitsIffffjLj16384ELj2ELj1ELj4ELj16ENS_18Kernel_traits_baseILj16384EffffjLj128EEEEEEEvNS_9FwdParamsE --------------------------
	.section	.nv.constant0._ZN10layer_norm13ln_fwd_kernelINS_13Kernel_traitsIffffjLj16384ELj2ELj1ELj4ELj16ENS_18Kernel_traits_baseILj16384EffffjLj128EEEEEEEvNS_9FwdParamsE,"a",@progbits
	.sectionflags	@""
	.align	4
.nv.constant0._ZN10layer_norm13ln_fwd_kernelINS_13Kernel_traitsIffffjLj16384ELj2ELj1ELj4ELj16ENS_18Kernel_traits_baseILj16384EffffjLj128EEEEEEEvNS_9FwdParamsE:
	.zero		984


//--------------------- .nv.constant0._ZN10layer_norm13ln_fwd_kernelINS_13Kernel_traitsI13__nv_bfloat16fS2_fjLj15360ELj2ELj1ELj4ELj8ENS_18Kernel_traits_baseILj15360ES2_fS2_fjLj128EEEEEEEvNS_9FwdParamsE --------------------------
	.section	.nv.constant0._ZN10layer_norm13ln_fwd_kernelINS_13Kernel_traitsI13__nv_bfloat16fS2_fjLj15360ELj2ELj1ELj4ELj8ENS_18Kernel_traits_baseILj15360ES2_fS2_fjLj128EEEEEEEvNS_9FwdParamsE,"a",@progbits
	.sectionflags	@""
	.align	4
.nv.constant0._ZN10layer_norm13ln_fwd_kernelINS_13Kernel_traitsI13__nv_bfloat16fS2_fjLj15360ELj2ELj1ELj4ELj8ENS_18Kernel_traits_baseILj15360ES2_fS2_fjLj128EEEEEEEvNS_9FwdParamsE:
	.zero		984


//--------------------- .nv.constant0._ZN10layer_norm13ln_fwd_kernelINS_13Kernel_traitsI13__nv_bfloat16S2_S2_fjLj15360ELj2ELj1ELj4ELj8ENS_18Kernel_traits_baseILj15360ES2_S2_S2_fjLj128EEEEEEEvNS_9FwdParamsE --------------------------
	.section	.nv.constant0._ZN10layer_norm13ln_fwd_kernelINS_13Kernel_traitsI13__nv_bfloat16S2_S2_fjLj15360ELj2ELj1ELj4ELj8ENS_18Kernel_traits_baseILj15360ES2_S2_S2_fjLj128EEEEEEEvNS_9FwdParamsE,"a",@progbits
	.sectionflags	@""
	.align	4
.nv.constant0._ZN10layer_norm13ln_fwd_kernelINS_13Kernel_traitsI13__nv_bfloat16S2_S2_fjLj15360ELj2ELj1ELj4ELj8ENS_18Kernel_traits_baseILj15360ES2_S2_S2_fjLj128EEEEEEEvNS_9FwdParamsE:
	.zero		984


//--------------------- .nv.constant0._ZN10layer_norm13ln_fwd_kernelINS_13Kernel_traitsI6__halffS2_fjLj15360ELj2ELj1ELj4ELj8ENS_18Kernel_traits_baseILj15360ES2_fS2_fjLj128EEEEEEEvNS_9FwdParamsE --------------------------
	.section	.nv.constant0._ZN10layer_norm13ln_fwd_kernelINS_13Kernel_traitsI6__halffS2_fjLj15360ELj2ELj1ELj4ELj8ENS_18Kernel_traits_baseILj15360ES2_fS2_fjLj128EEEEEEEvNS_9FwdParamsE,"a",@progbits
	.sectionflags	@""
	.align	4
.nv.constant0._ZN10layer_norm13ln_fwd_kernelINS_13Kernel_traitsI6__halffS2_fjLj15360ELj2ELj1ELj4ELj8ENS_18Kernel_traits_baseILj15360ES2_fS2_fjLj128EEEEEEEvNS_9FwdParamsE:
	.zero		984


//--------------------- .nv.constant0._ZN10layer_norm13ln_fwd_kernelINS_13Kernel_traitsI6__halfS2_S2_fjLj15360ELj2ELj1ELj4ELj8ENS_18Kernel_traits_baseILj15360ES2_S2_S2_fjLj128EEEEEEEvNS_9FwdParamsE --------------------------
	.section	.nv.constant0._ZN10layer_norm13ln_fwd_kernelINS_13Kernel_traitsI6__halfS2_S2_fjLj15360ELj2ELj1ELj4ELj8ENS_18Kernel_traits_baseILj15360ES2_S2_S2_fjLj128EEEEEEEvNS_9FwdParamsE,"a",@progbits
	.sectionflags	@""
	.align	4
.nv.constant0._ZN10layer_norm13ln_fwd_kernelINS_13Kernel_traitsI6__halfS2_S2_fjLj15360ELj2ELj1ELj4ELj8ENS_18Kernel_traits_baseILj15360ES2_S2_S2_fjLj128EEEEEEEvNS_9FwdParamsE:
	.zero		984


//--------------------- .nv.constant0._ZN10layer_norm13ln_fwd_kernelINS_13Kernel_traitsIffffjLj15360ELj2ELj1ELj4ELj8ENS_18Kernel_traits_baseILj15360EffffjLj128EEEEEEEvNS_9FwdParamsE --------------------------
	.section	.nv.constant0._ZN10layer_norm13ln_fwd_kernelINS_13Kernel_traitsIffffjLj15360ELj2ELj1ELj4ELj8ENS_18Kernel_traits_baseILj15360EffffjLj128EEEEEEEvNS_9FwdParamsE,"a",@progbits
	.sectionflags	@""
	.align	4
.nv.constant0._ZN10layer_norm13ln_fwd_kernelINS_13Kernel_traitsIffffjLj15360ELj2ELj1ELj4ELj8ENS_18Kernel_traits_baseILj15360EffffjLj128EEEEEEEvNS_9FwdParamsE:
	.zero		984


//--------------------- .nv.constant0._ZN10layer_norm13ln_fwd_kernelINS_13Kernel_traitsI13__nv_bfloat16fS2_fjLj14336ELj2ELj1ELj4ELj8ENS_18Kernel_traits_baseILj14336ES2_fS2_fjLj128EEEEEEEvNS_9FwdParamsE --------------------------
	.section	.nv.constant0._ZN10layer_norm13ln_fwd_kernelINS_13Kernel_traitsI13__nv_bfloat16fS2_fjLj14336ELj2ELj1ELj4ELj8ENS_18Kernel_traits_baseILj14336ES2_fS2_fjLj128EEEEEEEvNS_9FwdParamsE,"a",@progbits
	.sectionflags	@""
	.align	4
.nv.constant0._ZN10layer_norm13ln_fwd_kernelINS_13Kernel_traitsI13__nv_bfloat16fS2_fjLj14336ELj2ELj1ELj4ELj8ENS_18Kernel_traits_baseILj14336ES2_fS2_fjLj128EEEEEEEvNS_9FwdParamsE:
	.zero		984


//--------------------- .nv.constant0._ZN10layer_norm13ln_fwd_kernelINS_13Kernel_traitsI13__nv_bfloat16S2_S2_fjLj14336ELj2ELj1ELj4ELj16ENS_18Kernel_traits_baseILj14336ES2_S2_S2_fjLj128EEEEEEEvNS_9FwdParamsE --------------------------
	.section	.nv.constant0._ZN10layer_norm13ln_fwd_kernelINS_13Kernel_traitsI13__nv_bfloat16S2_S2_fjLj14336ELj2ELj1ELj4ELj16ENS_18Kernel_traits_baseILj14336ES2_S2_S2_fjLj128EEEEEEEvNS_9FwdParamsE,"a",@progbits
	.sectionflags	@""
	.align	4
.nv.constant0._ZN10layer_norm13ln_fwd_kernelINS_13Kernel_traitsI13__nv_bfloat16S2_S2_fjLj14336ELj2ELj1ELj4ELj16ENS_18Kernel_traits_baseILj14336ES2_S2_S2_fjLj128EEEEEEEvNS_9FwdParamsE:
	.zero		984


//--------------------- .nv.constant0._ZN10layer_norm13ln_fwd_kernelINS_13Kernel_traitsI6__halffS2_fjLj14336ELj2ELj1ELj4ELj16ENS_18Kernel_traits_baseILj14336ES2_fS2_fjLj128EEEEEEEvNS_9FwdParamsE --------------------------
	.section	.nv.constant0._ZN10layer_norm13ln_fwd_kernelINS_13Kernel_traitsI6__halffS2_fjLj14336ELj2ELj1ELj4ELj16ENS_18Kernel_traits_baseILj14336ES2_fS2_fjLj128EEEEEEEvNS_9FwdParamsE,"a",@progbits
	.sectionflags	@""
	.align	4
.nv.constant0._ZN10layer_norm13ln_fwd_kernelINS_13Kernel_traitsI6__halffS2_fjLj14336ELj2ELj1ELj4ELj16ENS_18Kernel_traits_baseILj14336ES2_fS2_fjLj128EEEEEEEvNS_9FwdParamsE:
	.zero		984


//--------------------- .nv.constant0._ZN10layer_norm13ln_fwd_kernelINS_13Kernel_traitsI6__halfS2_S2_fjLj14336ELj2ELj1ELj4ELj16ENS_18Kernel_traits_baseILj14336ES2_S2_S2_fjLj128EEEEEEEvNS_9FwdParamsE --------------------------
	.section	.nv.constant0._ZN10layer_norm13ln_fwd_kernelINS_13Kernel_traitsI6__halfS2_S2_fjLj14336ELj2ELj1ELj4ELj16ENS_18Kernel_traits_baseILj14336ES2_S2_S2_fjLj128EEEEEEEvNS_9FwdParamsE,"a",@progbits
	.sectionflags	@""
	.align	4
.nv.constant0._ZN10layer_norm13ln_fwd_kernelINS_13Kernel_traitsI6__halfS2_S2_fjLj14336ELj2ELj1ELj4ELj16ENS_18Kernel_traits_baseILj14336ES2_S2_S2_fjLj128EEEEEEEvNS_9FwdParamsE:
	.zero		984


//--------------------- .nv.constant0._ZN10layer_norm13ln_fwd_kernelINS_13Kernel_traitsIffffjLj14336ELj2ELj1ELj4ELj16ENS_18Kernel_traits_baseILj14336EffffjLj128EEEEEEEvNS_9FwdParamsE --------------------------
	.section	.nv.constant0._ZN10layer_norm13ln_fwd_kernelINS_13Kernel_traitsIffffjLj14336ELj2ELj1ELj4ELj16ENS_18Kernel_traits_baseILj14336EffffjLj128EEEEEEEvNS_9FwdParamsE,"a",@progbits
	.sectionflags	@""
	.align	4
.nv.constant0._ZN10layer_norm13ln_fwd_kernelINS_13Kernel_traitsIffffjLj14336ELj2ELj1ELj4ELj16ENS_18Kernel_traits_baseILj14336EffffjLj128EEEEEEEvNS_9FwdParamsE:
	.zero		984


//--------------------- .nv.constant0._ZN10layer_norm13ln_fwd_kernelINS_13Kernel_traitsI13__nv_bfloat16fS2_fjLj12800ELj2ELj1ELj4ELj4ENS_18Kernel_traits_baseILj12800ES2_fS2_fjLj128EEEEEEEvNS_9FwdParamsE --------------------------
	.section	.nv.constant0._ZN10layer_norm13ln_fwd_kernelINS_13Kernel_traitsI13__nv_bfloat16fS2_fjLj12800ELj2ELj1ELj4ELj4ENS_18Kernel_traits_baseILj12800ES2_fS2_fjLj128EEEEEEEvNS_9FwdParamsE,"a",@progbits
	.sectionflags	@""
	.align	4
.nv.constant0._ZN10layer_norm13ln_fwd_kernelINS_13Kernel_traitsI13__nv_bfloat16fS2_fjLj12800ELj2ELj1ELj4ELj4ENS_18Kernel_traits_baseILj12800ES2_fS2_fjLj128EEEEEEEvNS_9FwdParamsE:
	.zero		984


//--------------------- .nv.constant0._ZN10layer_norm13ln_fwd_kernelINS_13Kernel_traitsI13__nv_bfloat16S2_S2_fjLj12800ELj2ELj1ELj4ELj4ENS_18Kernel_traits_baseILj12800ES2_S2_S2_fjLj128EEEEEEEvNS_9FwdParamsE --------------------------
	.section	.nv.constant0._ZN10layer_norm13ln_fwd_kernelINS_13Kernel_traitsI13__nv_bfloat16S2_S2_fjLj12800ELj2ELj1ELj4ELj4ENS_18Kernel_traits_baseILj12800ES2_S2_S2_fjLj128EEEEEEEvNS_9FwdParamsE,"a",@progbits
	.sectionflags	@""
	.align	4
.nv.constant0._ZN10layer_norm13ln_fwd_kernelINS_13Kernel_traitsI13__nv_bfloat16S2_S2_fjLj12800ELj2ELj1ELj4ELj4ENS_18Kernel_traits_baseILj12800ES2_S2_S2_fjLj128EEEEEEEvNS_9FwdParamsE:
	.zero		984


//--------------------- .nv.constant0._ZN10layer_norm13ln_fwd_kernelINS_13Kernel_traitsI6__halffS2_fjLj12800ELj2ELj1ELj4ELj4ENS_18Kernel_traits_baseILj12800ES2_fS2_fjLj128EEEEEEEvNS_9FwdParamsE --------------------------
	.section	.nv.constant0._ZN10layer_norm13ln_fwd_kernelINS_13Kernel_traitsI6__halffS2_fjLj12800ELj2ELj1ELj4ELj4ENS_18Kernel_traits_baseILj12800ES2_fS2_fjLj128EEEEEEEvNS_9FwdParamsE,"a",@progbits
	.sectionflags	@""
	.align	4
.nv.constant0._ZN10layer_norm13ln_fwd_kernelINS_13Kernel_traitsI6__halffS2_fjLj12800ELj2ELj1ELj4ELj4ENS_18Kernel_traits_baseILj12800ES2_fS2_fjLj128EEEEEEEvNS_9FwdParamsE:
	.zero		984


//--------------------- .nv.constant0._ZN10layer_norm13ln_fwd_kernelINS_13Kernel_traitsI6__halfS2_S2_fjLj12800ELj2ELj1ELj4ELj4ENS_18Kernel_traits_baseILj12800ES2_S2_S2_fjLj128EEEEEEEvNS_9FwdParamsE --------------------------
	.section	.nv.constant0._ZN10layer_norm13ln_fwd_kernelINS_13Kernel_traitsI6__halfS2_S2_fjLj12800ELj2ELj1ELj4ELj4ENS_18Kernel_traits_baseILj12800ES2_S2_S2_fjLj128EEEEEEEvNS_9FwdParamsE,"a",@progbits
	.sectionflags	@""
	.align	4
.nv.constant0._ZN10layer_norm13ln_fwd_kernelINS_13Kernel_traitsI6__halfS2_S2_fjLj12800ELj2ELj1ELj4ELj4ENS_18Kernel_traits_baseILj12800ES2_S2_S2_fjLj128EEEEEEEvNS_9FwdParamsE:
	.zero		984


//--------------------- .nv.constant0._ZN10layer_norm13ln_fwd_kernelINS_13Kernel_traitsIffffjLj12800ELj2ELj1ELj4ELj4ENS_18Kernel_traits_baseILj12800EffffjLj128EEEEEEEvNS_9FwdParamsE --------------------------
	.section	.nv.constant0._ZN10layer_norm13ln_fwd_kernelINS_13Kernel_traitsIffffjLj12800ELj2ELj1ELj4ELj4ENS_18Kernel_traits_baseILj12800EffffjLj128EEEEEEEvNS_9FwdParamsE,"a",@progbits
	.sectionflags	@""
	.align	4
.nv.constant0._ZN10layer_norm13ln_fwd_kernelINS_13Kernel_traitsIffffjLj12800ELj2ELj1ELj4ELj4ENS_18Kernel_traits_baseILj12800EffffjLj128EEEEEEEvNS_9FwdParamsE:
	.zero		984


//--------------------- .nv.constant0._ZN10layer_norm13ln_fwd_kernelINS_13Kernel_traitsI13__nv_bfloat16fS2_fjLj12288ELj2ELj1ELj4ELj16ENS_18Kernel_traits_baseILj12288ES2_fS2_fjLj128EEEEEEEvNS_9FwdParamsE --------------------------
	.section	.nv.constant0._ZN10layer_norm13ln_fwd_kernelINS_13Kernel_traitsI13__nv_bfloat16fS2_fjLj12288ELj2ELj1ELj4ELj16ENS_18Kernel_traits_baseILj12288ES2_fS2_fjLj128EEEEEEEvNS_9FwdParamsE,"a",@progbits
	.sectionflags	@""
	.align	4
.nv.constant0._ZN10layer_norm13ln_fwd_kernelINS_13Kernel_traitsI13__nv_bfloat16fS2_fjLj12288ELj2ELj1ELj4ELj16ENS_18Kernel_traits_baseILj12288ES2_fS2_fjLj128EEEEEEEvNS_9FwdParamsE:
	.zero		984


//--------------------- .nv.constant0._ZN10layer_norm13ln_fwd_kernelINS_13Kernel_traitsI13__nv_bfloat16S2_S2_fjLj12288ELj2ELj1ELj4ELj16ENS_18Kernel_traits_baseILj12288ES2_S2_S2_fjLj128EEEEEEEvNS_9FwdParamsE --------------------------
	.section	.nv.constant0._ZN10layer_norm13ln_fwd_kernelINS_13Kernel_traitsI13__nv_bfloat16S2_S2_fjLj12288ELj2ELj1ELj4ELj16ENS_18Kernel_traits_baseILj12288ES2_S2_S2_fjLj128EEEEEEEvNS_9FwdParamsE,"a",@progbits
	.sectionflags	@""
	.align	4
.nv.constant0._ZN10layer_norm13ln_fwd_kernelINS_13Kernel_traitsI13__nv_bfloat16S2_S2_fjLj12288ELj2ELj1ELj4ELj16ENS_18Kernel_traits_baseILj12288ES2_S2_S2_fjLj128EEEEEEEvNS_9FwdParamsE:
	.zero		984


//--------------------- .nv.constant0._ZN10layer_norm13ln_fwd_kernelINS_13Kernel_traitsI6__halffS2_fjLj12288ELj2ELj1ELj4ELj16ENS_18Kernel_traits_baseILj12288ES2_fS2_fjLj128EEEEEEEvNS_9FwdParamsE --------------------------
	.section	.nv.constant0._ZN10layer_norm13ln_fwd_kernelINS_13Kernel_traitsI6__halffS2_fjLj12288ELj2ELj1ELj4ELj16ENS_18Kernel_traits_baseILj12288ES2_fS2_fjLj128EEEEEEEvNS_9FwdParamsE,"a",@progbits
	.sectionflags	@""
	.align	4
.nv.constant0._ZN10layer_norm13ln_fwd_kernelINS_13Kernel_traitsI6__halffS2_fjLj12288ELj2ELj1ELj4ELj16ENS_18Kernel_traits_baseILj12288ES2_fS2_fjLj128EEEEEEEvNS_9FwdParamsE:
	.zero		984


//--------------------- .nv.constant0._ZN10layer_norm13ln_fwd_kernelINS_13Kernel_traitsI6__halfS2_S2_fjLj12288ELj2ELj1ELj4ELj16ENS_18Kernel_traits_baseILj12288ES2_S2_S2_fjLj128EEEEEEEvNS_9FwdParamsE --------------------------
	.section	.nv.constant0._ZN10layer_norm13ln_fwd_kernelINS_13Kernel_traitsI6__halfS2_S2_fjLj12288ELj2ELj1ELj4ELj16ENS_18Kernel_traits_baseILj12288ES2_S2_S2_fjLj128EEEEEEEvNS_9FwdParamsE,"a",@progbits
	.sectionflags	@""
	.align	4
.nv.constant0._ZN10layer_norm13ln_fwd_kernelINS_13Kernel_traitsI6__halfS2_S2_fjLj12288ELj2ELj1ELj4ELj16ENS_18Kernel_traits_baseILj12288ES2_S2_S2_fjLj128EEEEEEEvNS_9FwdParamsE:
	.zero		984


//--------------------- .nv.constant0._ZN10layer_norm13ln_fwd_kernelINS_13Kernel_traitsIffffjLj12288ELj2ELj1ELj4ELj16ENS_18Kernel_traits_baseILj12288EffffjLj128EEEEEEEvNS_9FwdParamsE --------------------------
	.section	.nv.constant0._ZN10layer_norm13ln_fwd_kernelINS_13Kernel_traitsIffffjLj12288ELj2ELj1ELj4ELj16ENS_18Kernel_traits_baseILj12288EffffjLj128EEEEEEEvNS_9FwdParamsE,"a",@progbits
	.sectionflags	@""
	.align	4
.nv.constant0._ZN10layer_norm13ln_fwd_kernelINS_13Kernel_traitsIffffjLj12288ELj2ELj1ELj4ELj16ENS_18Kernel_traits_baseILj12288EffffjLj128EEEEEEEvNS_9FwdParamsE:
	.zero		984


//--------------------- .nv.constant0._ZN10layer_norm13ln_fwd_kernelINS_13Kernel_traitsI13__nv_bfloat16fS2_fjLj10240ELj1ELj1ELj4ELj16ENS_18Kernel_traits_baseILj10240ES2_fS2_fjLj128EEEEEEEvNS_9FwdParamsE --------------------------
	.section	.nv.constant0._ZN10layer_norm13ln_fwd_kernelINS_13Kernel_traitsI13__nv_bfloat16fS2_fjLj10240ELj1ELj1ELj4ELj16ENS_18Kernel_traits_baseILj10240ES2_fS2_fjLj128EEEEEEEvNS_9FwdParamsE,"a",@progbits
	.sectionflags	@""
	.align	4
.nv.constant0._ZN10layer_norm13ln_fwd_kernelINS_13Kernel_traitsI13__nv_bfloat16fS2_fjLj10240ELj1ELj1ELj4ELj16ENS_18Kernel_traits_baseILj10240ES2_fS2_fjLj128EEEEEEEvNS_9FwdParamsE:
	.zero		984


//--------------------- .nv.constant0._ZN10layer_norm13ln_fwd_kernelINS_13Kernel_traitsI13__nv_bfloat16S2_S2_fjLj10240ELj1ELj1ELj4ELj16ENS_18Kernel_traits_baseILj10240ES2_S2_S2_fjLj128EEEEEEEvNS_9FwdParamsE --------------------------
	.section	.nv.constant0._ZN10layer_norm13ln_fwd_kernelINS_13Kernel_traitsI13__nv_bfloat16S2_S2_fjLj10240ELj1ELj1ELj4ELj16ENS_18Kernel_traits_baseILj10240ES2_S2_S2_fjLj128EEEEEEEvNS_9FwdParamsE,"a",@progbits
	.sectionflags	@""
	.align	4
.nv.constant0._ZN10layer_norm13ln_fwd_kernelINS_13Kernel_traitsI13__nv_bfloat16S2_S2_fjLj10240ELj1ELj1ELj4ELj16ENS_18Kernel_traits_baseILj10240ES2_S2_S2_fjLj128EEEEEEEvNS_9FwdParamsE:
	.zero		984


//--------------------- .nv.constant0._ZN10layer_norm13ln_fwd_kernelINS_13Kernel_traitsI6__halffS2_fjLj10240ELj1ELj1ELj4ELj16ENS_18Kernel_traits_baseILj10240ES2_fS2_fjLj128EEEEEEEvNS_9FwdParamsE --------------------------
	.section	.nv.constant0._ZN10layer_norm13ln_fwd_kernelINS_13Kernel_traitsI6__halffS2_fjLj10240ELj1ELj1ELj4ELj16ENS_18Kernel_traits_baseILj10240ES2_fS2_fjLj128EEEEEEEvNS_9FwdParamsE,"a",@progbits
	.sectionflags	@""
	.align	4
.nv.constant0._ZN10layer_norm13ln_fwd_kernelINS_13Kernel_traitsI6__halffS2_fjLj10240ELj1ELj1ELj4ELj16ENS_18Kernel_traits_baseILj10240ES2_fS2_fjLj128EEEEEEEvNS_9FwdParamsE:
	.zero		984


//--------------------- .nv.constant0._ZN10layer_norm13ln_fwd_kernelINS_13Kernel_traitsI6__halfS2_S2_fjLj10240ELj1ELj1ELj4ELj16ENS_18Kernel_traits_baseILj10240ES2_S2_S2_fjLj128EEEEEEEvNS_9FwdParamsE --------------------------
	.section	.nv.constant0._ZN10layer_norm13ln_fwd_kernelINS_13Kernel_traitsI6__halfS2_S2_fjLj10240ELj1ELj1ELj4ELj16ENS_18Kernel_traits_baseILj10240ES2_S2_S2_fjLj128EEEEEEEvNS_9FwdParamsE,"a",@progbits
	.sectionflags	@""
	.align	4
.nv.constant0._ZN10layer_norm13ln_fwd_kernelINS_13Kernel_traitsI6__halfS2_S2_fjLj10240ELj1ELj1ELj4ELj16ENS_18Kernel_traits_baseILj10240ES2_S2_S2_fjLj128EEEEEEEvNS_9FwdParamsE:
	.zero		984


//--------------------- .nv.constant0._ZN10layer_norm13ln_fwd_kernelINS_13Kernel_traitsIffffjLj10240ELj2ELj1ELj4ELj16ENS_18Kernel_traits_baseILj10240EffffjLj128EEEEEEEvNS_9FwdParamsE --------------------------
	.section	.nv.constant0._ZN10layer_norm13ln_fwd_kernelINS_13Kernel_traitsIffffjLj10240ELj2ELj1ELj4ELj16ENS_18Kernel_traits_baseILj10240EffffjLj128EEEEEEEvNS_9FwdParamsE,"a",@progbits
	.sectionflags	@""
	.align	4
.nv.constant0._ZN10layer_norm13ln_fwd_kernelINS_13Kernel_traitsIffffjLj10240ELj2ELj1ELj4ELj16ENS_18Kernel_traits_baseILj10240EffffjLj128EEEEEEEvNS_9FwdParamsE:
	.zero		984


//--------------------- .nv.constant0._ZN10layer_norm13ln_fwd_kernelINS_13Kernel_traitsI13__nv_bfloat16fS2_fjLj8192ELj1ELj1ELj4ELj16ENS_18Kernel_traits_baseILj8192ES2_fS2_fjLj128EEEEEEEvNS_9FwdParamsE --------------------------
	.section	.nv.constant0._ZN10layer_norm13ln_fwd_kernelINS_13Kernel_traitsI13__nv_bfloat16fS2_fjLj8192ELj1ELj1ELj4ELj16ENS_18Kernel_traits_baseILj8192ES2_fS2_fjLj128EEEEEEEvNS_9FwdParamsE,"a",@progbits
	.sectionflags	@""
	.align	4
.nv.constant0._ZN10layer_norm13ln_fwd_kernelINS_13Kernel_traitsI13__nv_bfloat16fS2_fjLj8192ELj1ELj1ELj4ELj16ENS_18Kernel_traits_baseILj8192ES2_fS2_fjLj128EEEEEEEvNS_9FwdParamsE:
	.zero		984


//--------------------- .nv.constant0._ZN10layer_norm13ln_fwd_kernelINS_13Kernel_traitsI13__nv_bfloat16S2_S2_fjLj8192ELj1ELj1ELj4ELj16ENS_18Kernel_traits_baseILj8192ES2_S2_S2_fjLj128EEEEEEEvNS_9FwdParamsE --------------------------
	.section	.nv.constant0._ZN10layer_norm13ln_fwd_kernelINS_13Kernel_traitsI13__nv_bfloat16S2_S2_fjLj8192ELj1ELj1ELj4ELj16ENS_18Kernel_traits_baseILj8192ES2_S2_S2_fjLj128EEEEEEEvNS_9FwdParamsE,"a",@progbits
	.sectionflags	@""
	.align	4
.nv.constant0._ZN10layer_norm13ln_fwd_kernelINS_13Kernel_traitsI13__nv_bfloat16S2_S2_fjLj8192ELj1ELj1ELj4ELj16ENS_18Kernel_traits_baseILj8192ES2_S2_S2_fjLj128EEEEEEEvNS_9FwdParamsE:
	.zero		984


//--------------------- .nv.constant0._ZN10layer_norm13ln_fwd_kernelINS_13Kernel_traitsI6__halffS2_fjLj8192ELj1ELj1ELj4ELj16ENS_18Kernel_traits_baseILj8192ES2_fS2_fjLj128EEEEEEEvNS_9FwdParamsE --------------------------
	.section	.nv.constant0._ZN10layer_norm13ln_fwd_kernelINS_13Kernel_traitsI6__halffS2_fjLj8192ELj1ELj1ELj4ELj16ENS_18Kernel_traits_baseILj8192ES2_fS2_fjLj128EEEEEEEvNS_9FwdParamsE,"a",@progbits
	.sectionflags	@""
	.align	4
.nv.constant0._ZN10layer_norm13ln_fwd_kernelINS_13Kernel_traitsI6__halffS2_fjLj8192ELj1ELj1ELj4ELj16ENS_18Kernel_traits_baseILj8192ES2_fS2_fjLj128EEEEEEEvNS_9FwdParamsE:
	.zero		984


//--------------------- .nv.constant0._ZN10layer_norm13ln_fwd_kernelINS_13Kernel_traitsI6__halfS2_S2_fjLj8192ELj1ELj1ELj4ELj16ENS_18Kernel_traits_baseILj8192ES2_S2_S2_fjLj128EEEEEEEvNS_9FwdParamsE --------------------------
	.section	.nv.constant0._ZN10layer_norm13ln_fwd_kernelINS_13Kernel_traitsI6__halfS2_S2_fjLj8192ELj1ELj1ELj4ELj16ENS_18Kernel_traits_baseILj8192ES2_S2_S2_fjLj128EEEEEEEvNS_9FwdParamsE,"a",@progbits
	.sectionflags	@""
	.align	4
.nv.constant0._ZN10layer_norm13ln_fwd_kernelINS_13Kernel_traitsI6__halfS2_S2_fjLj8192ELj1ELj1ELj4ELj16ENS_18Kernel_traits_baseILj8192ES2_S2_S2_fjLj128EEEEEEEvNS_9FwdParamsE:
	.zero		984


//--------------------- .nv.constant0._ZN10layer_norm13ln_fwd_kernelINS_13Kernel_traitsIffffjLj8192ELj1ELj1ELj4ELj16ENS_18Kernel_traits_baseILj8192EffffjLj128EEEEEEEvNS_9FwdParamsE --------------------------
	.section	.nv.constant0._ZN10layer_norm13ln_fwd_kernelINS_13Kernel_traitsIffffjLj8192ELj1ELj1ELj4ELj16ENS_18Kernel_traits_baseILj8192EffffjLj128EEEEEEEvNS_9FwdParamsE,"a",@progbits
	.sectionflags	@""
	.align	4
.nv.constant0._ZN10layer_norm13ln_fwd_kernelINS_13Kernel_traitsIffffjLj8192ELj1ELj1ELj4ELj16ENS_18Kernel_traits_baseILj8192EffffjLj128EEEEEEEvNS_9FwdParamsE:
	.zero		984


//--------------------- .nv.constant0._ZN10layer_norm13ln_fwd_kernelINS_13Kernel_traitsI13__nv_bfloat16fS2_fjLj6144ELj1ELj1ELj4ELj16ENS_18Kernel_traits_baseILj6144ES2_fS2_fjLj128EEEEEEEvNS_9FwdParamsE --------------------------
	.section	.nv.constant0._ZN10layer_norm13ln_fwd_kernelINS_13Kernel_traitsI13__nv_bfloat16fS2_fjLj6144ELj1ELj1ELj4ELj16ENS_18Kernel_traits_baseILj6144ES2_fS2_fjLj128EEEEEEEvNS_9FwdParamsE,"a",@progbits
	.sectionflags	@""
	.align	4
.nv.constant0._ZN10layer_norm13ln_fwd_kernelINS_13Kernel_traitsI13__nv_bfloat16fS2_fjLj6144ELj1ELj1ELj4ELj16ENS_18Kernel_traits_baseILj6144ES2_fS2_fjLj128EEEEEEEvNS_9FwdParamsE:
	.zero		984


//--------------------- .nv.constant0._ZN10layer_norm13ln_fwd_kernelINS_13Kernel_traitsI13__nv_bfloat16S2_S2_fjLj6144ELj1ELj1ELj4ELj16ENS_18Kernel_traits_baseILj6144ES2_S2_S2_fjLj128EEEEEEEvNS_9FwdParamsE --------------------------
	.section	.nv.constant0._ZN10layer_norm13ln_fwd_kernelINS_13Kernel_traitsI13__nv_bfloat16S2_S2_fjLj6144ELj1ELj1ELj4ELj16ENS_18Kernel_traits_baseILj6144ES2_S2_S2_fjLj128EEEEEEEvNS_9FwdParamsE,"a",@progbits
	.sectionflags	@""
	.align	4
.nv.constant0._ZN10layer_norm13ln_fwd_kernelINS_13Kernel_traitsI13__nv_bfloat16S2_S2_fjLj6144ELj1ELj1ELj4ELj16ENS_18Kernel_traits_baseILj6144ES2_S2_S2_fjLj128EEEEEEEvNS_9FwdParamsE:
	.zero		984


//--------------------- .nv.constant0._ZN10layer_norm13ln_fwd_kernelINS_13Kernel_traitsI6__halffS2_fjLj6144ELj1ELj1ELj4ELj16ENS_18Kernel_traits_baseILj6144ES2_fS2_fjLj128EEEEEEEvNS_9FwdParamsE --------------------------
	.section	.nv.constant0._ZN10layer_norm13ln_fwd_kernelINS_13Kernel_traitsI6__halffS2_fjLj6144ELj1ELj1ELj4ELj16ENS_18Kernel_traits_baseILj6144ES2_fS2_fjLj128EEEEEEEvNS_9FwdParamsE,"a",@progbits
	.sectionflags	@""
	.align	4
.nv.constant0._ZN10layer_norm13ln_fwd_kernelINS_13Kernel_traitsI6__halffS2_fjLj6144ELj1ELj1ELj4ELj16ENS_18Kernel_traits_baseILj6144ES2_fS2_fjLj128EEEEEEEvNS_9FwdParamsE:
	.zero		984


//--------------------- .nv.constant0._ZN10layer_norm13ln_fwd_kernelINS_13Kernel_traitsI6__halfS2_S2_fjLj6144ELj1ELj1ELj4ELj16ENS_18Kernel_traits_baseILj6144ES2_S2_S2_fjLj128EEEEEEEvNS_9FwdParamsE --------------------------
	.section	.nv.constant0._ZN10layer_norm13ln_fwd_kernelINS_13Kernel_traitsI6__halfS2_S2_fjLj6144ELj1ELj1ELj4ELj16ENS_18Kernel_traits_baseILj6144ES2_S2_S2_fjLj128EEEEEEEvNS_9FwdParamsE,"a",@progbits
	.sectionflags	@""
	.align	4
.nv.constant0._ZN10layer_norm13ln_fwd_kernelINS_13Kernel_traitsI6__halfS2_S2_fjLj6144ELj1ELj1ELj4ELj16ENS_18Kernel_traits_baseILj6144ES2_S2_S2_fjLj128EEEEEEEvNS_9FwdParamsE:
	.zero		984


//--------------------- .nv.constant0._ZN10layer_norm13ln_fwd_kernelINS_13Kernel_traitsIffffjLj6144ELj1ELj1ELj4ELj16ENS_18Kernel_traits_baseILj6144EffffjLj128EEEEEEEvNS_9FwdParamsE --------------------------
	.section	.nv.constant0._ZN10layer_norm13ln_fwd_kernelINS_13Kernel_traitsIffffjLj6144ELj1ELj1ELj4ELj16ENS_18Kernel_traits_baseILj6144EffffjLj128EEEEEEEvNS_9FwdParamsE,"a",@progbits
	.sectionflags	@""
	.align	4
.nv.constant0._ZN10layer_norm13ln_fwd_kernelINS_13Kernel_traitsIffffjLj6144ELj1ELj1ELj4ELj16ENS_18Kernel_traits_baseILj6144EffffjLj128EEEEEEEvNS_9FwdParamsE:
	.zero		984


//--------------------- .nv.constant0._ZN10layer_norm13ln_fwd_kernelINS_13Kernel_traitsI13__nv_bfloat16fS2_fjLj5120ELj1ELj1ELj4ELj16ENS_18Kernel_traits_baseILj5120ES2_fS2_fjLj128EEEEEEEvNS_9FwdParamsE --------------------------
	.section	.nv.constant0._ZN10layer_norm13ln_fwd_kernelINS_13Kernel_traitsI13__nv_bfloat16fS2_fjLj5120ELj1ELj1ELj4ELj16ENS_18Kernel_traits_baseILj5120ES2_fS2_fjLj128EEEEEEEvNS_9FwdParamsE,"a",@progbits
	.sectionflags	@""
	.align	4
.nv.constant0._ZN10layer_norm13ln_fwd_kernelINS_13Kernel_traitsI13__nv_bfloat16fS2_fjLj5120ELj1ELj1ELj4ELj16ENS_18Kernel_traits_baseILj5120ES2_fS2_fjLj128EEEEEEEvNS_9FwdParamsE:
	.zero		984


//--------------------- .nv.constant0._ZN10layer_norm13ln_fwd_kernelINS_13Kernel_traitsI13__nv_bfloat16S2_S2_fjLj5120ELj1ELj1ELj4ELj16ENS_18Kernel_traits_baseILj5120ES2_S2_S2_fjLj128EEEEEEEvNS_9FwdParamsE --------------------------
	.section	.nv.constant0._ZN10layer_norm13ln_fwd_kernelINS_13Kernel_traitsI13__nv_bfloat16S2_S2_fjLj5120ELj1ELj1ELj4ELj16ENS_18Kernel_traits_baseILj5120ES2_S2_S2_fjLj128EEEEEEEvNS_9FwdParamsE,"a",@progbits
	.sectionflags	@""
	.align	4
.nv.constant0._ZN10layer_norm13ln_fwd_kernelINS_13Kernel_traitsI13__nv_bfloat16S2_S2_fjLj5120ELj1ELj1ELj4ELj16ENS_18Kernel_traits_baseILj5120ES2_S2_S2_fjLj128EEEEEEEvNS_9FwdParamsE:
	.zero		984


//--------------------- .nv.constant0._ZN10layer_norm13ln_fwd_kernelINS_13Kernel_traitsI6__halffS2_fjLj5120ELj1ELj1ELj4ELj16ENS_18Kernel_traits_baseILj5120ES2_fS2_fjLj128EEEEEEEvNS_9FwdParamsE --------------------------
	.section	.nv.constant0._ZN10layer_norm13ln_fwd_kernelINS_13Kernel_traitsI6__halffS2_fjLj5120ELj1ELj1ELj4ELj16ENS_18Kernel_traits_baseILj5120ES2_fS2_fjLj128EEEEEEEvNS_9FwdParamsE,"a",@progbits
	.sectionflags	@""
	.align	4
.nv.constant0._ZN10layer_norm13ln_fwd_kernelINS_13Kernel_traitsI6__halffS2_fjLj5120ELj1ELj1ELj4ELj16ENS_18Kernel_traits_baseILj5120ES2_fS2_fjLj128EEEEEEEvNS_9FwdParamsE:
	.zero		984


//--------------------- .nv.constant0._ZN10layer_norm13ln_fwd_kernelINS_13Kernel_traitsI6__halfS2_S2_fjLj5120ELj1ELj1ELj4ELj16ENS_18Kernel_traits_baseILj5120ES2_S2_S2_fjLj128EEEEEEEvNS_9FwdParamsE --------------------------
	.section	.nv.constant0._ZN10layer_norm13ln_fwd_kernelINS_13Kernel_traitsI6__halfS2_S2_fjLj5120ELj1ELj1ELj4ELj16ENS_18Kernel_traits_baseILj5120ES2_S2_S2_fjLj128EEEEEEEvNS_9FwdParamsE,"a",@progbits
	.sectionflags	@""
	.align	4
.nv.constant0._ZN10layer_norm13ln_fwd_kernelINS_13Kernel_traitsI6__halfS2_S2_fjLj5120ELj1ELj1ELj4ELj16ENS_18Kernel_traits_baseILj5120ES2_S2_S2_fjLj128EEEEEEEvNS_9FwdParamsE:
	.zero		984


//--------------------- .nv.constant0._ZN10layer_norm13ln_fwd_kernelINS_13Kernel_traitsIffffjLj5120ELj1ELj1ELj4ELj16ENS_18Kernel_traits_baseILj5120EffffjLj128EEEEEEEvNS_9FwdParamsE --------------------------
	.section	.nv.constant0._ZN10layer_norm13ln_fwd_kernelINS_13Kernel_traitsIffffjLj5120ELj1ELj1ELj4ELj16ENS_18Kernel_traits_baseILj5120EffffjLj128EEEEEEEvNS_9FwdParamsE,"a",@progbits
	.sectionflags	@""
	.align	4
.nv.constant0._ZN10layer_norm13ln_fwd_kernelINS_13Kernel_traitsIffffjLj5120ELj1ELj1ELj4ELj16ENS_18Kernel_traits_baseILj5120EffffjLj128EEEEEEEvNS_9FwdParamsE:
	.zero		984


//--------------------- .nv.constant0._ZN10layer_norm13ln_fwd_kernelINS_13Kernel_traitsI13__nv_bfloat16fS2_fjLj4096ELj1ELj1ELj4ELj16ENS_18Kernel_traits_baseILj4096ES2_fS2_fjLj128EEEEEEEvNS_9FwdParamsE --------------------------
	.section	.nv.constant0._ZN10layer_norm13ln_fwd_kernelINS_13Kernel_traitsI13__nv_bfloat16fS2_fjLj4096ELj1ELj1ELj4ELj16ENS_18Kernel_traits_baseILj4096ES2_fS2_fjLj128EEEEEEEvNS_9FwdParamsE,"a",@progbits
	.sectionflags	@""
	.align	4
.nv.constant0._ZN10layer_norm13ln_fwd_kernelINS_13Kernel_traitsI13__nv_bfloat16fS2_fjLj4096ELj1ELj1ELj4ELj16ENS_18Kernel_traits_baseILj4096ES2_fS2_fjLj128EEEEEEEvNS_9FwdParamsE:
	.zero		984


//--------------------- .nv.constant0._ZN10layer_norm13ln_fwd_kernelINS_13Kernel_traitsI13__nv_bfloat16S2_S2_fjLj4096ELj1ELj1ELj4ELj16ENS_18Kernel_traits_baseILj4096ES2_S2_S2_fjLj128EEEEEEEvNS_9FwdParamsE --------------------------
	.section	.nv.constant0._ZN10layer_norm13ln_fwd_kernelINS_13Kernel_traitsI13__nv_bfloat16S2_S2_fjLj4096ELj1ELj1ELj4ELj16ENS_18Kernel_traits_baseILj4096ES2_S2_S2_fjLj128EEEEEEEvNS_9FwdParamsE,"a",@progbits
	.sectionflags	@""
	.align	4
.nv.constant0._ZN10layer_norm13ln_fwd_kernelINS_13Kernel_traitsI13__nv_bfloat16S2_S2_fjLj4096ELj1ELj1ELj4ELj16ENS_18Kernel_traits_baseILj4096ES2_S2_S2_fjLj128EEEEEEEvNS_9FwdParamsE:
	.zero		984


//--------------------- .nv.constant0._ZN10layer_norm13ln_fwd_kernelINS_13Kernel_traitsI6__halffS2_fjLj4096ELj1ELj1ELj4ELj16ENS_18Kernel_traits_baseILj4096ES2_fS2_fjLj128EEEEEEEvNS_9FwdParamsE --------------------------
	.section	.nv.constant0._ZN10layer_norm13ln_fwd_kernelINS_13Kernel_traitsI6__halffS2_fjLj4096ELj1ELj1ELj4ELj16ENS_18Kernel_traits_baseILj4096ES2_fS2_fjLj128EEEEEEEvNS_9FwdParamsE,"a",@progbits
	.sectionflags	@""
	.align	4
.nv.constant0._ZN10layer_norm13ln_fwd_kernelINS_13Kernel_traitsI6__halffS2_fjLj4096ELj1ELj1ELj4ELj16ENS_18Kernel_traits_baseILj4096ES2_fS2_fjLj128EEEEEEEvNS_9FwdParamsE:
	.zero		984


//--------------------- .nv.constant0._ZN10layer_norm13ln_fwd_kernelINS_13Kernel_traitsI6__halfS2_S2_fjLj4096ELj1ELj1ELj4ELj16ENS_18Kernel_traits_baseILj4096ES2_S2_S2_fjLj128EEEEEEEvNS_9FwdParamsE --------------------------
	.section	.nv.constant0._ZN10layer_norm13ln_fwd_kernelINS_13Kernel_traitsI6__halfS2_S2_fjLj4096ELj1ELj1ELj4ELj16ENS_18Kernel_traits_baseILj4096ES2_S2_S2_fjLj128EEEEEEEvNS_9FwdParamsE,"a",@progbits
	.sectionflags	@""
	.align	4
.nv.constant0._ZN10layer_norm13ln_fwd_kernelINS_13Kernel_traitsI6__halfS2_S2_fjLj4096ELj1ELj1ELj4ELj16ENS_18Kernel_traits_baseILj4096ES2_S2_S2_fjLj128EEEEEEEvNS_9FwdParamsE:
	.zero		984


//--------------------- .nv.constant0._ZN10layer_norm13ln_fwd_kernelINS_13Kernel_traitsIffffjLj4096ELj1ELj1ELj4ELj16ENS_18Kernel_traits_baseILj4096EffffjLj128EEEEEEEvNS_9FwdParamsE --------------------------
	.section	.nv.constant0._ZN10layer_norm13ln_fwd_kernelINS_13Kernel_traitsIffffjLj4096ELj1ELj1ELj4ELj16ENS_18Kernel_traits_baseILj4096EffffjLj128EEEEEEEvNS_9FwdParamsE,"a",@progbits
	.sectionflags	@""
	.align	4
.nv.constant0._ZN10layer_norm13ln_fwd_kernelINS_13Kernel_traitsIffffjLj4096ELj1ELj1ELj4ELj16ENS_18Kernel_traits_baseILj4096EffffjLj128EEEEEEEvNS_9FwdParamsE:
	.zero		984


//--------------------- .nv.constant0._ZN10layer_norm13ln_fwd_kernelINS_13Kernel_traitsI13__nv_bfloat16fS2_fjLj3840ELj1ELj1ELj4ELj4ENS_18Kernel_traits_baseILj3840ES2_fS2_fjLj128EEEEEEEvNS_9FwdParamsE --------------------------
	.section	.nv.constant0._ZN10layer_norm13ln_fwd_kernelINS_13Kernel_traitsI13__nv_bfloat16fS2_fjLj3840ELj1ELj1ELj4ELj4ENS_18Kernel_traits_baseILj3840ES2_fS2_fjLj128EEEEEEEvNS_9FwdParamsE,"a",@progbits
	.sectionflags	@""
	.align	4
.nv.constant0._ZN10layer_norm13ln_fwd_kernelINS_13Kernel_traitsI13__nv_bfloat16fS2_fjLj3840ELj1ELj1ELj4ELj4ENS_18Kernel_traits_baseILj3840ES2_fS2_fjLj128EEEEEEEvNS_9FwdParamsE:
	.zero		984


//--------------------- .nv.constant0._ZN10layer_norm13ln_fwd_kernelINS_13Kernel_traitsI13__nv_bfloat16S2_S2_fjLj3840ELj1ELj1ELj4ELj4ENS_18Kernel_traits_baseILj3840ES2_S2_S2_fjLj128EEEEEEEvNS_9FwdParamsE --------------------------
	.section	.nv.constant0._ZN10layer_norm13ln_fwd_kernelINS_13Kernel_traitsI13__nv_bfloat16S2_S2_fjLj3840ELj1ELj1ELj4ELj4ENS_18Kernel_traits_baseILj3840ES2_S2_S2_fjLj128EEEEEEEvNS_9FwdParamsE,"a",@progbits
	.sectionflags	@""
	.align	4
.nv.constant0._ZN10layer_norm13ln_fwd_kernelINS_13Kernel_traitsI13__nv_bfloat16S2_S2_fjLj3840ELj1ELj1ELj4ELj4ENS_18Kernel_traits_baseILj3840ES2_S2_S2_fjLj128EEEEEEEvNS_9FwdParamsE:
	.zero		984


//--------------------- .nv.constant0._ZN10layer_norm13ln_fwd_kernelINS_13Kernel_traitsI6__halffS2_fjLj3840ELj1ELj1ELj4ELj4ENS_18Kernel_traits_baseILj3840ES2_fS2_fjLj128EEEEEEEvNS_9FwdParamsE --------------------------
	.section	.nv.constant0._ZN10layer_norm13ln_fwd_kernelINS_13Kernel_traitsI6__halffS2_fjLj3840ELj1ELj1ELj4ELj4ENS_18Kernel_traits_baseILj3840ES2_fS2_fjLj128EEEEEEEvNS_9FwdParamsE,"a",@progbits
	.sectionflags	@""
	.align	4
.nv.constant0._ZN10layer_norm13ln_fwd_kernelINS_13Kernel_traitsI6__halffS2_fjLj3840ELj1ELj1ELj4ELj4ENS_18Kernel_traits_baseILj3840ES2_fS2_fjLj128EEEEEEEvNS_9FwdParamsE:
	.zero		984


//--------------------- .nv.constant0._ZN10layer_norm13ln_fwd_kernelINS_13Kernel_traitsI6__halfS2_S2_fjLj3840ELj1ELj1ELj4ELj4ENS_18Kernel_traits_baseILj3840ES2_S2_S2_fjLj128EEEEEEEvNS_9FwdParamsE --------------------------
	.section	.nv.constant0._ZN10layer_norm13ln_fwd_kernelINS_13Kernel_traitsI6__halfS2_S2_fjLj3840ELj1ELj1ELj4ELj4ENS_18Kernel_traits_baseILj3840ES2_S2_S2_fjLj128EEEEEEEvNS_9FwdParamsE,"a",@progbits
	.sectionflags	@""
	.align	4
.nv.constant0._ZN10layer_norm13ln_fwd_kernelINS_13Kernel_traitsI6__halfS2_S2_fjLj3840ELj1ELj1ELj4ELj4ENS_18Kernel_traits_baseILj3840ES2_S2_S2_fjLj128EEEEEEEvNS_9FwdParamsE:
	.zero		984


//--------------------- .nv.constant0._ZN10layer_norm13ln_fwd_kernelINS_13Kernel_traitsIffffjLj3840ELj1ELj1ELj4ELj4ENS_18Kernel_traits_baseILj3840EffffjLj128EEEEEEEvNS_9FwdParamsE --------------------------
	.section	.nv.constant0._ZN10layer_norm13ln_fwd_kernelINS_13Kernel_traitsIffffjLj3840ELj1ELj1ELj4ELj4ENS_18Kernel_traits_baseILj3840EffffjLj128EEEEEEEvNS_9FwdParamsE,"a",@progbits
	.sectionflags	@""
	.align	4
.nv.constant0._ZN10layer_norm13ln_fwd_kernelINS_13Kernel_traitsIffffjLj3840ELj1ELj1ELj4ELj4ENS_18Kernel_traits_baseILj3840EffffjLj128EEEEEEEvNS_9FwdParamsE:
	.zero		984


//--------------------- .nv.constant0._ZN10layer_norm13ln_fwd_kernelINS_13Kernel_traitsI13__nv_bfloat16fS2_fjLj3072ELj1ELj1ELj4ELj16ENS_18Kernel_traits_baseILj3072ES2_fS2_fjLj128EEEEEEEvNS_9FwdParamsE --------------------------
	.section	.nv.constant0._ZN10layer_norm13ln_fwd_kernelINS_13Kernel_traitsI13__nv_bfloat16fS2_fjLj3072ELj1ELj1ELj4ELj16ENS_18Kernel_traits_baseILj3072ES2_fS2_fjLj128EEEEEEEvNS_9FwdParamsE,"a",@progbits
	.sectionflags	@""
	.align	4
.nv.constant0._ZN10layer_norm13ln_fwd_kernelINS_13Kernel_traitsI13__nv_bfloat16fS2_fjLj3072ELj1ELj1ELj4ELj16ENS_18Kernel_traits_baseILj3072ES2_fS2_fjLj128EEEEEEEvNS_9FwdParamsE:
	.zero		984


//--------------------- .nv.constant0._ZN10layer_norm13ln_fwd_kernelINS_13Kernel_traitsI13__nv_bfloat16S2_S2_fjLj3072ELj1ELj1ELj4ELj16ENS_18Kernel_traits_baseILj3072ES2_S2_S2_fjLj128EEEEEEEvNS_9FwdParamsE --------------------------
	.section	.nv.constant0._ZN10layer_norm13ln_fwd_kernelINS_13Kernel_traitsI13__nv_bfloat16S2_S2_fjLj3072ELj1ELj1ELj4ELj16ENS_18Kernel_traits_baseILj3072ES2_S2_S2_fjLj128EEEEEEEvNS_9FwdParamsE,"a",@progbits
	.sectionflags	@""
	.align	4
.nv.constant0._ZN10layer_norm13ln_fwd_kernelINS_13Kernel_traitsI13__nv_bfloat16S2_S2_fjLj3072ELj1ELj1ELj4ELj16ENS_18Kernel_traits_baseILj3072ES2_S2_S2_fjLj128EEEEEEEvNS_9FwdParamsE:
	.zero		984


//--------------------- .nv.constant0._ZN10layer_norm13ln_fwd_kernelINS_13Kernel_traitsI6__halffS2_fjLj3072ELj1ELj1ELj4ELj16ENS_18Kernel_traits_baseILj3072ES2_fS2_fjLj128EEEEEEEvNS_9FwdParamsE --------------------------
	.section	.nv.constant0._ZN10layer_norm13ln_fwd_kernelINS_13Kernel_traitsI6__halffS2_fjLj3072ELj1ELj1ELj4ELj16ENS_18Kernel_traits_baseILj3072ES2_fS2_fjLj128EEEEEEEvNS_9FwdParamsE,"a",@progbits
	.sectionflags	@""
	.align	4
.nv.constant0._ZN10layer_norm13ln_fwd_kernelINS_13Kernel_traitsI6__halffS2_fjLj3072ELj1ELj1ELj4ELj16ENS_18Kernel_traits_baseILj3072ES2_fS2_fjLj128EEEEEEEvNS_9FwdParamsE:
	.zero		984


//--------------------- .nv.constant0._ZN10layer_norm13ln_fwd_kernelINS_13Kernel_traitsI6__halfS2_S2_fjLj3072ELj1ELj1ELj4ELj16ENS_18Kernel_traits_baseILj3072ES2_S2_S2_fjLj128EEEEEEEvNS_9FwdParamsE --------------------------
	.section	.nv.constant0._ZN10layer_norm13ln_fwd_kernelINS_13Kernel_traitsI6__halfS2_S2_fjLj3072ELj1ELj1ELj4ELj16ENS_18Kernel_traits_baseILj3072ES2_S2_S2_fjLj128EEEEEEEvNS_9FwdParamsE,"a",@progbits
	.sectionflags	@""
	.align	4
.nv.constant0._ZN10layer_norm13ln_fwd_kernelINS_13Kernel_traitsI6__halfS2_S2_fjLj3072ELj1ELj1ELj4ELj16ENS_18Kernel_traits_baseILj3072ES2_S2_S2_fjLj128EEEEEEEvNS_9FwdParamsE:
	.zero		984


//--------------------- .nv.constant0._ZN10layer_norm13ln_fwd_kernelINS_13Kernel_traitsIffffjLj3072ELj1ELj1ELj4ELj16ENS_18Kernel_traits_baseILj3072EffffjLj128EEEEEEEvNS_9FwdParamsE --------------------------
	.section	.nv.constant0._ZN10layer_norm13ln_fwd_kernelINS_13Kernel_traitsIffffjLj3072ELj1ELj1ELj4ELj16ENS_18Kernel_traits_baseILj3072EffffjLj128EEEEEEEvNS_9FwdParamsE,"a",@progbits
	.sectionflags	@""
	.align	4
.nv.constant0._ZN10layer_norm13ln_fwd_kernelINS_13Kernel_traitsIffffjLj3072ELj1ELj1ELj4ELj16ENS_18Kernel_traits_baseILj3072EffffjLj128EEEEEEEvNS_9FwdParamsE:
	.zero		984


//--------------------- .nv.constant0._ZN10layer_norm13ln_fwd_kernelINS_13Kernel_traitsI13__nv_bfloat16fS2_fjLj2304ELj1ELj4ELj1ELj16ENS_18Kernel_traits_baseILj2304ES2_fS2_fjLj128EEEEEEEvNS_9FwdParamsE --------------------------
	.section	.nv.constant0._ZN10layer_norm13ln_fwd_kernelINS_13Kernel_traitsI13__nv_bfloat16fS2_fjLj2304ELj1ELj4ELj1ELj16ENS_18Kernel_traits_baseILj2304ES2_fS2_fjLj128EEEEEEEvNS_9FwdParamsE,"a",@progbits
	.sectionflags	@""
	.align	4
.nv.constant0._ZN10layer_norm13ln_fwd_kernelINS_13Kernel_traitsI13__nv_bfloat16fS2_fjLj2304ELj1ELj4ELj1ELj16ENS_18Kernel_traits_baseILj2304ES2_fS2_fjLj128EEEEEEEvNS_9FwdParamsE:
	.zero		984


//--------------------- .nv.constant0._ZN10layer_norm13ln_fwd_kernelINS_13Kernel_traitsI13__nv_bfloat16S2_S2_fjLj2304ELj1ELj4ELj1ELj16ENS_18Kernel_traits_baseILj2304ES2_S2_S2_fjLj128EEEEEEEvNS_9FwdParamsE --------------------------
	.section	.nv.constant0._ZN10layer_norm13ln_fwd_kernelINS_13Kernel_traitsI13__nv_bfloat16S2_S2_fjLj2304ELj1ELj4ELj1ELj16ENS_18Kernel_traits_baseILj2304ES2_S2_S2_fjLj128EEEEEEEvNS_9FwdParamsE,"a",@progbits
	.sectionflags	@""
	.align	4
.nv.constant0._ZN10layer_norm13ln_fwd_kernelINS_13Kernel_traitsI13__nv_bfloat16S2_S2_fjLj2304ELj1ELj4ELj1ELj16ENS_18Kernel_traits_baseILj2304ES2_S2_S2_fjLj128EEEEEEEvNS_9FwdParamsE:
	.zero		984


//--------------------- .nv.constant0._ZN10layer_norm13ln_fwd_kernelINS_13Kernel_traitsI6__halffS2_fjLj2304ELj1ELj4ELj1ELj16ENS_18Kernel_traits_baseILj2304ES2_fS2_fjLj128EEEEEEEvNS_9FwdParamsE --------------------------
	.section	.nv.constant0._ZN10layer_norm13ln_fwd_kernelINS_13Kernel_traitsI6__halffS2_fjLj2304ELj1ELj4ELj1ELj16ENS_18Kernel_traits_baseILj2304ES2_fS2_fjLj128EEEEEEEvNS_9FwdParamsE,"a",@progbits
	.sectionflags	@""
	.align	4
.nv.constant0._ZN10layer_norm13ln_fwd_kernelINS_13Kernel_traitsI6__halffS2_fjLj2304ELj1ELj4ELj1ELj16ENS_18Kernel_traits_baseILj2304ES2_fS2_fjLj128EEEEEEEvNS_9FwdParamsE:
	.zero		984


//--------------------- .nv.constant0._ZN10layer_norm13ln_fwd_kernelINS_13Kernel_traitsI6__halfS2_S2_fjLj2304ELj1ELj4ELj1ELj16ENS_18Kernel_traits_baseILj2304ES2_S2_S2_fjLj128EEEEEEEvNS_9FwdParamsE --------------------------
	.section	.nv.constant0._ZN10layer_norm13ln_fwd_kernelINS_13Kernel_traitsI6__halfS2_S2_fjLj2304ELj1ELj4ELj1ELj16ENS_18Kernel_traits_baseILj2304ES2_S2_S2_fjLj128EEEEEEEvNS_9FwdParamsE,"a",@progbits
	.sectionflags	@""
	.align	4
.nv.constant0._ZN10layer_norm13ln_fwd_kernelINS_13Kernel_traitsI6__halfS2_S2_fjLj2304ELj1ELj4ELj1ELj16ENS_18Kernel_traits_baseILj2304ES2_S2_S2_fjLj128EEEEEEEvNS_9FwdParamsE:
	.zero		984


//--------------------- .nv.constant0._ZN10layer_norm13ln_fwd_kernelINS_13Kernel_traitsIffffjLj2304ELj1ELj4ELj1ELj16ENS_18Kernel_traits_baseILj2304EffffjLj128EEEEEEEvNS_9FwdParamsE --------------------------
	.section	.nv.constant0._ZN10layer_norm13ln_fwd_kernelINS_13Kernel_traitsIffffjLj2304ELj1ELj4ELj1ELj16ENS_18Kernel_traits_baseILj2304EffffjLj128EEEEEEEvNS_9FwdParamsE,"a",@progbits
	.sectionflags	@""
	.align	4
.nv.constant0._ZN10layer_norm13ln_fwd_kernelINS_13Kernel_traitsIffffjLj2304ELj1ELj4ELj1ELj16ENS_18Kernel_traits_baseILj2304EffffjLj128EEEEEEEvNS_9FwdParamsE:
	.zero		984


//--------------------- .nv.constant0._ZN10layer_norm13ln_fwd_kernelINS_13Kernel_traitsI13__nv_bfloat16fS2_fjLj2048ELj1ELj4ELj1ELj16ENS_18Kernel_traits_baseILj2048ES2_fS2_fjLj128EEEEEEEvNS_9FwdParamsE --------------------------
	.section	.nv.constant0._ZN10layer_norm13ln_fwd_kernelINS_13Kernel_traitsI13__nv_bfloat16fS2_fjLj2048ELj1ELj4ELj1ELj16ENS_18Kernel_traits_baseILj2048ES2_fS2_fjLj128EEEEEEEvNS_9FwdParamsE,"a",@progbits
	.sectionflags	@""
	.align	4
.nv.constant0._ZN10layer_norm13ln_fwd_kernelINS_13Kernel_traitsI13__nv_bfloat16fS2_fjLj2048ELj1ELj4ELj1ELj16ENS_18Kernel_traits_baseILj2048ES2_fS2_fjLj128EEEEEEEvNS_9FwdParamsE:
	.zero		984


//--------------------- .nv.constant0._ZN10layer_norm13ln_fwd_kernelINS_13Kernel_traitsI13__nv_bfloat16S2_S2_fjLj2048ELj1ELj4ELj1ELj16ENS_18Kernel_traits_baseILj2048ES2_S2_S2_fjLj128EEEEEEEvNS_9FwdParamsE --------------------------
	.section	.nv.constant0._ZN10layer_norm13ln_fwd_kernelINS_13Kernel_traitsI13__nv_bfloat16S2_S2_fjLj2048ELj1ELj4ELj1ELj16ENS_18Kernel_traits_baseILj2048ES2_S2_S2_fjLj128EEEEEEEvNS_9FwdParamsE,"a",@progbits
	.sectionflags	@""
	.align	4
.nv.constant0._ZN10layer_norm13ln_fwd_kernelINS_13Kernel_traitsI13__nv_bfloat16S2_S2_fjLj2048ELj1ELj4ELj1ELj16ENS_18Kernel_traits_baseILj2048ES2_S2_S2_fjLj128EEEEEEEvNS_9FwdParamsE:
	.zero		984


//--------------------- .nv.constant0._ZN10layer_norm13ln_fwd_kernelINS_13Kernel_traitsI6__halffS2_fjLj2048ELj1ELj4ELj1ELj16ENS_18Kernel_traits_baseILj2048ES2_fS2_fjLj128EEEEEEEvNS_9FwdParamsE --------------------------
	.section	.nv.constant0._ZN10layer_norm13ln_fwd_kernelINS_13Kernel_traitsI6__halffS2_fjLj2048ELj1ELj4ELj1ELj16ENS_18Kernel_traits_baseILj2048ES2_fS2_fjLj128EEEEEEEvNS_9FwdParamsE,"a",@progbits
	.sectionflags	@""
	.align	4
.nv.constant0._ZN10layer_norm13ln_fwd_kernelINS_13Kernel_traitsI6__halffS2_fjLj2048ELj1ELj4ELj1ELj16ENS_18Kernel_traits_baseILj2048ES2_fS2_fjLj128EEEEEEEvNS_9FwdParamsE:
	.zero		984


//--------------------- .nv.constant0._ZN10layer_norm13ln_fwd_kernelINS_13Kernel_traitsI6__halfS2_S2_fjLj2048ELj1ELj4ELj1ELj16ENS_18Kernel_traits_baseILj2048ES2_S2_S2_fjLj128EEEEEEEvNS_9FwdParamsE --------------------------
	.section	.nv.constant0._ZN10layer_norm13ln_fwd_kernelINS_13Kernel_traitsI6__halfS2_S2_fjLj2048ELj1ELj4ELj1ELj16ENS_18Kernel_traits_baseILj2048ES2_S2_S2_fjLj128EEEEEEEvNS_9FwdParamsE,"a",@progbits
	.sectionflags	@""
	.align	4
.nv.constant0._ZN10layer_norm13ln_fwd_kernelINS_13Kernel_traitsI6__halfS2_S2_fjLj2048ELj1ELj4ELj1ELj16ENS_18Kernel_traits_baseILj2048ES2_S2_S2_fjLj128EEEEEEEvNS_9FwdParamsE:
	.zero		984


//--------------------- .nv.constant0._ZN10layer_norm13ln_fwd_kernelINS_13Kernel_traitsIffffjLj2048ELj1ELj4ELj1ELj16ENS_18Kernel_traits_baseILj2048EffffjLj128EEEEEEEvNS_9FwdParamsE --------------------------
	.section	.nv.constant0._ZN10layer_norm13ln_fwd_kernelINS_13Kernel_traitsIffffjLj2048ELj1ELj4ELj1ELj16ENS_18Kernel_traits_baseILj2048EffffjLj128EEEEEEEvNS_9FwdParamsE,"a",@progbits
	.sectionflags	@""
	.align	4
.nv.constant0._ZN10layer_norm13ln_fwd_kernelINS_13Kernel_traitsIffffjLj2048ELj1ELj4ELj1ELj16ENS_18Kernel_traits_baseILj2048EffffjLj128EEEEEEEvNS_9FwdParamsE:
	.zero		984


//--------------------- .nv.constant0._ZN10layer_norm13ln_fwd_kernelINS_13Kernel_traitsI13__nv_bfloat16fS2_fjLj1536ELj1ELj4ELj1ELj16ENS_18Kernel_traits_baseILj1536ES2_fS2_fjLj128EEEEEEEvNS_9FwdParamsE --------------------------
	.section	.nv.constant0._ZN10layer_norm13ln_fwd_kernelINS_13Kernel_traitsI13__nv_bfloat16fS2_fjLj1536ELj1ELj4ELj1ELj16ENS_18Kernel_traits_baseILj1536ES2_fS2_fjLj128EEEEEEEvNS_9FwdParamsE,"a",@progbits
	.sectionflags	@""
	.align	4
.nv.constant0._ZN10layer_norm13ln_fwd_kernelINS_13Kernel_traitsI13__nv_bfloat16fS2_fjLj1536ELj1ELj4ELj1ELj16ENS_18Kernel_traits_baseILj1536ES2_fS2_fjLj128EEEEEEEvNS_9FwdParamsE:
	.zero		984


//--------------------- .nv.constant0._ZN10layer_norm13ln_fwd_kernelINS_13Kernel_traitsI13__nv_bfloat16S2_S2_fjLj1536ELj1ELj4ELj1ELj16ENS_18Kernel_traits_baseILj1536ES2_S2_S2_fjLj128EEEEEEEvNS_9FwdParamsE --------------------------
	.section	.nv.constant0._ZN10layer_norm13ln_fwd_kernelINS_13Kernel_traitsI13__nv_bfloat16S2_S2_fjLj1536ELj1ELj4ELj1ELj16ENS_18Kernel_traits_baseILj1536ES2_S2_S2_fjLj128EEEEEEEvNS_9FwdParamsE,"a",@progbits
	.sectionflags	@""
	.align	4
.nv.constant0._ZN10layer_norm13ln_fwd_kernelINS_13Kernel_traitsI13__nv_bfloat16S2_S2_fjLj1536ELj1ELj4ELj1ELj16ENS_18Kernel_traits_baseILj1536ES2_S2_S2_fjLj128EEEEEEEvNS_9FwdParamsE:
	.zero		984


//--------------------- .nv.constant0._ZN10layer_norm13ln_fwd_kernelINS_13Kernel_traitsI6__halffS2_fjLj1536ELj1ELj4ELj1ELj16ENS_18Kernel_traits_baseILj1536ES2_fS2_fjLj128EEEEEEEvNS_9FwdParamsE --------------------------
	.section	.nv.constant0._ZN10layer_norm13ln_fwd_kernelINS_13Kernel_traitsI6__halffS2_fjLj1536ELj1ELj4ELj1ELj16ENS_18Kernel_traits_baseILj1536ES2_fS2_fjLj128EEEEEEEvNS_9FwdParamsE,"a",@progbits
	.sectionflags	@""
	.align	4
.nv.constant0._ZN10layer_norm13ln_fwd_kernelINS_13Kernel_traitsI6__halffS2_fjLj1536ELj1ELj4ELj1ELj16ENS_18Kernel_traits_baseILj1536ES2_fS2_fjLj128EEEEEEEvNS_9FwdParamsE:
	.zero		984


//--------------------- .nv.constant0._ZN10layer_norm13ln_fwd_kernelINS_13Kernel_traitsI6__halfS2_S2_fjLj1536ELj1ELj4ELj1ELj16ENS_18Kernel_traits_baseILj1536ES2_S2_S2_fjLj128EEEEEEEvNS_9FwdParamsE --------------------------
	.section	.nv.constant0._ZN10layer_norm13ln_fwd_kernelINS_13Kernel_traitsI6__halfS2_S2_fjLj1536ELj1ELj4ELj1ELj16ENS_18Kernel_traits_baseILj1536ES2_S2_S2_fjLj128EEEEEEEvNS_9FwdParamsE,"a",@progbits
	.sectionflags	@""
	.align	4
.nv.constant0._ZN10layer_norm13ln_fwd_kernelINS_13Kernel_traitsI6__halfS2_S2_fjLj1536ELj1ELj4ELj1ELj16ENS_18Kernel_traits_baseILj1536ES2_S2_S2_fjLj128EEEEEEEvNS_9FwdParamsE:
	.zero		984


//--------------------- .nv.constant0._ZN10layer_norm13ln_fwd_kernelINS_13Kernel_traitsIffffjLj1536ELj1ELj4ELj1ELj16ENS_18Kernel_traits_baseILj1536EffffjLj128EEEEEEEvNS_9FwdParamsE --------------------------
	.section	.nv.constant0._ZN10layer_norm13ln_fwd_kernelINS_13Kernel_traitsIffffjLj1536ELj1ELj4ELj1ELj16ENS_18Kernel_traits_baseILj1536EffffjLj128EEEEEEEvNS_9FwdParamsE,"a",@progbits
	.sectionflags	@""
	.align	4
.nv.constant0._ZN10layer_norm13ln_fwd_kernelINS_13Kernel_traitsIffffjLj1536ELj1ELj4ELj1ELj16ENS_18Kernel_traits_baseILj1536EffffjLj128EEEEEEEvNS_9FwdParamsE:
	.zero		984


//--------------------- .nv.constant0._ZN10layer_norm13ln_fwd_kernelINS_13Kernel_traitsI13__nv_bfloat16fS2_fjLj1024ELj1ELj4ELj1ELj16ENS_18Kernel_traits_baseILj1024ES2_fS2_fjLj128EEEEEEEvNS_9FwdParamsE --------------------------
	.section	.nv.constant0._ZN10layer_norm13ln_fwd_kernelINS_13Kernel_traitsI13__nv_bfloat16fS2_fjLj1024ELj1ELj4ELj1ELj16ENS_18Kernel_traits_baseILj1024ES2_fS2_fjLj128EEEEEEEvNS_9FwdParamsE,"a",@progbits
	.sectionflags	@""
	.align	4
.nv.constant0._ZN10layer_norm13ln_fwd_kernelINS_13Kernel_traitsI13__nv_bfloat16fS2_fjLj1024ELj1ELj4ELj1ELj16ENS_18Kernel_traits_baseILj1024ES2_fS2_fjLj128EEEEEEEvNS_9FwdParamsE:
	.zero		984


//--------------------- .nv.constant0._ZN10layer_norm13ln_fwd_kernelINS_13Kernel_traitsI13__nv_bfloat16S2_S2_fjLj1024ELj1ELj4ELj1ELj16ENS_18Kernel_traits_baseILj1024ES2_S2_S2_fjLj128EEEEEEEvNS_9FwdParamsE --------------------------
	.section	.nv.constant0._ZN10layer_norm13ln_fwd_kernelINS_13Kernel_traitsI13__nv_bfloat16S2_S2_fjLj1024ELj1ELj4ELj1ELj16ENS_18Kernel_traits_baseILj1024ES2_S2_S2_fjLj128EEEEEEEvNS_9FwdParamsE,"a",@progbits
	.sectionflags	@""
	.align	4
.nv.constant0._ZN10layer_norm13ln_fwd_kernelINS_13Kernel_traitsI13__nv_bfloat16S2_S2_fjLj1024ELj1ELj4ELj1ELj16ENS_18Kernel_traits_baseILj1024ES2_S2_S2_fjLj128EEEEEEEvNS_9FwdParamsE:
	.zero		984


//--------------------- .nv.constant0._ZN10layer_norm13ln_fwd_kernelINS_13Kernel_traitsI6__halffS2_fjLj1024ELj1ELj4ELj1ELj16ENS_18Kernel_traits_baseILj1024ES2_fS2_fjLj128EEEEEEEvNS_9FwdParamsE --------------------------
	.section	.nv.constant0._ZN10layer_norm13ln_fwd_kernelINS_13Kernel_traitsI6__halffS2_fjLj1024ELj1ELj4ELj1ELj16ENS_18Kernel_traits_baseILj1024ES2_fS2_fjLj128EEEEEEEvNS_9FwdParamsE,"a",@progbits
	.sectionflags	@""
	.align	4
.nv.constant0._ZN10layer_norm13ln_fwd_kernelINS_13Kernel_traitsI6__halffS2_fjLj1024ELj1ELj4ELj1ELj16ENS_18Kernel_traits_baseILj1024ES2_fS2_fjLj128EEEEEEEvNS_9FwdParamsE:
	.zero		984


//--------------------- .nv.constant0._ZN10layer_norm13ln_fwd_kernelINS_13Kernel_traitsI6__halfS2_S2_fjLj1024ELj1ELj4ELj1ELj16ENS_18Kernel_traits_baseILj1024ES2_S2_S2_fjLj128EEEEEEEvNS_9FwdParamsE --------------------------
	.section	.nv.constant0._ZN10layer_norm13ln_fwd_kernelINS_13Kernel_traitsI6__halfS2_S2_fjLj1024ELj1ELj4ELj1ELj16ENS_18Kernel_traits_baseILj1024ES2_S2_S2_fjLj128EEEEEEEvNS_9FwdParamsE,"a",@progbits
	.sectionflags	@""
	.align	4
.nv.constant0._ZN10layer_norm13ln_fwd_kernelINS_13Kernel_traitsI6__halfS2_S2_fjLj1024ELj1ELj4ELj1ELj16ENS_18Kernel_traits_baseILj1024ES2_S2_S2_fjLj128EEEEEEEvNS_9FwdParamsE:
	.zero		984


//--------------------- .nv.constant0._ZN10layer_norm13ln_fwd_kernelINS_13Kernel_traitsIffffjLj1024ELj1ELj4ELj1ELj16ENS_18Kernel_traits_baseILj1024EffffjLj128EEEEEEEvNS_9FwdParamsE --------------------------
	.section	.nv.constant0._ZN10layer_norm13ln_fwd_kernelINS_13Kernel_traitsIffffjLj1024ELj1ELj4ELj1ELj16ENS_18Kernel_traits_baseILj1024EffffjLj128EEEEEEEvNS_9FwdParamsE,"a",@progbits
	.sectionflags	@""
	.align	4
.nv.constant0._ZN10layer_norm13ln_fwd_kernelINS_13Kernel_traitsIffffjLj1024ELj1ELj4ELj1ELj16ENS_18Kernel_traits_baseILj1024EffffjLj128EEEEEEEvNS_9FwdParamsE:
	.zero		984


//--------------------- .nv.constant0._ZN10layer_norm13ln_fwd_kernelINS_13Kernel_traitsI13__nv_bfloat16fS2_fjLj768ELj1ELj4ELj1ELj16ENS_18Kernel_traits_baseILj768ES2_fS2_fjLj128EEEEEEEvNS_9FwdParamsE --------------------------
	.section	.nv.constant0._ZN10layer_norm13ln_fwd_kernelINS_13Kernel_traitsI13__nv_bfloat16fS2_fjLj768ELj1ELj4ELj1ELj16ENS_18Kernel_traits_baseILj768ES2_fS2_fjLj128EEEEEEEvNS_9FwdParamsE,"a",@progbits
	.sectionflags	@""
	.align	4
.nv.constant0._ZN10layer_norm13ln_fwd_kernelINS_13Kernel_traitsI13__nv_bfloat16fS2_fjLj768ELj1ELj4ELj1ELj16ENS_18Kernel_traits_baseILj768ES2_fS2_fjLj128EEEEEEEvNS_9FwdParamsE:
	.zero		984


//--------------------- .nv.constant0._ZN10layer_norm13ln_fwd_kernelINS_13Kernel_traitsI13__nv_bfloat16S2_S2_fjLj768ELj1ELj4ELj1ELj16ENS_18Kernel_traits_baseILj768ES2_S2_S2_fjLj128EEEEEEEvNS_9FwdParamsE --------------------------
	.section	.nv.constant0._ZN10layer_norm13ln_fwd_kernelINS_13Kernel_traitsI13__nv_bfloat16S2_S2_fjLj768ELj1ELj4ELj1ELj16ENS_18Kernel_traits_baseILj768ES2_S2_S2_fjLj128EEEEEEEvNS_9FwdParamsE,"a",@progbits
	.sectionflags	@""
	.align	4
.nv.constant0._ZN10layer_norm13ln_fwd_kernelINS_13Kernel_traitsI13__nv_bfloat16S2_S2_fjLj768ELj1ELj4ELj1ELj16ENS_18Kernel_traits_baseILj768ES2_S2_S2_fjLj128EEEEEEEvNS_9FwdParamsE:
	.zero		984


//--------------------- .nv.constant0._ZN10layer_norm13ln_fwd_kernelINS_13Kernel_traitsI6__halffS2_fjLj768ELj1ELj4ELj1ELj16ENS_18Kernel_traits_baseILj768ES2_fS2_fjLj128EEEEEEEvNS_9FwdParamsE --------------------------
	.section	.nv.constant0._ZN10layer_norm13ln_fwd_kernelINS_13Kernel_traitsI6__halffS2_fjLj768ELj1ELj4ELj1ELj16ENS_18Kernel_traits_baseILj768ES2_fS2_fjLj128EEEEEEEvNS_9FwdParamsE,"a",@progbits
	.sectionflags	@""
	.align	4
.nv.constant0._ZN10layer_norm13ln_fwd_kernelINS_13Kernel_traitsI6__halffS2_fjLj768ELj1ELj4ELj1ELj16ENS_18Kernel_traits_baseILj768ES2_fS2_fjLj128EEEEEEEvNS_9FwdParamsE:
	.zero		984


//--------------------- .nv.constant0._ZN10layer_norm13ln_fwd_kernelINS_13Kernel_traitsI6__halfS2_S2_fjLj768ELj1ELj4ELj1ELj16ENS_18Kernel_traits_baseILj768ES2_S2_S2_fjLj128EEEEEEEvNS_9FwdParamsE --------------------------
	.section	.nv.constant0._ZN10layer_norm13ln_fwd_kernelINS_13Kernel_traitsI6__halfS2_S2_fjLj768ELj1ELj4ELj1ELj16ENS_18Kernel_traits_baseILj768ES2_S2_S2_fjLj128EEEEEEEvNS_9FwdParamsE,"a",@progbits
	.sectionflags	@""
	.align	4
.nv.constant0._ZN10layer_norm13ln_fwd_kernelINS_13Kernel_traitsI6__halfS2_S2_fjLj768ELj1ELj4ELj1ELj16ENS_18Kernel_traits_baseILj768ES2_S2_S2_fjLj128EEEEEEEvNS_9FwdParamsE:
	.zero		984


//--------------------- .nv.constant0._ZN10layer_norm13ln_fwd_kernelINS_13Kernel_traitsIffffjLj768ELj1ELj4ELj1ELj16ENS_18Kernel_traits_baseILj768EffffjLj128EEEEEEEvNS_9FwdParamsE --------------------------
	.section	.nv.constant0._ZN10layer_norm13ln_fwd_kernelINS_13Kernel_traitsIffffjLj768ELj1ELj4ELj1ELj16ENS_18Kernel_traits_baseILj768EffffjLj128EEEEEEEvNS_9FwdParamsE,"a",@progbits
	.sectionflags	@""
	.align	4
.nv.constant0._ZN10layer_norm13ln_fwd_kernelINS_13Kernel_traitsIffffjLj768ELj1ELj4ELj1ELj16ENS_18Kernel_traits_baseILj768EffffjLj128EEEEEEEvNS_9FwdParamsE:
	.zero		984


//--------------------- SYMBOLS --------------------------

	.type		.nv.reservedSmem.offset0,@object
	.size		.nv.reservedSmem.offset0,0x4
	.type		.nv.reservedSmem.cap,@object
	.size		.nv.reservedSmem.cap,0x4
